	.target	sm_80

	.elftype	@"ET_EXEC"


//--------------------- .note.nv.tkinfo           --------------------------
	.section	.note.nv.tkinfo,"",@"SHT_NOTE"
	.sectionflags	@"SHF_NOTE_NV_TKINFO"
	.tkinfo
        /*0018*/ 	.word	0x00000002
        /*0030*/ 	.string	""
        /*0030*/ 	.string	"ptxas"
        /*0030*/ 	.string	"Cuda compilation tools, release 13.0, V13.0.88"
        /*0030*/ 	.string	"Build cuda_13.0.r13.0/compiler.36424714_0"
        /*0030*/ 	.string	"-arch sm_80 -m 64 "



//--------------------- .note.nv.cuinfo           --------------------------
	.section	.note.nv.cuinfo,"",@"SHT_NOTE"
	.sectionflags	@"SHF_NOTE_NV_CUINFO"
        /*0018*/ 	.short	0x0002
        /*001a*/ 	.short	0x0050
        /*001c*/ 	.short	0x0082
	.zero		2


//--------------------- .nv.info                  --------------------------
	.section	.nv.info,"",@"SHT_CUDA_INFO"
	.align	4


	//----- nvinfo : EIATTR_REGCOUNT
	.align		4
        /*0000*/ 	.byte	0x04, 0x2f
        /*0002*/ 	.short	(.L_12 - .L_11)
	.align		4
.L_11:
        /*0004*/ 	.word	index@(_ZN7cutlass13device_kernelIN5flash19enable_sm80_to_sm89INS1_16FlashAttnFwdSm80INS1_25CollectiveMainloopFwdSm80ILi4ELi1ELb0EN4cute5tupleIJNS5_1CILi128EEENS7_ILi80EEENS7_ILi64EEEEEELi64ENS_10bfloat16_tEfNS_4arch4Sm80ELb1ELb0ELb0ELb1ELb0ELb1ELb1ELb1EEENS1_21CollectiveEpilogueFwdINS6_IJS8_SA_S9_EEENS6_IJNS7_ILi1EEESI_SI_EEESC_SE_Li128ELb1ELb1ELb1ELb0EEENS1_36VarlenDynamicPersistentTileSchedulerILi128ELi80ELi128ELi128ELb1ELb1ELb0ELb1ELb1ELb1EEEEEEEEEvNT_6ParamsE)
        /*0008*/ 	.word	0x000000ff


	//----- nvinfo : EIATTR_FRAME_SIZE
	.align		4
.L_12:
        /*000c*/ 	.byte	0x04, 0x11
        /*000e*/ 	.short	(.L_14 - .L_13)
	.align		4
.L_13:
        /*0010*/ 	.word	index@($__internal_25_$__cuda_sm70_votesync_ballot)
        /*0014*/ 	.word	0x00000000


	//----- nvinfo : EIATTR_FRAME_SIZE
	.align		4
.L_14:
        /*0018*/ 	.byte	0x04, 0x11
        /*001a*/ 	.short	(.L_16 - .L_15)
	.align		4
.L_15:
        /*001c*/ 	.word	index@($__internal_24_$__cuda_sm70_shflsync_up_p)
        /*0020*/ 	.word	0x00000000


	//----- nvinfo : EIATTR_FRAME_SIZE
	.align		4
.L_16:
        /*0024*/ 	.byte	0x04, 0x11
        /*0026*/ 	.short	(.L_18 - .L_17)
	.align		4
.L_17:
        /*0028*/ 	.word	index@($__internal_23_$__cuda_sm70_shflsync_idx_p)
        /*002c*/ 	.word	0x00000000


	//----- nvinfo : EIATTR_FRAME_SIZE
	.align		4
.L_18:
        /*0030*/ 	.byte	0x04, 0x11
        /*0032*/ 	.short	(.L_20 - .L_19)
	.align		4
.L_19:
        /*0034*/ 	.word	index@($__internal_22_$__cuda_sm70_shflsync_bfly_p)
        /*0038*/ 	.word	0x00000000


	//----- nvinfo : EIATTR_FRAME_SIZE
	.align		4
.L_20:
        /*003c*/ 	.byte	0x04, 0x11
        /*003e*/ 	.short	(.L_22 - .L_21)
	.align		4
.L_21:
        /*0040*/ 	.word	index@(_ZN7cutlass13device_kernelIN5flash19enable_sm80_to_sm89INS1_16FlashAttnFwdSm80INS1_25CollectiveMainloopFwdSm80ILi4ELi1ELb0EN4cute5tupleIJNS5_1CILi128EEENS7_ILi80EEENS7_ILi64EEEEEELi64ENS_10bfloat16_tEfNS_4arch4Sm80ELb1ELb0ELb0ELb1ELb0ELb1ELb1ELb1EEENS1_21CollectiveEpilogueFwdINS6_IJS8_SA_S9_EEENS6_IJNS7_ILi1EEESI_SI_EEESC_SE_Li128ELb1ELb1ELb1ELb0EEENS1_36VarlenDynamicPersistentTileSchedulerILi128ELi80ELi128ELi128ELb1ELb1ELb0ELb1ELb1ELb1EEEEEEEEEvNT_6ParamsE)
        /*0044*/ 	.word	0x00000068


	//----- nvinfo : EIATTR_REGCOUNT
	.align		4
.L_22:
        /*0048*/ 	.byte	0x04, 0x2f
        /*004a*/ 	.short	(.L_24 - .L_23)
	.align		4
.L_23:
        /*004c*/ 	.word	index@(_ZN7cutlass13device_kernelIN5flash19enable_sm80_to_sm89INS1_16FlashAttnFwdSm80INS1_25CollectiveMainloopFwdSm80ILi4ELi1ELb0EN4cute5tupleIJNS5_1CILi128EEENS7_ILi80EEENS7_ILi64EEEEEELi64ENS_10bfloat16_tEfNS_4arch4Sm80ELb1ELb0ELb0ELb1ELb0ELb0ELb1ELb1EEENS1_21CollectiveEpilogueFwdINS6_IJS8_SA_S9_EEENS6_IJNS7_ILi1EEESI_SI_EEESC_SE_Li128ELb1ELb1ELb1ELb0EEENS1_36VarlenDynamicPersistentTileSchedulerILi128ELi80ELi128ELi128ELb1ELb1ELb0ELb1ELb1ELb1EEEEEEEEEvNT_6ParamsE)
        /*0050*/ 	.word	0x000000ff


	//----- nvinfo : EIATTR_FRAME_SIZE
	.align		4
.L_24:
        /*0054*/ 	.byte	0x04, 0x11
        /*0056*/ 	.short	(.L_26 - .L_25)
	.align		4
.L_25:
        /*0058*/ 	.word	index@($__internal_21_$__cuda_sm70_votesync_ballot)
        /*005c*/ 	.word	0x00000000


	//----- nvinfo : EIATTR_FRAME_SIZE
	.align		4
.L_26:
        /*0060*/ 	.byte	0x04, 0x11
        /*0062*/ 	.short	(.L_28 - .L_27)
	.align		4
.L_27:
        /*0064*/ 	.word	index@($__internal_20_$__cuda_sm70_shflsync_up_p)
        /*0068*/ 	.word	0x00000000


	//----- nvinfo : EIATTR_FRAME_SIZE
	.align		4
.L_28:
        /*006c*/ 	.byte	0x04, 0x11
        /*006e*/ 	.short	(.L_30 - .L_29)
	.align		4
.L_29:
        /*0070*/ 	.word	index@($__internal_19_$__cuda_sm70_shflsync_idx_p)
        /*0074*/ 	.word	0x00000000


	//----- nvinfo : EIATTR_FRAME_SIZE
	.align		4
.L_30:
        /*0078*/ 	.byte	0x04, 0x11
        /*007a*/ 	.short	(.L_32 - .L_31)
	.align		4
.L_31:
        /*007c*/ 	.word	index@($__internal_18_$__cuda_sm70_shflsync_bfly_p)
        /*0080*/ 	.word	0x00000000


	//----- nvinfo : EIATTR_FRAME_SIZE
	.align		4
.L_32:
        /*0084*/ 	.byte	0x04, 0x11
        /*0086*/ 	.short	(.L_34 - .L_33)
	.align		4
.L_33:
        /*0088*/ 	.word	index@(_ZN7cutlass13device_kernelIN5flash19enable_sm80_to_sm89INS1_16FlashAttnFwdSm80INS1_25CollectiveMainloopFwdSm80ILi4ELi1ELb0EN4cute5tupleIJNS5_1CILi128EEENS7_ILi80EEENS7_ILi64EEEEEELi64ENS_10bfloat16_tEfNS_4arch4Sm80ELb1ELb0ELb0ELb1ELb0ELb0ELb1ELb1EEENS1_21CollectiveEpilogueFwdINS6_IJS8_SA_S9_EEENS6_IJNS7_ILi1EEESI_SI_EEESC_SE_Li128ELb1ELb1ELb1ELb0EEENS1_36VarlenDynamicPersistentTileSchedulerILi128ELi80ELi128ELi128ELb1ELb1ELb0ELb1ELb1ELb1EEEEEEEEEvNT_6ParamsE)
        /*008c*/ 	.word	0x000000a0


	//----- nvinfo : EIATTR_REGCOUNT
	.align		4
.L_34:
        /*0090*/ 	.byte	0x04, 0x2f
        /*0092*/ 	.short	(.L_36 - .L_35)
	.align		4
.L_35:
        /*0094*/ 	.word	index@(_ZN7cutlass13device_kernelIN5flash19enable_sm80_to_sm89INS1_16FlashAttnFwdSm80INS1_25CollectiveMainloopFwdSm80ILi4ELi1ELb0EN4cute5tupleIJNS5_1CILi128EEENS7_ILi112EEENS7_ILi64EEEEEELi64ENS_10bfloat16_tEfNS_4arch4Sm80ELb1ELb0ELb0ELb0ELb0ELb0ELb1ELb1EEENS1_21CollectiveEpilogueFwdINS6_IJS8_SA_S9_EEENS6_IJNS7_ILi1EEESI_SI_EEESC_SE_Li128ELb0ELb1ELb1ELb0EEENS1_30DynamicPersistentTileSchedulerILi128ELi128ELb1ELb1ELb0EEEEEEEEEvNT_6ParamsE)
        /*0098*/ 	.word	0x000000ff


	//----- nvinfo : EIATTR_FRAME_SIZE
	.align		4
.L_36:
        /*009c*/ 	.byte	0x04, 0x11
        /*009e*/ 	.short	(.L_38 - .L_37)
	.align		4
.L_37:
        /*00a0*/ 	.word	index@($__internal_17_$__cuda_sm70_shflsync_idx_p)
        /*00a4*/ 	.word	0x00000000


	//----- nvinfo : EIATTR_FRAME_SIZE
	.align		4
.L_38:
        /*00a8*/ 	.byte	0x04, 0x11
        /*00aa*/ 	.short	(.L_40 - .L_39)
	.align		4
.L_39:
        /*00ac*/ 	.word	index@($__internal_16_$__cuda_sm70_shflsync_bfly_p)
        /*00b0*/ 	.word	0x00000000


	//----- nvinfo : EIATTR_FRAME_SIZE
	.align		4
.L_40:
        /*00b4*/ 	.byte	0x04, 0x11
        /*00b6*/ 	.short	(.L_42 - .L_41)
	.align		4
.L_41:
        /*00b8*/ 	.word	index@(_ZN7cutlass13device_kernelIN5flash19enable_sm80_to_sm89INS1_16FlashAttnFwdSm80INS1_25CollectiveMainloopFwdSm80ILi4ELi1ELb0EN4cute5tupleIJNS5_1CILi128EEENS7_ILi112EEENS7_ILi64EEEEEELi64ENS_10bfloat16_tEfNS_4arch4Sm80ELb1ELb0ELb0ELb0ELb0ELb0ELb1ELb1EEENS1_21CollectiveEpilogueFwdINS6_IJS8_SA_S9_EEENS6_IJNS7_ILi1EEESI_SI_EEESC_SE_Li128ELb0ELb1ELb1ELb0EEENS1_30DynamicPersistentTileSchedulerILi128ELi128ELb1ELb1ELb0EEEEEEEEEvNT_6ParamsE)
        /*00bc*/ 	.word	0x000000d8


	//----- nvinfo : EIATTR_REGCOUNT
	.align		4
.L_42:
        /*00c0*/ 	.byte	0x04, 0x2f
        /*00c2*/ 	.short	(.L_44 - .L_43)
	.align		4
.L_43:
        /*00c4*/ 	.word	index@(_ZN7cutlass13device_kernelIN5flash19enable_sm80_to_sm89INS1_16FlashAttnFwdSm80INS1_25CollectiveMainloopFwdSm80ILi4ELi1ELb0EN4cute5tupleIJNS5_1CILi128EEENS7_ILi80EEENS7_ILi64EEEEEELi64ENS_10bfloat16_tEfNS_4arch4Sm80ELb0ELb1ELb0ELb1ELb0ELb1ELb1ELb1EEENS1_21CollectiveEpilogueFwdINS6_IJS8_SA_S9_EEENS6_IJNS7_ILi1EEESI_SI_EEESC_SE_Li128ELb1ELb1ELb1ELb0EEENS1_36VarlenDynamicPersistentTileSchedulerILi128ELi80ELi128ELi128ELb1ELb1ELb0ELb1ELb0ELb1EEEEEEEEEvNT_6ParamsE)
        /*00c8*/ 	.word	0x000000ff


	//----- nvinfo : EIATTR_FRAME_SIZE
	.align		4
.L_44:
        /*00cc*/ 	.byte	0x04, 0x11
        /*00ce*/ 	.short	(.L_46 - .L_45)
	.align		4
.L_45:
        /*00d0*/ 	.word	index@($__internal_15_$__cuda_sm70_votesync_ballot)
        /*00d4*/ 	.word	0x00000000


	//----- nvinfo : EIATTR_FRAME_SIZE
	.align		4
.L_46:
        /*00d8*/ 	.byte	0x04, 0x11
        /*00da*/ 	.short	(.L_48 - .L_47)
	.align		4
.L_47:
        /*00dc*/ 	.word	index@($__internal_14_$__cuda_sm70_shflsync_up_p)
        /*00e0*/ 	.word	0x00000000


	//----- nvinfo : EIATTR_FRAME_SIZE
	.align		4
.L_48:
        /*00e4*/ 	.byte	0x04, 0x11
        /*00e6*/ 	.short	(.L_50 - .L_49)
	.align		4
.L_49:
        /*00e8*/ 	.word	index@($__internal_13_$__cuda_sm70_shflsync_idx_p)
        /*00ec*/ 	.word	0x00000000


	//----- nvinfo : EIATTR_FRAME_SIZE
	.align		4
.L_50:
        /*00f0*/ 	.byte	0x04, 0x11
        /*00f2*/ 	.short	(.L_52 - .L_51)
	.align		4
.L_51:
        /*00f4*/ 	.word	index@($__internal_12_$__cuda_sm70_shflsync_bfly_p)
        /*00f8*/ 	.word	0x00000000


	//----- nvinfo : EIATTR_FRAME_SIZE
	.align		4
.L_52:
        /*00fc*/ 	.byte	0x04, 0x11
        /*00fe*/ 	.short	(.L_54 - .L_53)
	.align		4
.L_53:
        /*0100*/ 	.word	index@(_ZN7cutlass13device_kernelIN5flash19enable_sm80_to_sm89INS1_16FlashAttnFwdSm80INS1_25CollectiveMainloopFwdSm80ILi4ELi1ELb0EN4cute5tupleIJNS5_1CILi128EEENS7_ILi80EEENS7_ILi64EEEEEELi64ENS_10bfloat16_tEfNS_4arch4Sm80ELb0ELb1ELb0ELb1ELb0ELb1ELb1ELb1EEENS1_21CollectiveEpilogueFwdINS6_IJS8_SA_S9_EEENS6_IJNS7_ILi1EEESI_SI_EEESC_SE_Li128ELb1ELb1ELb1ELb0EEENS1_36VarlenDynamicPersistentTileSchedulerILi128ELi80ELi128ELi128ELb1ELb1ELb0ELb1ELb0ELb1EEEEEEEEEvNT_6ParamsE)
        /*0104*/ 	.word	0x00000068


	//----- nvinfo : EIATTR_REGCOUNT
	.align		4
.L_54:
        /*0108*/ 	.byte	0x04, 0x2f
        /*010a*/ 	.short	(.L_56 - .L_55)
	.align		4
.L_55:
        /*010c*/ 	.word	index@(_ZN7cutlass13device_kernelIN5flash19enable_sm80_to_sm89INS1_16FlashAttnFwdSm80INS1_25CollectiveMainloopFwdSm80ILi4ELi1ELb0EN4cute5tupleIJNS5_1CILi128EEENS7_ILi80EEENS7_ILi64EEEEEELi64ENS_10bfloat16_tEfNS_4arch4Sm80ELb0ELb1ELb0ELb1ELb0ELb0ELb1ELb1EEENS1_21CollectiveEpilogueFwdINS6_IJS8_SA_S9_EEENS6_IJNS7_ILi1EEESI_SI_EEESC_SE_Li128ELb1ELb1ELb1ELb0EEENS1_36VarlenDynamicPersistentTileSchedulerILi128ELi80ELi128ELi128ELb1ELb1ELb0ELb1ELb0ELb1EEEEEEEEEvNT_6ParamsE)
        /*0110*/ 	.word	0x000000ff


	//----- nvinfo : EIATTR_FRAME_SIZE
	.align		4
.L_56:
        /*0114*/ 	.byte	0x04, 0x11
        /*0116*/ 	.short	(.L_58 - .L_57)
	.align		4
.L_57:
        /*0118*/ 	.word	index@($__internal_11_$__cuda_sm70_votesync_ballot)
        /*011c*/ 	.word	0x00000000


	//----- nvinfo : EIATTR_FRAME_SIZE
	.align		4
.L_58:
        /*0120*/ 	.byte	0x04, 0x11
        /*0122*/ 	.short	(.L_60 - .L_59)
	.align		4
.L_59:
        /*0124*/ 	.word	index@($__internal_10_$__cuda_sm70_shflsync_up_p)
        /*0128*/ 	.word	0x00000000


	//----- nvinfo : EIATTR_FRAME_SIZE
	.align		4
.L_60:
        /*012c*/ 	.byte	0x04, 0x11
        /*012e*/ 	.short	(.L_62 - .L_61)
	.align		4
.L_61:
        /*0130*/ 	.word	index@($__internal_9_$__cuda_sm70_shflsync_idx_p)
        /*0134*/ 	.word	0x00000000


	//----- nvinfo : EIATTR_FRAME_SIZE
	.align		4
.L_62:
        /*0138*/ 	.byte	0x04, 0x11
        /*013a*/ 	.short	(.L_64 - .L_63)
	.align		4
.L_63:
        /*013c*/ 	.word	index@($__internal_8_$__cuda_sm70_shflsync_bfly_p)
        /*0140*/ 	.word	0x00000000


	//----- nvinfo : EIATTR_FRAME_SIZE
	.align		4
.L_64:
        /*0144*/ 	.byte	0x04, 0x11
        /*0146*/ 	.short	(.L_66 - .L_65)
	.align		4
.L_65:
        /*0148*/ 	.word	index@(_ZN7cutlass13device_kernelIN5flash19enable_sm80_to_sm89INS1_16FlashAttnFwdSm80INS1_25CollectiveMainloopFwdSm80ILi4ELi1ELb0EN4cute5tupleIJNS5_1CILi128EEENS7_ILi80EEENS7_ILi64EEEEEELi64ENS_10bfloat16_tEfNS_4arch4Sm80ELb0ELb1ELb0ELb1ELb0ELb0ELb1ELb1EEENS1_21CollectiveEpilogueFwdINS6_IJS8_SA_S9_EEENS6_IJNS7_ILi1EEESI_SI_EEESC_SE_Li128ELb1ELb1ELb1ELb0EEENS1_36VarlenDynamicPersistentTileSchedulerILi128ELi80ELi128ELi128ELb1ELb1ELb0ELb1ELb0ELb1EEEEEEEEEvNT_6ParamsE)
        /*014c*/ 	.word	0x00000088


	//----- nvinfo : EIATTR_REGCOUNT
	.align		4
.L_66:
        /*0150*/ 	.byte	0x04, 0x2f
        /*0152*/ 	.short	(.L_68 - .L_67)
	.align		4
.L_67:
        /*0154*/ 	.word	index@(_ZN7cutlass13device_kernelIN5flash19enable_sm80_to_sm89INS1_16FlashAttnFwdSm80INS1_25CollectiveMainloopFwdSm80ILi4ELi1ELb0EN4cute5tupleIJNS5_1CILi128EEENS7_ILi96EEENS7_ILi64EEEEEELi64ENS_10bfloat16_tEfNS_4arch4Sm80ELb0ELb1ELb0ELb0ELb0ELb0ELb1ELb1EEENS1_21CollectiveEpilogueFwdINS6_IJS8_SA_S9_EEENS6_IJNS7_ILi1EEESI_SI_EEESC_SE_Li128ELb0ELb1ELb1ELb0EEENS1_19SingleTileSchedulerILb0ELb1ELb1ELi128EEEEEEEEEvNT_6ParamsE)
        /*0158*/ 	.word	0x000000ff


	//----- nvinfo : EIATTR_FRAME_SIZE
	.align		4
.L_68:
        /*015c*/ 	.byte	0x04, 0x11
        /*015e*/ 	.short	(.L_70 - .L_69)
	.align		4
.L_69:
        /*0160*/ 	.word	index@(_ZN7cutlass13device_kernelIN5flash19enable_sm80_to_sm89INS1_16FlashAttnFwdSm80INS1_25CollectiveMainloopFwdSm80ILi4ELi1ELb0EN4cute5tupleIJNS5_1CILi128EEENS7_ILi96EEENS7_ILi64EEEEEELi64ENS_10bfloat16_tEfNS_4arch4Sm80ELb0ELb1ELb0ELb0ELb0ELb0ELb1ELb1EEENS1_21CollectiveEpilogueFwdINS6_IJS8_SA_S9_EEENS6_IJNS7_ILi1EEESI_SI_EEESC_SE_Li128ELb0ELb1ELb1ELb0EEENS1_19SingleTileSchedulerILb0ELb1ELb1ELi128EEEEEEEEEvNT_6ParamsE)
        /*0164*/ 	.word	0x00000050


	//----- nvinfo : EIATTR_REGCOUNT
	.align		4
.L_70:
        /*0168*/ 	.byte	0x04, 0x2f
        /*016a*/ 	.short	(.L_72 - .L_71)
	.align		4
.L_71:
        /*016c*/ 	.word	index@(_ZN7cutlass13device_kernelIN5flash19enable_sm80_to_sm89INS1_16FlashAttnFwdSm80INS1_25CollectiveMainloopFwdSm80ILi4ELi1ELb0EN4cute5tupleIJNS5_1CILi128EEENS7_ILi80EEENS7_ILi64EEEEEELi64ENS_10bfloat16_tEfNS_4arch4Sm80ELb0ELb0ELb0ELb1ELb0ELb1ELb1ELb1EEENS1_21CollectiveEpilogueFwdINS6_IJS8_SA_S9_EEENS6_IJNS7_ILi1EEESI_SI_EEESC_SE_Li128ELb1ELb1ELb1ELb0EEENS1_36VarlenDynamicPersistentTileSchedulerILi128ELi80ELi128ELi128ELb1ELb1ELb0ELb0ELb1ELb1EEEEEEEEEvNT_6ParamsE)
        /*0170*/ 	.word	0x000000ff


	//----- nvinfo : EIATTR_FRAME_SIZE
	.align		4
.L_72:
        /*0174*/ 	.byte	0x04, 0x11
        /*0176*/ 	.short	(.L_74 - .L_73)
	.align		4
.L_73:
        /*0178*/ 	.word	index@($__internal_7_$__cuda_sm70_votesync_ballot)
        /*017c*/ 	.word	0x00000000


	//----- nvinfo : EIATTR_FRAME_SIZE
	.align		4
.L_74:
        /*0180*/ 	.byte	0x04, 0x11
        /*0182*/ 	.short	(.L_76 - .L_75)
	.align		4
.L_75:
        /*0184*/ 	.word	index@($__internal_6_$__cuda_sm70_shflsync_up_p)
        /*0188*/ 	.word	0x00000000


	//----- nvinfo : EIATTR_FRAME_SIZE
	.align		4
.L_76:
        /*018c*/ 	.byte	0x04, 0x11
        /*018e*/ 	.short	(.L_78 - .L_77)
	.align		4
.L_77:
        /*0190*/ 	.word	index@($__internal_5_$__cuda_sm70_shflsync_idx_p)
        /*0194*/ 	.word	0x00000000


	//----- nvinfo : EIATTR_FRAME_SIZE
	.align		4
.L_78:
        /*0198*/ 	.byte	0x04, 0x11
        /*019a*/ 	.short	(.L_80 - .L_79)
	.align		4
.L_79:
        /*019c*/ 	.word	index@($__internal_4_$__cuda_sm70_shflsync_bfly_p)
        /*01a0*/ 	.word	0x00000000


	//----- nvinfo : EIATTR_FRAME_SIZE
	.align		4
.L_80:
        /*01a4*/ 	.byte	0x04, 0x11
        /*01a6*/ 	.short	(.L_82 - .L_81)
	.align		4
.L_81:
        /*01a8*/ 	.word	index@(_ZN7cutlass13device_kernelIN5flash19enable_sm80_to_sm89INS1_16FlashAttnFwdSm80INS1_25CollectiveMainloopFwdSm80ILi4ELi1ELb0EN4cute5tupleIJNS5_1CILi128EEENS7_ILi80EEENS7_ILi64EEEEEELi64ENS_10bfloat16_tEfNS_4arch4Sm80ELb0ELb0ELb0ELb1ELb0ELb1ELb1ELb1EEENS1_21CollectiveEpilogueFwdINS6_IJS8_SA_S9_EEENS6_IJNS7_ILi1EEESI_SI_EEESC_SE_Li128ELb1ELb1ELb1ELb0EEENS1_36VarlenDynamicPersistentTileSchedulerILi128ELi80ELi128ELi128ELb1ELb1ELb0ELb0ELb1ELb1EEEEEEEEEvNT_6ParamsE)
        /*01ac*/ 	.word	0x00000040


	//----- nvinfo : EIATTR_REGCOUNT
	.align		4
.L_82:
        /*01b0*/ 	.byte	0x04, 0x2f
        /*01b2*/ 	.short	(.L_84 - .L_83)
	.align		4
.L_83:
        /*01b4*/ 	.word	index@(_ZN7cutlass13device_kernelIN5flash19enable_sm80_to_sm89INS1_16FlashAttnFwdSm80INS1_25CollectiveMainloopFwdSm80ILi4ELi1ELb0EN4cute5tupleIJNS5_1CILi128EEENS7_ILi80EEENS7_ILi64EEEEEELi64ENS_10bfloat16_tEfNS_4arch4Sm80ELb0ELb0ELb0ELb1ELb0ELb0ELb1ELb1EEENS1_21CollectiveEpilogueFwdINS6_IJS8_SA_S9_EEENS6_IJNS7_ILi1EEESI_SI_EEESC_SE_Li128ELb1ELb1ELb1ELb0EEENS1_36VarlenDynamicPersistentTileSchedulerILi128ELi80ELi128ELi128ELb1ELb1ELb0ELb0ELb1ELb1EEEEEEEEEvNT_6ParamsE)
        /*01b8*/ 	.word	0x000000ff


	//----- nvinfo : EIATTR_FRAME_SIZE
	.align		4
.L_84:
        /*01bc*/ 	.byte	0x04, 0x11
        /*01be*/ 	.short	(.L_86 - .L_85)
	.align		4
.L_85:
        /*01c0*/ 	.word	index@($__internal_3_$__cuda_sm70_votesync_ballot)
        /*01c4*/ 	.word	0x00000000


	//----- nvinfo : EIATTR_FRAME_SIZE
	.align		4
.L_86:
        /*01c8*/ 	.byte	0x04, 0x11
        /*01ca*/ 	.short	(.L_88 - .L_87)
	.align		4
.L_87:
        /*01cc*/ 	.word	index@($__internal_2_$__cuda_sm70_shflsync_up_p)
        /*01d0*/ 	.word	0x00000000


	//----- nvinfo : EIATTR_FRAME_SIZE
	.align		4
.L_88:
        /*01d4*/ 	.byte	0x04, 0x11
        /*01d6*/ 	.short	(.L_90 - .L_89)
	.align		4
.L_89:
        /*01d8*/ 	.word	index@($__internal_1_$__cuda_sm70_shflsync_idx_p)
        /*01dc*/ 	.word	0x00000000


	//----- nvinfo : EIATTR_FRAME_SIZE
	.align		4
.L_90:
        /*01e0*/ 	.byte	0x04, 0x11
        /*01e2*/ 	.short	(.L_92 - .L_91)
	.align		4
.L_91:
        /*01e4*/ 	.word	index@($__internal_0_$__cuda_sm70_shflsync_bfly_p)
        /*01e8*/ 	.word	0x00000000


	//----- nvinfo : EIATTR_FRAME_SIZE
	.align		4
.L_92:
        /*01ec*/ 	.byte	0x04, 0x11
        /*01ee*/ 	.short	(.L_94 - .L_93)
	.align		4
.L_93:
        /*01f0*/ 	.word	index@(_ZN7cutlass13device_kernelIN5flash19enable_sm80_to_sm89INS1_16FlashAttnFwdSm80INS1_25CollectiveMainloopFwdSm80ILi4ELi1ELb0EN4cute5tupleIJNS5_1CILi128EEENS7_ILi80EEENS7_ILi64EEEEEELi64ENS_10bfloat16_tEfNS_4arch4Sm80ELb0ELb0ELb0ELb1ELb0ELb0ELb1ELb1EEENS1_21CollectiveEpilogueFwdINS6_IJS8_SA_S9_EEENS6_IJNS7_ILi1EEESI_SI_EEESC_SE_Li128ELb1ELb1ELb1ELb0EEENS1_36VarlenDynamicPersistentTileSchedulerILi128ELi80ELi128ELi128ELb1ELb1ELb0ELb0ELb1ELb1EEEEEEEEEvNT_6ParamsE)
        /*01f4*/ 	.word	0x00000058


	//----- nvinfo : EIATTR_REGCOUNT
	.align		4
.L_94:
        /*01f8*/ 	.byte	0x04, 0x2f
        /*01fa*/ 	.short	(.L_96 - .L_95)
	.align		4
.L_95:
        /*01fc*/ 	.word	index@(_ZN7cutlass13device_kernelIN5flash19enable_sm80_to_sm89INS1_16FlashAttnFwdSm80INS1_25CollectiveMainloopFwdSm80ILi4ELi1ELb0EN4cute5tupleIJNS5_1CILi128EEENS7_ILi112EEENS7_ILi64EEEEEELi64ENS_10bfloat16_tEfNS_4arch4Sm80ELb0ELb0ELb0ELb0ELb0ELb0ELb1ELb1EEENS1_21CollectiveEpilogueFwdINS6_IJS8_SA_S9_EEENS6_IJNS7_ILi1EEESI_SI_EEESC_SE_Li128ELb0ELb1ELb1ELb0EEENS1_19SingleTileSchedulerILb0ELb1ELb1ELi128EEEEEEEEEvNT_6ParamsE)
        /*0200*/ 	.word	0x000000ff


	//----- nvinfo : EIATTR_FRAME_SIZE
	.align		4
.L_96:
        /*0204*/ 	.byte	0x04, 0x11
        /*0206*/ 	.short	(.L_98 - .L_97)
	.align		4
.L_97:
        /*0208*/ 	.word	index@(_ZN7cutlass13device_kernelIN5flash19enable_sm80_to_sm89INS1_16FlashAttnFwdSm80INS1_25CollectiveMainloopFwdSm80ILi4ELi1ELb0EN4cute5tupleIJNS5_1CILi128EEENS7_ILi112EEENS7_ILi64EEEEEELi64ENS_10bfloat16_tEfNS_4arch4Sm80ELb0ELb0ELb0ELb0ELb0ELb0ELb1ELb1EEENS1_21CollectiveEpilogueFwdINS6_IJS8_SA_S9_EEENS6_IJNS7_ILi1EEESI_SI_EEESC_SE_Li128ELb0ELb1ELb1ELb0EEENS1_19SingleTileSchedulerILb0ELb1ELb1ELi128EEEEEEEEEvNT_6ParamsE)
        /*020c*/ 	.word	0x00000048


	//----- nvinfo : EIATTR_MIN_STACK_SIZE
	.align		4
.L_98:
        /*0210*/ 	.byte	0x04, 0x12
        /*0212*/ 	.short	(.L_100 - .L_99)
	.align		4
.L_99:
        /*0214*/ 	.word	index@(_ZN7cutlass13device_kernelIN5flash19enable_sm80_to_sm89INS1_16FlashAttnFwdSm80INS1_25CollectiveMainloopFwdSm80ILi4ELi1ELb0EN4cute5tupleIJNS5_1CILi128EEENS7_ILi112EEENS7_ILi64EEEEEELi64ENS_10bfloat16_tEfNS_4arch4Sm80ELb0ELb0ELb0ELb0ELb0ELb0ELb1ELb1EEENS1_21CollectiveEpilogueFwdINS6_IJS8_SA_S9_EEENS6_IJNS7_ILi1EEESI_SI_EEESC_SE_Li128ELb0ELb1ELb1ELb0EEENS1_19SingleTileSchedulerILb0ELb1ELb1ELi128EEEEEEEEEvNT_6ParamsE)
        /*0218*/ 	.word	0x00000048


	//----- nvinfo : EIATTR_MIN_STACK_SIZE
	.align		4
.L_100:
        /*021c*/ 	.byte	0x04, 0x12
        /*021e*/ 	.short	(.L_102 - .L_101)
	.align		4
.L_101:
        /*0220*/ 	.word	index@(_ZN7cutlass13device_kernelIN5flash19enable_sm80_to_sm89INS1_16FlashAttnFwdSm80INS1_25CollectiveMainloopFwdSm80ILi4ELi1ELb0EN4cute5tupleIJNS5_1CILi128EEENS7_ILi80EEENS7_ILi64EEEEEELi64ENS_10bfloat16_tEfNS_4arch4Sm80ELb0ELb0ELb0ELb1ELb0ELb0ELb1ELb1EEENS1_21CollectiveEpilogueFwdINS6_IJS8_SA_S9_EEENS6_IJNS7_ILi1EEESI_SI_EEESC_SE_Li128ELb1ELb1ELb1ELb0EEENS1_36VarlenDynamicPersistentTileSchedulerILi128ELi80ELi128ELi128ELb1ELb1ELb0ELb0ELb1ELb1EEEEEEEEEvNT_6ParamsE)
        /*0224*/ 	.word	0x00000058


	//----- nvinfo : EIATTR_MIN_STACK_SIZE
	.align		4
.L_102:
        /*0228*/ 	.byte	0x04, 0x12
        /*022a*/ 	.short	(.L_104 - .L_103)
	.align		4
.L_103:
        /*022c*/ 	.word	index@(_ZN7cutlass13device_kernelIN5flash19enable_sm80_to_sm89INS1_16FlashAttnFwdSm80INS1_25CollectiveMainloopFwdSm80ILi4ELi1ELb0EN4cute5tupleIJNS5_1CILi128EEENS7_ILi80EEENS7_ILi64EEEEEELi64ENS_10bfloat16_tEfNS_4arch4Sm80ELb0ELb0ELb0ELb1ELb0ELb1ELb1ELb1EEENS1_21CollectiveEpilogueFwdINS6_IJS8_SA_S9_EEENS6_IJNS7_ILi1EEESI_SI_EEESC_SE_Li128ELb1ELb1ELb1ELb0EEENS1_36VarlenDynamicPersistentTileSchedulerILi128ELi80ELi128ELi128ELb1ELb1ELb0ELb0ELb1ELb1EEEEEEEEEvNT_6ParamsE)
        /*0230*/ 	.word	0x00000040


	//----- nvinfo : EIATTR_MIN_STACK_SIZE
	.align		4
.L_104:
        /*0234*/ 	.byte	0x04, 0x12
        /*0236*/ 	.short	(.L_106 - .L_105)
	.align		4
.L_105:
        /*0238*/ 	.word	index@(_ZN7cutlass13device_kernelIN5flash19enable_sm80_to_sm89INS1_16FlashAttnFwdSm80INS1_25CollectiveMainloopFwdSm80ILi4ELi1ELb0EN4cute5tupleIJNS5_1CILi128EEENS7_ILi96EEENS7_ILi64EEEEEELi64ENS_10bfloat16_tEfNS_4arch4Sm80ELb0ELb1ELb0ELb0ELb0ELb0ELb1ELb1EEENS1_21CollectiveEpilogueFwdINS6_IJS8_SA_S9_EEENS6_IJNS7_ILi1EEESI_SI_EEESC_SE_Li128ELb0ELb1ELb1ELb0EEENS1_19SingleTileSchedulerILb0ELb1ELb1ELi128EEEEEEEEEvNT_6ParamsE)
        /*023c*/ 	.word	0x00000050


	//----- nvinfo : EIATTR_MIN_STACK_SIZE
	.align		4
.L_106:
        /*0240*/ 	.byte	0x04, 0x12
        /*0242*/ 	.short	(.L_108 - .L_107)
	.align		4
.L_107:
        /*0244*/ 	.word	index@(_ZN7cutlass13device_kernelIN5flash19enable_sm80_to_sm89INS1_16FlashAttnFwdSm80INS1_25CollectiveMainloopFwdSm80ILi4ELi1ELb0EN4cute5tupleIJNS5_1CILi128EEENS7_ILi80EEENS7_ILi64EEEEEELi64ENS_10bfloat16_tEfNS_4arch4Sm80ELb0ELb1ELb0ELb1ELb0ELb0ELb1ELb1EEENS1_21CollectiveEpilogueFwdINS6_IJS8_SA_S9_EEENS6_IJNS7_ILi1EEESI_SI_EEESC_SE_Li128ELb1ELb1ELb1ELb0EEENS1_36VarlenDynamicPersistentTileSchedulerILi128ELi80ELi128ELi128ELb1ELb1ELb0ELb1ELb0ELb1EEEEEEEEEvNT_6ParamsE)
        /*0248*/ 	.word	0x00000088


	//----- nvinfo : EIATTR_MIN_STACK_SIZE
	.align		4
.L_108:
        /*024c*/ 	.byte	0x04, 0x12
        /*024e*/ 	.short	(.L_110 - .L_109)
	.align		4
.L_109:
        /*0250*/ 	.word	index@(_ZN7cutlass13device_kernelIN5flash19enable_sm80_to_sm89INS1_16FlashAttnFwdSm80INS1_25CollectiveMainloopFwdSm80ILi4ELi1ELb0EN4cute5tupleIJNS5_1CILi128EEENS7_ILi80EEENS7_ILi64EEEEEELi64ENS_10bfloat16_tEfNS_4arch4Sm80ELb0ELb1ELb0ELb1ELb0ELb1ELb1ELb1EEENS1_21CollectiveEpilogueFwdINS6_IJS8_SA_S9_EEENS6_IJNS7_ILi1EEESI_SI_EEESC_SE_Li128ELb1ELb1ELb1ELb0EEENS1_36VarlenDynamicPersistentTileSchedulerILi128ELi80ELi128ELi128ELb1ELb1ELb0ELb1ELb0ELb1EEEEEEEEEvNT_6ParamsE)
        /*0254*/ 	.word	0x00000068


	//----- nvinfo : EIATTR_MIN_STACK_SIZE
	.align		4
.L_110:
        /*0258*/ 	.byte	0x04, 0x12
        /*025a*/ 	.short	(.L_112 - .L_111)
	.align		4
.L_111:
        /*025c*/ 	.word	index@(_ZN7cutlass13device_kernelIN5flash19enable_sm80_to_sm89INS1_16FlashAttnFwdSm80INS1_25CollectiveMainloopFwdSm80ILi4ELi1ELb0EN4cute5tupleIJNS5_1CILi128EEENS7_ILi112EEENS7_ILi64EEEEEELi64ENS_10bfloat16_tEfNS_4arch4Sm80ELb1ELb0ELb0ELb0ELb0ELb0ELb1ELb1EEENS1_21CollectiveEpilogueFwdINS6_IJS8_SA_S9_EEENS6_IJNS7_ILi1EEESI_SI_EEESC_SE_Li128ELb0ELb1ELb1ELb0EEENS1_30DynamicPersistentTileSchedulerILi128ELi128ELb1ELb1ELb0EEEEEEEEEvNT_6ParamsE)
        /*0260*/ 	.word	0x000000d8


	//----- nvinfo : EIATTR_MIN_STACK_SIZE
	.align		4
.L_112:
        /*0264*/ 	.byte	0x04, 0x12
        /*0266*/ 	.short	(.L_114 - .L_113)
	.align		4
.L_113:
        /*0268*/ 	.word	index@(_ZN7cutlass13device_kernelIN5flash19enable_sm80_to_sm89INS1_16FlashAttnFwdSm80INS1_25CollectiveMainloopFwdSm80ILi4ELi1ELb0EN4cute5tupleIJNS5_1CILi128EEENS7_ILi80EEENS7_ILi64EEEEEELi64ENS_10bfloat16_tEfNS_4arch4Sm80ELb1ELb0ELb0ELb1ELb0ELb0ELb1ELb1EEENS1_21CollectiveEpilogueFwdINS6_IJS8_SA_S9_EEENS6_IJNS7_ILi1EEESI_SI_EEESC_SE_Li128ELb1ELb1ELb1ELb0EEENS1_36VarlenDynamicPersistentTileSchedulerILi128ELi80ELi128ELi128ELb1ELb1ELb0ELb1ELb1ELb1EEEEEEEEEvNT_6ParamsE)
        /*026c*/ 	.word	0x000000a0


	//----- nvinfo : EIATTR_MIN_STACK_SIZE
	.align		4
.L_114:
        /*0270*/ 	.byte	0x04, 0x12
        /*0272*/ 	.short	(.L_116 - .L_115)
	.align		4
.L_115:
        /*0274*/ 	.word	index@(_ZN7cutlass13device_kernelIN5flash19enable_sm80_to_sm89INS1_16FlashAttnFwdSm80INS1_25CollectiveMainloopFwdSm80ILi4ELi1ELb0EN4cute5tupleIJNS5_1CILi128EEENS7_ILi80EEENS7_ILi64EEEEEELi64ENS_10bfloat16_tEfNS_4arch4Sm80ELb1ELb0ELb0ELb1ELb0ELb1ELb1ELb1EEENS1_21CollectiveEpilogueFwdINS6_IJS8_SA_S9_EEENS6_IJNS7_ILi1EEESI_SI_EEESC_SE_Li128ELb1ELb1ELb1ELb0EEENS1_36VarlenDynamicPersistentTileSchedulerILi128ELi80ELi128ELi128ELb1ELb1ELb0ELb1ELb1ELb1EEEEEEEEEvNT_6ParamsE)
        /*0278*/ 	.word	0x00000068
.L_116:


//--------------------- .nv.info._ZN7cutlass13device_kernelIN5flash19enable_sm80_to_sm89INS1_16FlashAttnFwdSm80INS1_25CollectiveMainloopFwdSm80ILi4ELi1ELb0EN4cute5tupleIJNS5_1CILi128EEENS7_ILi112EEENS7_ILi64EEEEEELi64ENS_10bfloat16_tEfNS_4arch4Sm80ELb0ELb0ELb0ELb0ELb0ELb0ELb1ELb1EEENS1_21CollectiveEpilogueFwdINS6_IJS8_SA_S9_EEENS6_IJNS7_ILi1EEESI_SI_EEESC_SE_Li128ELb0ELb1ELb1ELb0EEENS1_19SingleTileSchedulerILb0ELb1ELb1ELi128EEEEEEEEEvNT_6ParamsE --------------------------
	.section	.nv.info._ZN7cutlass13device_kernelIN5flash19enable_sm80_to_sm89INS1_16FlashAttnFwdSm80INS1_25CollectiveMainloopFwdSm80ILi4ELi1ELb0EN4cute5tupleIJNS5_1CILi128EEENS7_ILi112EEENS7_ILi64EEEEEELi64ENS_10bfloat16_tEfNS_4arch4Sm80ELb0ELb0ELb0ELb0ELb0ELb0ELb1ELb1EEENS1_21CollectiveEpilogueFwdINS6_IJS8_SA_S9_EEENS6_IJNS7_ILi1EEESI_SI_EEESC_SE_Li128ELb0ELb1ELb1ELb0EEENS1_19SingleTileSchedulerILb0ELb1ELb1ELi128EEEEEEEEEvNT_6ParamsE,"",@"SHT_CUDA_INFO"
	.sectionflags	@""
	.align	4


	//----- nvinfo : EIATTR_CUDA_API_VERSION
	.align		4
        /*0000*/ 	.byte	0x04, 0x37
        /*0002*/ 	.short	(.L_118 - .L_117)
.L_117:
        /*0004*/ 	.word	0x00000082


	//----- nvinfo : EIATTR_SW2861232_WAR
	.align		4
.L_118:
        /*0008*/ 	.byte	0x01, 0x35
	.zero		2


	//----- nvinfo : EIATTR_PARAM_CBANK
	.align		4
        /*000c*/ 	.byte	0x04, 0x0a
        /*000e*/ 	.short	(.L_120 - .L_119)
	.align		4
.L_119:
        /*0010*/ 	.word	index@(.nv.constant0._ZN7cutlass13device_kernelIN5flash19enable_sm80_to_sm89INS1_16FlashAttnFwdSm80INS1_25CollectiveMainloopFwdSm80ILi4ELi1ELb0EN4cute5tupleIJNS5_1CILi128EEENS7_ILi112EEENS7_ILi64EEEEEELi64ENS_10bfloat16_tEfNS_4arch4Sm80ELb0ELb0ELb0ELb0ELb0ELb0ELb1ELb1EEENS1_21CollectiveEpilogueFwdINS6_IJS8_SA_S9_EEENS6_IJNS7_ILi1EEESI_SI_EEESC_SE_Li128ELb0ELb1ELb1ELb0EEENS1_19SingleTileSchedulerILb0ELb1ELb1ELi128EEEEEEEEEvNT_6ParamsE)
        /*0014*/ 	.short	0x0160
        /*0016*/ 	.short	0x0418


	//----- nvinfo : EIATTR_CBANK_PARAM_SIZE
	.align		4
.L_120:
        /*0018*/ 	.byte	0x03, 0x19
        /*001a*/ 	.short	0x0418


	//----- nvinfo : EIATTR_KPARAM_INFO
	.align		4
        /*001c*/ 	.byte	0x04, 0x17
        /*001e*/ 	.short	(.L_122 - .L_121)
.L_121:
        /*0020*/ 	.word	0x00000000
        /*0024*/ 	.short	0x0000
        /*0026*/ 	.short	0x0000
        /*0028*/ 	.byte	0x00, 0xf0, 0x61, 0x10


	//----- nvinfo : EIATTR_MAXREG_COUNT
	.align		4
.L_122:
        /*002c*/ 	.byte	0x03, 0x1b
        /*002e*/ 	.short	0x00ff


	//----- nvinfo : EIATTR_NUM_BARRIERS
	.align		4
        /*0030*/ 	.byte	0x02, 0x4c
        /*0032*/ 	.byte	0x02
	.zero		1


	//----- nvinfo : EIATTR_ANNOTATIONS
	.align		4
        /*0034*/ 	.byte	0x04, 0x55
        /*0036*/ 	.short	(.L_124 - .L_123)


	//   ....[0]....
.L_123:
        /*0038*/ 	.word	0x00000001
        /*003c*/ 	.byte	0x90, 0x00, 0x00, 0x00, 0x01, 0x00, 0x00, 0x00, 0xf0, 0x00, 0x00, 0x00, 0x01, 0x00, 0x00, 0x00
        /* <DEDUP_REMOVED lines=18> */
        /*016c*/ 	.byte	0x80, 0xac, 0x00, 0x00, 0x01, 0x00, 0x00, 0x00, 0x30, 0xc1, 0x00, 0x00


	//----- nvinfo : EIATTR_MERCURY_ISA_VERSION
	.align		4
.L_124:
        /*0178*/ 	.byte	0x03, 0x5f
        /*017a*/ 	.short	0x0000


	//----- nvinfo : EIATTR_COOP_GROUP_MASK_REGIDS
	.align		4
        /*017c*/ 	.byte	0x04, 0x29
        /*017e*/ 	.short	(.L_126 - .L_125)


	//   ....[0]....
.L_125:
        /*0180*/ 	.word	0xffffffff


	//   ....[1]....
        /*0184*/ 	.word	0xffffffff


	//   ....[2]....
        /*0188*/ 	.word	0xffffffff


	//   ....[3]....
        /*018c*/ 	.word	0xffffffff


	//   ....[4]....
        /*0190*/ 	.word	0xffffffff


	//   ....[5]....
        /*0194*/ 	.word	0xffffffff


	//   ....[6]....
        /*0198*/ 	.word	0xffffffff


	//   ....[7]....
        /*019c*/ 	.word	0xffffffff


	//   ....[8]....
        /*01a0*/ 	.word	0xffffffff


	//   ....[9]....
        /*01a4*/ 	.word	0xffffffff


	//   ....[10]....
        /*01a8*/ 	.word	0xffffffff


	//   ....[11]....
        /*01ac*/ 	.word	0xffffffff


	//   ....[12]....
        /*01b0*/ 	.word	0xffffffff


	//   ....[13]....
        /*01b4*/ 	.word	0xffffffff


	//   ....[14]....
        /*01b8*/ 	.word	0xffffffff


	//   ....[15]....
        /*01bc*/ 	.word	0xffffffff


	//   ....[16]....
        /*01c0*/ 	.word	0xffffffff


	//   ....[17]....
        /*01c4*/ 	.word	0xffffffff


	//   ....[18]....
        /*01c8*/ 	.word	0xffffffff


	//   ....[19]....
        /*01cc*/ 	.word	0xffffffff


	//   ....[20]....
        /*01d0*/ 	.word	0xffffffff


	//   ....[21]....
        /*01d4*/ 	.word	0xffffffff


	//   ....[22]....
        /*01d8*/ 	.word	0xffffffff


	//   ....[23]....
        /*01dc*/ 	.word	0xffffffff


	//   ....[24]....
        /*01e0*/ 	.word	0xffffffff


	//   ....[25]....
        /*01e4*/ 	.word	0xffffffff


	//   ....[26]....
        /*01e8*/ 	.word	0xffffffff


	//   ....[27]....
        /*01ec*/ 	.word	0xffffffff


	//   ....[28]....
        /*01f0*/ 	.word	0xffffffff


	//   ....[29]....
        /*01f4*/ 	.word	0xffffffff


	//   ....[30]....
        /*01f8*/ 	.word	0xffffffff


	//   ....[31]....
        /*01fc*/ 	.word	0xffffffff


	//   ....[32]....
        /*0200*/ 	.word	0xffffffff


	//   ....[33]....
        /*0204*/ 	.word	0xffffffff


	//   ....[34]....
        /*0208*/ 	.word	0xffffffff


	//   ....[35]....
        /*020c*/ 	.word	0xffffffff


	//   ....[36]....
        /*0210*/ 	.word	0xffffffff


	//   ....[37]....
        /*0214*/ 	.word	0xffffffff


	//   ....[38]....
        /*0218*/ 	.word	0xffffffff


	//   ....[39]....
        /*021c*/ 	.word	0xffffffff


	//   ....[40]....
        /*0220*/ 	.word	0xffffffff


	//   ....[41]....
        /*0224*/ 	.word	0xffffffff


	//   ....[42]....
        /*0228*/ 	.word	0xffffffff


	//   ....[43]....
        /*022c*/ 	.word	0xffffffff


	//   ....[44]....
        /*0230*/ 	.word	0xffffffff


	//   ....[45]....
        /*0234*/ 	.word	0xffffffff


	//   ....[46]....
        /*0238*/ 	.word	0xffffffff


	//   ....[47]....
        /*023c*/ 	.word	0xffffffff


	//   ....[48]....
        /*0240*/ 	.word	0xffffffff


	//   ....[49]....
        /*0244*/ 	.word	0xffffffff


	//   ....[50]....
        /*0248*/ 	.word	0xffffffff


	//   ....[51]....
        /*024c*/ 	.word	0xffffffff


	//   ....[52]....
        /*0250*/ 	.word	0xffffffff


	//   ....[53]....
        /*0254*/ 	.word	0xffffffff


	//   ....[54]....
        /*0258*/ 	.word	0xffffffff


	//   ....[55]....
        /*025c*/ 	.word	0xffffffff


	//   ....[56]....
        /*0260*/ 	.word	0xffffffff


	//----- nvinfo : EIATTR_COOP_GROUP_INSTR_OFFSETS
	.align		4
.L_126:
        /*0264*/ 	.byte	0x04, 0x28
        /*0266*/ 	.short	(.L_128 - .L_127)


	//   ....[0]....
.L_127:
        /*0268*/ 	.word	0x00000060


	//   ....[1]....
        /*026c*/ 	.word	0x00000c00


	//   ....[2]....
        /*0270*/ 	.word	0x00000c20


	//   ....[3]....
        /*0274*/ 	.word	0x00000e40


	//   ....[4]....
        /*0278*/ 	.word	0x00000e70


	//   ....[5]....
        /*027c*/ 	.word	0x00000f00


	//   ....[6]....
        /*0280*/ 	.word	0x00000f30


	//   ....[7]....
        /*0284*/ 	.word	0x00000fc0


	//   ....[8]....
        /*0288*/ 	.word	0x00000ff0


	//   ....[9]....
        /*028c*/ 	.word	0x00001080


	//   ....[10]....
        /*0290*/ 	.word	0x000010b0


	//   ....[11]....
        /*0294*/ 	.word	0x00001140


	//   ....[12]....
        /*0298*/ 	.word	0x00001170


	//   ....[13]....
        /*029c*/ 	.word	0x00001200


	//   ....[14]....
        /*02a0*/ 	.word	0x00001230


	//   ....[15]....
        /*02a4*/ 	.word	0x000012b0


	//   ....[16]....
        /*02a8*/ 	.word	0x000012f0


	//   ....[17]....
        /*02ac*/ 	.word	0x000033c0


	//   ....[18]....
        /*02b0*/ 	.word	0x000034c0


	//   ....[19]....
        /*02b4*/ 	.word	0x00003940


	//   ....[20]....
        /*02b8*/ 	.word	0x000039f0


	//   ....[21]....
        /*02bc*/ 	.word	0x00003a40


	//   ....[22]....
        /*02c0*/ 	.word	0x00003aa0


	//   ....[23]....
        /*02c4*/ 	.word	0x00003be0


	//   ....[24]....
        /*02c8*/ 	.word	0x00003d30


	//   ....[25]....
        /*02cc*/ 	.word	0x000077e0


	//   ....[26]....
        /*02d0*/ 	.word	0x00007860


	//   ....[27]....
        /*02d4*/ 	.word	0x00007920


	//   ....[28]....
        /*02d8*/ 	.word	0x00007980


	//   ....[29]....
        /*02dc*/ 	.word	0x000079b0


	//   ....[30]....
        /*02e0*/ 	.word	0x00007a90


	//   ....[31]....
        /*02e4*/ 	.word	0x00007c10


	//   ....[32]....
        /*02e8*/ 	.word	0x00007f20


	//   ....[33]....
        /*02ec*/ 	.word	0x0000a570


	//   ....[34]....
        /*02f0*/ 	.word	0x0000a580


	//   ....[35]....
        /*02f4*/ 	.word	0x0000a590


	//   ....[36]....
        /*02f8*/ 	.word	0x0000a5b0


	//   ....[37]....
        /*02fc*/ 	.word	0x0000a5d0


	//   ....[38]....
        /*0300*/ 	.word	0x0000a5f0


	//   ....[39]....
        /*0304*/ 	.word	0x0000a600


	//   ....[40]....
        /*0308*/ 	.word	0x0000a630


	//   ....[41]....
        /*030c*/ 	.word	0x0000b200


	//   ....[42]....
        /*0310*/ 	.word	0x0000b250


	//   ....[43]....
        /*0314*/ 	.word	0x0000b280


	//   ....[44]....
        /*0318*/ 	.word	0x0000b2b0


	//   ....[45]....
        /*031c*/ 	.word	0x0000b2e0


	//   ....[46]....
        /*0320*/ 	.word	0x0000b310


	//   ....[47]....
        /*0324*/ 	.word	0x0000b340


	//   ....[48]....
        /*0328*/ 	.word	0x0000b360


	//   ....[49]....
        /*032c*/ 	.word	0x0000b380


	//   ....[50]....
        /*0330*/ 	.word	0x0000b390


	//   ....[51]....
        /*0334*/ 	.word	0x0000b740


	//   ....[52]....
        /*0338*/ 	.word	0x0000b760


	//   ....[53]....
        /*033c*/ 	.word	0x0000ba60


	//   ....[54]....
        /*0340*/ 	.word	0x0000ba80


	//   ....[55]....
        /*0344*/ 	.word	0x0000bd80


	//   ....[56]....
        /*0348*/ 	.word	0x0000bd90


	//----- nvinfo : EIATTR_EXIT_INSTR_OFFSETS
	.align		4
.L_128:
        /*034c*/ 	.byte	0x04, 0x1c
        /*034e*/ 	.short	(.L_130 - .L_129)


	//   ....[0]....
.L_129:
        /*0350*/ 	.word	0x000001b0


	//   ....[1]....
        /*0354*/ 	.word	0x0000bda0


	//   ....[2]....
        /*0358*/ 	.word	0x0000c040


	//   ....[3]....
        /*035c*/ 	.word	0x0000c090


	//   ....[4]....
        /*0360*/ 	.word	0x0000c0c0


	//   ....[5]....
        /*0364*/ 	.word	0x0000c120


	//   ....[6]....
        /*0368*/ 	.word	0x0000c380


	//----- nvinfo : EIATTR_CTAIDZ_USED
	.align		4
.L_130:
        /*036c*/ 	.byte	0x01, 0x04
	.zero		2


	//----- nvinfo : EIATTR_MAX_THREADS
	.align		4
        /*0370*/ 	.byte	0x04, 0x05
        /*0372*/ 	.short	(.L_132 - .L_131)
.L_131:
        /*0374*/ 	.word	0x00000080
        /*0378*/ 	.word	0x00000001
        /*037c*/ 	.word	0x00000001


	//----- nvinfo : EIATTR_CRS_STACK_SIZE
	.align		4
.L_132:
        /*0380*/ 	.byte	0x04, 0x1e
        /*0382*/ 	.short	(.L_134 - .L_133)
.L_133:
        /*0384*/ 	.word	0x00000000
.L_134:


//--------------------- .nv.info._ZN7cutlass13device_kernelIN5flash19enable_sm80_to_sm89INS1_16FlashAttnFwdSm80INS1_25CollectiveMainloopFwdSm80ILi4ELi1ELb0EN4cute5tupleIJNS5_1CILi128EEENS7_ILi80EEENS7_ILi64EEEEEELi64ENS_10bfloat16_tEfNS_4arch4Sm80ELb0ELb0ELb0ELb1ELb0ELb0ELb1ELb1EEENS1_21CollectiveEpilogueFwdINS6_IJS8_SA_S9_EEENS6_IJNS7_ILi1EEESI_SI_EEESC_SE_Li128ELb1ELb1ELb1ELb0EEENS1_36VarlenDynamicPersistentTileSchedulerILi128ELi80ELi128ELi128ELb1ELb1ELb0ELb0ELb1ELb1EEEEEEEEEvNT_6ParamsE --------------------------
	.section	.nv.info._ZN7cutlass13device_kernelIN5flash19enable_sm80_to_sm89INS1_16FlashAttnFwdSm80INS1_25CollectiveMainloopFwdSm80ILi4ELi1ELb0EN4cute5tupleIJNS5_1CILi128EEENS7_ILi80EEENS7_ILi64EEEEEELi64ENS_10bfloat16_tEfNS_4arch4Sm80ELb0ELb0ELb0ELb1ELb0ELb0ELb1ELb1EEENS1_21CollectiveEpilogueFwdINS6_IJS8_SA_S9_EEENS6_IJNS7_ILi1EEESI_SI_EEESC_SE_Li128ELb1ELb1ELb1ELb0EEENS1_36VarlenDynamicPersistentTileSchedulerILi128ELi80ELi128ELi128ELb1ELb1ELb0ELb0ELb1ELb1EEEEEEEEEvNT_6ParamsE,"",@"SHT_CUDA_INFO"
	.sectionflags	@""
	.align	4


	//----- nvinfo : EIATTR_CUDA_API_VERSION
	.align		4
        /*0000*/ 	.byte	0x04, 0x37
        /*0002*/ 	.short	(.L_136 - .L_135)
.L_135:
        /*0004*/ 	.word	0x00000082


	//----- nvinfo : EIATTR_SW2861232_WAR
	.align		4
.L_136:
        /*0008*/ 	.byte	0x01, 0x35
	.zero		2


	//----- nvinfo : EIATTR_PARAM_CBANK
	.align		4
        /*000c*/ 	.byte	0x04, 0x0a
        /*000e*/ 	.short	(.L_138 - .L_137)
	.align		4
.L_137:
        /*0010*/ 	.word	index@(.nv.constant0._ZN7cutlass13device_kernelIN5flash19enable_sm80_to_sm89INS1_16FlashAttnFwdSm80INS1_25CollectiveMainloopFwdSm80ILi4ELi1ELb0EN4cute5tupleIJNS5_1CILi128EEENS7_ILi80EEENS7_ILi64EEEEEELi64ENS_10bfloat16_tEfNS_4arch4Sm80ELb0ELb0ELb0ELb1ELb0ELb0ELb1ELb1EEENS1_21CollectiveEpilogueFwdINS6_IJS8_SA_S9_EEENS6_IJNS7_ILi1EEESI_SI_EEESC_SE_Li128ELb1ELb1ELb1ELb0EEENS1_36VarlenDynamicPersistentTileSchedulerILi128ELi80ELi128ELi128ELb1ELb1ELb0ELb0ELb1ELb1EEEEEEEEEvNT_6ParamsE)
        /*0014*/ 	.short	0x0160
        /*0016*/ 	.short	0x0438


	//----- nvinfo : EIATTR_CBANK_PARAM_SIZE
	.align		4
.L_138:
        /*0018*/ 	.byte	0x03, 0x19
        /*001a*/ 	.short	0x0438


	//----- nvinfo : EIATTR_KPARAM_INFO
	.align		4
        /*001c*/ 	.byte	0x04, 0x17
        /*001e*/ 	.short	(.L_140 - .L_139)
.L_139:
        /*0020*/ 	.word	0x00000000
        /*0024*/ 	.short	0x0000
        /*0026*/ 	.short	0x0000
        /*0028*/ 	.byte	0x00, 0xf0, 0xe1, 0x10


	//----- nvinfo : EIATTR_MAXREG_COUNT
	.align		4
.L_140:
        /*002c*/ 	.byte	0x03, 0x1b
        /*002e*/ 	.short	0x00ff


	//----- nvinfo : EIATTR_NUM_BARRIERS
	.align		4
        /*0030*/ 	.byte	0x02, 0x4c
        /*0032*/ 	.byte	0x06
	.zero		1


	//----- nvinfo : EIATTR_ANNOTATIONS
	.align		4
        /*0034*/ 	.byte	0x04, 0x55
        /*0036*/ 	.short	(.L_142 - .L_141)


	//   ....[0]....
.L_141:
        /* <DEDUP_REMOVED lines=28> */
        /*01ec*/ 	.byte	0xd0, 0xbe, 0x00, 0x00


	//----- nvinfo : EIATTR_MERCURY_ISA_VERSION
	.align		4
.L_142:
        /*01f0*/ 	.byte	0x03, 0x5f
        /*01f2*/ 	.short	0x0000


	//----- nvinfo : EIATTR_INT_WARP_WIDE_INSTR_OFFSETS
	.align		4
        /*01f4*/ 	.byte	0x04, 0x31
        /*01f6*/ 	.short	(.L_144 - .L_143)


	//   ....[0]....
.L_143:
        /*01f8*/ 	.word	0x000092e0


	//   ....[1]....
        /*01fc*/ 	.word	0x00009360


	//----- nvinfo : EIATTR_COOP_GROUP_MASK_REGIDS
	.align		4
.L_144:
        /*0200*/ 	.byte	0x04, 0x29
        /*0202*/ 	.short	(.L_146 - .L_145)


	//   ....[0]....
.L_145:
        /*0204*/ 	.word	0xffffffff


	//   ....[1]....
        /*0208*/ 	.word	0xffffffff


	//   ....[2]....
        /*020c*/ 	.word	0xffffffff


	//   ....[3]....
        /*0210*/ 	.word	0xffffffff


	//   ....[4]....
        /*0214*/ 	.word	0xffffffff


	//   ....[5]....
        /*0218*/ 	.word	0xffffffff


	//   ....[6]....
        /*021c*/ 	.word	0xffffffff


	//   ....[7]....
        /*0220*/ 	.word	0xffffffff


	//   ....[8]....
        /*0224*/ 	.word	0xffffffff


	//   ....[9]....
        /*0228*/ 	.word	0xffffffff


	//   ....[10]....
        /*022c*/ 	.word	0xffffffff


	//   ....[11]....
        /*0230*/ 	.word	0xffffffff


	//   ....[12]....
        /*0234*/ 	.word	0xffffffff


	//   ....[13]....
        /*0238*/ 	.word	0xffffffff


	//   ....[14]....
        /*023c*/ 	.word	0xffffffff


	//   ....[15]....
        /*0240*/ 	.word	0xffffffff


	//   ....[16]....
        /*0244*/ 	.word	0xffffffff


	//   ....[17]....
        /*0248*/ 	.word	0xffffffff


	//   ....[18]....
        /*024c*/ 	.word	0xffffffff


	//   ....[19]....
        /*0250*/ 	.word	0xffffffff


	//   ....[20]....
        /*0254*/ 	.word	0xffffffff


	//   ....[21]....
        /*0258*/ 	.word	0xffffffff


	//   ....[22]....
        /*025c*/ 	.word	0xffffffff


	//   ....[23]....
        /*0260*/ 	.word	0xffffffff


	//   ....[24]....
        /*0264*/ 	.word	0xffffffff


	//   ....[25]....
        /*0268*/ 	.word	0xffffffff


	//   ....[26]....
        /*026c*/ 	.word	0xffffffff


	//   ....[27]....
        /*0270*/ 	.word	0xffffffff


	//   ....[28]....
        /*0274*/ 	.word	0xffffffff


	//   ....[29]....
        /*0278*/ 	.word	0xffffffff


	//   ....[30]....
        /*027c*/ 	.word	0xffffffff


	//   ....[31]....
        /*0280*/ 	.word	0xffffffff


	//   ....[32]....
        /*0284*/ 	.word	0xffffffff


	//   ....[33]....
        /*0288*/ 	.word	0xffffffff


	//   ....[34]....
        /*028c*/ 	.word	0xffffffff


	//   ....[35]....
        /*0290*/ 	.word	0xffffffff


	//   ....[36]....
        /*0294*/ 	.word	0xffffffff


	//   ....[37]....
        /*0298*/ 	.word	0xffffffff


	//   ....[38]....
        /*029c*/ 	.word	0xffffffff


	//   ....[39]....
        /*02a0*/ 	.word	0xffffffff


	//   ....[40]....
        /*02a4*/ 	.word	0xffffffff


	//   ....[41]....
        /*02a8*/ 	.word	0xffffffff


	//   ....[42]....
        /*02ac*/ 	.word	0xffffffff


	//   ....[43]....
        /*02b0*/ 	.word	0xffffffff


	//   ....[44]....
        /*02b4*/ 	.word	0xffffffff


	//   ....[45]....
        /*02b8*/ 	.word	0xffffffff


	//   ....[46]....
        /*02bc*/ 	.word	0xffffffff


	//   ....[47]....
        /*02c0*/ 	.word	0xffffffff


	//   ....[48]....
        /*02c4*/ 	.word	0xffffffff


	//   ....[49]....
        /*02c8*/ 	.word	0xffffffff


	//   ....[50]....
        /*02cc*/ 	.word	0xffffffff


	//   ....[51]....
        /*02d0*/ 	.word	0xffffffff


	//   ....[52]....
        /*02d4*/ 	.word	0xffffffff


	//   ....[53]....
        /*02d8*/ 	.word	0xffffffff


	//   ....[54]....
        /*02dc*/ 	.word	0xffffffff


	//   ....[55]....
        /*02e0*/ 	.word	0xffffffff


	//   ....[56]....
        /*02e4*/ 	.word	0xffffffff


	//   ....[57]....
        /*02e8*/ 	.word	0xffffffff


	//   ....[58]....
        /*02ec*/ 	.word	0xffffffff


	//   ....[59]....
        /*02f0*/ 	.word	0xffffffff


	//   ....[60]....
        /*02f4*/ 	.word	0xffffffff


	//   ....[61]....
        /*02f8*/ 	.word	0xffffffff


	//   ....[62]....
        /*02fc*/ 	.word	0xffffffff


	//   ....[63]....
        /*0300*/ 	.word	0xffffffff


	//   ....[64]....
        /*0304*/ 	.word	0xffffffff


	//   ....[65]....
        /*0308*/ 	.word	0xffffffff


	//   ....[66]....
        /*030c*/ 	.word	0xffffffff


	//   ....[67]....
        /*0310*/ 	.word	0xffffffff


	//   ....[68]....
        /*0314*/ 	.word	0xffffffff


	//   ....[69]....
        /*0318*/ 	.word	0xffffffff


	//   ....[70]....
        /*031c*/ 	.word	0xffffffff


	//   ....[71]....
        /*0320*/ 	.word	0xffffffff


	//   ....[72]....
        /*0324*/ 	.word	0xffffffff


	//   ....[73]....
        /*0328*/ 	.word	0xffffffff


	//   ....[74]....
        /*032c*/ 	.word	0xffffffff


	//   ....[75]....
        /*0330*/ 	.word	0xffffffff


	//   ....[76]....
        /*0334*/ 	.word	0xffffffff


	//   ....[77]....
        /*0338*/ 	.word	0xffffffff


	//   ....[78]....
        /*033c*/ 	.word	0xffffffff


	//   ....[79]....
        /*0340*/ 	.word	0xffffffff


	//   ....[80]....
        /*0344*/ 	.word	0xffffffff


	//   ....[81]....
        /*0348*/ 	.word	0xffffffff


	//   ....[82]....
        /*034c*/ 	.word	0xffffffff


	//   ....[83]....
        /*0350*/ 	.word	0xffffffff


	//   ....[84]....
        /*0354*/ 	.word	0xffffffff


	//   ....[85]....
        /*0358*/ 	.word	0xffffffff


	//   ....[86]....
        /*035c*/ 	.word	0xffffffff


	//   ....[87]....
        /*0360*/ 	.word	0xffffffff


	//   ....[88]....
        /*0364*/ 	.word	0xffffffff


	//   ....[89]....
        /*0368*/ 	.word	0xffffffff


	//   ....[90]....
        /*036c*/ 	.word	0xffffffff


	//   ....[91]....
        /*0370*/ 	.word	0xffffffff


	//   ....[92]....
        /*0374*/ 	.word	0xffffffff


	//   ....[93]....
        /*0378*/ 	.word	0xffffffff


	//   ....[94]....
        /*037c*/ 	.word	0xffffffff


	//   ....[95]....
        /*0380*/ 	.word	0xffffffff


	//   ....[96]....
        /*0384*/ 	.word	0xffffffff


	//   ....[97]....
        /*0388*/ 	.word	0xffffffff


	//   ....[98]....
        /*038c*/ 	.word	0xffffffff


	//   ....[99]....
        /*0390*/ 	.word	0xffffffff


	//   ....[100]....
        /*0394*/ 	.word	0xffffffff


	//   ....[101]....
        /*0398*/ 	.word	0xffffffff


	//   ....[102]....
        /*039c*/ 	.word	0xffffffff


	//   ....[103]....
        /*03a0*/ 	.word	0xffffffff


	//   ....[104]....
        /*03a4*/ 	.word	0xffffffff


	//   ....[105]....
        /*03a8*/ 	.word	0xffffffff


	//   ....[106]....
        /*03ac*/ 	.word	0xffffffff


	//   ....[107]....
        /*03b0*/ 	.word	0xffffffff


	//   ....[108]....
        /*03b4*/ 	.word	0xffffffff


	//   ....[109]....
        /*03b8*/ 	.word	0xffffffff


	//   ....[110]....
        /*03bc*/ 	.word	0xffffffff


	//   ....[111]....
        /*03c0*/ 	.word	0xffffffff


	//   ....[112]....
        /*03c4*/ 	.word	0xffffffff


	//   ....[113]....
        /*03c8*/ 	.word	0xffffffff


	//   ....[114]....
        /*03cc*/ 	.word	0xffffffff


	//   ....[115]....
        /*03d0*/ 	.word	0xffffffff


	//   ....[116]....
        /*03d4*/ 	.word	0xffffffff


	//   ....[117]....
        /*03d8*/ 	.word	0xffffffff


	//   ....[118]....
        /*03dc*/ 	.word	0xffffffff


	//   ....[119]....
        /*03e0*/ 	.word	0xffffffff


	//   ....[120]....
        /*03e4*/ 	.word	0xffffffff


	//   ....[121]....
        /*03e8*/ 	.word	0xffffffff


	//   ....[122]....
        /*03ec*/ 	.word	0xffffffff


	//   ....[123]....
        /*03f0*/ 	.word	0xffffffff


	//   ....[124]....
        /*03f4*/ 	.word	0xffffffff


	//   ....[125]....
        /*03f8*/ 	.word	0xffffffff


	//   ....[126]....
        /*03fc*/ 	.word	0xffffffff


	//   ....[127]....
        /*0400*/ 	.word	0xffffffff


	//   ....[128]....
        /*0404*/ 	.word	0xffffffff


	//   ....[129]....
        /*0408*/ 	.word	0xffffffff


	//   ....[130]....
        /*040c*/ 	.word	0xffffffff


	//   ....[131]....
        /*0410*/ 	.word	0xffffffff


	//   ....[132]....
        /*0414*/ 	.word	0xffffffff


	//   ....[133]....
        /*0418*/ 	.word	0xffffffff


	//   ....[134]....
        /*041c*/ 	.word	0xffffffff


	//   ....[135]....
        /*0420*/ 	.word	0xffffffff


	//   ....[136]....
        /*0424*/ 	.word	0xffffffff


	//   ....[137]....
        /*0428*/ 	.word	0xffffffff


	//   ....[138]....
        /*042c*/ 	.word	0xffffffff


	//   ....[139]....
        /*0430*/ 	.word	0xffffffff


	//   ....[140]....
        /*0434*/ 	.word	0xffffffff


	//   ....[141]....
        /*0438*/ 	.word	0xffffffff


	//   ....[142]....
        /*043c*/ 	.word	0xffffffff


	//   ....[143]....
        /*0440*/ 	.word	0xffffffff


	//   ....[144]....
        /*0444*/ 	.word	0xffffffff


	//   ....[145]....
        /*0448*/ 	.word	0xffffffff


	//   ....[146]....
        /*044c*/ 	.word	0xffffffff


	//   ....[147]....
        /*0450*/ 	.word	0xffffffff


	//   ....[148]....
        /*0454*/ 	.word	0xffffffff


	//   ....[149]....
        /*0458*/ 	.word	0xffffffff


	//   ....[150]....
        /*045c*/ 	.word	0xffffffff


	//   ....[151]....
        /*0460*/ 	.word	0xffffffff


	//   ....[152]....
        /*0464*/ 	.word	0xffffffff


	//   ....[153]....
        /*0468*/ 	.word	0xffffffff


	//   ....[154]....
        /*046c*/ 	.word	0xffffffff


	//   ....[155]....
        /*0470*/ 	.word	0xffffffff


	//   ....[156]....
        /*0474*/ 	.word	0xffffffff


	//   ....[157]....
        /*0478*/ 	.word	0xffffffff


	//   ....[158]....
        /*047c*/ 	.word	0xffffffff


	//   ....[159]....
        /*0480*/ 	.word	0xffffffff


	//   ....[160]....
        /*0484*/ 	.word	0xffffffff


	//   ....[161]....
        /*0488*/ 	.word	0xffffffff


	//   ....[162]....
        /*048c*/ 	.word	0xffffffff


	//   ....[163]....
        /*0490*/ 	.word	0xffffffff


	//   ....[164]....
        /*0494*/ 	.word	0xffffffff


	//   ....[165]....
        /*0498*/ 	.word	0xffffffff


	//   ....[166]....
        /*049c*/ 	.word	0xffffffff


	//   ....[167]....
        /*04a0*/ 	.word	0xffffffff


	//   ....[168]....
        /*04a4*/ 	.word	0xffffffff


	//   ....[169]....
        /*04a8*/ 	.word	0xffffffff


	//   ....[170]....
        /*04ac*/ 	.word	0xffffffff


	//   ....[171]....
        /*04b0*/ 	.word	0xffffffff


	//   ....[172]....
        /*04b4*/ 	.word	0xffffffff


	//   ....[173]....
        /*04b8*/ 	.word	0xffffffff


	//   ....[174]....
        /*04bc*/ 	.word	0xffffffff


	//   ....[175]....
        /*04c0*/ 	.word	0xffffffff


	//   ....[176]....
        /*04c4*/ 	.word	0xffffffff


	//   ....[177]....
        /*04c8*/ 	.word	0xffffffff


	//   ....[178]....
        /*04cc*/ 	.word	0xffffffff


	//   ....[179]....
        /*04d0*/ 	.word	0xffffffff


	//   ....[180]....
        /*04d4*/ 	.word	0xffffffff


	//   ....[181]....
        /*04d8*/ 	.word	0xffffffff


	//   ....[182]....
        /*04dc*/ 	.word	0xffffffff


	//   ....[183]....
        /*04e0*/ 	.word	0xffffffff


	//   ....[184]....
        /*04e4*/ 	.word	0xffffffff


	//   ....[185]....
        /*04e8*/ 	.word	0xffffffff


	//   ....[186]....
        /*04ec*/ 	.word	0xffffffff


	//   ....[187]....
        /*04f0*/ 	.word	0xffffffff


	//   ....[188]....
        /*04f4*/ 	.word	0xffffffff


	//   ....[189]....
        /*04f8*/ 	.word	0xffffffff


	//   ....[190]....
        /*04fc*/ 	.word	0xffffffff


	//   ....[191]....
        /*0500*/ 	.word	0xffffffff


	//   ....[192]....
        /*0504*/ 	.word	0xffffffff


	//   ....[193]....
        /*0508*/ 	.word	0xffffffff


	//   ....[194]....
        /*050c*/ 	.word	0xffffffff


	//   ....[195]....
        /*0510*/ 	.word	0xffffffff


	//   ....[196]....
        /*0514*/ 	.word	0xffffffff


	//   ....[197]....
        /*0518*/ 	.word	0xffffffff


	//   ....[198]....
        /*051c*/ 	.word	0xffffffff


	//   ....[199]....
        /*0520*/ 	.word	0xffffffff


	//   ....[200]....
        /*0524*/ 	.word	0xffffffff


	//   ....[201]....
        /*0528*/ 	.word	0xffffffff


	//   ....[202]....
        /*052c*/ 	.word	0xffffffff


	//   ....[203]....
        /*0530*/ 	.word	0xffffffff


	//   ....[204]....
        /*0534*/ 	.word	0xffffffff


	//   ....[205]....
        /*0538*/ 	.word	0xffffffff


	//   ....[206]....
        /*053c*/ 	.word	0xffffffff


	//   ....[207]....
        /*0540*/ 	.word	0xffffffff


	//   ....[208]....
        /*0544*/ 	.word	0xffffffff


	//   ....[209]....
        /*0548*/ 	.word	0xffffffff


	//   ....[210]....
        /*054c*/ 	.word	0xffffffff


	//   ....[211]....
        /*0550*/ 	.word	0xffffffff


	//   ....[212]....
        /*0554*/ 	.word	0xffffffff


	//   ....[213]....
        /*0558*/ 	.word	0xffffffff


	//   ....[214]....
        /*055c*/ 	.word	0xffffffff


	//----- nvinfo : EIATTR_COOP_GROUP_INSTR_OFFSETS
	.align		4
.L_146:
        /*0560*/ 	.byte	0x04, 0x28
        /*0562*/ 	.short	(.L_148 - .L_147)


	//   ....[0]....
.L_147:
        /*0564*/ 	.word	0x00000050


	//   ....[1]....
        /*0568*/ 	.word	0x000001f0


	//   ....[2]....
        /*056c*/ 	.word	0x00000220


	//   ....[3]....
        /*0570*/ 	.word	0x00000250


	//   ....[4]....
        /*0574*/ 	.word	0x00000280


	//   ....[5]....
        /*0578*/ 	.word	0x000002b0


	//   ....[6]....
        /*057c*/ 	.word	0x000002e0


	//   ....[7]....
        /*0580*/ 	.word	0x00000450


	//   ....[8]....
        /*0584*/ 	.word	0x00000490


	//   ....[9]....
        /*0588*/ 	.word	0x000004c0


	//   ....[10]....
        /*058c*/ 	.word	0x000004f0


	//   ....[11]....
        /*0590*/ 	.word	0x00000520


	//   ....[12]....
        /*0594*/ 	.word	0x00000550


	//   ....[13]....
        /*0598*/ 	.word	0x000005e0


	//   ....[14]....
        /*059c*/ 	.word	0x00000610


	//   ....[15]....
        /*05a0*/ 	.word	0x00000630


	//   ....[16]....
        /*05a4*/ 	.word	0x00000690


	//   ....[17]....
        /*05a8*/ 	.word	0x00002180


	//   ....[18]....
        /*05ac*/ 	.word	0x000021a0


	//   ....[19]....
        /*05b0*/ 	.word	0x00002270


	//   ....[20]....
        /*05b4*/ 	.word	0x00002280


	//   ....[21]....
        /*05b8*/ 	.word	0x00002350


	//   ....[22]....
        /*05bc*/ 	.word	0x00002370


	//   ....[23]....
        /*05c0*/ 	.word	0x00002440


	//   ....[24]....
        /*05c4*/ 	.word	0x00002450


	//   ....[25]....
        /*05c8*/ 	.word	0x00002520


	//   ....[26]....
        /*05cc*/ 	.word	0x00002540


	//   ....[27]....
        /*05d0*/ 	.word	0x00002610


	//   ....[28]....
        /*05d4*/ 	.word	0x00002620


	//   ....[29]....
        /*05d8*/ 	.word	0x000026f0


	//   ....[30]....
        /*05dc*/ 	.word	0x00002710


	//   ....[31]....
        /*05e0*/ 	.word	0x000027e0


	//   ....[32]....
        /*05e4*/ 	.word	0x000027f0


	//   ....[33]....
        /*05e8*/ 	.word	0x000040f0


	//   ....[34]....
        /*05ec*/ 	.word	0x00004120


	//   ....[35]....
        /*05f0*/ 	.word	0x00004270


	//   ....[36]....
        /*05f4*/ 	.word	0x000042a0


	//   ....[37]....
        /*05f8*/ 	.word	0x000042d0


	//   ....[38]....
        /*05fc*/ 	.word	0x000043b0


	//   ....[39]....
        /*0600*/ 	.word	0x00004460


	//   ....[40]....
        /*0604*/ 	.word	0x00004510


	//   ....[41]....
        /*0608*/ 	.word	0x00006940


	//   ....[42]....
        /*060c*/ 	.word	0x00006a50


	//   ....[43]....
        /*0610*/ 	.word	0x00006aa0


	//   ....[44]....
        /*0614*/ 	.word	0x00006ad0


	//   ....[45]....
        /*0618*/ 	.word	0x00006b20


	//   ....[46]....
        /*061c*/ 	.word	0x00006bc0


	//   ....[47]....
        /*0620*/ 	.word	0x00006ca0


	//   ....[48]....
        /*0624*/ 	.word	0x000070d0


	//   ....[49]....
        /*0628*/ 	.word	0x00008b40


	//   ....[50]....
        /*062c*/ 	.word	0x00008b50


	//   ....[51]....
        /*0630*/ 	.word	0x00008b60


	//   ....[52]....
        /*0634*/ 	.word	0x00008b70


	//   ....[53]....
        /*0638*/ 	.word	0x00008ba0


	//   ....[54]....
        /*063c*/ 	.word	0x00008bc0


	//   ....[55]....
        /*0640*/ 	.word	0x00008be0


	//   ....[56]....
        /*0644*/ 	.word	0x00008bf0


	//   ....[57]....
        /*0648*/ 	.word	0x00009db0


	//   ....[58]....
        /*064c*/ 	.word	0x00009dc0


	//   ....[59]....
        /*0650*/ 	.word	0x00009dd0


	//   ....[60]....
        /*0654*/ 	.word	0x00009de0


	//   ....[61]....
        /*0658*/ 	.word	0x00009df0


	//   ....[62]....
        /*065c*/ 	.word	0x00009e00


	//   ....[63]....
        /*0660*/ 	.word	0x00009e10


	//   ....[64]....
        /*0664*/ 	.word	0x00009e20


	//   ....[65]....
        /*0668*/ 	.word	0x0000a210


	//   ....[66]....
        /*066c*/ 	.word	0x0000a230


	//   ....[67]....
        /*0670*/ 	.word	0x0000a2a0


	//   ....[68]....
        /*0674*/ 	.word	0x0000a2b0


	//   ....[69]....
        /*0678*/ 	.word	0x0000a320


	//   ....[70]....
        /*067c*/ 	.word	0x0000a340


	//   ....[71]....
        /*0680*/ 	.word	0x0000a3b0


	//   ....[72]....
        /*0684*/ 	.word	0x0000a3c0


	//   ....[73]....
        /*0688*/ 	.word	0x0000a430


	//   ....[74]....
        /*068c*/ 	.word	0x0000a450


	//   ....[75]....
        /*0690*/ 	.word	0x0000a4c0


	//   ....[76]....
        /*0694*/ 	.word	0x0000a4d0


	//   ....[77]....
        /*0698*/ 	.word	0x0000a540


	//   ....[78]....
        /*069c*/ 	.word	0x0000a560


	//   ....[79]....
        /*06a0*/ 	.word	0x0000a5d0


	//   ....[80]....
        /*06a4*/ 	.word	0x0000a5e0


	//   ....[81]....
        /*06a8*/ 	.word	0x0000a870


	//   ....[82]....
        /*06ac*/ 	.word	0x0000a890


	//   ....[83]....
        /*06b0*/ 	.word	0x0000abd0


	//   ....[84]....
        /*06b4*/ 	.word	0x0000abe0


	//   ....[85]....
        /*06b8*/ 	.word	0x0000ae40


	//   ....[86]....
        /*06bc*/ 	.word	0x0000ae60


	//   ....[87]....
        /*06c0*/ 	.word	0x0000b0c0


	//   ....[88]....
        /*06c4*/ 	.word	0x0000b0d0


	//   ....[89]....
        /*06c8*/ 	.word	0x0000ba90


	//   ....[90]....
        /*06cc*/ 	.word	0x0000bab0


	//   ....[91]....
        /*06d0*/ 	.word	0x0000bb20


	//   ....[92]....
        /*06d4*/ 	.word	0x0000bb30


	//   ....[93]....
        /*06d8*/ 	.word	0x0000bba0


	//   ....[94]....
        /*06dc*/ 	.word	0x0000bbc0


	//   ....[95]....
        /*06e0*/ 	.word	0x0000bc30


	//   ....[96]....
        /*06e4*/ 	.word	0x0000bc40


	//   ....[97]....
        /*06e8*/ 	.word	0x0000bcb0


	//   ....[98]....
        /*06ec*/ 	.word	0x0000bcd0


	//   ....[99]....
        /*06f0*/ 	.word	0x0000bd40


	//   ....[100]....
        /*06f4*/ 	.word	0x0000bd50


	//   ....[101]....
        /*06f8*/ 	.word	0x0000bdc0


	//   ....[102]....
        /*06fc*/ 	.word	0x0000bde0


	//   ....[103]....
        /*0700*/ 	.word	0x0000be50


	//   ....[104]....
        /*0704*/ 	.word	0x0000be60


	//   ....[105]....
        /*0708*/ 	.word	0x0000bf90


	//   ....[106]....
        /*070c*/ 	.word	0x0000bfb0


	//   ....[107]....
        /*0710*/ 	.word	0x0000c0d0


	//   ....[108]....
        /*0714*/ 	.word	0x0000c110


	//   ....[109]....
        /*0718*/ 	.word	0x0000c140


	//   ....[110]....
        /*071c*/ 	.word	0x0000c170


	//   ....[111]....
        /*0720*/ 	.word	0x0000c1a0


	//   ....[112]....
        /*0724*/ 	.word	0x0000c1d0


	//   ....[113]....
        /*0728*/ 	.word	0x0000c320


	//   ....[114]....
        /*072c*/ 	.word	0x0000c360


	//   ....[115]....
        /*0730*/ 	.word	0x0000c390


	//   ....[116]....
        /*0734*/ 	.word	0x0000c3c0


	//   ....[117]....
        /*0738*/ 	.word	0x0000c3f0


	//   ....[118]....
        /*073c*/ 	.word	0x0000c420


	//   ....[119]....
        /*0740*/ 	.word	0x0000c4b0


	//   ....[120]....
        /*0744*/ 	.word	0x0000c4e0


	//   ....[121]....
        /*0748*/ 	.word	0x0000c4f0


	//   ....[122]....
        /*074c*/ 	.word	0x0000c550


	//   ....[123]....
        /*0750*/ 	.word	0x0000ca90


	//   ....[124]....
        /*0754*/ 	.word	0x0000caf0


	//   ....[125]....
        /*0758*/ 	.word	0x0000cb40


	//   ....[126]....
        /*075c*/ 	.word	0x0000cb90


	//   ....[127]....
        /*0760*/ 	.word	0x0000cbe0


	//   ....[128]....
        /*0764*/ 	.word	0x0000cc50


	//   ....[129]....
        /*0768*/ 	.word	0x0000cca0


	//   ....[130]....
        /*076c*/ 	.word	0x0000cd00


	//   ....[131]....
        /*0770*/ 	.word	0x0000cd70


	//   ....[132]....
        /*0774*/ 	.word	0x0000cdd0


	//   ....[133]....
        /*0778*/ 	.word	0x0000ce40


	//   ....[134]....
        /*077c*/ 	.word	0x0000ceb0


	//   ....[135]....
        /*0780*/ 	.word	0x0000cf20


	//   ....[136]....
        /*0784*/ 	.word	0x0000cf80


	//   ....[137]....
        /*0788*/ 	.word	0x0000cff0


	//   ....[138]....
        /*078c*/ 	.word	0x0000d060


	//   ....[139]....
        /*0790*/ 	.word	0x0000d0d0


	//   ....[140]....
        /*0794*/ 	.word	0x0000d130


	//   ....[141]....
        /*0798*/ 	.word	0x0000d1a0


	//   ....[142]....
        /*079c*/ 	.word	0x0000d210


	//   ....[143]....
        /*07a0*/ 	.word	0x0000d280


	//   ....[144]....
        /*07a4*/ 	.word	0x0000d2e0


	//   ....[145]....
        /*07a8*/ 	.word	0x0000d350


	//   ....[146]....
        /*07ac*/ 	.word	0x0000d3c0


	//   ....[147]....
        /*07b0*/ 	.word	0x0000d430


	//   ....[148]....
        /*07b4*/ 	.word	0x0000d490


	//   ....[149]....
        /*07b8*/ 	.word	0x0000d510


	//   ....[150]....
        /*07bc*/ 	.word	0x0000d560


	//   ....[151]....
        /*07c0*/ 	.word	0x0000d5b0


	//   ....[152]....
        /*07c4*/ 	.word	0x0000d600


	//   ....[153]....
        /*07c8*/ 	.word	0x0000d650


	//   ....[154]....
        /*07cc*/ 	.word	0x0000d6a0


	//   ....[155]....
        /*07d0*/ 	.word	0x0000d6f0


	//   ....[156]....
        /*07d4*/ 	.word	0x0000d740


	//   ....[157]....
        /*07d8*/ 	.word	0x0000d7b0


	//   ....[158]....
        /*07dc*/ 	.word	0x0000d820


	//   ....[159]....
        /*07e0*/ 	.word	0x0000d890


	//   ....[160]....
        /*07e4*/ 	.word	0x0000d8f0


	//   ....[161]....
        /*07e8*/ 	.word	0x0000d960


	//   ....[162]....
        /*07ec*/ 	.word	0x0000d9d0


	//   ....[163]....
        /*07f0*/ 	.word	0x0000da40


	//   ....[164]....
        /*07f4*/ 	.word	0x0000daa0


	//   ....[165]....
        /*07f8*/ 	.word	0x0000db10


	//   ....[166]....
        /*07fc*/ 	.word	0x0000db80


	//   ....[167]....
        /*0800*/ 	.word	0x0000dbf0


	//   ....[168]....
        /*0804*/ 	.word	0x0000dc50


	//   ....[169]....
        /*0808*/ 	.word	0x0000dcc0


	//   ....[170]....
        /*080c*/ 	.word	0x0000dd30


	//   ....[171]....
        /*0810*/ 	.word	0x0000dda0


	//   ....[172]....
        /*0814*/ 	.word	0x0000de00


	//   ....[173]....
        /*0818*/ 	.word	0x0000de70


	//   ....[174]....
        /*081c*/ 	.word	0x0000dee0


	//   ....[175]....
        /*0820*/ 	.word	0x0000df50


	//   ....[176]....
        /*0824*/ 	.word	0x0000dfb0


	//   ....[177]....
        /*0828*/ 	.word	0x0000e020


	//   ....[178]....
        /*082c*/ 	.word	0x0000e090


	//   ....[179]....
        /*0830*/ 	.word	0x0000e100


	//   ....[180]....
        /*0834*/ 	.word	0x0000e160


	//   ....[181]....
        /*0838*/ 	.word	0x0000e1d0


	//   ....[182]....
        /*083c*/ 	.word	0x0000e240


	//   ....[183]....
        /*0840*/ 	.word	0x0000e2b0


	//   ....[184]....
        /*0844*/ 	.word	0x0000e310


	//   ....[185]....
        /*0848*/ 	.word	0x0000e380


	//   ....[186]....
        /*084c*/ 	.word	0x0000e3f0


	//   ....[187]....
        /*0850*/ 	.word	0x0000e460


	//   ....[188]....
        /*0854*/ 	.word	0x0000e4c0


	//   ....[189]....
        /*0858*/ 	.word	0x0000e530


	//   ....[190]....
        /*085c*/ 	.word	0x0000e5a0


	//   ....[191]....
        /*0860*/ 	.word	0x0000e610


	//   ....[192]....
        /*0864*/ 	.word	0x0000e670


	//   ....[193]....
        /*0868*/ 	.word	0x0000e6e0


	//   ....[194]....
        /*086c*/ 	.word	0x0000e750


	//   ....[195]....
        /*0870*/ 	.word	0x0000e7c0


	//   ....[196]....
        /*0874*/ 	.word	0x0000e820


	//   ....[197]....
        /*0878*/ 	.word	0x0000e890


	//   ....[198]....
        /*087c*/ 	.word	0x0000e900


	//   ....[199]....
        /*0880*/ 	.word	0x0000e950


	//   ....[200]....
        /*0884*/ 	.word	0x0000e990


	//   ....[201]....
        /*0888*/ 	.word	0x0000e9e0


	//   ....[202]....
        /*088c*/ 	.word	0x0000ea30


	//   ....[203]....
        /*0890*/ 	.word	0x0000ea80


	//   ....[204]....
        /*0894*/ 	.word	0x0000eaf0


	//   ....[205]....
        /*0898*/ 	.word	0x0000eb40


	//   ....[206]....
        /*089c*/ 	.word	0x0000eb90


	//   ....[207]....
        /*08a0*/ 	.word	0x0000ebe0


	//   ....[208]....
        /*08a4*/ 	.word	0x0000ec30


	//   ....[209]....
        /*08a8*/ 	.word	0x0000ec80


	//   ....[210]....
        /*08ac*/ 	.word	0x0000ecf0


	//   ....[211]....
        /*08b0*/ 	.word	0x0000ed40


	//   ....[212]....
        /*08b4*/ 	.word	0x0000eda0


	//   ....[213]....
        /*08b8*/ 	.word	0x0000ee00


	//   ....[214]....
        /*08bc*/ 	.word	0x0000ee60


	//----- nvinfo : EIATTR_EXIT_INSTR_OFFSETS
	.align		4
.L_148:
        /*08c0*/ 	.byte	0x04, 0x1c
        /*08c2*/ 	.short	(.L_150 - .L_149)


	//   ....[0]....
.L_149:
        /*08c4*/ 	.word	0x00000b50


	//   ....[1]....
        /*08c8*/ 	.word	0x0000ca50


	//----- nvinfo : EIATTR_MAX_THREADS
	.align		4
.L_150:
        /*08cc*/ 	.byte	0x04, 0x05
        /*08ce*/ 	.short	(.L_152 - .L_151)
.L_151:
        /*08d0*/ 	.word	0x00000080
        /*08d4*/ 	.word	0x00000001
        /*08d8*/ 	.word	0x00000001


	//----- nvinfo : EIATTR_CRS_STACK_SIZE
	.align		4
.L_152:
        /*08dc*/ 	.byte	0x04, 0x1e
        /*08de*/ 	.short	(.L_154 - .L_153)
.L_153:
        /*08e0*/ 	.word	0x00000000
.L_154:


//--------------------- .nv.info._ZN7cutlass13device_kernelIN5flash19enable_sm80_to_sm89INS1_16FlashAttnFwdSm80INS1_25CollectiveMainloopFwdSm80ILi4ELi1ELb0EN4cute5tupleIJNS5_1CILi128EEENS7_ILi80EEENS7_ILi64EEEEEELi64ENS_10bfloat16_tEfNS_4arch4Sm80ELb0ELb0ELb0ELb1ELb0ELb1ELb1ELb1EEENS1_21CollectiveEpilogueFwdINS6_IJS8_SA_S9_EEENS6_IJNS7_ILi1EEESI_SI_EEESC_SE_Li128ELb1ELb1ELb1ELb0EEENS1_36VarlenDynamicPersistentTileSchedulerILi128ELi80ELi128ELi128ELb1ELb1ELb0ELb0ELb1ELb1EEEEEEEEEvNT_6ParamsE --------------------------
	.section	.nv.info._ZN7cutlass13device_kernelIN5flash19enable_sm80_to_sm89INS1_16FlashAttnFwdSm80INS1_25CollectiveMainloopFwdSm80ILi4ELi1ELb0EN4cute5tupleIJNS5_1CILi128EEENS7_ILi80EEENS7_ILi64EEEEEELi64ENS_10bfloat16_tEfNS_4arch4Sm80ELb0ELb0ELb0ELb1ELb0ELb1ELb1ELb1EEENS1_21CollectiveEpilogueFwdINS6_IJS8_SA_S9_EEENS6_IJNS7_ILi1EEESI_SI_EEESC_SE_Li128ELb1ELb1ELb1ELb0EEENS1_36VarlenDynamicPersistentTileSchedulerILi128ELi80ELi128ELi128ELb1ELb1ELb0ELb0ELb1ELb1EEEEEEEEEvNT_6ParamsE,"",@"SHT_CUDA_INFO"
	.sectionflags	@""
	.align	4


	//----- nvinfo : EIATTR_CUDA_API_VERSION
	.align		4
        /*0000*/ 	.byte	0x04, 0x37
        /*0002*/ 	.short	(.L_156 - .L_155)
.L_155:
        /*0004*/ 	.word	0x00000082


	//----- nvinfo : EIATTR_SW2861232_WAR
	.align		4
.L_156:
        /*0008*/ 	.byte	0x01, 0x35
	.zero		2


	//----- nvinfo : EIATTR_PARAM_CBANK
	.align		4
        /*000c*/ 	.byte	0x04, 0x0a
        /*000e*/ 	.short	(.L_158 - .L_157)
	.align		4
.L_157:
        /*0010*/ 	.word	index@(.nv.constant0._ZN7cutlass13device_kernelIN5flash19enable_sm80_to_sm89INS1_16FlashAttnFwdSm80INS1_25CollectiveMainloopFwdSm80ILi4ELi1ELb0EN4cute5tupleIJNS5_1CILi128EEENS7_ILi80EEENS7_ILi64EEEEEELi64ENS_10bfloat16_tEfNS_4arch4Sm80ELb0ELb0ELb0ELb1ELb0ELb1ELb1ELb1EEENS1_21CollectiveEpilogueFwdINS6_IJS8_SA_S9_EEENS6_IJNS7_ILi1EEESI_SI_EEESC_SE_Li128ELb1ELb1ELb1ELb0EEENS1_36VarlenDynamicPersistentTileSchedulerILi128ELi80ELi128ELi128ELb1ELb1ELb0ELb0ELb1ELb1EEEEEEEEEvNT_6ParamsE)
        /*0014*/ 	.short	0x0160
        /*0016*/ 	.short	0x0438


	//----- nvinfo : EIATTR_CBANK_PARAM_SIZE
	.align		4
.L_158:
        /*0018*/ 	.byte	0x03, 0x19
        /*001a*/ 	.short	0x0438


	//----- nvinfo : EIATTR_KPARAM_INFO
	.align		4
        /*001c*/ 	.byte	0x04, 0x17
        /*001e*/ 	.short	(.L_160 - .L_159)
.L_159:
        /*0020*/ 	.word	0x00000000
        /*0024*/ 	.short	0x0000
        /*0026*/ 	.short	0x0000
        /*0028*/ 	.byte	0x00, 0xf0, 0xe1, 0x10


	//----- nvinfo : EIATTR_MAXREG_COUNT
	.align		4
.L_160:
        /*002c*/ 	.byte	0x03, 0x1b
        /*002e*/ 	.short	0x00ff


	//----- nvinfo : EIATTR_NUM_BARRIERS
	.align		4
        /*0030*/ 	.byte	0x02, 0x4c
        /*0032*/ 	.byte	0x06
	.zero		1


	//----- nvinfo : EIATTR_ANNOTATIONS
	.align		4
        /*0034*/ 	.byte	0x04, 0x55
        /*0036*/ 	.short	(.L_162 - .L_161)


	//   ....[0]....
.L_161:
        /* <DEDUP_REMOVED lines=40> */


	//----- nvinfo : EIATTR_MERCURY_ISA_VERSION
	.align		4
.L_162:
        /*02a8*/ 	.byte	0x03, 0x5f
        /*02aa*/ 	.short	0x0000


	//----- nvinfo : EIATTR_INT_WARP_WIDE_INSTR_OFFSETS
	.align		4
        /*02ac*/ 	.byte	0x04, 0x31
        /*02ae*/ 	.short	(.L_164 - .L_163)


	//   ....[0]....
.L_163:
        /*02b0*/ 	.word	0x000122d0


	//   ....[1]....
        /*02b4*/ 	.word	0x00012350


	//----- nvinfo : EIATTR_COOP_GROUP_MASK_REGIDS
	.align		4
.L_164:
        /*02b8*/ 	.byte	0x04, 0x29
        /*02ba*/ 	.short	(.L_166 - .L_165)


	//   ....[0]....
.L_165:
        /*02bc*/ 	.word	0xffffffff


	//   ....[1]....
        /*02c0*/ 	.word	0xffffffff


	//   ....[2]....
        /*02c4*/ 	.word	0xffffffff


	//   ....[3]....
        /*02c8*/ 	.word	0xffffffff


	//   ....[4]....
        /*02cc*/ 	.word	0xffffffff


	//   ....[5]....
        /*02d0*/ 	.word	0xffffffff


	//   ....[6]....
        /*02d4*/ 	.word	0xffffffff


	//   ....[7]....
        /*02d8*/ 	.word	0xffffffff


	//   ....[8]....
        /*02dc*/ 	.word	0xffffffff


	//   ....[9]....
        /*02e0*/ 	.word	0xffffffff


	//   ....[10]....
        /*02e4*/ 	.word	0xffffffff


	//   ....[11]....
        /*02e8*/ 	.word	0xffffffff


	//   ....[12]....
        /*02ec*/ 	.word	0xffffffff


	//   ....[13]....
        /*02f0*/ 	.word	0xffffffff


	//   ....[14]....
        /*02f4*/ 	.word	0xffffffff


	//   ....[15]....
        /*02f8*/ 	.word	0xffffffff


	//   ....[16]....
        /*02fc*/ 	.word	0xffffffff


	//   ....[17]....
        /*0300*/ 	.word	0xffffffff


	//   ....[18]....
        /*0304*/ 	.word	0xffffffff


	//   ....[19]....
        /*0308*/ 	.word	0xffffffff


	//   ....[20]....
        /*030c*/ 	.word	0xffffffff


	//   ....[21]....
        /*0310*/ 	.word	0xffffffff


	//   ....[22]....
        /*0314*/ 	.word	0xffffffff


	//   ....[23]....
        /*0318*/ 	.word	0xffffffff


	//   ....[24]....
        /*031c*/ 	.word	0xffffffff


	//   ....[25]....
        /*0320*/ 	.word	0xffffffff


	//   ....[26]....
        /*0324*/ 	.word	0xffffffff


	//   ....[27]....
        /*0328*/ 	.word	0xffffffff


	//   ....[28]....
        /*032c*/ 	.word	0xffffffff


	//   ....[29]....
        /*0330*/ 	.word	0xffffffff


	//   ....[30]....
        /*0334*/ 	.word	0xffffffff


	//   ....[31]....
        /*0338*/ 	.word	0xffffffff


	//   ....[32]....
        /*033c*/ 	.word	0xffffffff


	//   ....[33]....
        /*0340*/ 	.word	0xffffffff


	//   ....[34]....
        /*0344*/ 	.word	0xffffffff


	//   ....[35]....
        /*0348*/ 	.word	0xffffffff


	//   ....[36]....
        /*034c*/ 	.word	0xffffffff


	//   ....[37]....
        /*0350*/ 	.word	0xffffffff


	//   ....[38]....
        /*0354*/ 	.word	0xffffffff


	//   ....[39]....
        /*0358*/ 	.word	0xffffffff


	//   ....[40]....
        /*035c*/ 	.word	0xffffffff


	//   ....[41]....
        /*0360*/ 	.word	0xffffffff


	//   ....[42]....
        /*0364*/ 	.word	0xffffffff


	//   ....[43]....
        /*0368*/ 	.word	0xffffffff


	//   ....[44]....
        /*036c*/ 	.word	0xffffffff


	//   ....[45]....
        /*0370*/ 	.word	0xffffffff


	//   ....[46]....
        /*0374*/ 	.word	0xffffffff


	//   ....[47]....
        /*0378*/ 	.word	0xffffffff


	//   ....[48]....
        /*037c*/ 	.word	0xffffffff


	//   ....[49]....
        /*0380*/ 	.word	0xffffffff


	//   ....[50]....
        /*0384*/ 	.word	0xffffffff


	//   ....[51]....
        /*0388*/ 	.word	0xffffffff


	//   ....[52]....
        /*038c*/ 	.word	0xffffffff


	//   ....[53]....
        /*0390*/ 	.word	0xffffffff


	//   ....[54]....
        /*0394*/ 	.word	0xffffffff


	//   ....[55]....
        /*0398*/ 	.word	0xffffffff


	//   ....[56]....
        /*039c*/ 	.word	0xffffffff


	//   ....[57]....
        /*03a0*/ 	.word	0xffffffff


	//   ....[58]....
        /*03a4*/ 	.word	0xffffffff


	//   ....[59]....
        /*03a8*/ 	.word	0xffffffff


	//   ....[60]....
        /*03ac*/ 	.word	0xffffffff


	//   ....[61]....
        /*03b0*/ 	.word	0xffffffff


	//   ....[62]....
        /*03b4*/ 	.word	0xffffffff


	//   ....[63]....
        /*03b8*/ 	.word	0xffffffff


	//   ....[64]....
        /*03bc*/ 	.word	0xffffffff


	//   ....[65]....
        /*03c0*/ 	.word	0xffffffff


	//   ....[66]....
        /*03c4*/ 	.word	0xffffffff


	//   ....[67]....
        /*03c8*/ 	.word	0xffffffff


	//   ....[68]....
        /*03cc*/ 	.word	0xffffffff


	//   ....[69]....
        /*03d0*/ 	.word	0xffffffff


	//   ....[70]....
        /*03d4*/ 	.word	0xffffffff


	//   ....[71]....
        /*03d8*/ 	.word	0xffffffff


	//   ....[72]....
        /*03dc*/ 	.word	0xffffffff


	//   ....[73]....
        /*03e0*/ 	.word	0xffffffff


	//   ....[74]....
        /*03e4*/ 	.word	0xffffffff


	//   ....[75]....
        /*03e8*/ 	.word	0xffffffff


	//   ....[76]....
        /*03ec*/ 	.word	0xffffffff


	//   ....[77]....
        /*03f0*/ 	.word	0xffffffff


	//   ....[78]....
        /*03f4*/ 	.word	0xffffffff


	//   ....[79]....
        /*03f8*/ 	.word	0xffffffff


	//   ....[80]....
        /*03fc*/ 	.word	0xffffffff


	//   ....[81]....
        /*0400*/ 	.word	0xffffffff


	//   ....[82]....
        /*0404*/ 	.word	0xffffffff


	//   ....[83]....
        /*0408*/ 	.word	0xffffffff


	//   ....[84]....
        /*040c*/ 	.word	0xffffffff


	//   ....[85]....
        /*0410*/ 	.word	0xffffffff


	//   ....[86]....
        /*0414*/ 	.word	0xffffffff


	//   ....[87]....
        /*0418*/ 	.word	0xffffffff


	//   ....[88]....
        /*041c*/ 	.word	0xffffffff


	//   ....[89]....
        /*0420*/ 	.word	0xffffffff


	//   ....[90]....
        /*0424*/ 	.word	0xffffffff


	//   ....[91]....
        /*0428*/ 	.word	0xffffffff


	//   ....[92]....
        /*042c*/ 	.word	0xffffffff


	//   ....[93]....
        /*0430*/ 	.word	0xffffffff


	//   ....[94]....
        /*0434*/ 	.word	0xffffffff


	//   ....[95]....
        /*0438*/ 	.word	0xffffffff


	//   ....[96]....
        /*043c*/ 	.word	0xffffffff


	//   ....[97]....
        /*0440*/ 	.word	0xffffffff


	//   ....[98]....
        /*0444*/ 	.word	0xffffffff


	//   ....[99]....
        /*0448*/ 	.word	0xffffffff


	//   ....[100]....
        /*044c*/ 	.word	0xffffffff


	//   ....[101]....
        /*0450*/ 	.word	0xffffffff


	//   ....[102]....
        /*0454*/ 	.word	0xffffffff


	//   ....[103]....
        /*0458*/ 	.word	0xffffffff


	//   ....[104]....
        /*045c*/ 	.word	0xffffffff


	//   ....[105]....
        /*0460*/ 	.word	0xffffffff


	//   ....[106]....
        /*0464*/ 	.word	0xffffffff


	//   ....[107]....
        /*0468*/ 	.word	0xffffffff


	//   ....[108]....
        /*046c*/ 	.word	0xffffffff


	//   ....[109]....
        /*0470*/ 	.word	0xffffffff


	//   ....[110]....
        /*0474*/ 	.word	0xffffffff


	//   ....[111]....
        /*0478*/ 	.word	0xffffffff


	//   ....[112]....
        /*047c*/ 	.word	0xffffffff


	//   ....[113]....
        /*0480*/ 	.word	0xffffffff


	//   ....[114]....
        /*0484*/ 	.word	0xffffffff


	//   ....[115]....
        /*0488*/ 	.word	0xffffffff


	//   ....[116]....
        /*048c*/ 	.word	0xffffffff


	//   ....[117]....
        /*0490*/ 	.word	0xffffffff


	//   ....[118]....
        /*0494*/ 	.word	0xffffffff


	//   ....[119]....
        /*0498*/ 	.word	0xffffffff


	//   ....[120]....
        /*049c*/ 	.word	0xffffffff


	//   ....[121]....
        /*04a0*/ 	.word	0xffffffff


	//   ....[122]....
        /*04a4*/ 	.word	0xffffffff


	//   ....[123]....
        /*04a8*/ 	.word	0xffffffff


	//   ....[124]....
        /*04ac*/ 	.word	0xffffffff


	//   ....[125]....
        /*04b0*/ 	.word	0xffffffff


	//   ....[126]....
        /*04b4*/ 	.word	0xffffffff


	//   ....[127]....
        /*04b8*/ 	.word	0xffffffff


	//   ....[128]....
        /*04bc*/ 	.word	0xffffffff


	//   ....[129]....
        /*04c0*/ 	.word	0xffffffff


	//   ....[130]....
        /*04c4*/ 	.word	0xffffffff


	//   ....[131]....
        /*04c8*/ 	.word	0xffffffff


	//   ....[132]....
        /*04cc*/ 	.word	0xffffffff


	//   ....[133]....
        /*04d0*/ 	.word	0xffffffff


	//   ....[134]....
        /*04d4*/ 	.word	0xffffffff


	//   ....[135]....
        /*04d8*/ 	.word	0xffffffff


	//   ....[136]....
        /*04dc*/ 	.word	0xffffffff


	//   ....[137]....
        /*04e0*/ 	.word	0xffffffff


	//   ....[138]....
        /*04e4*/ 	.word	0xffffffff


	//   ....[139]....
        /*04e8*/ 	.word	0xffffffff


	//   ....[140]....
        /*04ec*/ 	.word	0xffffffff


	//   ....[141]....
        /*04f0*/ 	.word	0xffffffff


	//   ....[142]....
        /*04f4*/ 	.word	0xffffffff


	//   ....[143]....
        /*04f8*/ 	.word	0xffffffff


	//   ....[144]....
        /*04fc*/ 	.word	0xffffffff


	//   ....[145]....
        /*0500*/ 	.word	0xffffffff


	//   ....[146]....
        /*0504*/ 	.word	0xffffffff


	//   ....[147]....
        /*0508*/ 	.word	0xffffffff


	//   ....[148]....
        /*050c*/ 	.word	0xffffffff


	//   ....[149]....
        /*0510*/ 	.word	0xffffffff


	//   ....[150]....
        /*0514*/ 	.word	0xffffffff


	//   ....[151]....
        /*0518*/ 	.word	0xffffffff


	//   ....[152]....
        /*051c*/ 	.word	0xffffffff


	//   ....[153]....
        /*0520*/ 	.word	0xffffffff


	//   ....[154]....
        /*0524*/ 	.word	0xffffffff


	//   ....[155]....
        /*0528*/ 	.word	0xffffffff


	//   ....[156]....
        /*052c*/ 	.word	0xffffffff


	//   ....[157]....
        /*0530*/ 	.word	0xffffffff


	//   ....[158]....
        /*0534*/ 	.word	0xffffffff


	//   ....[159]....
        /*0538*/ 	.word	0xffffffff


	//   ....[160]....
        /*053c*/ 	.word	0xffffffff


	//   ....[161]....
        /*0540*/ 	.word	0xffffffff


	//   ....[162]....
        /*0544*/ 	.word	0xffffffff


	//   ....[163]....
        /*0548*/ 	.word	0xffffffff


	//   ....[164]....
        /*054c*/ 	.word	0xffffffff


	//   ....[165]....
        /*0550*/ 	.word	0xffffffff


	//   ....[166]....
        /*0554*/ 	.word	0xffffffff


	//   ....[167]....
        /*0558*/ 	.word	0xffffffff


	//   ....[168]....
        /*055c*/ 	.word	0xffffffff


	//   ....[169]....
        /*0560*/ 	.word	0xffffffff


	//   ....[170]....
        /*0564*/ 	.word	0xffffffff


	//   ....[171]....
        /*0568*/ 	.word	0xffffffff


	//   ....[172]....
        /*056c*/ 	.word	0xffffffff


	//   ....[173]....
        /*0570*/ 	.word	0xffffffff


	//   ....[174]....
        /*0574*/ 	.word	0xffffffff


	//   ....[175]....
        /*0578*/ 	.word	0xffffffff


	//   ....[176]....
        /*057c*/ 	.word	0xffffffff


	//   ....[177]....
        /*0580*/ 	.word	0xffffffff


	//   ....[178]....
        /*0584*/ 	.word	0xffffffff


	//   ....[179]....
        /*0588*/ 	.word	0xffffffff


	//   ....[180]....
        /*058c*/ 	.word	0xffffffff


	//   ....[181]....
        /*0590*/ 	.word	0xffffffff


	//   ....[182]....
        /*0594*/ 	.word	0xffffffff


	//   ....[183]....
        /*0598*/ 	.word	0xffffffff


	//   ....[184]....
        /*059c*/ 	.word	0xffffffff


	//   ....[185]....
        /*05a0*/ 	.word	0xffffffff


	//   ....[186]....
        /*05a4*/ 	.word	0xffffffff


	//   ....[187]....
        /*05a8*/ 	.word	0xffffffff


	//   ....[188]....
        /*05ac*/ 	.word	0xffffffff


	//   ....[189]....
        /*05b0*/ 	.word	0xffffffff


	//   ....[190]....
        /*05b4*/ 	.word	0xffffffff


	//   ....[191]....
        /*05b8*/ 	.word	0xffffffff


	//   ....[192]....
        /*05bc*/ 	.word	0xffffffff


	//   ....[193]....
        /*05c0*/ 	.word	0xffffffff


	//   ....[194]....
        /*05c4*/ 	.word	0xffffffff


	//   ....[195]....
        /*05c8*/ 	.word	0xffffffff


	//   ....[196]....
        /*05cc*/ 	.word	0xffffffff


	//   ....[197]....
        /*05d0*/ 	.word	0xffffffff


	//   ....[198]....
        /*05d4*/ 	.word	0xffffffff


	//   ....[199]....
        /*05d8*/ 	.word	0xffffffff


	//   ....[200]....
        /*05dc*/ 	.word	0xffffffff


	//   ....[201]....
        /*05e0*/ 	.word	0xffffffff


	//   ....[202]....
        /*05e4*/ 	.word	0xffffffff


	//   ....[203]....
        /*05e8*/ 	.word	0xffffffff


	//   ....[204]....
        /*05ec*/ 	.word	0xffffffff


	//   ....[205]....
        /*05f0*/ 	.word	0xffffffff


	//   ....[206]....
        /*05f4*/ 	.word	0xffffffff


	//   ....[207]....
        /*05f8*/ 	.word	0xffffffff


	//   ....[208]....
        /*05fc*/ 	.word	0xffffffff


	//   ....[209]....
        /*0600*/ 	.word	0xffffffff


	//   ....[210]....
        /*0604*/ 	.word	0xffffffff


	//   ....[211]....
        /*0608*/ 	.word	0xffffffff


	//   ....[212]....
        /*060c*/ 	.word	0xffffffff


	//   ....[213]....
        /*0610*/ 	.word	0xffffffff


	//   ....[214]....
        /*0614*/ 	.word	0xffffffff


	//   ....[215]....
        /*0618*/ 	.word	0xffffffff


	//   ....[216]....
        /*061c*/ 	.word	0xffffffff


	//   ....[217]....
        /*0620*/ 	.word	0xffffffff


	//   ....[218]....
        /*0624*/ 	.word	0xffffffff


	//   ....[219]....
        /*0628*/ 	.word	0xffffffff


	//   ....[220]....
        /*062c*/ 	.word	0xffffffff


	//   ....[221]....
        /*0630*/ 	.word	0xffffffff


	//   ....[222]....
        /*0634*/ 	.word	0xffffffff


	//----- nvinfo : EIATTR_COOP_GROUP_INSTR_OFFSETS
	.align		4
.L_166:
        /*0638*/ 	.byte	0x04, 0x28
        /*063a*/ 	.short	(.L_168 - .L_167)


	//   ....[0]....
.L_167:
        /*063c*/ 	.word	0x00000050


	//   ....[1]....
        /*0640*/ 	.word	0x00000200


	//   ....[2]....
        /*0644*/ 	.word	0x00000230


	//   ....[3]....
        /*0648*/ 	.word	0x00000260


	//   ....[4]....
        /*064c*/ 	.word	0x00000290


	//   ....[5]....
        /*0650*/ 	.word	0x000002c0


	//   ....[6]....
        /*0654*/ 	.word	0x000002f0


	//   ....[7]....
        /*0658*/ 	.word	0x00000460


	//   ....[8]....
        /*065c*/ 	.word	0x000004a0


	//   ....[9]....
        /*0660*/ 	.word	0x000004d0


	//   ....[10]....
        /*0664*/ 	.word	0x00000500


	//   ....[11]....
        /*0668*/ 	.word	0x00000530


	//   ....[12]....
        /*066c*/ 	.word	0x00000560


	//   ....[13]....
        /*0670*/ 	.word	0x000005f0


	//   ....[14]....
        /*0674*/ 	.word	0x00000620


	//   ....[15]....
        /*0678*/ 	.word	0x00000640


	//   ....[16]....
        /*067c*/ 	.word	0x000006a0


	//   ....[17]....
        /*0680*/ 	.word	0x00007cb0


	//   ....[18]....
        /*0684*/ 	.word	0x00007cd0


	//   ....[19]....
        /*0688*/ 	.word	0x00007da0


	//   ....[20]....
        /*068c*/ 	.word	0x00007db0


	//   ....[21]....
        /*0690*/ 	.word	0x00007e80


	//   ....[22]....
        /*0694*/ 	.word	0x00007ea0


	//   ....[23]....
        /*0698*/ 	.word	0x00007f70


	//   ....[24]....
        /*069c*/ 	.word	0x00007f80


	//   ....[25]....
        /*06a0*/ 	.word	0x00008050


	//   ....[26]....
        /*06a4*/ 	.word	0x00008070


	//   ....[27]....
        /*06a8*/ 	.word	0x00008140


	//   ....[28]....
        /*06ac*/ 	.word	0x00008150


	//   ....[29]....
        /*06b0*/ 	.word	0x00008220


	//   ....[30]....
        /*06b4*/ 	.word	0x00008240


	//   ....[31]....
        /*06b8*/ 	.word	0x00008310


	//   ....[32]....
        /*06bc*/ 	.word	0x00008320


	//   ....[33]....
        /*06c0*/ 	.word	0x000088f0


	//   ....[34]....
        /*06c4*/ 	.word	0x00008930


	//   ....[35]....
        /*06c8*/ 	.word	0x00008940


	//   ....[36]....
        /*06cc*/ 	.word	0x00008950


	//   ....[37]....
        /*06d0*/ 	.word	0x0000a1f0


	//   ....[38]....
        /*06d4*/ 	.word	0x0000a230


	//   ....[39]....
        /*06d8*/ 	.word	0x0000a250


	//   ....[40]....
        /*06dc*/ 	.word	0x0000a260


	//   ....[41]....
        /*06e0*/ 	.word	0x0000d090


	//   ....[42]....
        /*06e4*/ 	.word	0x0000d100


	//   ....[43]....
        /*06e8*/ 	.word	0x0000d220


	//   ....[44]....
        /*06ec*/ 	.word	0x0000d280


	//   ....[45]....
        /*06f0*/ 	.word	0x0000d2b0


	//   ....[46]....
        /*06f4*/ 	.word	0x0000d3b0


	//   ....[47]....
        /*06f8*/ 	.word	0x0000d420


	//   ....[48]....
        /*06fc*/ 	.word	0x0000d4d0


	//   ....[49]....
        /*0700*/ 	.word	0x0000f920


	//   ....[50]....
        /*0704*/ 	.word	0x0000fa40


	//   ....[51]....
        /*0708*/ 	.word	0x0000fa90


	//   ....[52]....
        /*070c*/ 	.word	0x0000fac0


	//   ....[53]....
        /*0710*/ 	.word	0x0000fb10


	//   ....[54]....
        /*0714*/ 	.word	0x0000fba0


	//   ....[55]....
        /*0718*/ 	.word	0x0000fc90


	//   ....[56]....
        /*071c*/ 	.word	0x00010050


	//   ....[57]....
        /*0720*/ 	.word	0x00011b10


	//   ....[58]....
        /*0724*/ 	.word	0x00011b20


	//   ....[59]....
        /*0728*/ 	.word	0x00011b30


	//   ....[60]....
        /*072c*/ 	.word	0x00011b40


	//   ....[61]....
        /*0730*/ 	.word	0x00011b70


	//   ....[62]....
        /*0734*/ 	.word	0x00011b90


	//   ....[63]....
        /*0738*/ 	.word	0x00011bb0


	//   ....[64]....
        /*073c*/ 	.word	0x00011bc0


	//   ....[65]....
        /*0740*/ 	.word	0x00012ff0


	//   ....[66]....
        /*0744*/ 	.word	0x00013000


	//   ....[67]....
        /*0748*/ 	.word	0x00013010


	//   ....[68]....
        /*074c*/ 	.word	0x00013020


	//   ....[69]....
        /*0750*/ 	.word	0x00013030


	//   ....[70]....
        /*0754*/ 	.word	0x00013040


	//   ....[71]....
        /*0758*/ 	.word	0x00013060


	//   ....[72]....
        /*075c*/ 	.word	0x00013070


	//   ....[73]....
        /*0760*/ 	.word	0x00013420


	//   ....[74]....
        /*0764*/ 	.word	0x00013440


	//   ....[75]....
        /*0768*/ 	.word	0x000134b0


	//   ....[76]....
        /*076c*/ 	.word	0x000134c0


	//   ....[77]....
        /*0770*/ 	.word	0x00013530


	//   ....[78]....
        /*0774*/ 	.word	0x00013550


	//   ....[79]....
        /*0778*/ 	.word	0x000135c0


	//   ....[80]....
        /*077c*/ 	.word	0x000135d0


	//   ....[81]....
        /*0780*/ 	.word	0x00013640


	//   ....[82]....
        /*0784*/ 	.word	0x00013660


	//   ....[83]....
        /*0788*/ 	.word	0x000136d0


	//   ....[84]....
        /*078c*/ 	.word	0x000136e0


	//   ....[85]....
        /*0790*/ 	.word	0x00013750


	//   ....[86]....
        /*0794*/ 	.word	0x00013770


	//   ....[87]....
        /*0798*/ 	.word	0x000137e0


	//   ....[88]....
        /*079c*/ 	.word	0x000137f0


	//   ....[89]....
        /*07a0*/ 	.word	0x00013a80


	//   ....[90]....
        /*07a4*/ 	.word	0x00013aa0


	//   ....[91]....
        /*07a8*/ 	.word	0x00013e00


	//   ....[92]....
        /*07ac*/ 	.word	0x00013e10


	//   ....[93]....
        /*07b0*/ 	.word	0x00014060


	//   ....[94]....
        /*07b4*/ 	.word	0x00014080


	//   ....[95]....
        /*07b8*/ 	.word	0x000142e0


	//   ....[96]....
        /*07bc*/ 	.word	0x000142f0


	//   ....[97]....
        /*07c0*/ 	.word	0x00014c90


	//   ....[98]....
        /*07c4*/ 	.word	0x00014cb0


	//   ....[99]....
        /*07c8*/ 	.word	0x00014d20


	//   ....[100]....
        /*07cc*/ 	.word	0x00014d30


	//   ....[101]....
        /*07d0*/ 	.word	0x00014da0


	//   ....[102]....
        /*07d4*/ 	.word	0x00014dc0


	//   ....[103]....
        /*07d8*/ 	.word	0x00014e30


	//   ....[104]....
        /*07dc*/ 	.word	0x00014e40


	//   ....[105]....
        /*07e0*/ 	.word	0x00014eb0


	//   ....[106]....
        /*07e4*/ 	.word	0x00014ed0


	//   ....[107]....
        /*07e8*/ 	.word	0x00014f40


	//   ....[108]....
        /*07ec*/ 	.word	0x00014f50


	//   ....[109]....
        /*07f0*/ 	.word	0x00014fc0


	//   ....[110]....
        /*07f4*/ 	.word	0x00014fe0


	//   ....[111]....
        /*07f8*/ 	.word	0x00015050


	//   ....[112]....
        /*07fc*/ 	.word	0x00015060


	//   ....[113]....
        /*0800*/ 	.word	0x000151b0


	//   ....[114]....
        /*0804*/ 	.word	0x000151d0


	//   ....[115]....
        /*0808*/ 	.word	0x00015300


	//   ....[116]....
        /*080c*/ 	.word	0x00015340


	//   ....[117]....
        /*0810*/ 	.word	0x00015370


	//   ....[118]....
        /*0814*/ 	.word	0x000153a0


	//   ....[119]....
        /*0818*/ 	.word	0x000153d0


	//   ....[120]....
        /*081c*/ 	.word	0x00015400


	//   ....[121]....
        /*0820*/ 	.word	0x00015560


	//   ....[122]....
        /*0824*/ 	.word	0x000155a0


	//   ....[123]....
        /*0828*/ 	.word	0x000155d0


	//   ....[124]....
        /*082c*/ 	.word	0x00015600


	//   ....[125]....
        /*0830*/ 	.word	0x00015630


	//   ....[126]....
        /*0834*/ 	.word	0x00015660


	//   ....[127]....
        /*0838*/ 	.word	0x000156f0


	//   ....[128]....
        /*083c*/ 	.word	0x00015720


	//   ....[129]....
        /*0840*/ 	.word	0x00015730


	//   ....[130]....
        /*0844*/ 	.word	0x00015790


	//   ....[131]....
        /*0848*/ 	.word	0x00015d80


	//   ....[132]....
        /*084c*/ 	.word	0x00015de0


	//   ....[133]....
        /*0850*/ 	.word	0x00015e30


	//   ....[134]....
        /*0854*/ 	.word	0x00015e80


	//   ....[135]....
        /*0858*/ 	.word	0x00015ed0


	//   ....[136]....
        /*085c*/ 	.word	0x00015f40


	//   ....[137]....
        /*0860*/ 	.word	0x00015f90


	//   ....[138]....
        /*0864*/ 	.word	0x00015ff0


	//   ....[139]....
        /*0868*/ 	.word	0x00016060


	//   ....[140]....
        /*086c*/ 	.word	0x000160c0


	//   ....[141]....
        /*0870*/ 	.word	0x00016130


	//   ....[142]....
        /*0874*/ 	.word	0x000161a0


	//   ....[143]....
        /*0878*/ 	.word	0x00016210


	//   ....[144]....
        /*087c*/ 	.word	0x00016270


	//   ....[145]....
        /*0880*/ 	.word	0x000162e0


	//   ....[146]....
        /*0884*/ 	.word	0x00016350


	//   ....[147]....
        /*0888*/ 	.word	0x000163c0


	//   ....[148]....
        /*088c*/ 	.word	0x00016420


	//   ....[149]....
        /*0890*/ 	.word	0x00016490


	//   ....[150]....
        /*0894*/ 	.word	0x00016500


	//   ....[151]....
        /*0898*/ 	.word	0x00016570


	//   ....[152]....
        /*089c*/ 	.word	0x000165d0


	//   ....[153]....
        /*08a0*/ 	.word	0x00016640


	//   ....[154]....
        /*08a4*/ 	.word	0x000166b0


	//   ....[155]....
        /*08a8*/ 	.word	0x00016720


	//   ....[156]....
        /*08ac*/ 	.word	0x00016780


	//   ....[157]....
        /*08b0*/ 	.word	0x00016800


	//   ....[158]....
        /*08b4*/ 	.word	0x00016850


	//   ....[159]....
        /*08b8*/ 	.word	0x000168a0


	//   ....[160]....
        /*08bc*/ 	.word	0x000168f0


	//   ....[161]....
        /*08c0*/ 	.word	0x00016940


	//   ....[162]....
        /*08c4*/ 	.word	0x00016990


	//   ....[163]....
        /*08c8*/ 	.word	0x000169e0


	//   ....[164]....
        /*08cc*/ 	.word	0x00016a30


	//   ....[165]....
        /*08d0*/ 	.word	0x00016aa0


	//   ....[166]....
        /*08d4*/ 	.word	0x00016b10


	//   ....[167]....
        /*08d8*/ 	.word	0x00016b80


	//   ....[168]....
        /*08dc*/ 	.word	0x00016be0


	//   ....[169]....
        /*08e0*/ 	.word	0x00016c50


	//   ....[170]....
        /*08e4*/ 	.word	0x00016cc0


	//   ....[171]....
        /*08e8*/ 	.word	0x00016d30


	//   ....[172]....
        /*08ec*/ 	.word	0x00016d90


	//   ....[173]....
        /*08f0*/ 	.word	0x00016e00


	//   ....[174]....
        /*08f4*/ 	.word	0x00016e70


	//   ....[175]....
        /*08f8*/ 	.word	0x00016ee0


	//   ....[176]....
        /*08fc*/ 	.word	0x00016f40


	//   ....[177]....
        /*0900*/ 	.word	0x00016fb0


	//   ....[178]....
        /*0904*/ 	.word	0x00017020


	//   ....[179]....
        /*0908*/ 	.word	0x00017090


	//   ....[180]....
        /*090c*/ 	.word	0x000170f0


	//   ....[181]....
        /*0910*/ 	.word	0x00017160


	//   ....[182]....
        /*0914*/ 	.word	0x000171d0


	//   ....[183]....
        /*0918*/ 	.word	0x00017240


	//   ....[184]....
        /*091c*/ 	.word	0x000172a0


	//   ....[185]....
        /*0920*/ 	.word	0x00017310


	//   ....[186]....
        /*0924*/ 	.word	0x00017380


	//   ....[187]....
        /*0928*/ 	.word	0x000173f0


	//   ....[188]....
        /*092c*/ 	.word	0x00017450


	//   ....[189]....
        /*0930*/ 	.word	0x000174c0


	//   ....[190]....
        /*0934*/ 	.word	0x00017530


	//   ....[191]....
        /*0938*/ 	.word	0x000175a0


	//   ....[192]....
        /*093c*/ 	.word	0x00017600


	//   ....[193]....
        /*0940*/ 	.word	0x00017670


	//   ....[194]....
        /*0944*/ 	.word	0x000176e0


	//   ....[195]....
        /*0948*/ 	.word	0x00017750


	//   ....[196]....
        /*094c*/ 	.word	0x000177b0


	//   ....[197]....
        /*0950*/ 	.word	0x00017820


	//   ....[198]....
        /*0954*/ 	.word	0x00017890


	//   ....[199]....
        /*0958*/ 	.word	0x00017900


	//   ....[200]....
        /*095c*/ 	.word	0x00017960


	//   ....[201]....
        /*0960*/ 	.word	0x000179d0


	//   ....[202]....
        /*0964*/ 	.word	0x00017a40


	//   ....[203]....
        /*0968*/ 	.word	0x00017ab0


	//   ....[204]....
        /*096c*/ 	.word	0x00017b10


	//   ....[205]....
        /*0970*/ 	.word	0x00017b80


	//   ....[206]....
        /*0974*/ 	.word	0x00017bf0


	//   ....[207]....
        /*0978*/ 	.word	0x00017c40


	//   ....[208]....
        /*097c*/ 	.word	0x00017c80


	//   ....[209]....
        /*0980*/ 	.word	0x00017cd0


	//   ....[210]....
        /*0984*/ 	.word	0x00017d20


	//   ....[211]....
        /*0988*/ 	.word	0x00017d70


	//   ....[212]....
        /*098c*/ 	.word	0x00017de0


	//   ....[213]....
        /*0990*/ 	.word	0x00017e30


	//   ....[214]....
        /*0994*/ 	.word	0x00017e80


	//   ....[215]....
        /*0998*/ 	.word	0x00017ed0


	//   ....[216]....
        /*099c*/ 	.word	0x00017f20


	//   ....[217]....
        /*09a0*/ 	.word	0x00017f70


	//   ....[218]....
        /*09a4*/ 	.word	0x00017fe0


	//   ....[219]....
        /*09a8*/ 	.word	0x00018030


	//   ....[220]....
        /*09ac*/ 	.word	0x00018090


	//   ....[221]....
        /*09b0*/ 	.word	0x000180f0


	//   ....[222]....
        /*09b4*/ 	.word	0x00018150


	//----- nvinfo : EIATTR_EXIT_INSTR_OFFSETS
	.align		4
.L_168:
        /*09b8*/ 	.byte	0x04, 0x1c
        /*09ba*/ 	.short	(.L_170 - .L_169)


	//   ....[0]....
.L_169:
        /*09bc*/ 	.word	0x00000c10


	//   ....[1]....
        /*09c0*/ 	.word	0x00015d40


	//----- nvinfo : EIATTR_MAX_THREADS
	.align		4
.L_170:
        /*09c4*/ 	.byte	0x04, 0x05
        /*09c6*/ 	.short	(.L_172 - .L_171)
.L_171:
        /*09c8*/ 	.word	0x00000080
        /*09cc*/ 	.word	0x00000001
        /*09d0*/ 	.word	0x00000001


	//----- nvinfo : EIATTR_CRS_STACK_SIZE
	.align		4
.L_172:
        /*09d4*/ 	.byte	0x04, 0x1e
        /*09d6*/ 	.short	(.L_174 - .L_173)
.L_173:
        /*09d8*/ 	.word	0x00000000
.L_174:


//--------------------- .nv.info._ZN7cutlass13device_kernelIN5flash19enable_sm80_to_sm89INS1_16FlashAttnFwdSm80INS1_25CollectiveMainloopFwdSm80ILi4ELi1ELb0EN4cute5tupleIJNS5_1CILi128EEENS7_ILi96EEENS7_ILi64EEEEEELi64ENS_10bfloat16_tEfNS_4arch4Sm80ELb0ELb1ELb0ELb0ELb0ELb0ELb1ELb1EEENS1_21CollectiveEpilogueFwdINS6_IJS8_SA_S9_EEENS6_IJNS7_ILi1EEESI_SI_EEESC_SE_Li128ELb0ELb1ELb1ELb0EEENS1_19SingleTileSchedulerILb0ELb1ELb1ELi128EEEEEEEEEvNT_6ParamsE --------------------------
	.section	.nv.info._ZN7cutlass13device_kernelIN5flash19enable_sm80_to_sm89INS1_16FlashAttnFwdSm80INS1_25CollectiveMainloopFwdSm80ILi4ELi1ELb0EN4cute5tupleIJNS5_1CILi128EEENS7_ILi96EEENS7_ILi64EEEEEELi64ENS_10bfloat16_tEfNS_4arch4Sm80ELb0ELb1ELb0ELb0ELb0ELb0ELb1ELb1EEENS1_21CollectiveEpilogueFwdINS6_IJS8_SA_S9_EEENS6_IJNS7_ILi1EEESI_SI_EEESC_SE_Li128ELb0ELb1ELb1ELb0EEENS1_19SingleTileSchedulerILb0ELb1ELb1ELi128EEEEEEEEEvNT_6ParamsE,"",@"SHT_CUDA_INFO"
	.sectionflags	@""
	.align	4


	//----- nvinfo : EIATTR_CUDA_API_VERSION
	.align		4
        /*0000*/ 	.byte	0x04, 0x37
        /*0002*/ 	.short	(.L_176 - .L_175)
.L_175:
        /*0004*/ 	.word	0x00000082


	//----- nvinfo : EIATTR_SW2861232_WAR
	.align		4
.L_176:
        /*0008*/ 	.byte	0x01, 0x35
	.zero		2


	//----- nvinfo : EIATTR_PARAM_CBANK
	.align		4
        /*000c*/ 	.byte	0x04, 0x0a
        /*000e*/ 	.short	(.L_178 - .L_177)
	.align		4
.L_177:
        /*0010*/ 	.word	index@(.nv.constant0._ZN7cutlass13device_kernelIN5flash19enable_sm80_to_sm89INS1_16FlashAttnFwdSm80INS1_25CollectiveMainloopFwdSm80ILi4ELi1ELb0EN4cute5tupleIJNS5_1CILi128EEENS7_ILi96EEENS7_ILi64EEEEEELi64ENS_10bfloat16_tEfNS_4arch4Sm80ELb0ELb1ELb0ELb0ELb0ELb0ELb1ELb1EEENS1_21CollectiveEpilogueFwdINS6_IJS8_SA_S9_EEENS6_IJNS7_ILi1EEESI_SI_EEESC_SE_Li128ELb0ELb1ELb1ELb0EEENS1_19SingleTileSchedulerILb0ELb1ELb1ELi128EEEEEEEEEvNT_6ParamsE)
        /*0014*/ 	.short	0x0160
        /*0016*/ 	.short	0x0418


	//----- nvinfo : EIATTR_CBANK_PARAM_SIZE
	.align		4
.L_178:
        /*0018*/ 	.byte	0x03, 0x19
        /*001a*/ 	.short	0x0418


	//----- nvinfo : EIATTR_KPARAM_INFO
	.align		4
        /*001c*/ 	.byte	0x04, 0x17
        /*001e*/ 	.short	(.L_180 - .L_179)
.L_179:
        /*0020*/ 	.word	0x00000000
        /*0024*/ 	.short	0x0000
        /*0026*/ 	.short	0x0000
        /*0028*/ 	.byte	0x00, 0xf0, 0x61, 0x10


	//----- nvinfo : EIATTR_MAXREG_COUNT
	.align		4
.L_180:
        /*002c*/ 	.byte	0x03, 0x1b
        /*002e*/ 	.short	0x00ff


	//----- nvinfo : EIATTR_NUM_BARRIERS
	.align		4
        /*0030*/ 	.byte	0x02, 0x4c
        /*0032*/ 	.byte	0x02
	.zero		1


	//----- nvinfo : EIATTR_ANNOTATIONS
	.align		4
        /*0034*/ 	.byte	0x04, 0x55
        /*0036*/ 	.short	(.L_182 - .L_181)


	//   ....[0]....
.L_181:
        /* <DEDUP_REMOVED lines=35> */


	//----- nvinfo : EIATTR_MERCURY_ISA_VERSION
	.align		4
.L_182:
        /*0258*/ 	.byte	0x03, 0x5f
        /*025a*/ 	.short	0x0000


	//----- nvinfo : EIATTR_COOP_GROUP_MASK_REGIDS
	.align		4
        /*025c*/ 	.byte	0x04, 0x29
        /*025e*/ 	.short	(.L_184 - .L_183)


	//   ....[0]....
.L_183:
        /*0260*/ 	.word	0xffffffff


	//   ....[1]....
        /*0264*/ 	.word	0xffffffff


	//   ....[2]....
        /*0268*/ 	.word	0xffffffff


	//   ....[3]....
        /*026c*/ 	.word	0xffffffff


	//   ....[4]....
        /*0270*/ 	.word	0xffffffff


	//   ....[5]....
        /*0274*/ 	.word	0xffffffff


	//   ....[6]....
        /*0278*/ 	.word	0xffffffff


	//   ....[7]....
        /*027c*/ 	.word	0xffffffff


	//   ....[8]....
        /*0280*/ 	.word	0xffffffff


	//   ....[9]....
        /*0284*/ 	.word	0xffffffff


	//   ....[10]....
        /*0288*/ 	.word	0xffffffff


	//   ....[11]....
        /*028c*/ 	.word	0xffffffff


	//   ....[12]....
        /*0290*/ 	.word	0xffffffff


	//   ....[13]....
        /*0294*/ 	.word	0xffffffff


	//   ....[14]....
        /*0298*/ 	.word	0xffffffff


	//   ....[15]....
        /*029c*/ 	.word	0xffffffff


	//   ....[16]....
        /*02a0*/ 	.word	0xffffffff


	//   ....[17]....
        /*02a4*/ 	.word	0xffffffff


	//   ....[18]....
        /*02a8*/ 	.word	0xffffffff


	//   ....[19]....
        /*02ac*/ 	.word	0xffffffff


	//   ....[20]....
        /*02b0*/ 	.word	0xffffffff


	//   ....[21]....
        /*02b4*/ 	.word	0xffffffff


	//   ....[22]....
        /*02b8*/ 	.word	0xffffffff


	//   ....[23]....
        /*02bc*/ 	.word	0xffffffff


	//   ....[24]....
        /*02c0*/ 	.word	0xffffffff


	//   ....[25]....
        /*02c4*/ 	.word	0xffffffff


	//   ....[26]....
        /*02c8*/ 	.word	0xffffffff


	//   ....[27]....
        /*02cc*/ 	.word	0xffffffff


	//   ....[28]....
        /*02d0*/ 	.word	0xffffffff


	//   ....[29]....
        /*02d4*/ 	.word	0xffffffff


	//   ....[30]....
        /*02d8*/ 	.word	0xffffffff


	//   ....[31]....
        /*02dc*/ 	.word	0xffffffff


	//   ....[32]....
        /*02e0*/ 	.word	0xffffffff


	//   ....[33]....
        /*02e4*/ 	.word	0xffffffff


	//   ....[34]....
        /*02e8*/ 	.word	0xffffffff


	//   ....[35]....
        /*02ec*/ 	.word	0xffffffff


	//   ....[36]....
        /*02f0*/ 	.word	0xffffffff


	//   ....[37]....
        /*02f4*/ 	.word	0xffffffff


	//   ....[38]....
        /*02f8*/ 	.word	0xffffffff


	//   ....[39]....
        /*02fc*/ 	.word	0xffffffff


	//   ....[40]....
        /*0300*/ 	.word	0xffffffff


	//   ....[41]....
        /*0304*/ 	.word	0xffffffff


	//   ....[42]....
        /*0308*/ 	.word	0xffffffff


	//   ....[43]....
        /*030c*/ 	.word	0xffffffff


	//   ....[44]....
        /*0310*/ 	.word	0xffffffff


	//   ....[45]....
        /*0314*/ 	.word	0xffffffff


	//   ....[46]....
        /*0318*/ 	.word	0xffffffff


	//   ....[47]....
        /*031c*/ 	.word	0xffffffff


	//   ....[48]....
        /*0320*/ 	.word	0xffffffff


	//   ....[49]....
        /*0324*/ 	.word	0xffffffff


	//   ....[50]....
        /*0328*/ 	.word	0xffffffff


	//   ....[51]....
        /*032c*/ 	.word	0xffffffff


	//   ....[52]....
        /*0330*/ 	.word	0xffffffff


	//   ....[53]....
        /*0334*/ 	.word	0xffffffff


	//   ....[54]....
        /*0338*/ 	.word	0xffffffff


	//   ....[55]....
        /*033c*/ 	.word	0xffffffff


	//   ....[56]....
        /*0340*/ 	.word	0xffffffff


	//   ....[57]....
        /*0344*/ 	.word	0xffffffff


	//   ....[58]....
        /*0348*/ 	.word	0xffffffff


	//   ....[59]....
        /*034c*/ 	.word	0xffffffff


	//   ....[60]....
        /*0350*/ 	.word	0xffffffff


	//   ....[61]....
        /*0354*/ 	.word	0xffffffff


	//   ....[62]....
        /*0358*/ 	.word	0xffffffff


	//   ....[63]....
        /*035c*/ 	.word	0xffffffff


	//   ....[64]....
        /*0360*/ 	.word	0xffffffff


	//   ....[65]....
        /*0364*/ 	.word	0xffffffff


	//   ....[66]....
        /*0368*/ 	.word	0xffffffff


	//   ....[67]....
        /*036c*/ 	.word	0xffffffff


	//   ....[68]....
        /*0370*/ 	.word	0xffffffff


	//   ....[69]....
        /*0374*/ 	.word	0xffffffff


	//   ....[70]....
        /*0378*/ 	.word	0xffffffff


	//   ....[71]....
        /*037c*/ 	.word	0xffffffff


	//   ....[72]....
        /*0380*/ 	.word	0xffffffff


	//   ....[73]....
        /*0384*/ 	.word	0xffffffff


	//   ....[74]....
        /*0388*/ 	.word	0xffffffff


	//   ....[75]....
        /*038c*/ 	.word	0xffffffff


	//   ....[76]....
        /*0390*/ 	.word	0xffffffff


	//   ....[77]....
        /*0394*/ 	.word	0xffffffff


	//   ....[78]....
        /*0398*/ 	.word	0xffffffff


	//   ....[79]....
        /*039c*/ 	.word	0xffffffff


	//   ....[80]....
        /*03a0*/ 	.word	0xffffffff


	//   ....[81]....
        /*03a4*/ 	.word	0xffffffff


	//   ....[82]....
        /*03a8*/ 	.word	0xffffffff


	//   ....[83]....
        /*03ac*/ 	.word	0xffffffff


	//   ....[84]....
        /*03b0*/ 	.word	0xffffffff


	//----- nvinfo : EIATTR_COOP_GROUP_INSTR_OFFSETS
	.align		4
.L_184:
        /*03b4*/ 	.byte	0x04, 0x28
        /*03b6*/ 	.short	(.L_186 - .L_185)


	//   ....[0]....
.L_185:
        /*03b8*/ 	.word	0x00000060


	//   ....[1]....
        /*03bc*/ 	.word	0x00001210


	//   ....[2]....
        /*03c0*/ 	.word	0x00001240


	//   ....[3]....
        /*03c4*/ 	.word	0x000013a0


	//   ....[4]....
        /*03c8*/ 	.word	0x000013d0


	//   ....[5]....
        /*03cc*/ 	.word	0x00001460


	//   ....[6]....
        /*03d0*/ 	.word	0x00001490


	//   ....[7]....
        /*03d4*/ 	.word	0x00001520


	//   ....[8]....
        /*03d8*/ 	.word	0x00001550


	//   ....[9]....
        /*03dc*/ 	.word	0x000015e0


	//   ....[10]....
        /*03e0*/ 	.word	0x00001610


	//   ....[11]....
        /*03e4*/ 	.word	0x000016a0


	//   ....[12]....
        /*03e8*/ 	.word	0x000016d0


	//   ....[13]....
        /*03ec*/ 	.word	0x00001760


	//   ....[14]....
        /*03f0*/ 	.word	0x00001790


	//   ....[15]....
        /*03f4*/ 	.word	0x00001810


	//   ....[16]....
        /*03f8*/ 	.word	0x00001850


	//   ....[17]....
        /*03fc*/ 	.word	0x00002e80


	//   ....[18]....
        /*0400*/ 	.word	0x000030c0


	//   ....[19]....
        /*0404*/ 	.word	0x00003280


	//   ....[20]....
        /*0408*/ 	.word	0x00004100


	//   ....[21]....
        /*040c*/ 	.word	0x00005170


	//   ....[22]....
        /*0410*/ 	.word	0x00005190


	//   ....[23]....
        /*0414*/ 	.word	0x000051b0


	//   ....[24]....
        /*0418*/ 	.word	0x00005240


	//   ....[25]....
        /*041c*/ 	.word	0x00005830


	//   ....[26]....
        /*0420*/ 	.word	0x00005900


	//   ....[27]....
        /*0424*/ 	.word	0x00005940


	//   ....[28]....
        /*0428*/ 	.word	0x000059e0


	//   ....[29]....
        /*042c*/ 	.word	0x00008750


	//   ....[30]....
        /*0430*/ 	.word	0x00008930


	//   ....[31]....
        /*0434*/ 	.word	0x00008b10


	//   ....[32]....
        /*0438*/ 	.word	0x00009e20


	//   ....[33]....
        /*043c*/ 	.word	0x0000a5a0


	//   ....[34]....
        /*0440*/ 	.word	0x0000a770


	//   ....[35]....
        /*0444*/ 	.word	0x0000a840


	//   ....[36]....
        /*0448*/ 	.word	0x0000aa10


	//   ....[37]....
        /*044c*/ 	.word	0x0000aaa0


	//   ....[38]....
        /*0450*/ 	.word	0x0000abf0


	//   ....[39]....
        /*0454*/ 	.word	0x0000b040


	//   ....[40]....
        /*0458*/ 	.word	0x0000b0a0


	//   ....[41]....
        /*045c*/ 	.word	0x0000e670


	//   ....[42]....
        /*0460*/ 	.word	0x0000e6d0


	//   ....[43]....
        /*0464*/ 	.word	0x0000e780


	//   ....[44]....
        /*0468*/ 	.word	0x0000e7e0


	//   ....[45]....
        /*046c*/ 	.word	0x0000e810


	//   ....[46]....
        /*0470*/ 	.word	0x0000e8e0


	//   ....[47]....
        /*0474*/ 	.word	0x0000eb20


	//   ....[48]....
        /*0478*/ 	.word	0x0000ee30


	//   ....[49]....
        /*047c*/ 	.word	0x00011c10


	//   ....[50]....
        /*0480*/ 	.word	0x00011e40


	//   ....[51]....
        /*0484*/ 	.word	0x000126f0


	//   ....[52]....
        /*0488*/ 	.word	0x00012eb0


	//   ....[53]....
        /*048c*/ 	.word	0x00013da0


	//   ....[54]....
        /*0490*/ 	.word	0x00013ea0


	//   ....[55]....
        /*0494*/ 	.word	0x00013ef0


	//   ....[56]....
        /*0498*/ 	.word	0x00014000


	//   ....[57]....
        /*049c*/ 	.word	0x000140d0


	//   ....[58]....
        /*04a0*/ 	.word	0x00014240


	//   ....[59]....
        /*04a4*/ 	.word	0x00014540


	//   ....[60]....
        /*04a8*/ 	.word	0x00014630


	//   ....[61]....
        /*04ac*/ 	.word	0x000168f0


	//   ....[62]....
        /*04b0*/ 	.word	0x00016900


	//   ....[63]....
        /*04b4*/ 	.word	0x00016910


	//   ....[64]....
        /*04b8*/ 	.word	0x00016920


	//   ....[65]....
        /*04bc*/ 	.word	0x00016950


	//   ....[66]....
        /*04c0*/ 	.word	0x00016970


	//   ....[67]....
        /*04c4*/ 	.word	0x00016990


	//   ....[68]....
        /*04c8*/ 	.word	0x000169a0


	//   ....[69]....
        /*04cc*/ 	.word	0x00017610


	//   ....[70]....
        /*04d0*/ 	.word	0x00017650


	//   ....[71]....
        /*04d4*/ 	.word	0x00017680


	//   ....[72]....
        /*04d8*/ 	.word	0x000176b0


	//   ....[73]....
        /*04dc*/ 	.word	0x000176f0


	//   ....[74]....
        /*04e0*/ 	.word	0x00017720


	//   ....[75]....
        /*04e4*/ 	.word	0x00017740


	//   ....[76]....
        /*04e8*/ 	.word	0x00017750


	//   ....[77]....
        /*04ec*/ 	.word	0x00017770


	//   ....[78]....
        /*04f0*/ 	.word	0x00017780


	//   ....[79]....
        /*04f4*/ 	.word	0x00017b30


	//   ....[80]....
        /*04f8*/ 	.word	0x00017b50


	//   ....[81]....
        /*04fc*/ 	.word	0x00017e50


	//   ....[82]....
        /*0500*/ 	.word	0x00017e70


	//   ....[83]....
        /*0504*/ 	.word	0x00018170


	//   ....[84]....
        /*0508*/ 	.word	0x00018180


	//----- nvinfo : EIATTR_EXIT_INSTR_OFFSETS
	.align		4
.L_186:
        /*050c*/ 	.byte	0x04, 0x1c
        /*050e*/ 	.short	(.L_188 - .L_187)


	//   ....[0]....
.L_187:
        /*0510*/ 	.word	0x000001c0


	//   ....[1]....
        /*0514*/ 	.word	0x00018190


	//   ....[2]....
        /*0518*/ 	.word	0x00018430


	//   ....[3]....
        /*051c*/ 	.word	0x00018480


	//   ....[4]....
        /*0520*/ 	.word	0x000184b0


	//   ....[5]....
        /*0524*/ 	.word	0x00018510


	//   ....[6]....
        /*0528*/ 	.word	0x000187a0


	//----- nvinfo : EIATTR_CTAIDZ_USED
	.align		4
.L_188:
        /*052c*/ 	.byte	0x01, 0x04
	.zero		2


	//----- nvinfo : EIATTR_MAX_THREADS
	.align		4
        /*0530*/ 	.byte	0x04, 0x05
        /*0532*/ 	.short	(.L_190 - .L_189)
.L_189:
        /*0534*/ 	.word	0x00000080
        /*0538*/ 	.word	0x00000001
        /*053c*/ 	.word	0x00000001


	//----- nvinfo : EIATTR_CRS_STACK_SIZE
	.align		4
.L_190:
        /*0540*/ 	.byte	0x04, 0x1e
        /*0542*/ 	.short	(.L_192 - .L_191)
.L_191:
        /*0544*/ 	.word	0x00000000
.L_192:


//--------------------- .nv.info._ZN7cutlass13device_kernelIN5flash19enable_sm80_to_sm89INS1_16FlashAttnFwdSm80INS1_25CollectiveMainloopFwdSm80ILi4ELi1ELb0EN4cute5tupleIJNS5_1CILi128EEENS7_ILi80EEENS7_ILi64EEEEEELi64ENS_10bfloat16_tEfNS_4arch4Sm80ELb0ELb1ELb0ELb1ELb0ELb0ELb1ELb1EEENS1_21CollectiveEpilogueFwdINS6_IJS8_SA_S9_EEENS6_IJNS7_ILi1EEESI_SI_EEESC_SE_Li128ELb1ELb1ELb1ELb0EEENS1_36VarlenDynamicPersistentTileSchedulerILi128ELi80ELi128ELi128ELb1ELb1ELb0ELb1ELb0ELb1EEEEEEEEEvNT_6ParamsE --------------------------
	.section	.nv.info._ZN7cutlass13device_kernelIN5flash19enable_sm80_to_sm89INS1_16FlashAttnFwdSm80INS1_25CollectiveMainloopFwdSm80ILi4ELi1ELb0EN4cute5tupleIJNS5_1CILi128EEENS7_ILi80EEENS7_ILi64EEEEEELi64ENS_10bfloat16_tEfNS_4arch4Sm80ELb0ELb1ELb0ELb1ELb0ELb0ELb1ELb1EEENS1_21CollectiveEpilogueFwdINS6_IJS8_SA_S9_EEENS6_IJNS7_ILi1EEESI_SI_EEESC_SE_Li128ELb1ELb1ELb1ELb0EEENS1_36VarlenDynamicPersistentTileSchedulerILi128ELi80ELi128ELi128ELb1ELb1ELb0ELb1ELb0ELb1EEEEEEEEEvNT_6ParamsE,"",@"SHT_CUDA_INFO"
	.sectionflags	@""
	.align	4


	//----- nvinfo : EIATTR_CUDA_API_VERSION
	.align		4
        /*0000*/ 	.byte	0x04, 0x37
        /*0002*/ 	.short	(.L_194 - .L_193)
.L_193:
        /*0004*/ 	.word	0x00000082


	//----- nvinfo : EIATTR_SW2861232_WAR
	.align		4
.L_194:
        /*0008*/ 	.byte	0x01, 0x35
	.zero		2


	//----- nvinfo : EIATTR_PARAM_CBANK
	.align		4
        /*000c*/ 	.byte	0x04, 0x0a
        /*000e*/ 	.short	(.L_196 - .L_195)
	.align		4
.L_195:
        /*0010*/ 	.word	index@(.nv.constant0._ZN7cutlass13device_kernelIN5flash19enable_sm80_to_sm89INS1_16FlashAttnFwdSm80INS1_25CollectiveMainloopFwdSm80ILi4ELi1ELb0EN4cute5tupleIJNS5_1CILi128EEENS7_ILi80EEENS7_ILi64EEEEEELi64ENS_10bfloat16_tEfNS_4arch4Sm80ELb0ELb1ELb0ELb1ELb0ELb0ELb1ELb1EEENS1_21CollectiveEpilogueFwdINS6_IJS8_SA_S9_EEENS6_IJNS7_ILi1EEESI_SI_EEESC_SE_Li128ELb1ELb1ELb1ELb0EEENS1_36VarlenDynamicPersistentTileSchedulerILi128ELi80ELi128ELi128ELb1ELb1ELb0ELb1ELb0ELb1EEEEEEEEEvNT_6ParamsE)
        /*0014*/ 	.short	0x0160
        /*0016*/ 	.short	0x0438


	//----- nvinfo : EIATTR_CBANK_PARAM_SIZE
	.align		4
.L_196:
        /*0018*/ 	.byte	0x03, 0x19
        /*001a*/ 	.short	0x0438


	//----- nvinfo : EIATTR_KPARAM_INFO
	.align		4
        /*001c*/ 	.byte	0x04, 0x17
        /*001e*/ 	.short	(.L_198 - .L_197)
.L_197:
        /*0020*/ 	.word	0x00000000
        /*0024*/ 	.short	0x0000
        /*0026*/ 	.short	0x0000
        /*0028*/ 	.byte	0x00, 0xf0, 0xe1, 0x10


	//----- nvinfo : EIATTR_MAXREG_COUNT
	.align		4
.L_198:
        /*002c*/ 	.byte	0x03, 0x1b
        /*002e*/ 	.short	0x00ff


	//----- nvinfo : EIATTR_NUM_BARRIERS
	.align		4
        /*0030*/ 	.byte	0x02, 0x4c
        /*0032*/ 	.byte	0x06
	.zero		1


	//----- nvinfo : EIATTR_ANNOTATIONS
	.align		4
        /*0034*/ 	.byte	0x04, 0x55
        /*0036*/ 	.short	(.L_200 - .L_199)


	//   ....[0]....
.L_199:
        /* <DEDUP_REMOVED lines=101> */


	//----- nvinfo : EIATTR_MERCURY_ISA_VERSION
	.align		4
.L_200:
        /*0670*/ 	.byte	0x03, 0x5f
        /*0672*/ 	.short	0x0000


	//----- nvinfo : EIATTR_INT_WARP_WIDE_INSTR_OFFSETS
	.align		4
        /*0674*/ 	.byte	0x04, 0x31
        /*0676*/ 	.short	(.L_202 - .L_201)


	//   ....[0]....
.L_201:
        /*0678*/ 	.word	0x000151f0


	//   ....[1]....
        /*067c*/ 	.word	0x00015270


	//----- nvinfo : EIATTR_COOP_GROUP_MASK_REGIDS
	.align		4
.L_202:
        /*0680*/ 	.byte	0x04, 0x29
        /*0682*/ 	.short	(.L_204 - .L_203)


	//   ....[0]....
.L_203:
        /*0684*/ 	.word	0xffffffff


	//   ....[1]....
        /*0688*/ 	.word	0xffffffff


	//   ....[2]....
        /*068c*/ 	.word	0xffffffff


	//   ....[3]....
        /*0690*/ 	.word	0xffffffff


	//   ....[4]....
        /*0694*/ 	.word	0xffffffff


	//   ....[5]....
        /*0698*/ 	.word	0xffffffff


	//   ....[6]....
        /*069c*/ 	.word	0xffffffff


	//   ....[7]....
        /*06a0*/ 	.word	0xffffffff


	//   ....[8]....
        /*06a4*/ 	.word	0xffffffff


	//   ....[9]....
        /*06a8*/ 	.word	0xffffffff


	//   ....[10]....
        /*06ac*/ 	.word	0xffffffff


	//   ....[11]....
        /*06b0*/ 	.word	0xffffffff


	//   ....[12]....
        /*06b4*/ 	.word	0xffffffff


	//   ....[13]....
        /*06b8*/ 	.word	0xffffffff


	//   ....[14]....
        /*06bc*/ 	.word	0xffffffff


	//   ....[15]....
        /*06c0*/ 	.word	0xffffffff


	//   ....[16]....
        /*06c4*/ 	.word	0xffffffff


	//   ....[17]....
        /*06c8*/ 	.word	0xffffffff


	//   ....[18]....
        /*06cc*/ 	.word	0xffffffff


	//   ....[19]....
        /*06d0*/ 	.word	0xffffffff


	//   ....[20]....
        /*06d4*/ 	.word	0xffffffff


	//   ....[21]....
        /*06d8*/ 	.word	0xffffffff


	//   ....[22]....
        /*06dc*/ 	.word	0xffffffff


	//   ....[23]....
        /*06e0*/ 	.word	0xffffffff


	//   ....[24]....
        /*06e4*/ 	.word	0xffffffff


	//   ....[25]....
        /*06e8*/ 	.word	0xffffffff


	//   ....[26]....
        /*06ec*/ 	.word	0xffffffff


	//   ....[27]....
        /*06f0*/ 	.word	0xffffffff


	//   ....[28]....
        /*06f4*/ 	.word	0xffffffff


	//   ....[29]....
        /*06f8*/ 	.word	0xffffffff


	//   ....[30]....
        /*06fc*/ 	.word	0xffffffff


	//   ....[31]....
        /*0700*/ 	.word	0xffffffff


	//   ....[32]....
        /*0704*/ 	.word	0xffffffff


	//   ....[33]....
        /*0708*/ 	.word	0xffffffff


	//   ....[34]....
        /*070c*/ 	.word	0xffffffff


	//   ....[35]....
        /*0710*/ 	.word	0xffffffff


	//   ....[36]....
        /*0714*/ 	.word	0xffffffff


	//   ....[37]....
        /*0718*/ 	.word	0xffffffff


	//   ....[38]....
        /*071c*/ 	.word	0xffffffff


	//   ....[39]....
        /*0720*/ 	.word	0xffffffff


	//   ....[40]....
        /*0724*/ 	.word	0xffffffff


	//   ....[41]....
        /*0728*/ 	.word	0xffffffff


	//   ....[42]....
        /*072c*/ 	.word	0xffffffff


	//   ....[43]....
        /*0730*/ 	.word	0xffffffff


	//   ....[44]....
        /*0734*/ 	.word	0xffffffff


	//   ....[45]....
        /*0738*/ 	.word	0xffffffff


	//   ....[46]....
        /*073c*/ 	.word	0xffffffff


	//   ....[47]....
        /*0740*/ 	.word	0xffffffff


	//   ....[48]....
        /*0744*/ 	.word	0xffffffff


	//   ....[49]....
        /*0748*/ 	.word	0xffffffff


	//   ....[50]....
        /*074c*/ 	.word	0xffffffff


	//   ....[51]....
        /*0750*/ 	.word	0xffffffff


	//   ....[52]....
        /*0754*/ 	.word	0xffffffff


	//   ....[53]....
        /*0758*/ 	.word	0xffffffff


	//   ....[54]....
        /*075c*/ 	.word	0xffffffff


	//   ....[55]....
        /*0760*/ 	.word	0xffffffff


	//   ....[56]....
        /*0764*/ 	.word	0xffffffff


	//   ....[57]....
        /*0768*/ 	.word	0xffffffff


	//   ....[58]....
        /*076c*/ 	.word	0xffffffff


	//   ....[59]....
        /*0770*/ 	.word	0xffffffff


	//   ....[60]....
        /*0774*/ 	.word	0xffffffff


	//   ....[61]....
        /*0778*/ 	.word	0xffffffff


	//   ....[62]....
        /*077c*/ 	.word	0xffffffff


	//   ....[63]....
        /*0780*/ 	.word	0xffffffff


	//   ....[64]....
        /*0784*/ 	.word	0xffffffff


	//   ....[65]....
        /*0788*/ 	.word	0xffffffff


	//   ....[66]....
        /*078c*/ 	.word	0xffffffff


	//   ....[67]....
        /*0790*/ 	.word	0xffffffff


	//   ....[68]....
        /*0794*/ 	.word	0xffffffff


	//   ....[69]....
        /*0798*/ 	.word	0xffffffff


	//   ....[70]....
        /*079c*/ 	.word	0xffffffff


	//   ....[71]....
        /*07a0*/ 	.word	0xffffffff


	//   ....[72]....
        /*07a4*/ 	.word	0xffffffff


	//   ....[73]....
        /*07a8*/ 	.word	0xffffffff


	//   ....[74]....
        /*07ac*/ 	.word	0xffffffff


	//   ....[75]....
        /*07b0*/ 	.word	0xffffffff


	//   ....[76]....
        /*07b4*/ 	.word	0xffffffff


	//   ....[77]....
        /*07b8*/ 	.word	0xffffffff


	//   ....[78]....
        /*07bc*/ 	.word	0xffffffff


	//   ....[79]....
        /*07c0*/ 	.word	0xffffffff


	//   ....[80]....
        /*07c4*/ 	.word	0xffffffff


	//   ....[81]....
        /*07c8*/ 	.word	0xffffffff


	//   ....[82]....
        /*07cc*/ 	.word	0xffffffff


	//   ....[83]....
        /*07d0*/ 	.word	0xffffffff


	//   ....[84]....
        /*07d4*/ 	.word	0xffffffff


	//   ....[85]....
        /*07d8*/ 	.word	0xffffffff


	//   ....[86]....
        /*07dc*/ 	.word	0xffffffff


	//   ....[87]....
        /*07e0*/ 	.word	0xffffffff


	//   ....[88]....
        /*07e4*/ 	.word	0xffffffff


	//   ....[89]....
        /*07e8*/ 	.word	0xffffffff


	//   ....[90]....
        /*07ec*/ 	.word	0xffffffff


	//   ....[91]....
        /*07f0*/ 	.word	0xffffffff


	//   ....[92]....
        /*07f4*/ 	.word	0xffffffff


	//   ....[93]....
        /*07f8*/ 	.word	0xffffffff


	//   ....[94]....
        /*07fc*/ 	.word	0xffffffff


	//   ....[95]....
        /*0800*/ 	.word	0xffffffff


	//   ....[96]....
        /*0804*/ 	.word	0xffffffff


	//   ....[97]....
        /*0808*/ 	.word	0xffffffff


	//   ....[98]....
        /*080c*/ 	.word	0xffffffff


	//   ....[99]....
        /*0810*/ 	.word	0xffffffff


	//   ....[100]....
        /*0814*/ 	.word	0xffffffff


	//   ....[101]....
        /*0818*/ 	.word	0xffffffff


	//   ....[102]....
        /*081c*/ 	.word	0xffffffff


	//   ....[103]....
        /*0820*/ 	.word	0xffffffff


	//   ....[104]....
        /*0824*/ 	.word	0xffffffff


	//   ....[105]....
        /*0828*/ 	.word	0xffffffff


	//   ....[106]....
        /*082c*/ 	.word	0xffffffff


	//   ....[107]....
        /*0830*/ 	.word	0xffffffff


	//   ....[108]....
        /*0834*/ 	.word	0xffffffff


	//   ....[109]....
        /*0838*/ 	.word	0xffffffff


	//   ....[110]....
        /*083c*/ 	.word	0xffffffff


	//   ....[111]....
        /*0840*/ 	.word	0xffffffff


	//   ....[112]....
        /*0844*/ 	.word	0xffffffff


	//   ....[113]....
        /*0848*/ 	.word	0xffffffff


	//   ....[114]....
        /*084c*/ 	.word	0xffffffff


	//   ....[115]....
        /*0850*/ 	.word	0xffffffff


	//   ....[116]....
        /*0854*/ 	.word	0xffffffff


	//   ....[117]....
        /*0858*/ 	.word	0xffffffff


	//   ....[118]....
        /*085c*/ 	.word	0xffffffff


	//   ....[119]....
        /*0860*/ 	.word	0xffffffff


	//   ....[120]....
        /*0864*/ 	.word	0xffffffff


	//   ....[121]....
        /*0868*/ 	.word	0xffffffff


	//   ....[122]....
        /*086c*/ 	.word	0xffffffff


	//   ....[123]....
        /*0870*/ 	.word	0xffffffff


	//   ....[124]....
        /*0874*/ 	.word	0xffffffff


	//   ....[125]....
        /*0878*/ 	.word	0xffffffff


	//   ....[126]....
        /*087c*/ 	.word	0xffffffff


	//   ....[127]....
        /*0880*/ 	.word	0xffffffff


	//   ....[128]....
        /*0884*/ 	.word	0xffffffff


	//   ....[129]....
        /*0888*/ 	.word	0xffffffff


	//   ....[130]....
        /*088c*/ 	.word	0xffffffff


	//   ....[131]....
        /*0890*/ 	.word	0xffffffff


	//   ....[132]....
        /*0894*/ 	.word	0xffffffff


	//   ....[133]....
        /*0898*/ 	.word	0xffffffff


	//   ....[134]....
        /*089c*/ 	.word	0xffffffff


	//   ....[135]....
        /*08a0*/ 	.word	0xffffffff


	//   ....[136]....
        /*08a4*/ 	.word	0xffffffff


	//   ....[137]....
        /*08a8*/ 	.word	0xffffffff


	//   ....[138]....
        /*08ac*/ 	.word	0xffffffff


	//   ....[139]....
        /*08b0*/ 	.word	0xffffffff


	//   ....[140]....
        /*08b4*/ 	.word	0xffffffff


	//   ....[141]....
        /*08b8*/ 	.word	0xffffffff


	//   ....[142]....
        /*08bc*/ 	.word	0xffffffff


	//   ....[143]....
        /*08c0*/ 	.word	0xffffffff


	//   ....[144]....
        /*08c4*/ 	.word	0xffffffff


	//   ....[145]....
        /*08c8*/ 	.word	0xffffffff


	//   ....[146]....
        /*08cc*/ 	.word	0xffffffff


	//   ....[147]....
        /*08d0*/ 	.word	0xffffffff


	//   ....[148]....
        /*08d4*/ 	.word	0xffffffff


	//   ....[149]....
        /*08d8*/ 	.word	0xffffffff


	//   ....[150]....
        /*08dc*/ 	.word	0xffffffff


	//   ....[151]....
        /*08e0*/ 	.word	0xffffffff


	//   ....[152]....
        /*08e4*/ 	.word	0xffffffff


	//   ....[153]....
        /*08e8*/ 	.word	0xffffffff


	//   ....[154]....
        /*08ec*/ 	.word	0xffffffff


	//   ....[155]....
        /*08f0*/ 	.word	0xffffffff


	//   ....[156]....
        /*08f4*/ 	.word	0xffffffff


	//   ....[157]....
        /*08f8*/ 	.word	0xffffffff


	//   ....[158]....
        /*08fc*/ 	.word	0xffffffff


	//   ....[159]....
        /*0900*/ 	.word	0xffffffff


	//   ....[160]....
        /*0904*/ 	.word	0xffffffff


	//   ....[161]....
        /*0908*/ 	.word	0xffffffff


	//   ....[162]....
        /*090c*/ 	.word	0xffffffff


	//   ....[163]....
        /*0910*/ 	.word	0xffffffff


	//   ....[164]....
        /*0914*/ 	.word	0xffffffff


	//   ....[165]....
        /*0918*/ 	.word	0xffffffff


	//   ....[166]....
        /*091c*/ 	.word	0xffffffff


	//   ....[167]....
        /*0920*/ 	.word	0xffffffff


	//   ....[168]....
        /*0924*/ 	.word	0xffffffff


	//   ....[169]....
        /*0928*/ 	.word	0xffffffff


	//   ....[170]....
        /*092c*/ 	.word	0xffffffff


	//   ....[171]....
        /*0930*/ 	.word	0xffffffff


	//   ....[172]....
        /*0934*/ 	.word	0xffffffff


	//   ....[173]....
        /*0938*/ 	.word	0xffffffff


	//   ....[174]....
        /*093c*/ 	.word	0xffffffff


	//   ....[175]....
        /*0940*/ 	.word	0xffffffff


	//   ....[176]....
        /*0944*/ 	.word	0xffffffff


	//   ....[177]....
        /*0948*/ 	.word	0xffffffff


	//   ....[178]....
        /*094c*/ 	.word	0xffffffff


	//   ....[179]....
        /*0950*/ 	.word	0xffffffff


	//   ....[180]....
        /*0954*/ 	.word	0xffffffff


	//   ....[181]....
        /*0958*/ 	.word	0xffffffff


	//   ....[182]....
        /*095c*/ 	.word	0xffffffff


	//   ....[183]....
        /*0960*/ 	.word	0xffffffff


	//   ....[184]....
        /*0964*/ 	.word	0xffffffff


	//   ....[185]....
        /*0968*/ 	.word	0xffffffff


	//   ....[186]....
        /*096c*/ 	.word	0xffffffff


	//   ....[187]....
        /*0970*/ 	.word	0xffffffff


	//   ....[188]....
        /*0974*/ 	.word	0xffffffff


	//   ....[189]....
        /*0978*/ 	.word	0xffffffff


	//   ....[190]....
        /*097c*/ 	.word	0xffffffff


	//   ....[191]....
        /*0980*/ 	.word	0xffffffff


	//   ....[192]....
        /*0984*/ 	.word	0xffffffff


	//   ....[193]....
        /*0988*/ 	.word	0xffffffff


	//   ....[194]....
        /*098c*/ 	.word	0xffffffff


	//   ....[195]....
        /*0990*/ 	.word	0xffffffff


	//   ....[196]....
        /*0994*/ 	.word	0xffffffff


	//   ....[197]....
        /*0998*/ 	.word	0xffffffff


	//   ....[198]....
        /*099c*/ 	.word	0xffffffff


	//   ....[199]....
        /*09a0*/ 	.word	0xffffffff


	//   ....[200]....
        /*09a4*/ 	.word	0xffffffff


	//   ....[201]....
        /*09a8*/ 	.word	0xffffffff


	//   ....[202]....
        /*09ac*/ 	.word	0xffffffff


	//   ....[203]....
        /*09b0*/ 	.word	0xffffffff


	//   ....[204]....
        /*09b4*/ 	.word	0xffffffff


	//   ....[205]....
        /*09b8*/ 	.word	0xffffffff


	//   ....[206]....
        /*09bc*/ 	.word	0xffffffff


	//   ....[207]....
        /*09c0*/ 	.word	0xffffffff


	//   ....[208]....
        /*09c4*/ 	.word	0xffffffff


	//   ....[209]....
        /*09c8*/ 	.word	0xffffffff


	//   ....[210]....
        /*09cc*/ 	.word	0xffffffff


	//   ....[211]....
        /*09d0*/ 	.word	0xffffffff


	//   ....[212]....
        /*09d4*/ 	.word	0xffffffff


	//   ....[213]....
        /*09d8*/ 	.word	0xffffffff


	//   ....[214]....
        /*09dc*/ 	.word	0xffffffff


	//   ....[215]....
        /*09e0*/ 	.word	0xffffffff


	//   ....[216]....
        /*09e4*/ 	.word	0xffffffff


	//   ....[217]....
        /*09e8*/ 	.word	0xffffffff


	//   ....[218]....
        /*09ec*/ 	.word	0xffffffff


	//   ....[219]....
        /*09f0*/ 	.word	0xffffffff


	//   ....[220]....
        /*09f4*/ 	.word	0xffffffff


	//   ....[221]....
        /*09f8*/ 	.word	0xffffffff


	//   ....[222]....
        /*09fc*/ 	.word	0xffffffff


	//   ....[223]....
        /*0a00*/ 	.word	0xffffffff


	//   ....[224]....
        /*0a04*/ 	.word	0xffffffff


	//   ....[225]....
        /*0a08*/ 	.word	0xffffffff


	//   ....[226]....
        /*0a0c*/ 	.word	0xffffffff


	//   ....[227]....
        /*0a10*/ 	.word	0xffffffff


	//   ....[228]....
        /*0a14*/ 	.word	0xffffffff


	//   ....[229]....
        /*0a18*/ 	.word	0xffffffff


	//   ....[230]....
        /*0a1c*/ 	.word	0xffffffff


	//   ....[231]....
        /*0a20*/ 	.word	0xffffffff


	//   ....[232]....
        /*0a24*/ 	.word	0xffffffff


	//   ....[233]....
        /*0a28*/ 	.word	0xffffffff


	//   ....[234]....
        /*0a2c*/ 	.word	0xffffffff


	//   ....[235]....
        /*0a30*/ 	.word	0xffffffff


	//   ....[236]....
        /*0a34*/ 	.word	0xffffffff


	//   ....[237]....
        /*0a38*/ 	.word	0xffffffff


	//   ....[238]....
        /*0a3c*/ 	.word	0xffffffff


	//   ....[239]....
        /*0a40*/ 	.word	0xffffffff


	//   ....[240]....
        /*0a44*/ 	.word	0xffffffff


	//   ....[241]....
        /*0a48*/ 	.word	0xffffffff


	//   ....[242]....
        /*0a4c*/ 	.word	0xffffffff


	//----- nvinfo : EIATTR_COOP_GROUP_INSTR_OFFSETS
	.align		4
.L_204:
        /*0a50*/ 	.byte	0x04, 0x28
        /*0a52*/ 	.short	(.L_206 - .L_205)


	//   ....[0]....
.L_205:
        /*0a54*/ 	.word	0x00000050


	//   ....[1]....
        /*0a58*/ 	.word	0x00000210


	//   ....[2]....
        /*0a5c*/ 	.word	0x00000240


	//   ....[3]....
        /*0a60*/ 	.word	0x00000270


	//   ....[4]....
        /*0a64*/ 	.word	0x000002a0


	//   ....[5]....
        /*0a68*/ 	.word	0x000002d0


	//   ....[6]....
        /*0a6c*/ 	.word	0x00000300


	//   ....[7]....
        /*0a70*/ 	.word	0x00000470


	//   ....[8]....
        /*0a74*/ 	.word	0x000004b0


	//   ....[9]....
        /*0a78*/ 	.word	0x000004e0


	//   ....[10]....
        /*0a7c*/ 	.word	0x00000510


	//   ....[11]....
        /*0a80*/ 	.word	0x00000540


	//   ....[12]....
        /*0a84*/ 	.word	0x00000570


	//   ....[13]....
        /*0a88*/ 	.word	0x00000600


	//   ....[14]....
        /*0a8c*/ 	.word	0x00000650


	//   ....[15]....
        /*0a90*/ 	.word	0x00000670


	//   ....[16]....
        /*0a94*/ 	.word	0x000006d0


	//   ....[17]....
        /*0a98*/ 	.word	0x00002b60


	//   ....[18]....
        /*0a9c*/ 	.word	0x00002b80


	//   ....[19]....
        /*0aa0*/ 	.word	0x00002c60


	//   ....[20]....
        /*0aa4*/ 	.word	0x00002c70


	//   ....[21]....
        /*0aa8*/ 	.word	0x00002d50


	//   ....[22]....
        /*0aac*/ 	.word	0x00002d70


	//   ....[23]....
        /*0ab0*/ 	.word	0x00002e50


	//   ....[24]....
        /*0ab4*/ 	.word	0x00002e60


	//   ....[25]....
        /*0ab8*/ 	.word	0x00002f40


	//   ....[26]....
        /*0abc*/ 	.word	0x00002f60


	//   ....[27]....
        /*0ac0*/ 	.word	0x00003040


	//   ....[28]....
        /*0ac4*/ 	.word	0x00003050


	//   ....[29]....
        /*0ac8*/ 	.word	0x00003130


	//   ....[30]....
        /*0acc*/ 	.word	0x00003150


	//   ....[31]....
        /*0ad0*/ 	.word	0x00003230


	//   ....[32]....
        /*0ad4*/ 	.word	0x00003240


	//   ....[33]....
        /*0ad8*/ 	.word	0x00004370


	//   ....[34]....
        /*0adc*/ 	.word	0x00004560


	//   ....[35]....
        /*0ae0*/ 	.word	0x00004cc0


	//   ....[36]....
        /*0ae4*/ 	.word	0x00005380


	//   ....[37]....
        /*0ae8*/ 	.word	0x00005ca0


	//   ....[38]....
        /*0aec*/ 	.word	0x00005d40


	//   ....[39]....
        /*0af0*/ 	.word	0x00006210


	//   ....[40]....
        /*0af4*/ 	.word	0x00006270


	//   ....[41]....
        /*0af8*/ 	.word	0x000064e0


	//   ....[42]....
        /*0afc*/ 	.word	0x00006550


	//   ....[43]....
        /*0b00*/ 	.word	0x00006610


	//   ....[44]....
        /*0b04*/ 	.word	0x000067e0


	//   ....[45]....
        /*0b08*/ 	.word	0x00008b20


	//   ....[46]....
        /*0b0c*/ 	.word	0x00008d40


	//   ....[47]....
        /*0b10*/ 	.word	0x00008f00


	//   ....[48]....
        /*0b14*/ 	.word	0x00009920


	//   ....[49]....
        /*0b18*/ 	.word	0x0000a660


	//   ....[50]....
        /*0b1c*/ 	.word	0x0000a7c0


	//   ....[51]....
        /*0b20*/ 	.word	0x0000a810


	//   ....[52]....
        /*0b24*/ 	.word	0x0000a930


	//   ....[53]....
        /*0b28*/ 	.word	0x0000aa50


	//   ....[54]....
        /*0b2c*/ 	.word	0x0000ab90


	//   ....[55]....
        /*0b30*/ 	.word	0x0000aef0


	//   ....[56]....
        /*0b34*/ 	.word	0x0000afc0


	//   ....[57]....
        /*0b38*/ 	.word	0x0000db40


	//   ....[58]....
        /*0b3c*/ 	.word	0x0000dc50


	//   ....[59]....
        /*0b40*/ 	.word	0x0000dca0


	//   ....[60]....
        /*0b44*/ 	.word	0x0000dcd0


	//   ....[61]....
        /*0b48*/ 	.word	0x0000dd20


	//   ....[62]....
        /*0b4c*/ 	.word	0x0000ddc0


	//   ....[63]....
        /*0b50*/ 	.word	0x0000dea0


	//   ....[64]....
        /*0b54*/ 	.word	0x0000e290


	//   ....[65]....
        /*0b58*/ 	.word	0x00010a20


	//   ....[66]....
        /*0b5c*/ 	.word	0x00010c40


	//   ....[67]....
        /*0b60*/ 	.word	0x00010e00


	//   ....[68]....
        /*0b64*/ 	.word	0x00011820


	//   ....[69]....
        /*0b68*/ 	.word	0x00012560


	//   ....[70]....
        /*0b6c*/ 	.word	0x000126c0


	//   ....[71]....
        /*0b70*/ 	.word	0x00012710


	//   ....[72]....
        /*0b74*/ 	.word	0x00012830


	//   ....[73]....
        /*0b78*/ 	.word	0x00012930


	//   ....[74]....
        /*0b7c*/ 	.word	0x00012a60


	//   ....[75]....
        /*0b80*/ 	.word	0x00012de0


	//   ....[76]....
        /*0b84*/ 	.word	0x00012eb0


	//   ....[77]....
        /*0b88*/ 	.word	0x000149f0


	//   ....[78]....
        /*0b8c*/ 	.word	0x00014a60


	//   ....[79]....
        /*0b90*/ 	.word	0x00014a70


	//   ....[80]....
        /*0b94*/ 	.word	0x00014a80


	//   ....[81]....
        /*0b98*/ 	.word	0x00014ab0


	//   ....[82]....
        /*0b9c*/ 	.word	0x00014ad0


	//   ....[83]....
        /*0ba0*/ 	.word	0x00014ae0


	//   ....[84]....
        /*0ba4*/ 	.word	0x00014af0


	//   ....[85]....
        /*0ba8*/ 	.word	0x00015d00


	//   ....[86]....
        /*0bac*/ 	.word	0x00015d10


	//   ....[87]....
        /*0bb0*/ 	.word	0x00015d20


	//   ....[88]....
        /*0bb4*/ 	.word	0x00015d30


	//   ....[89]....
        /*0bb8*/ 	.word	0x00015d40


	//   ....[90]....
        /*0bbc*/ 	.word	0x00015d50


	//   ....[91]....
        /*0bc0*/ 	.word	0x00015d70


	//   ....[92]....
        /*0bc4*/ 	.word	0x00015e70


	//   ....[93]....
        /*0bc8*/ 	.word	0x000161b0


	//   ....[94]....
        /*0bcc*/ 	.word	0x000161d0


	//   ....[95]....
        /*0bd0*/ 	.word	0x00016250


	//   ....[96]....
        /*0bd4*/ 	.word	0x00016260


	//   ....[97]....
        /*0bd8*/ 	.word	0x000162e0


	//   ....[98]....
        /*0bdc*/ 	.word	0x00016300


	//   ....[99]....
        /*0be0*/ 	.word	0x00016380


	//   ....[100]....
        /*0be4*/ 	.word	0x00016390


	//   ....[101]....
        /*0be8*/ 	.word	0x00016410


	//   ....[102]....
        /*0bec*/ 	.word	0x00016430


	//   ....[103]....
        /*0bf0*/ 	.word	0x000164b0


	//   ....[104]....
        /*0bf4*/ 	.word	0x000164c0


	//   ....[105]....
        /*0bf8*/ 	.word	0x00016540


	//   ....[106]....
        /*0bfc*/ 	.word	0x00016560


	//   ....[107]....
        /*0c00*/ 	.word	0x000165e0


	//   ....[108]....
        /*0c04*/ 	.word	0x000165f0


	//   ....[109]....
        /*0c08*/ 	.word	0x00016890


	//   ....[110]....
        /*0c0c*/ 	.word	0x000168b0


	//   ....[111]....
        /*0c10*/ 	.word	0x00016bf0


	//   ....[112]....
        /*0c14*/ 	.word	0x00016c00


	//   ....[113]....
        /*0c18*/ 	.word	0x00016e50


	//   ....[114]....
        /*0c1c*/ 	.word	0x00016e70


	//   ....[115]....
        /*0c20*/ 	.word	0x000170e0


	//   ....[116]....
        /*0c24*/ 	.word	0x000170f0


	//   ....[117]....
        /*0c28*/ 	.word	0x00017b30


	//   ....[118]....
        /*0c2c*/ 	.word	0x00017b50


	//   ....[119]....
        /*0c30*/ 	.word	0x00017bd0


	//   ....[120]....
        /*0c34*/ 	.word	0x00017be0


	//   ....[121]....
        /*0c38*/ 	.word	0x00017c60


	//   ....[122]....
        /*0c3c*/ 	.word	0x00017c80


	//   ....[123]....
        /*0c40*/ 	.word	0x00017d00


	//   ....[124]....
        /*0c44*/ 	.word	0x00017d10


	//   ....[125]....
        /*0c48*/ 	.word	0x00017d90


	//   ....[126]....
        /*0c4c*/ 	.word	0x00017db0


	//   ....[127]....
        /*0c50*/ 	.word	0x00017e30


	//   ....[128]....
        /*0c54*/ 	.word	0x00017e40


	//   ....[129]....
        /*0c58*/ 	.word	0x00017ec0


	//   ....[130]....
        /*0c5c*/ 	.word	0x00017ee0


	//   ....[131]....
        /*0c60*/ 	.word	0x00017f60


	//   ....[132]....
        /*0c64*/ 	.word	0x00017f70


	//   ....[133]....
        /*0c68*/ 	.word	0x000180d0


	//   ....[134]....
        /*0c6c*/ 	.word	0x000180f0


	//   ....[135]....
        /*0c70*/ 	.word	0x00018220


	//   ....[136]....
        /*0c74*/ 	.word	0x00018260


	//   ....[137]....
        /*0c78*/ 	.word	0x00018290


	//   ....[138]....
        /*0c7c*/ 	.word	0x000182c0


	//   ....[139]....
        /*0c80*/ 	.word	0x000182f0


	//   ....[140]....
        /*0c84*/ 	.word	0x00018320


	//   ....[141]....
        /*0c88*/ 	.word	0x00018480


	//   ....[142]....
        /*0c8c*/ 	.word	0x000184c0


	//   ....[143]....
        /*0c90*/ 	.word	0x000184f0


	//   ....[144]....
        /*0c94*/ 	.word	0x00018520


	//   ....[145]....
        /*0c98*/ 	.word	0x00018550


	//   ....[146]....
        /*0c9c*/ 	.word	0x00018580


	//   ....[147]....
        /*0ca0*/ 	.word	0x00018610


	//   ....[148]....
        /*0ca4*/ 	.word	0x00018670


	//   ....[149]....
        /*0ca8*/ 	.word	0x00018680


	//   ....[150]....
        /*0cac*/ 	.word	0x000186e0


	//   ....[151]....
        /*0cb0*/ 	.word	0x00019140


	//   ....[152]....
        /*0cb4*/ 	.word	0x000191a0


	//   ....[153]....
        /*0cb8*/ 	.word	0x000191f0


	//   ....[154]....
        /*0cbc*/ 	.word	0x00019240


	//   ....[155]....
        /*0cc0*/ 	.word	0x00019290


	//   ....[156]....
        /*0cc4*/ 	.word	0x00019300


	//   ....[157]....
        /*0cc8*/ 	.word	0x00019350


	//   ....[158]....
        /*0ccc*/ 	.word	0x000193c0


	//   ....[159]....
        /*0cd0*/ 	.word	0x00019430


	//   ....[160]....
        /*0cd4*/ 	.word	0x00019490


	//   ....[161]....
        /*0cd8*/ 	.word	0x00019500


	//   ....[162]....
        /*0cdc*/ 	.word	0x00019570


	//   ....[163]....
        /*0ce0*/ 	.word	0x000195e0


	//   ....[164]....
        /*0ce4*/ 	.word	0x00019640


	//   ....[165]....
        /*0ce8*/ 	.word	0x000196b0


	//   ....[166]....
        /*0cec*/ 	.word	0x00019720


	//   ....[167]....
        /*0cf0*/ 	.word	0x00019790


	//   ....[168]....
        /*0cf4*/ 	.word	0x000197f0


	//   ....[169]....
        /*0cf8*/ 	.word	0x00019860


	//   ....[170]....
        /*0cfc*/ 	.word	0x000198d0


	//   ....[171]....
        /*0d00*/ 	.word	0x00019940


	//   ....[172]....
        /*0d04*/ 	.word	0x000199a0


	//   ....[173]....
        /*0d08*/ 	.word	0x00019a10


	//   ....[174]....
        /*0d0c*/ 	.word	0x00019a80


	//   ....[175]....
        /*0d10*/ 	.word	0x00019af0


	//   ....[176]....
        /*0d14*/ 	.word	0x00019b50


	//   ....[177]....
        /*0d18*/ 	.word	0x00019bb0


	//   ....[178]....
        /*0d1c*/ 	.word	0x00019c00


	//   ....[179]....
        /*0d20*/ 	.word	0x00019c50


	//   ....[180]....
        /*0d24*/ 	.word	0x00019cb0


	//   ....[181]....
        /*0d28*/ 	.word	0x00019d00


	//   ....[182]....
        /*0d2c*/ 	.word	0x00019d60


	//   ....[183]....
        /*0d30*/ 	.word	0x00019db0


	//   ....[184]....
        /*0d34*/ 	.word	0x00019e10


	//   ....[185]....
        /*0d38*/ 	.word	0x00019e80


	//   ....[186]....
        /*0d3c*/ 	.word	0x00019ef0


	//   ....[187]....
        /*0d40*/ 	.word	0x00019f60


	//   ....[188]....
        /*0d44*/ 	.word	0x00019fc0


	//   ....[189]....
        /*0d48*/ 	.word	0x0001a030


	//   ....[190]....
        /*0d4c*/ 	.word	0x0001a0a0


	//   ....[191]....
        /*0d50*/ 	.word	0x0001a110


	//   ....[192]....
        /*0d54*/ 	.word	0x0001a170


	//   ....[193]....
        /*0d58*/ 	.word	0x0001a1e0


	//   ....[194]....
        /*0d5c*/ 	.word	0x0001a250


	//   ....[195]....
        /*0d60*/ 	.word	0x0001a2c0


	//   ....[196]....
        /*0d64*/ 	.word	0x0001a320


	//   ....[197]....
        /*0d68*/ 	.word	0x0001a390


	//   ....[198]....
        /*0d6c*/ 	.word	0x0001a400


	//   ....[199]....
        /*0d70*/ 	.word	0x0001a470


	//   ....[200]....
        /*0d74*/ 	.word	0x0001a4d0


	//   ....[201]....
        /*0d78*/ 	.word	0x0001a540


	//   ....[202]....
        /*0d7c*/ 	.word	0x0001a5b0


	//   ....[203]....
        /*0d80*/ 	.word	0x0001a620


	//   ....[204]....
        /*0d84*/ 	.word	0x0001a680


	//   ....[205]....
        /*0d88*/ 	.word	0x0001a6f0


	//   ....[206]....
        /*0d8c*/ 	.word	0x0001a760


	//   ....[207]....
        /*0d90*/ 	.word	0x0001a7d0


	//   ....[208]....
        /*0d94*/ 	.word	0x0001a830


	//   ....[209]....
        /*0d98*/ 	.word	0x0001a8a0


	//   ....[210]....
        /*0d9c*/ 	.word	0x0001a910


	//   ....[211]....
        /*0da0*/ 	.word	0x0001a980


	//   ....[212]....
        /*0da4*/ 	.word	0x0001a9e0


	//   ....[213]....
        /*0da8*/ 	.word	0x0001aa50


	//   ....[214]....
        /*0dac*/ 	.word	0x0001aac0


	//   ....[215]....
        /*0db0*/ 	.word	0x0001ab30


	//   ....[216]....
        /*0db4*/ 	.word	0x0001ab90


	//   ....[217]....
        /*0db8*/ 	.word	0x0001ac00


	//   ....[218]....
        /*0dbc*/ 	.word	0x0001ac70


	//   ....[219]....
        /*0dc0*/ 	.word	0x0001ace0


	//   ....[220]....
        /*0dc4*/ 	.word	0x0001ad40


	//   ....[221]....
        /*0dc8*/ 	.word	0x0001adb0


	//   ....[222]....
        /*0dcc*/ 	.word	0x0001ae20


	//   ....[223]....
        /*0dd0*/ 	.word	0x0001ae90


	//   ....[224]....
        /*0dd4*/ 	.word	0x0001aef0


	//   ....[225]....
        /*0dd8*/ 	.word	0x0001af60


	//   ....[226]....
        /*0ddc*/ 	.word	0x0001afd0


	//   ....[227]....
        /*0de0*/ 	.word	0x0001b020


	//   ....[228]....
        /*0de4*/ 	.word	0x0001b060


	//   ....[229]....
        /*0de8*/ 	.word	0x0001b0b0


	//   ....[230]....
        /*0dec*/ 	.word	0x0001b100


	//   ....[231]....
        /*0df0*/ 	.word	0x0001b150


	//   ....[232]....
        /*0df4*/ 	.word	0x0001b1c0


	//   ....[233]....
        /*0df8*/ 	.word	0x0001b210


	//   ....[234]....
        /*0dfc*/ 	.word	0x0001b260


	//   ....[235]....
        /*0e00*/ 	.word	0x0001b2b0


	//   ....[236]....
        /*0e04*/ 	.word	0x0001b300


	//   ....[237]....
        /*0e08*/ 	.word	0x0001b350


	//   ....[238]....
        /*0e0c*/ 	.word	0x0001b3c0


	//   ....[239]....
        /*0e10*/ 	.word	0x0001b410


	//   ....[240]....
        /*0e14*/ 	.word	0x0001b480


	//   ....[241]....
        /*0e18*/ 	.word	0x0001b4e0


	//   ....[242]....
        /*0e1c*/ 	.word	0x0001b550


	//----- nvinfo : EIATTR_EXIT_INSTR_OFFSETS
	.align		4
.L_206:
        /*0e20*/ 	.byte	0x04, 0x1c
        /*0e22*/ 	.short	(.L_208 - .L_207)


	//   ....[0]....
.L_207:
        /*0e24*/ 	.word	0x000010f0


	//   ....[1]....
        /*0e28*/ 	.word	0x00019100


	//----- nvinfo : EIATTR_MAX_THREADS
	.align		4
.L_208:
        /*0e2c*/ 	.byte	0x04, 0x05
        /*0e2e*/ 	.short	(.L_210 - .L_209)
.L_209:
        /*0e30*/ 	.word	0x00000080
        /*0e34*/ 	.word	0x00000001
        /*0e38*/ 	.word	0x00000001


	//----- nvinfo : EIATTR_CRS_STACK_SIZE
	.align		4
.L_210:
        /*0e3c*/ 	.byte	0x04, 0x1e
        /*0e3e*/ 	.short	(.L_212 - .L_211)
.L_211:
        /*0e40*/ 	.word	0x00000000
.L_212:


//--------------------- .nv.info._ZN7cutlass13device_kernelIN5flash19enable_sm80_to_sm89INS1_16FlashAttnFwdSm80INS1_25CollectiveMainloopFwdSm80ILi4ELi1ELb0EN4cute5tupleIJNS5_1CILi128EEENS7_ILi80EEENS7_ILi64EEEEEELi64ENS_10bfloat16_tEfNS_4arch4Sm80ELb0ELb1ELb0ELb1ELb0ELb1ELb1ELb1EEENS1_21CollectiveEpilogueFwdINS6_IJS8_SA_S9_EEENS6_IJNS7_ILi1EEESI_SI_EEESC_SE_Li128ELb1ELb1ELb1ELb0EEENS1_36VarlenDynamicPersistentTileSchedulerILi128ELi80ELi128ELi128ELb1ELb1ELb0ELb1ELb0ELb1EEEEEEEEEvNT_6ParamsE --------------------------
	.section	.nv.info._ZN7cutlass13device_kernelIN5flash19enable_sm80_to_sm89INS1_16FlashAttnFwdSm80INS1_25CollectiveMainloopFwdSm80ILi4ELi1ELb0EN4cute5tupleIJNS5_1CILi128EEENS7_ILi80EEENS7_ILi64EEEEEELi64ENS_10bfloat16_tEfNS_4arch4Sm80ELb0ELb1ELb0ELb1ELb0ELb1ELb1ELb1EEENS1_21CollectiveEpilogueFwdINS6_IJS8_SA_S9_EEENS6_IJNS7_ILi1EEESI_SI_EEESC_SE_Li128ELb1ELb1ELb1ELb0EEENS1_36VarlenDynamicPersistentTileSchedulerILi128ELi80ELi128ELi128ELb1ELb1ELb0ELb1ELb0ELb1EEEEEEEEEvNT_6ParamsE,"",@"SHT_CUDA_INFO"
	.sectionflags	@""
	.align	4


	//----- nvinfo : EIATTR_CUDA_API_VERSION
	.align		4
        /*0000*/ 	.byte	0x04, 0x37
        /*0002*/ 	.short	(.L_214 - .L_213)
.L_213:
        /*0004*/ 	.word	0x00000082


	//----- nvinfo : EIATTR_SW2861232_WAR
	.align		4
.L_214:
        /*0008*/ 	.byte	0x01, 0x35
	.zero		2


	//----- nvinfo : EIATTR_PARAM_CBANK
	.align		4
        /*000c*/ 	.byte	0x04, 0x0a
        /*000e*/ 	.short	(.L_216 - .L_215)
	.align		4
.L_215:
        /*0010*/ 	.word	index@(.nv.constant0._ZN7cutlass13device_kernelIN5flash19enable_sm80_to_sm89INS1_16FlashAttnFwdSm80INS1_25CollectiveMainloopFwdSm80ILi4ELi1ELb0EN4cute5tupleIJNS5_1CILi128EEENS7_ILi80EEENS7_ILi64EEEEEELi64ENS_10bfloat16_tEfNS_4arch4Sm80ELb0ELb1ELb0ELb1ELb0ELb1ELb1ELb1EEENS1_21CollectiveEpilogueFwdINS6_IJS8_SA_S9_EEENS6_IJNS7_ILi1EEESI_SI_EEESC_SE_Li128ELb1ELb1ELb1ELb0EEENS1_36VarlenDynamicPersistentTileSchedulerILi128ELi80ELi128ELi128ELb1ELb1ELb0ELb1ELb0ELb1EEEEEEEEEvNT_6ParamsE)
        /*0014*/ 	.short	0x0160
        /*0016*/ 	.short	0x0438


	//----- nvinfo : EIATTR_CBANK_PARAM_SIZE
	.align		4
.L_216:
        /*0018*/ 	.byte	0x03, 0x19
        /*001a*/ 	.short	0x0438


	//----- nvinfo : EIATTR_KPARAM_INFO
	.align		4
        /*001c*/ 	.byte	0x04, 0x17
        /*001e*/ 	.short	(.L_218 - .L_217)
.L_217:
        /*0020*/ 	.word	0x00000000
        /*0024*/ 	.short	0x0000
        /*0026*/ 	.short	0x0000
        /*0028*/ 	.byte	0x00, 0xf0, 0xe1, 0x10


	//----- nvinfo : EIATTR_MAXREG_COUNT
	.align		4
.L_218:
        /*002c*/ 	.byte	0x03, 0x1b
        /*002e*/ 	.short	0x00ff


	//----- nvinfo : EIATTR_NUM_BARRIERS
	.align		4
        /*0030*/ 	.byte	0x02, 0x4c
        /*0032*/ 	.byte	0x06
	.zero		1


	//----- nvinfo : EIATTR_ANNOTATIONS
	.align		4
        /*0034*/ 	.byte	0x04, 0x55
        /*0036*/ 	.short	(.L_220 - .L_219)


	//   ....[0]....
.L_219:
        /* <DEDUP_REMOVED lines=89> */


	//----- nvinfo : EIATTR_MERCURY_ISA_VERSION
	.align		4
.L_220:
        /*05b8*/ 	.byte	0x03, 0x5f
        /*05ba*/ 	.short	0x0000


	//----- nvinfo : EIATTR_INT_WARP_WIDE_INSTR_OFFSETS
	.align		4
        /*05bc*/ 	.byte	0x04, 0x31
        /*05be*/ 	.short	(.L_222 - .L_221)


	//   ....[0]....
.L_221:
        /*05c0*/ 	.word	0x0001fd10


	//   ....[1]....
        /*05c4*/ 	.word	0x0001fd90


	//----- nvinfo : EIATTR_COOP_GROUP_MASK_REGIDS
	.align		4
.L_222:
        /*05c8*/ 	.byte	0x04, 0x29
        /*05ca*/ 	.short	(.L_224 - .L_223)


	//   ....[0]....
.L_223:
        /*05cc*/ 	.word	0xffffffff


	//   ....[1]....
        /*05d0*/ 	.word	0xffffffff


	//   ....[2]....
        /*05d4*/ 	.word	0xffffffff


	//   ....[3]....
        /*05d8*/ 	.word	0xffffffff


	//   ....[4]....
        /*05dc*/ 	.word	0xffffffff


	//   ....[5]....
        /*05e0*/ 	.word	0xffffffff


	//   ....[6]....
        /*05e4*/ 	.word	0xffffffff


	//   ....[7]....
        /*05e8*/ 	.word	0xffffffff


	//   ....[8]....
        /*05ec*/ 	.word	0xffffffff


	//   ....[9]....
        /*05f0*/ 	.word	0xffffffff


	//   ....[10]....
        /*05f4*/ 	.word	0xffffffff


	//   ....[11]....
        /*05f8*/ 	.word	0xffffffff


	//   ....[12]....
        /*05fc*/ 	.word	0xffffffff


	//   ....[13]....
        /*0600*/ 	.word	0xffffffff


	//   ....[14]....
        /*0604*/ 	.word	0xffffffff


	//   ....[15]....
        /*0608*/ 	.word	0xffffffff


	//   ....[16]....
        /*060c*/ 	.word	0xffffffff


	//   ....[17]....
        /*0610*/ 	.word	0xffffffff


	//   ....[18]....
        /*0614*/ 	.word	0xffffffff


	//   ....[19]....
        /*0618*/ 	.word	0xffffffff


	//   ....[20]....
        /*061c*/ 	.word	0xffffffff


	//   ....[21]....
        /*0620*/ 	.word	0xffffffff


	//   ....[22]....
        /*0624*/ 	.word	0xffffffff


	//   ....[23]....
        /*0628*/ 	.word	0xffffffff


	//   ....[24]....
        /*062c*/ 	.word	0xffffffff


	//   ....[25]....
        /*0630*/ 	.word	0xffffffff


	//   ....[26]....
        /*0634*/ 	.word	0xffffffff


	//   ....[27]....
        /*0638*/ 	.word	0xffffffff


	//   ....[28]....
        /*063c*/ 	.word	0xffffffff


	//   ....[29]....
        /*0640*/ 	.word	0xffffffff


	//   ....[30]....
        /*0644*/ 	.word	0xffffffff


	//   ....[31]....
        /*0648*/ 	.word	0xffffffff


	//   ....[32]....
        /*064c*/ 	.word	0xffffffff


	//   ....[33]....
        /*0650*/ 	.word	0xffffffff


	//   ....[34]....
        /*0654*/ 	.word	0xffffffff


	//   ....[35]....
        /*0658*/ 	.word	0xffffffff


	//   ....[36]....
        /*065c*/ 	.word	0xffffffff


	//   ....[37]....
        /*0660*/ 	.word	0xffffffff


	//   ....[38]....
        /*0664*/ 	.word	0xffffffff


	//   ....[39]....
        /*0668*/ 	.word	0xffffffff


	//   ....[40]....
        /*066c*/ 	.word	0xffffffff


	//   ....[41]....
        /*0670*/ 	.word	0xffffffff


	//   ....[42]....
        /*0674*/ 	.word	0xffffffff


	//   ....[43]....
        /*0678*/ 	.word	0xffffffff


	//   ....[44]....
        /*067c*/ 	.word	0xffffffff


	//   ....[45]....
        /*0680*/ 	.word	0xffffffff


	//   ....[46]....
        /*0684*/ 	.word	0xffffffff


	//   ....[47]....
        /*0688*/ 	.word	0xffffffff


	//   ....[48]....
        /*068c*/ 	.word	0xffffffff


	//   ....[49]....
        /*0690*/ 	.word	0xffffffff


	//   ....[50]....
        /*0694*/ 	.word	0xffffffff


	//   ....[51]....
        /*0698*/ 	.word	0xffffffff


	//   ....[52]....
        /*069c*/ 	.word	0xffffffff


	//   ....[53]....
        /*06a0*/ 	.word	0xffffffff


	//   ....[54]....
        /*06a4*/ 	.word	0xffffffff


	//   ....[55]....
        /*06a8*/ 	.word	0xffffffff


	//   ....[56]....
        /*06ac*/ 	.word	0xffffffff


	//   ....[57]....
        /*06b0*/ 	.word	0xffffffff


	//   ....[58]....
        /*06b4*/ 	.word	0xffffffff


	//   ....[59]....
        /*06b8*/ 	.word	0xffffffff


	//   ....[60]....
        /*06bc*/ 	.word	0xffffffff


	//   ....[61]....
        /*06c0*/ 	.word	0xffffffff


	//   ....[62]....
        /*06c4*/ 	.word	0xffffffff


	//   ....[63]....
        /*06c8*/ 	.word	0xffffffff


	//   ....[64]....
        /*06cc*/ 	.word	0xffffffff


	//   ....[65]....
        /*06d0*/ 	.word	0xffffffff


	//   ....[66]....
        /*06d4*/ 	.word	0xffffffff


	//   ....[67]....
        /*06d8*/ 	.word	0xffffffff


	//   ....[68]....
        /*06dc*/ 	.word	0xffffffff


	//   ....[69]....
        /*06e0*/ 	.word	0xffffffff


	//   ....[70]....
        /*06e4*/ 	.word	0xffffffff


	//   ....[71]....
        /*06e8*/ 	.word	0xffffffff


	//   ....[72]....
        /*06ec*/ 	.word	0xffffffff


	//   ....[73]....
        /*06f0*/ 	.word	0xffffffff


	//   ....[74]....
        /*06f4*/ 	.word	0xffffffff


	//   ....[75]....
        /*06f8*/ 	.word	0xffffffff


	//   ....[76]....
        /*06fc*/ 	.word	0xffffffff


	//   ....[77]....
        /*0700*/ 	.word	0xffffffff


	//   ....[78]....
        /*0704*/ 	.word	0xffffffff


	//   ....[79]....
        /*0708*/ 	.word	0xffffffff


	//   ....[80]....
        /*070c*/ 	.word	0xffffffff


	//   ....[81]....
        /*0710*/ 	.word	0xffffffff


	//   ....[82]....
        /*0714*/ 	.word	0xffffffff


	//   ....[83]....
        /*0718*/ 	.word	0xffffffff


	//   ....[84]....
        /*071c*/ 	.word	0xffffffff


	//   ....[85]....
        /*0720*/ 	.word	0xffffffff


	//   ....[86]....
        /*0724*/ 	.word	0xffffffff


	//   ....[87]....
        /*0728*/ 	.word	0xffffffff


	//   ....[88]....
        /*072c*/ 	.word	0xffffffff


	//   ....[89]....
        /*0730*/ 	.word	0xffffffff


	//   ....[90]....
        /*0734*/ 	.word	0xffffffff


	//   ....[91]....
        /*0738*/ 	.word	0xffffffff


	//   ....[92]....
        /*073c*/ 	.word	0xffffffff


	//   ....[93]....
        /*0740*/ 	.word	0xffffffff


	//   ....[94]....
        /*0744*/ 	.word	0xffffffff


	//   ....[95]....
        /*0748*/ 	.word	0xffffffff


	//   ....[96]....
        /*074c*/ 	.word	0xffffffff


	//   ....[97]....
        /*0750*/ 	.word	0xffffffff


	//   ....[98]....
        /*0754*/ 	.word	0xffffffff


	//   ....[99]....
        /*0758*/ 	.word	0xffffffff


	//   ....[100]....
        /*075c*/ 	.word	0xffffffff


	//   ....[101]....
        /*0760*/ 	.word	0xffffffff


	//   ....[102]....
        /*0764*/ 	.word	0xffffffff


	//   ....[103]....
        /*0768*/ 	.word	0xffffffff


	//   ....[104]....
        /*076c*/ 	.word	0xffffffff


	//   ....[105]....
        /*0770*/ 	.word	0xffffffff


	//   ....[106]....
        /*0774*/ 	.word	0xffffffff


	//   ....[107]....
        /*0778*/ 	.word	0xffffffff


	//   ....[108]....
        /*077c*/ 	.word	0xffffffff


	//   ....[109]....
        /*0780*/ 	.word	0xffffffff


	//   ....[110]....
        /*0784*/ 	.word	0xffffffff


	//   ....[111]....
        /*0788*/ 	.word	0xffffffff


	//   ....[112]....
        /*078c*/ 	.word	0xffffffff


	//   ....[113]....
        /*0790*/ 	.word	0xffffffff


	//   ....[114]....
        /*0794*/ 	.word	0xffffffff


	//   ....[115]....
        /*0798*/ 	.word	0xffffffff


	//   ....[116]....
        /*079c*/ 	.word	0xffffffff


	//   ....[117]....
        /*07a0*/ 	.word	0xffffffff


	//   ....[118]....
        /*07a4*/ 	.word	0xffffffff


	//   ....[119]....
        /*07a8*/ 	.word	0xffffffff


	//   ....[120]....
        /*07ac*/ 	.word	0xffffffff


	//   ....[121]....
        /*07b0*/ 	.word	0xffffffff


	//   ....[122]....
        /*07b4*/ 	.word	0xffffffff


	//   ....[123]....
        /*07b8*/ 	.word	0xffffffff


	//   ....[124]....
        /*07bc*/ 	.word	0xffffffff


	//   ....[125]....
        /*07c0*/ 	.word	0xffffffff


	//   ....[126]....
        /*07c4*/ 	.word	0xffffffff


	//   ....[127]....
        /*07c8*/ 	.word	0xffffffff


	//   ....[128]....
        /*07cc*/ 	.word	0xffffffff


	//   ....[129]....
        /*07d0*/ 	.word	0xffffffff


	//   ....[130]....
        /*07d4*/ 	.word	0xffffffff


	//   ....[131]....
        /*07d8*/ 	.word	0xffffffff


	//   ....[132]....
        /*07dc*/ 	.word	0xffffffff


	//   ....[133]....
        /*07e0*/ 	.word	0xffffffff


	//   ....[134]....
        /*07e4*/ 	.word	0xffffffff


	//   ....[135]....
        /*07e8*/ 	.word	0xffffffff


	//   ....[136]....
        /*07ec*/ 	.word	0xffffffff


	//   ....[137]....
        /*07f0*/ 	.word	0xffffffff


	//   ....[138]....
        /*07f4*/ 	.word	0xffffffff


	//   ....[139]....
        /*07f8*/ 	.word	0xffffffff


	//   ....[140]....
        /*07fc*/ 	.word	0xffffffff


	//   ....[141]....
        /*0800*/ 	.word	0xffffffff


	//   ....[142]....
        /*0804*/ 	.word	0xffffffff


	//   ....[143]....
        /*0808*/ 	.word	0xffffffff


	//   ....[144]....
        /*080c*/ 	.word	0xffffffff


	//   ....[145]....
        /*0810*/ 	.word	0xffffffff


	//   ....[146]....
        /*0814*/ 	.word	0xffffffff


	//   ....[147]....
        /*0818*/ 	.word	0xffffffff


	//   ....[148]....
        /*081c*/ 	.word	0xffffffff


	//   ....[149]....
        /*0820*/ 	.word	0xffffffff


	//   ....[150]....
        /*0824*/ 	.word	0xffffffff


	//   ....[151]....
        /*0828*/ 	.word	0xffffffff


	//   ....[152]....
        /*082c*/ 	.word	0xffffffff


	//   ....[153]....
        /*0830*/ 	.word	0xffffffff


	//   ....[154]....
        /*0834*/ 	.word	0xffffffff


	//   ....[155]....
        /*0838*/ 	.word	0xffffffff


	//   ....[156]....
        /*083c*/ 	.word	0xffffffff


	//   ....[157]....
        /*0840*/ 	.word	0xffffffff


	//   ....[158]....
        /*0844*/ 	.word	0xffffffff


	//   ....[159]....
        /*0848*/ 	.word	0xffffffff


	//   ....[160]....
        /*084c*/ 	.word	0xffffffff


	//   ....[161]....
        /*0850*/ 	.word	0xffffffff


	//   ....[162]....
        /*0854*/ 	.word	0xffffffff


	//   ....[163]....
        /*0858*/ 	.word	0xffffffff


	//   ....[164]....
        /*085c*/ 	.word	0xffffffff


	//   ....[165]....
        /*0860*/ 	.word	0xffffffff


	//   ....[166]....
        /*0864*/ 	.word	0xffffffff


	//   ....[167]....
        /*0868*/ 	.word	0xffffffff


	//   ....[168]....
        /*086c*/ 	.word	0xffffffff


	//   ....[169]....
        /*0870*/ 	.word	0xffffffff


	//   ....[170]....
        /*0874*/ 	.word	0xffffffff


	//   ....[171]....
        /*0878*/ 	.word	0xffffffff


	//   ....[172]....
        /*087c*/ 	.word	0xffffffff


	//   ....[173]....
        /*0880*/ 	.word	0xffffffff


	//   ....[174]....
        /*0884*/ 	.word	0xffffffff


	//   ....[175]....
        /*0888*/ 	.word	0xffffffff


	//   ....[176]....
        /*088c*/ 	.word	0xffffffff


	//   ....[177]....
        /*0890*/ 	.word	0xffffffff


	//   ....[178]....
        /*0894*/ 	.word	0xffffffff


	//   ....[179]....
        /*0898*/ 	.word	0xffffffff


	//   ....[180]....
        /*089c*/ 	.word	0xffffffff


	//   ....[181]....
        /*08a0*/ 	.word	0xffffffff


	//   ....[182]....
        /*08a4*/ 	.word	0xffffffff


	//   ....[183]....
        /*08a8*/ 	.word	0xffffffff


	//   ....[184]....
        /*08ac*/ 	.word	0xffffffff


	//   ....[185]....
        /*08b0*/ 	.word	0xffffffff


	//   ....[186]....
        /*08b4*/ 	.word	0xffffffff


	//   ....[187]....
        /*08b8*/ 	.word	0xffffffff


	//   ....[188]....
        /*08bc*/ 	.word	0xffffffff


	//   ....[189]....
        /*08c0*/ 	.word	0xffffffff


	//   ....[190]....
        /*08c4*/ 	.word	0xffffffff


	//   ....[191]....
        /*08c8*/ 	.word	0xffffffff


	//   ....[192]....
        /*08cc*/ 	.word	0xffffffff


	//   ....[193]....
        /*08d0*/ 	.word	0xffffffff


	//   ....[194]....
        /*08d4*/ 	.word	0xffffffff


	//   ....[195]....
        /*08d8*/ 	.word	0xffffffff


	//   ....[196]....
        /*08dc*/ 	.word	0xffffffff


	//   ....[197]....
        /*08e0*/ 	.word	0xffffffff


	//   ....[198]....
        /*08e4*/ 	.word	0xffffffff


	//   ....[199]....
        /*08e8*/ 	.word	0xffffffff


	//   ....[200]....
        /*08ec*/ 	.word	0xffffffff


	//   ....[201]....
        /*08f0*/ 	.word	0xffffffff


	//   ....[202]....
        /*08f4*/ 	.word	0xffffffff


	//   ....[203]....
        /*08f8*/ 	.word	0xffffffff


	//   ....[204]....
        /*08fc*/ 	.word	0xffffffff


	//   ....[205]....
        /*0900*/ 	.word	0xffffffff


	//   ....[206]....
        /*0904*/ 	.word	0xffffffff


	//   ....[207]....
        /*0908*/ 	.word	0xffffffff


	//   ....[208]....
        /*090c*/ 	.word	0xffffffff


	//   ....[209]....
        /*0910*/ 	.word	0xffffffff


	//   ....[210]....
        /*0914*/ 	.word	0xffffffff


	//   ....[211]....
        /*0918*/ 	.word	0xffffffff


	//   ....[212]....
        /*091c*/ 	.word	0xffffffff


	//   ....[213]....
        /*0920*/ 	.word	0xffffffff


	//   ....[214]....
        /*0924*/ 	.word	0xffffffff


	//   ....[215]....
        /*0928*/ 	.word	0xffffffff


	//   ....[216]....
        /*092c*/ 	.word	0xffffffff


	//   ....[217]....
        /*0930*/ 	.word	0xffffffff


	//   ....[218]....
        /*0934*/ 	.word	0xffffffff


	//   ....[219]....
        /*0938*/ 	.word	0xffffffff


	//   ....[220]....
        /*093c*/ 	.word	0xffffffff


	//   ....[221]....
        /*0940*/ 	.word	0xffffffff


	//   ....[222]....
        /*0944*/ 	.word	0xffffffff


	//   ....[223]....
        /*0948*/ 	.word	0xffffffff


	//   ....[224]....
        /*094c*/ 	.word	0xffffffff


	//   ....[225]....
        /*0950*/ 	.word	0xffffffff


	//   ....[226]....
        /*0954*/ 	.word	0xffffffff


	//   ....[227]....
        /*0958*/ 	.word	0xffffffff


	//   ....[228]....
        /*095c*/ 	.word	0xffffffff


	//   ....[229]....
        /*0960*/ 	.word	0xffffffff


	//   ....[230]....
        /*0964*/ 	.word	0xffffffff


	//   ....[231]....
        /*0968*/ 	.word	0xffffffff


	//   ....[232]....
        /*096c*/ 	.word	0xffffffff


	//   ....[233]....
        /*0970*/ 	.word	0xffffffff


	//   ....[234]....
        /*0974*/ 	.word	0xffffffff


	//   ....[235]....
        /*0978*/ 	.word	0xffffffff


	//   ....[236]....
        /*097c*/ 	.word	0xffffffff


	//   ....[237]....
        /*0980*/ 	.word	0xffffffff


	//   ....[238]....
        /*0984*/ 	.word	0xffffffff


	//   ....[239]....
        /*0988*/ 	.word	0xffffffff


	//   ....[240]....
        /*098c*/ 	.word	0xffffffff


	//   ....[241]....
        /*0990*/ 	.word	0xffffffff


	//   ....[242]....
        /*0994*/ 	.word	0xffffffff


	//   ....[243]....
        /*0998*/ 	.word	0xffffffff


	//   ....[244]....
        /*099c*/ 	.word	0xffffffff


	//   ....[245]....
        /*09a0*/ 	.word	0xffffffff


	//   ....[246]....
        /*09a4*/ 	.word	0xffffffff


	//   ....[247]....
        /*09a8*/ 	.word	0xffffffff


	//   ....[248]....
        /*09ac*/ 	.word	0xffffffff


	//   ....[249]....
        /*09b0*/ 	.word	0xffffffff


	//   ....[250]....
        /*09b4*/ 	.word	0xffffffff


	//   ....[251]....
        /*09b8*/ 	.word	0xffffffff


	//   ....[252]....
        /*09bc*/ 	.word	0xffffffff


	//   ....[253]....
        /*09c0*/ 	.word	0xffffffff


	//   ....[254]....
        /*09c4*/ 	.word	0xffffffff


	//   ....[255]....
        /*09c8*/ 	.word	0xffffffff


	//   ....[0]....
        /*09cc*/ 	.word	0xffffffff


	//   ....[1]....
        /*09d0*/ 	.word	0xffffffff


	//   ....[2]....
        /*09d4*/ 	.word	0xffffffff


	//   ....[3]....
        /*09d8*/ 	.word	0xffffffff


	//   ....[4]....
        /*09dc*/ 	.word	0xffffffff


	//   ....[5]....
        /*09e0*/ 	.word	0xffffffff


	//   ....[6]....
        /*09e4*/ 	.word	0xffffffff


	//   ....[7]....
        /*09e8*/ 	.word	0xffffffff


	//   ....[8]....
        /*09ec*/ 	.word	0xffffffff


	//   ....[9]....
        /*09f0*/ 	.word	0xffffffff


	//   ....[10]....
        /*09f4*/ 	.word	0xffffffff


	//   ....[11]....
        /*09f8*/ 	.word	0xffffffff


	//   ....[12]....
        /*09fc*/ 	.word	0xffffffff


	//   ....[13]....
        /*0a00*/ 	.word	0xffffffff


	//   ....[14]....
        /*0a04*/ 	.word	0xffffffff


	//   ....[15]....
        /*0a08*/ 	.word	0xffffffff


	//   ....[16]....
        /*0a0c*/ 	.word	0xffffffff


	//   ....[17]....
        /*0a10*/ 	.word	0xffffffff


	//   ....[18]....
        /*0a14*/ 	.word	0xffffffff


	//----- nvinfo : EIATTR_COOP_GROUP_INSTR_OFFSETS
	.align		4
.L_224:
        /*0a18*/ 	.byte	0x04, 0x28
        /*0a1a*/ 	.short	(.L_226 - .L_225)


	//   ....[0]....
.L_225:
        /*0a1c*/ 	.word	0x00000050


	//   ....[1]....
        /*0a20*/ 	.word	0x00000200


	//   ....[2]....
        /*0a24*/ 	.word	0x00000230


	//   ....[3]....
        /*0a28*/ 	.word	0x00000260


	//   ....[4]....
        /*0a2c*/ 	.word	0x00000290


	//   ....[5]....
        /*0a30*/ 	.word	0x000002c0


	//   ....[6]....
        /*0a34*/ 	.word	0x000002f0


	//   ....[7]....
        /*0a38*/ 	.word	0x00000450


	//   ....[8]....
        /*0a3c*/ 	.word	0x00000490


	//   ....[9]....
        /*0a40*/ 	.word	0x000004c0


	//   ....[10]....
        /*0a44*/ 	.word	0x000004f0


	//   ....[11]....
        /*0a48*/ 	.word	0x00000520


	//   ....[12]....
        /*0a4c*/ 	.word	0x00000550


	//   ....[13]....
        /*0a50*/ 	.word	0x000005e0


	//   ....[14]....
        /*0a54*/ 	.word	0x00000630


	//   ....[15]....
        /*0a58*/ 	.word	0x00000650


	//   ....[16]....
        /*0a5c*/ 	.word	0x000006b0


	//   ....[17]....
        /*0a60*/ 	.word	0x00008910


	//   ....[18]....
        /*0a64*/ 	.word	0x00008930


	//   ....[19]....
        /*0a68*/ 	.word	0x00008a10


	//   ....[20]....
        /*0a6c*/ 	.word	0x00008a20


	//   ....[21]....
        /*0a70*/ 	.word	0x00008af0


	//   ....[22]....
        /*0a74*/ 	.word	0x00008b10


	//   ....[23]....
        /*0a78*/ 	.word	0x00008be0


	//   ....[24]....
        /*0a7c*/ 	.word	0x00008bf0


	//   ....[25]....
        /*0a80*/ 	.word	0x00008cc0


	//   ....[26]....
        /*0a84*/ 	.word	0x00008ce0


	//   ....[27]....
        /*0a88*/ 	.word	0x00008db0


	//   ....[28]....
        /*0a8c*/ 	.word	0x00008dc0


	//   ....[29]....
        /*0a90*/ 	.word	0x00008e90


	//   ....[30]....
        /*0a94*/ 	.word	0x00008eb0


	//   ....[31]....
        /*0a98*/ 	.word	0x00008f80


	//   ....[32]....
        /*0a9c*/ 	.word	0x00008f90


	//   ....[33]....
        /*0aa0*/ 	.word	0x00009670


	//   ....[34]....
        /*0aa4*/ 	.word	0x000096d0


	//   ....[35]....
        /*0aa8*/ 	.word	0x00009730


	//   ....[36]....
        /*0aac*/ 	.word	0x00009760


	//   ....[37]....
        /*0ab0*/ 	.word	0x00009910


	//   ....[38]....
        /*0ab4*/ 	.word	0x00009950


	//   ....[39]....
        /*0ab8*/ 	.word	0x000099a0


	//   ....[40]....
        /*0abc*/ 	.word	0x000099e0


	//   ....[41]....
        /*0ac0*/ 	.word	0x00009bf0


	//   ....[42]....
        /*0ac4*/ 	.word	0x00009c30


	//   ....[43]....
        /*0ac8*/ 	.word	0x00009c80


	//   ....[44]....
        /*0acc*/ 	.word	0x00009cc0


	//   ....[45]....
        /*0ad0*/ 	.word	0x00009ef0


	//   ....[46]....
        /*0ad4*/ 	.word	0x00009f30


	//   ....[47]....
        /*0ad8*/ 	.word	0x00009f80


	//   ....[48]....
        /*0adc*/ 	.word	0x00009fc0


	//   ....[49]....
        /*0ae0*/ 	.word	0x0000bd20


	//   ....[50]....
        /*0ae4*/ 	.word	0x0000bd70


	//   ....[51]....
        /*0ae8*/ 	.word	0x0000bd90


	//   ....[52]....
        /*0aec*/ 	.word	0x0000bdb0


	//   ....[53]....
        /*0af0*/ 	.word	0x0000be90


	//   ....[54]....
        /*0af4*/ 	.word	0x0000bea0


	//   ....[55]....
        /*0af8*/ 	.word	0x0000beb0


	//   ....[56]....
        /*0afc*/ 	.word	0x0000bec0


	//   ....[57]....
        /*0b00*/ 	.word	0x0000c0d0


	//   ....[58]....
        /*0b04*/ 	.word	0x0000c110


	//   ....[59]....
        /*0b08*/ 	.word	0x0000c130


	//   ....[60]....
        /*0b0c*/ 	.word	0x0000c140


	//   ....[61]....
        /*0b10*/ 	.word	0x0000c280


	//   ....[62]....
        /*0b14*/ 	.word	0x0000c320


	//   ....[63]....
        /*0b18*/ 	.word	0x0000c340


	//   ....[64]....
        /*0b1c*/ 	.word	0x0000c350


	//   ....[65]....
        /*0b20*/ 	.word	0x0000ecf0


	//   ....[66]....
        /*0b24*/ 	.word	0x0000eed0


	//   ....[67]....
        /*0b28*/ 	.word	0x0000f070


	//   ....[68]....
        /*0b2c*/ 	.word	0x0000fc70


	//   ....[69]....
        /*0b30*/ 	.word	0x00010650


	//   ....[70]....
        /*0b34*/ 	.word	0x00010700


	//   ....[71]....
        /*0b38*/ 	.word	0x00010af0


	//   ....[72]....
        /*0b3c*/ 	.word	0x00010b10


	//   ....[73]....
        /*0b40*/ 	.word	0x000111f0


	//   ....[74]....
        /*0b44*/ 	.word	0x00011250


	//   ....[75]....
        /*0b48*/ 	.word	0x00011360


	//   ....[76]....
        /*0b4c*/ 	.word	0x00011450


	//   ....[77]....
        /*0b50*/ 	.word	0x000135b0


	//   ....[78]....
        /*0b54*/ 	.word	0x000137d0


	//   ....[79]....
        /*0b58*/ 	.word	0x00013990


	//   ....[80]....
        /*0b5c*/ 	.word	0x000143b0


	//   ....[81]....
        /*0b60*/ 	.word	0x00014f30


	//   ....[82]....
        /*0b64*/ 	.word	0x00015140


	//   ....[83]....
        /*0b68*/ 	.word	0x00015350


	//   ....[84]....
        /*0b6c*/ 	.word	0x00015490


	//   ....[85]....
        /*0b70*/ 	.word	0x000154f0


	//   ....[86]....
        /*0b74*/ 	.word	0x000155c0


	//   ....[87]....
        /*0b78*/ 	.word	0x00015980


	//   ....[88]....
        /*0b7c*/ 	.word	0x00015ae0


	//   ....[89]....
        /*0b80*/ 	.word	0x000186a0


	//   ....[90]....
        /*0b84*/ 	.word	0x00018740


	//   ....[91]....
        /*0b88*/ 	.word	0x000187e0


	//   ....[92]....
        /*0b8c*/ 	.word	0x00018810


	//   ....[93]....
        /*0b90*/ 	.word	0x00018840


	//   ....[94]....
        /*0b94*/ 	.word	0x000188c0


	//   ....[95]....
        /*0b98*/ 	.word	0x000189c0


	//   ....[96]....
        /*0b9c*/ 	.word	0x00018db0


	//   ....[97]....
        /*0ba0*/ 	.word	0x0001b500


	//   ....[98]....
        /*0ba4*/ 	.word	0x0001b7a0


	//   ....[99]....
        /*0ba8*/ 	.word	0x0001b960


	//   ....[100]....
        /*0bac*/ 	.word	0x0001c380


	//   ....[101]....
        /*0bb0*/ 	.word	0x0001cee0


	//   ....[102]....
        /*0bb4*/ 	.word	0x0001d290


	//   ....[103]....
        /*0bb8*/ 	.word	0x0001d2e0


	//   ....[104]....
        /*0bbc*/ 	.word	0x0001d3d0


	//   ....[105]....
        /*0bc0*/ 	.word	0x0001d490


	//   ....[106]....
        /*0bc4*/ 	.word	0x0001d5a0


	//   ....[107]....
        /*0bc8*/ 	.word	0x0001d960


	//   ....[108]....
        /*0bcc*/ 	.word	0x0001da40


	//   ....[109]....
        /*0bd0*/ 	.word	0x0001f500


	//   ....[110]....
        /*0bd4*/ 	.word	0x0001f570


	//   ....[111]....
        /*0bd8*/ 	.word	0x0001f580


	//   ....[112]....
        /*0bdc*/ 	.word	0x0001f590


	//   ....[113]....
        /*0be0*/ 	.word	0x0001f5c0


	//   ....[114]....
        /*0be4*/ 	.word	0x0001f5e0


	//   ....[115]....
        /*0be8*/ 	.word	0x0001f5f0


	//   ....[116]....
        /*0bec*/ 	.word	0x0001f600


	//   ....[117]....
        /*0bf0*/ 	.word	0x00020a60


	//   ....[118]....
        /*0bf4*/ 	.word	0x00020a80


	//   ....[119]....
        /*0bf8*/ 	.word	0x00020a90


	//   ....[120]....
        /*0bfc*/ 	.word	0x00020aa0


	//   ....[121]....
        /*0c00*/ 	.word	0x00020ab0


	//   ....[122]....
        /*0c04*/ 	.word	0x00020ac0


	//   ....[123]....
        /*0c08*/ 	.word	0x00020ae0


	//   ....[124]....
        /*0c0c*/ 	.word	0x00020b50


	//   ....[125]....
        /*0c10*/ 	.word	0x00020ed0


	//   ....[126]....
        /*0c14*/ 	.word	0x00020ef0


	//   ....[127]....
        /*0c18*/ 	.word	0x00020f60


	//   ....[128]....
        /*0c1c*/ 	.word	0x00020f70


	//   ....[129]....
        /*0c20*/ 	.word	0x00020fe0


	//   ....[130]....
        /*0c24*/ 	.word	0x00021000


	//   ....[131]....
        /*0c28*/ 	.word	0x00021070


	//   ....[132]....
        /*0c2c*/ 	.word	0x00021080


	//   ....[133]....
        /*0c30*/ 	.word	0x000210f0


	//   ....[134]....
        /*0c34*/ 	.word	0x00021110


	//   ....[135]....
        /*0c38*/ 	.word	0x00021180


	//   ....[136]....
        /*0c3c*/ 	.word	0x00021190


	//   ....[137]....
        /*0c40*/ 	.word	0x00021200


	//   ....[138]....
        /*0c44*/ 	.word	0x00021220


	//   ....[139]....
        /*0c48*/ 	.word	0x00021290


	//   ....[140]....
        /*0c4c*/ 	.word	0x000212a0


	//   ....[141]....
        /*0c50*/ 	.word	0x00021530


	//   ....[142]....
        /*0c54*/ 	.word	0x00021550


	//   ....[143]....
        /*0c58*/ 	.word	0x000218a0


	//   ....[144]....
        /*0c5c*/ 	.word	0x000218b0


	//   ....[145]....
        /*0c60*/ 	.word	0x00021b10


	//   ....[146]....
        /*0c64*/ 	.word	0x00021b30


	//   ....[147]....
        /*0c68*/ 	.word	0x00021db0


	//   ....[148]....
        /*0c6c*/ 	.word	0x00021dc0


	//   ....[149]....
        /*0c70*/ 	.word	0x00022780


	//   ....[150]....
        /*0c74*/ 	.word	0x000227a0


	//   ....[151]....
        /*0c78*/ 	.word	0x00022810


	//   ....[152]....
        /*0c7c*/ 	.word	0x00022820


	//   ....[153]....
        /*0c80*/ 	.word	0x00022890


	//   ....[154]....
        /*0c84*/ 	.word	0x000228b0


	//   ....[155]....
        /*0c88*/ 	.word	0x00022920


	//   ....[156]....
        /*0c8c*/ 	.word	0x00022930


	//   ....[157]....
        /*0c90*/ 	.word	0x000229a0


	//   ....[158]....
        /*0c94*/ 	.word	0x000229c0


	//   ....[159]....
        /*0c98*/ 	.word	0x00022a30


	//   ....[160]....
        /*0c9c*/ 	.word	0x00022a40


	//   ....[161]....
        /*0ca0*/ 	.word	0x00022ab0


	//   ....[162]....
        /*0ca4*/ 	.word	0x00022ad0


	//   ....[163]....
        /*0ca8*/ 	.word	0x00022b40


	//   ....[164]....
        /*0cac*/ 	.word	0x00022b50


	//   ....[165]....
        /*0cb0*/ 	.word	0x00022c90


	//   ....[166]....
        /*0cb4*/ 	.word	0x00022cb0


	//   ....[167]....
        /*0cb8*/ 	.word	0x00022de0


	//   ....[168]....
        /*0cbc*/ 	.word	0x00022e20


	//   ....[169]....
        /*0cc0*/ 	.word	0x00022e50


	//   ....[170]....
        /*0cc4*/ 	.word	0x00022e80


	//   ....[171]....
        /*0cc8*/ 	.word	0x00022eb0


	//   ....[172]....
        /*0ccc*/ 	.word	0x00022ee0


	//   ....[173]....
        /*0cd0*/ 	.word	0x00023040


	//   ....[174]....
        /*0cd4*/ 	.word	0x00023080


	//   ....[175]....
        /*0cd8*/ 	.word	0x000230b0


	//   ....[176]....
        /*0cdc*/ 	.word	0x000230e0


	//   ....[177]....
        /*0ce0*/ 	.word	0x00023110


	//   ....[178]....
        /*0ce4*/ 	.word	0x00023140


	//   ....[179]....
        /*0ce8*/ 	.word	0x000231d0


	//   ....[180]....
        /*0cec*/ 	.word	0x00023230


	//   ....[181]....
        /*0cf0*/ 	.word	0x00023240


	//   ....[182]....
        /*0cf4*/ 	.word	0x000232a0


	//   ....[183]....
        /*0cf8*/ 	.word	0x00023d00


	//   ....[184]....
        /*0cfc*/ 	.word	0x00023d60


	//   ....[185]....
        /*0d00*/ 	.word	0x00023db0


	//   ....[186]....
        /*0d04*/ 	.word	0x00023e00


	//   ....[187]....
        /*0d08*/ 	.word	0x00023e50


	//   ....[188]....
        /*0d0c*/ 	.word	0x00023ec0


	//   ....[189]....
        /*0d10*/ 	.word	0x00023f10


	//   ....[190]....
        /*0d14*/ 	.word	0x00023f80


	//   ....[191]....
        /*0d18*/ 	.word	0x00023ff0


	//   ....[192]....
        /*0d1c*/ 	.word	0x00024050


	//   ....[193]....
        /*0d20*/ 	.word	0x000240c0


	//   ....[194]....
        /*0d24*/ 	.word	0x00024130


	//   ....[195]....
        /*0d28*/ 	.word	0x000241a0


	//   ....[196]....
        /*0d2c*/ 	.word	0x00024200


	//   ....[197]....
        /*0d30*/ 	.word	0x00024270


	//   ....[198]....
        /*0d34*/ 	.word	0x000242e0


	//   ....[199]....
        /*0d38*/ 	.word	0x00024350


	//   ....[200]....
        /*0d3c*/ 	.word	0x000243b0


	//   ....[201]....
        /*0d40*/ 	.word	0x00024420


	//   ....[202]....
        /*0d44*/ 	.word	0x00024490


	//   ....[203]....
        /*0d48*/ 	.word	0x00024500


	//   ....[204]....
        /*0d4c*/ 	.word	0x00024560


	//   ....[205]....
        /*0d50*/ 	.word	0x000245d0


	//   ....[206]....
        /*0d54*/ 	.word	0x00024640


	//   ....[207]....
        /*0d58*/ 	.word	0x000246b0


	//   ....[208]....
        /*0d5c*/ 	.word	0x00024710


	//   ....[209]....
        /*0d60*/ 	.word	0x00024770


	//   ....[210]....
        /*0d64*/ 	.word	0x000247d0


	//   ....[211]....
        /*0d68*/ 	.word	0x00024820


	//   ....[212]....
        /*0d6c*/ 	.word	0x00024880


	//   ....[213]....
        /*0d70*/ 	.word	0x000248d0


	//   ....[214]....
        /*0d74*/ 	.word	0x00024930


	//   ....[215]....
        /*0d78*/ 	.word	0x00024980


	//   ....[216]....
        /*0d7c*/ 	.word	0x000249e0


	//   ....[217]....
        /*0d80*/ 	.word	0x00024a50


	//   ....[218]....
        /*0d84*/ 	.word	0x00024ac0


	//   ....[219]....
        /*0d88*/ 	.word	0x00024b30


	//   ....[220]....
        /*0d8c*/ 	.word	0x00024b90


	//   ....[221]....
        /*0d90*/ 	.word	0x00024c00


	//   ....[222]....
        /*0d94*/ 	.word	0x00024c70


	//   ....[223]....
        /*0d98*/ 	.word	0x00024ce0


	//   ....[224]....
        /*0d9c*/ 	.word	0x00024d40


	//   ....[225]....
        /*0da0*/ 	.word	0x00024db0


	//   ....[226]....
        /*0da4*/ 	.word	0x00024e20


	//   ....[227]....
        /*0da8*/ 	.word	0x00024e90


	//   ....[228]....
        /*0dac*/ 	.word	0x00024ef0


	//   ....[229]....
        /*0db0*/ 	.word	0x00024f60


	//   ....[230]....
        /*0db4*/ 	.word	0x00024fd0


	//   ....[231]....
        /*0db8*/ 	.word	0x00025040


	//   ....[232]....
        /*0dbc*/ 	.word	0x000250a0


	//   ....[233]....
        /*0dc0*/ 	.word	0x00025110


	//   ....[234]....
        /*0dc4*/ 	.word	0x00025180


	//   ....[235]....
        /*0dc8*/ 	.word	0x000251f0


	//   ....[236]....
        /*0dcc*/ 	.word	0x00025250


	//   ....[237]....
        /*0dd0*/ 	.word	0x000252c0


	//   ....[238]....
        /*0dd4*/ 	.word	0x00025330


	//   ....[239]....
        /*0dd8*/ 	.word	0x000253a0


	//   ....[240]....
        /*0ddc*/ 	.word	0x00025400


	//   ....[241]....
        /*0de0*/ 	.word	0x00025470


	//   ....[242]....
        /*0de4*/ 	.word	0x000254e0


	//   ....[243]....
        /*0de8*/ 	.word	0x00025550


	//   ....[244]....
        /*0dec*/ 	.word	0x000255b0


	//   ....[245]....
        /*0df0*/ 	.word	0x00025620


	//   ....[246]....
        /*0df4*/ 	.word	0x00025690


	//   ....[247]....
        /*0df8*/ 	.word	0x00025700


	//   ....[248]....
        /*0dfc*/ 	.word	0x00025760


	//   ....[249]....
        /*0e00*/ 	.word	0x000257d0


	//   ....[250]....
        /*0e04*/ 	.word	0x00025840


	//   ....[251]....
        /*0e08*/ 	.word	0x000258b0


	//   ....[252]....
        /*0e0c*/ 	.word	0x00025910


	//   ....[253]....
        /*0e10*/ 	.word	0x00025980


	//   ....[254]....
        /*0e14*/ 	.word	0x000259f0


	//   ....[255]....
        /*0e18*/ 	.word	0x00025a60


	//   ....[0]....
        /*0e1c*/ 	.word	0x00025ac0


	//   ....[1]....
        /*0e20*/ 	.word	0x00025b30


	//   ....[2]....
        /*0e24*/ 	.word	0x00025ba0


	//   ....[3]....
        /*0e28*/ 	.word	0x00025bf0


	//   ....[4]....
        /*0e2c*/ 	.word	0x00025c30


	//   ....[5]....
        /*0e30*/ 	.word	0x00025c80


	//   ....[6]....
        /*0e34*/ 	.word	0x00025cd0


	//   ....[7]....
        /*0e38*/ 	.word	0x00025d20


	//   ....[8]....
        /*0e3c*/ 	.word	0x00025d90


	//   ....[9]....
        /*0e40*/ 	.word	0x00025de0


	//   ....[10]....
        /*0e44*/ 	.word	0x00025e30


	//   ....[11]....
        /*0e48*/ 	.word	0x00025e80


	//   ....[12]....
        /*0e4c*/ 	.word	0x00025ed0


	//   ....[13]....
        /*0e50*/ 	.word	0x00025f20


	//   ....[14]....
        /*0e54*/ 	.word	0x00025f90


	//   ....[15]....
        /*0e58*/ 	.word	0x00025fe0


	//   ....[16]....
        /*0e5c*/ 	.word	0x00026050


	//   ....[17]....
        /*0e60*/ 	.word	0x000260b0


	//   ....[18]....
        /*0e64*/ 	.word	0x00026120


	//----- nvinfo : EIATTR_EXIT_INSTR_OFFSETS
	.align		4
.L_226:
        /*0e68*/ 	.byte	0x04, 0x1c
        /*0e6a*/ 	.short	(.L_228 - .L_227)


	//   ....[0]....
.L_227:
        /*0e6c*/ 	.word	0x000010d0


	//   ....[1]....
        /*0e70*/ 	.word	0x00023cc0


	//----- nvinfo : EIATTR_MAX_THREADS
	.align		4
.L_228:
        /*0e74*/ 	.byte	0x04, 0x05
        /*0e76*/ 	.short	(.L_230 - .L_229)
.L_229:
        /*0e78*/ 	.word	0x00000080
        /*0e7c*/ 	.word	0x00000001
        /*0e80*/ 	.word	0x00000001


	//----- nvinfo : EIATTR_CRS_STACK_SIZE
	.align		4
.L_230:
        /*0e84*/ 	.byte	0x04, 0x1e
        /*0e86*/ 	.short	(.L_232 - .L_231)
.L_231:
        /*0e88*/ 	.word	0x00000000
.L_232:


//--------------------- .nv.info._ZN7cutlass13device_kernelIN5flash19enable_sm80_to_sm89INS1_16FlashAttnFwdSm80INS1_25CollectiveMainloopFwdSm80ILi4ELi1ELb0EN4cute5tupleIJNS5_1CILi128EEENS7_ILi112EEENS7_ILi64EEEEEELi64ENS_10bfloat16_tEfNS_4arch4Sm80ELb1ELb0ELb0ELb0ELb0ELb0ELb1ELb1EEENS1_21CollectiveEpilogueFwdINS6_IJS8_SA_S9_EEENS6_IJNS7_ILi1EEESI_SI_EEESC_SE_Li128ELb0ELb1ELb1ELb0EEENS1_30DynamicPersistentTileSchedulerILi128ELi128ELb1ELb1ELb0EEEEEEEEEvNT_6ParamsE --------------------------
	.section	.nv.info._ZN7cutlass13device_kernelIN5flash19enable_sm80_to_sm89INS1_16FlashAttnFwdSm80INS1_25CollectiveMainloopFwdSm80ILi4ELi1ELb0EN4cute5tupleIJNS5_1CILi128EEENS7_ILi112EEENS7_ILi64EEEEEELi64ENS_10bfloat16_tEfNS_4arch4Sm80ELb1ELb0ELb0ELb0ELb0ELb0ELb1ELb1EEENS1_21CollectiveEpilogueFwdINS6_IJS8_SA_S9_EEENS6_IJNS7_ILi1EEESI_SI_EEESC_SE_Li128ELb0ELb1ELb1ELb0EEENS1_30DynamicPersistentTileSchedulerILi128ELi128ELb1ELb1ELb0EEEEEEEEEvNT_6ParamsE,"",@"SHT_CUDA_INFO"
	.sectionflags	@""
	.align	4


	//----- nvinfo : EIATTR_CUDA_API_VERSION
	.align		4
        /*0000*/ 	.byte	0x04, 0x37
        /*0002*/ 	.short	(.L_234 - .L_233)
.L_233:
        /*0004*/ 	.word	0x00000082


	//----- nvinfo : EIATTR_SW2861232_WAR
	.align		4
.L_234:
        /*0008*/ 	.byte	0x01, 0x35
	.zero		2


	//----- nvinfo : EIATTR_PARAM_CBANK
	.align		4
        /*000c*/ 	.byte	0x04, 0x0a
        /*000e*/ 	.short	(.L_236 - .L_235)
	.align		4
.L_235:
        /*0010*/ 	.word	index@(.nv.constant0._ZN7cutlass13device_kernelIN5flash19enable_sm80_to_sm89INS1_16FlashAttnFwdSm80INS1_25CollectiveMainloopFwdSm80ILi4ELi1ELb0EN4cute5tupleIJNS5_1CILi128EEENS7_ILi112EEENS7_ILi64EEEEEELi64ENS_10bfloat16_tEfNS_4arch4Sm80ELb1ELb0ELb0ELb0ELb0ELb0ELb1ELb1EEENS1_21CollectiveEpilogueFwdINS6_IJS8_SA_S9_EEENS6_IJNS7_ILi1EEESI_SI_EEESC_SE_Li128ELb0ELb1ELb1ELb0EEENS1_30DynamicPersistentTileSchedulerILi128ELi128ELb1ELb1ELb0EEEEEEEEEvNT_6ParamsE)
        /*0014*/ 	.short	0x0160
        /*0016*/ 	.short	0x0428


	//----- nvinfo : EIATTR_CBANK_PARAM_SIZE
	.align		4
.L_236:
        /*0018*/ 	.byte	0x03, 0x19
        /*001a*/ 	.short	0x0428


	//----- nvinfo : EIATTR_KPARAM_INFO
	.align		4
        /*001c*/ 	.byte	0x04, 0x17
        /*001e*/ 	.short	(.L_238 - .L_237)
.L_237:
        /*0020*/ 	.word	0x00000000
        /*0024*/ 	.short	0x0000
        /*0026*/ 	.short	0x0000
        /*0028*/ 	.byte	0x00, 0xf0, 0xa1, 0x10


	//----- nvinfo : EIATTR_MAXREG_COUNT
	.align		4
.L_238:
        /*002c*/ 	.byte	0x03, 0x1b
        /*002e*/ 	.short	0x00ff


	//----- nvinfo : EIATTR_NUM_BARRIERS
	.align		4
        /*0030*/ 	.byte	0x02, 0x4c
        /*0032*/ 	.byte	0x06
	.zero		1


	//----- nvinfo : EIATTR_ANNOTATIONS
	.align		4
        /*0034*/ 	.byte	0x04, 0x55
        /*0036*/ 	.short	(.L_240 - .L_239)


	//   ....[0]....
.L_239:
        /* <DEDUP_REMOVED lines=94> */


	//----- nvinfo : EIATTR_MERCURY_ISA_VERSION
	.align		4
.L_240:
        /*0600*/ 	.byte	0x03, 0x5f
        /*0602*/ 	.short	0x0000


	//----- nvinfo : EIATTR_INT_WARP_WIDE_INSTR_OFFSETS
	.align		4
        /*0604*/ 	.byte	0x04, 0x31
        /*0606*/ 	.short	(.L_242 - .L_241)


	//   ....[0]....
.L_241:
        /*0608*/ 	.word	0x000129c0


	//   ....[1]....
        /*060c*/ 	.word	0x00012a40


	//----- nvinfo : EIATTR_COOP_GROUP_MASK_REGIDS
	.align		4
.L_242:
        /*0610*/ 	.byte	0x04, 0x29
        /*0612*/ 	.short	(.L_244 - .L_243)


	//   ....[0]....
.L_243:
        /*0614*/ 	.word	0xffffffff


	//   ....[1]....
        /*0618*/ 	.word	0xffffffff


	//   ....[2]....
        /*061c*/ 	.word	0xffffffff


	//   ....[3]....
        /*0620*/ 	.word	0xffffffff


	//   ....[4]....
        /*0624*/ 	.word	0xffffffff


	//   ....[5]....
        /*0628*/ 	.word	0xffffffff


	//   ....[6]....
        /*062c*/ 	.word	0xffffffff


	//   ....[7]....
        /*0630*/ 	.word	0xffffffff


	//   ....[8]....
        /*0634*/ 	.word	0xffffffff


	//   ....[9]....
        /*0638*/ 	.word	0xffffffff


	//   ....[10]....
        /*063c*/ 	.word	0xffffffff


	//   ....[11]....
        /*0640*/ 	.word	0xffffffff


	//   ....[12]....
        /*0644*/ 	.word	0xffffffff


	//   ....[13]....
        /*0648*/ 	.word	0xffffffff


	//   ....[14]....
        /*064c*/ 	.word	0xffffffff


	//   ....[15]....
        /*0650*/ 	.word	0xffffffff


	//   ....[16]....
        /*0654*/ 	.word	0xffffffff


	//   ....[17]....
        /*0658*/ 	.word	0xffffffff


	//   ....[18]....
        /*065c*/ 	.word	0xffffffff


	//   ....[19]....
        /*0660*/ 	.word	0xffffffff


	//   ....[20]....
        /*0664*/ 	.word	0xffffffff


	//   ....[21]....
        /*0668*/ 	.word	0xffffffff


	//   ....[22]....
        /*066c*/ 	.word	0xffffffff


	//   ....[23]....
        /*0670*/ 	.word	0xffffffff


	//   ....[24]....
        /*0674*/ 	.word	0xffffffff


	//   ....[25]....
        /*0678*/ 	.word	0xffffffff


	//   ....[26]....
        /*067c*/ 	.word	0xffffffff


	//   ....[27]....
        /*0680*/ 	.word	0xffffffff


	//   ....[28]....
        /*0684*/ 	.word	0xffffffff


	//   ....[29]....
        /*0688*/ 	.word	0xffffffff


	//   ....[30]....
        /*068c*/ 	.word	0xffffffff


	//   ....[31]....
        /*0690*/ 	.word	0xffffffff


	//   ....[32]....
        /*0694*/ 	.word	0xffffffff


	//   ....[33]....
        /*0698*/ 	.word	0xffffffff


	//   ....[34]....
        /*069c*/ 	.word	0xffffffff


	//   ....[35]....
        /*06a0*/ 	.word	0xffffffff


	//   ....[36]....
        /*06a4*/ 	.word	0xffffffff


	//   ....[37]....
        /*06a8*/ 	.word	0xffffffff


	//   ....[38]....
        /*06ac*/ 	.word	0xffffffff


	//   ....[39]....
        /*06b0*/ 	.word	0xffffffff


	//   ....[40]....
        /*06b4*/ 	.word	0xffffffff


	//   ....[41]....
        /*06b8*/ 	.word	0xffffffff


	//   ....[42]....
        /*06bc*/ 	.word	0xffffffff


	//   ....[43]....
        /*06c0*/ 	.word	0xffffffff


	//   ....[44]....
        /*06c4*/ 	.word	0xffffffff


	//   ....[45]....
        /*06c8*/ 	.word	0xffffffff


	//   ....[46]....
        /*06cc*/ 	.word	0xffffffff


	//   ....[47]....
        /*06d0*/ 	.word	0xffffffff


	//   ....[48]....
        /*06d4*/ 	.word	0xffffffff


	//   ....[49]....
        /*06d8*/ 	.word	0xffffffff


	//   ....[50]....
        /*06dc*/ 	.word	0xffffffff


	//   ....[51]....
        /*06e0*/ 	.word	0xffffffff


	//   ....[52]....
        /*06e4*/ 	.word	0xffffffff


	//   ....[53]....
        /*06e8*/ 	.word	0xffffffff


	//   ....[54]....
        /*06ec*/ 	.word	0xffffffff


	//   ....[55]....
        /*06f0*/ 	.word	0xffffffff


	//   ....[56]....
        /*06f4*/ 	.word	0xffffffff


	//   ....[57]....
        /*06f8*/ 	.word	0xffffffff


	//   ....[58]....
        /*06fc*/ 	.word	0xffffffff


	//   ....[59]....
        /*0700*/ 	.word	0xffffffff


	//   ....[60]....
        /*0704*/ 	.word	0xffffffff


	//   ....[61]....
        /*0708*/ 	.word	0xffffffff


	//   ....[62]....
        /*070c*/ 	.word	0xffffffff


	//   ....[63]....
        /*0710*/ 	.word	0xffffffff


	//   ....[64]....
        /*0714*/ 	.word	0xffffffff


	//   ....[65]....
        /*0718*/ 	.word	0xffffffff


	//   ....[66]....
        /*071c*/ 	.word	0xffffffff


	//   ....[67]....
        /*0720*/ 	.word	0xffffffff


	//   ....[68]....
        /*0724*/ 	.word	0xffffffff


	//   ....[69]....
        /*0728*/ 	.word	0xffffffff


	//   ....[70]....
        /*072c*/ 	.word	0xffffffff


	//   ....[71]....
        /*0730*/ 	.word	0xffffffff


	//   ....[72]....
        /*0734*/ 	.word	0xffffffff


	//   ....[73]....
        /*0738*/ 	.word	0xffffffff


	//   ....[74]....
        /*073c*/ 	.word	0xffffffff


	//   ....[75]....
        /*0740*/ 	.word	0xffffffff


	//   ....[76]....
        /*0744*/ 	.word	0xffffffff


	//   ....[77]....
        /*0748*/ 	.word	0xffffffff


	//   ....[78]....
        /*074c*/ 	.word	0xffffffff


	//   ....[79]....
        /*0750*/ 	.word	0xffffffff


	//   ....[80]....
        /*0754*/ 	.word	0xffffffff


	//   ....[81]....
        /*0758*/ 	.word	0xffffffff


	//   ....[82]....
        /*075c*/ 	.word	0xffffffff


	//   ....[83]....
        /*0760*/ 	.word	0xffffffff


	//   ....[84]....
        /*0764*/ 	.word	0xffffffff


	//   ....[85]....
        /*0768*/ 	.word	0xffffffff


	//   ....[86]....
        /*076c*/ 	.word	0xffffffff


	//   ....[87]....
        /*0770*/ 	.word	0xffffffff


	//   ....[88]....
        /*0774*/ 	.word	0xffffffff


	//   ....[89]....
        /*0778*/ 	.word	0xffffffff


	//   ....[90]....
        /*077c*/ 	.word	0xffffffff


	//   ....[91]....
        /*0780*/ 	.word	0xffffffff


	//   ....[92]....
        /*0784*/ 	.word	0xffffffff


	//   ....[93]....
        /*0788*/ 	.word	0xffffffff


	//   ....[94]....
        /*078c*/ 	.word	0xffffffff


	//   ....[95]....
        /*0790*/ 	.word	0xffffffff


	//   ....[96]....
        /*0794*/ 	.word	0xffffffff


	//   ....[97]....
        /*0798*/ 	.word	0xffffffff


	//   ....[98]....
        /*079c*/ 	.word	0xffffffff


	//   ....[99]....
        /*07a0*/ 	.word	0xffffffff


	//----- nvinfo : EIATTR_COOP_GROUP_INSTR_OFFSETS
	.align		4
.L_244:
        /*07a4*/ 	.byte	0x04, 0x28
        /*07a6*/ 	.short	(.L_246 - .L_245)


	//   ....[0]....
.L_245:
        /*07a8*/ 	.word	0x00000050


	//   ....[1]....
        /*07ac*/ 	.word	0x00001570


	//   ....[2]....
        /*07b0*/ 	.word	0x00001590


	//   ....[3]....
        /*07b4*/ 	.word	0x00001680


	//   ....[4]....
        /*07b8*/ 	.word	0x00001690


	//   ....[5]....
        /*07bc*/ 	.word	0x00001770


	//   ....[6]....
        /*07c0*/ 	.word	0x00001790


	//   ....[7]....
        /*07c4*/ 	.word	0x00001870


	//   ....[8]....
        /*07c8*/ 	.word	0x00001880


	//   ....[9]....
        /*07cc*/ 	.word	0x00001960


	//   ....[10]....
        /*07d0*/ 	.word	0x00001980


	//   ....[11]....
        /*07d4*/ 	.word	0x00001a60


	//   ....[12]....
        /*07d8*/ 	.word	0x00001a70


	//   ....[13]....
        /*07dc*/ 	.word	0x00001b50


	//   ....[14]....
        /*07e0*/ 	.word	0x00001b70


	//   ....[15]....
        /*07e4*/ 	.word	0x00001c50


	//   ....[16]....
        /*07e8*/ 	.word	0x00001c60


	//   ....[17]....
        /*07ec*/ 	.word	0x00003270


	//   ....[18]....
        /*07f0*/ 	.word	0x00003290


	//   ....[19]....
        /*07f4*/ 	.word	0x000032d0


	//   ....[20]....
        /*07f8*/ 	.word	0x000040c0


	//   ....[21]....
        /*07fc*/ 	.word	0x00004100


	//   ....[22]....
        /*0800*/ 	.word	0x000042b0


	//   ....[23]....
        /*0804*/ 	.word	0x00004350


	//   ....[24]....
        /*0808*/ 	.word	0x00004380


	//   ....[25]....
        /*080c*/ 	.word	0x00004440


	//   ....[26]....
        /*0810*/ 	.word	0x00004520


	//   ....[27]....
        /*0814*/ 	.word	0x00004b40


	//   ....[28]....
        /*0818*/ 	.word	0x00004bb0


	//   ....[29]....
        /*081c*/ 	.word	0x00008510


	//   ....[30]....
        /*0820*/ 	.word	0x00008530


	//   ....[31]....
        /*0824*/ 	.word	0x00008550


	//   ....[32]....
        /*0828*/ 	.word	0x00008570


	//   ....[33]....
        /*082c*/ 	.word	0x00009850


	//   ....[34]....
        /*0830*/ 	.word	0x00009d20


	//   ....[35]....
        /*0834*/ 	.word	0x00009e10


	//   ....[36]....
        /*0838*/ 	.word	0x00009fe0


	//   ....[37]....
        /*083c*/ 	.word	0x0000a020


	//   ....[38]....
        /*0840*/ 	.word	0x0000a140


	//   ....[39]....
        /*0844*/ 	.word	0x0000a2c0


	//   ....[40]....
        /*0848*/ 	.word	0x0000a330


	//   ....[41]....
        /*084c*/ 	.word	0x0000f2d0


	//   ....[42]....
        /*0850*/ 	.word	0x0000f360


	//   ....[43]....
        /*0854*/ 	.word	0x0000f420


	//   ....[44]....
        /*0858*/ 	.word	0x0000f480


	//   ....[45]....
        /*085c*/ 	.word	0x0000f4c0


	//   ....[46]....
        /*0860*/ 	.word	0x0000f610


	//   ....[47]....
        /*0864*/ 	.word	0x0000f720


	//   ....[48]....
        /*0868*/ 	.word	0x0000fa40


	//   ....[49]....
        /*086c*/ 	.word	0x000121c0


	//   ....[50]....
        /*0870*/ 	.word	0x00012230


	//   ....[51]....
        /*0874*/ 	.word	0x00012240


	//   ....[52]....
        /*0878*/ 	.word	0x00012250


	//   ....[53]....
        /*087c*/ 	.word	0x00012280


	//   ....[54]....
        /*0880*/ 	.word	0x000122a0


	//   ....[55]....
        /*0884*/ 	.word	0x000122b0


	//   ....[56]....
        /*0888*/ 	.word	0x000122c0


	//   ....[57]....
        /*088c*/ 	.word	0x00012b80


	//   ....[58]....
        /*0890*/ 	.word	0x00012fe0


	//   ....[59]....
        /*0894*/ 	.word	0x00012ff0


	//   ....[60]....
        /*0898*/ 	.word	0x00013020


	//   ....[61]....
        /*089c*/ 	.word	0x00013040


	//   ....[62]....
        /*08a0*/ 	.word	0x00013060


	//   ....[63]....
        /*08a4*/ 	.word	0x00013070


	//   ....[64]....
        /*08a8*/ 	.word	0x00013080


	//   ....[65]....
        /*08ac*/ 	.word	0x00013090


	//   ....[66]....
        /*08b0*/ 	.word	0x000131f0


	//   ....[67]....
        /*08b4*/ 	.word	0x00013220


	//   ....[68]....
        /*08b8*/ 	.word	0x00013520


	//   ....[69]....
        /*08bc*/ 	.word	0x00013540


	//   ....[70]....
        /*08c0*/ 	.word	0x00013770


	//   ....[71]....
        /*08c4*/ 	.word	0x00013790


	//   ....[72]....
        /*08c8*/ 	.word	0x000139c0


	//   ....[73]....
        /*08cc*/ 	.word	0x000139d0


	//   ....[74]....
        /*08d0*/ 	.word	0x00013f70


	//   ....[75]....
        /*08d4*/ 	.word	0x00014080


	//   ....[76]....
        /*08d8*/ 	.word	0x000140f0


	//   ....[77]....
        /*08dc*/ 	.word	0x00014160


	//   ....[78]....
        /*08e0*/ 	.word	0x000141c0


	//   ....[79]....
        /*08e4*/ 	.word	0x00014230


	//   ....[80]....
        /*08e8*/ 	.word	0x000142a0


	//   ....[81]....
        /*08ec*/ 	.word	0x00014310


	//   ....[82]....
        /*08f0*/ 	.word	0x00014370


	//   ....[83]....
        /*08f4*/ 	.word	0x000143e0


	//   ....[84]....
        /*08f8*/ 	.word	0x00014450


	//   ....[85]....
        /*08fc*/ 	.word	0x000144c0


	//   ....[86]....
        /*0900*/ 	.word	0x00014520


	//   ....[87]....
        /*0904*/ 	.word	0x00014590


	//   ....[88]....
        /*0908*/ 	.word	0x00014600


	//   ....[89]....
        /*090c*/ 	.word	0x00014670


	//   ....[90]....
        /*0910*/ 	.word	0x000146d0


	//   ....[91]....
        /*0914*/ 	.word	0x00014730


	//   ....[92]....
        /*0918*/ 	.word	0x00014790


	//   ....[93]....
        /*091c*/ 	.word	0x000147e0


	//   ....[94]....
        /*0920*/ 	.word	0x00014840


	//   ....[95]....
        /*0924*/ 	.word	0x00014890


	//   ....[96]....
        /*0928*/ 	.word	0x000148f0


	//   ....[97]....
        /*092c*/ 	.word	0x00014940


	//   ....[98]....
        /*0930*/ 	.word	0x000149a0


	//   ....[99]....
        /*0934*/ 	.word	0x00014a10


	//----- nvinfo : EIATTR_EXIT_INSTR_OFFSETS
	.align		4
.L_246:
        /*0938*/ 	.byte	0x04, 0x1c
        /*093a*/ 	.short	(.L_248 - .L_247)


	//   ....[0]....
.L_247:
        /*093c*/ 	.word	0x000000a0


	//   ....[1]....
        /*0940*/ 	.word	0x00014030


	//----- nvinfo : EIATTR_MAX_THREADS
	.align		4
.L_248:
        /*0944*/ 	.byte	0x04, 0x05
        /*0946*/ 	.short	(.L_250 - .L_249)
.L_249:
        /*0948*/ 	.word	0x00000080
        /*094c*/ 	.word	0x00000001
        /*0950*/ 	.word	0x00000001


	//----- nvinfo : EIATTR_CRS_STACK_SIZE
	.align		4
.L_250:
        /*0954*/ 	.byte	0x04, 0x1e
        /*0956*/ 	.short	(.L_252 - .L_251)
.L_251:
        /*0958*/ 	.word	0x00000000
.L_252:


//--------------------- .nv.info._ZN7cutlass13device_kernelIN5flash19enable_sm80_to_sm89INS1_16FlashAttnFwdSm80INS1_25CollectiveMainloopFwdSm80ILi4ELi1ELb0EN4cute5tupleIJNS5_1CILi128EEENS7_ILi80EEENS7_ILi64EEEEEELi64ENS_10bfloat16_tEfNS_4arch4Sm80ELb1ELb0ELb0ELb1ELb0ELb0ELb1ELb1EEENS1_21CollectiveEpilogueFwdINS6_IJS8_SA_S9_EEENS6_IJNS7_ILi1EEESI_SI_EEESC_SE_Li128ELb1ELb1ELb1ELb0EEENS1_36VarlenDynamicPersistentTileSchedulerILi128ELi80ELi128ELi128ELb1ELb1ELb0ELb1ELb1ELb1EEEEEEEEEvNT_6ParamsE --------------------------
	.section	.nv.info._ZN7cutlass13device_kernelIN5flash19enable_sm80_to_sm89INS1_16FlashAttnFwdSm80INS1_25CollectiveMainloopFwdSm80ILi4ELi1ELb0EN4cute5tupleIJNS5_1CILi128EEENS7_ILi80EEENS7_ILi64EEEEEELi64ENS_10bfloat16_tEfNS_4arch4Sm80ELb1ELb0ELb0ELb1ELb0ELb0ELb1ELb1EEENS1_21CollectiveEpilogueFwdINS6_IJS8_SA_S9_EEENS6_IJNS7_ILi1EEESI_SI_EEESC_SE_Li128ELb1ELb1ELb1ELb0EEENS1_36VarlenDynamicPersistentTileSchedulerILi128ELi80ELi128ELi128ELb1ELb1ELb0ELb1ELb1ELb1EEEEEEEEEvNT_6ParamsE,"",@"SHT_CUDA_INFO"
	.sectionflags	@""
	.align	4


	//----- nvinfo : EIATTR_CUDA_API_VERSION
	.align		4
        /*0000*/ 	.byte	0x04, 0x37
        /*0002*/ 	.short	(.L_254 - .L_253)
.L_253:
        /*0004*/ 	.word	0x00000082


	//----- nvinfo : EIATTR_SW2861232_WAR
	.align		4
.L_254:
        /*0008*/ 	.byte	0x01, 0x35
	.zero		2


	//----- nvinfo : EIATTR_PARAM_CBANK
	.align		4
        /*000c*/ 	.byte	0x04, 0x0a
        /*000e*/ 	.short	(.L_256 - .L_255)
	.align		4
.L_255:
        /*0010*/ 	.word	index@(.nv.constant0._ZN7cutlass13device_kernelIN5flash19enable_sm80_to_sm89INS1_16FlashAttnFwdSm80INS1_25CollectiveMainloopFwdSm80ILi4ELi1ELb0EN4cute5tupleIJNS5_1CILi128EEENS7_ILi80EEENS7_ILi64EEEEEELi64ENS_10bfloat16_tEfNS_4arch4Sm80ELb1ELb0ELb0ELb1ELb0ELb0ELb1ELb1EEENS1_21CollectiveEpilogueFwdINS6_IJS8_SA_S9_EEENS6_IJNS7_ILi1EEESI_SI_EEESC_SE_Li128ELb1ELb1ELb1ELb0EEENS1_36VarlenDynamicPersistentTileSchedulerILi128ELi80ELi128ELi128ELb1ELb1ELb0ELb1ELb1ELb1EEEEEEEEEvNT_6ParamsE)
        /*0014*/ 	.short	0x0160
        /*0016*/ 	.short	0x0438


	//----- nvinfo : EIATTR_CBANK_PARAM_SIZE
	.align		4
.L_256:
        /*0018*/ 	.byte	0x03, 0x19
        /*001a*/ 	.short	0x0438


	//----- nvinfo : EIATTR_KPARAM_INFO
	.align		4
        /*001c*/ 	.byte	0x04, 0x17
        /*001e*/ 	.short	(.L_258 - .L_257)
.L_257:
        /*0020*/ 	.word	0x00000000
        /*0024*/ 	.short	0x0000
        /*0026*/ 	.short	0x0000
        /*0028*/ 	.byte	0x00, 0xf0, 0xe1, 0x10


	//----- nvinfo : EIATTR_MAXREG_COUNT
	.align		4
.L_258:
        /*002c*/ 	.byte	0x03, 0x1b
        /*002e*/ 	.short	0x00ff


	//----- nvinfo : EIATTR_NUM_BARRIERS
	.align		4
        /*0030*/ 	.byte	0x02, 0x4c
        /*0032*/ 	.byte	0x06
	.zero		1


	//----- nvinfo : EIATTR_ANNOTATIONS
	.align		4
        /*0034*/ 	.byte	0x04, 0x55
        /*0036*/ 	.short	(.L_260 - .L_259)


	//   ....[0]....
.L_259:
        /* <DEDUP_REMOVED lines=100> */


	//----- nvinfo : EIATTR_MERCURY_ISA_VERSION
	.align		4
.L_260:
        /*0668*/ 	.byte	0x03, 0x5f
        /*066a*/ 	.short	0x0000


	//----- nvinfo : EIATTR_INT_WARP_WIDE_INSTR_OFFSETS
	.align		4
        /*066c*/ 	.byte	0x04, 0x31
        /*066e*/ 	.short	(.L_262 - .L_261)


	//   ....[0]....
.L_261:
        /*0670*/ 	.word	0x0000e090


	//   ....[1]....
        /*0674*/ 	.word	0x0000e110


	//----- nvinfo : EIATTR_COOP_GROUP_MASK_REGIDS
	.align		4
.L_262:
        /*0678*/ 	.byte	0x04, 0x29
        /*067a*/ 	.short	(.L_264 - .L_263)


	//   ....[0]....
.L_263:
        /*067c*/ 	.word	0xffffffff


	//   ....[1]....
        /*0680*/ 	.word	0xffffffff


	//   ....[2]....
        /*0684*/ 	.word	0xffffffff


	//   ....[3]....
        /*0688*/ 	.word	0xffffffff


	//   ....[4]....
        /*068c*/ 	.word	0xffffffff


	//   ....[5]....
        /*0690*/ 	.word	0xffffffff


	//   ....[6]....
        /*0694*/ 	.word	0xffffffff


	//   ....[7]....
        /*0698*/ 	.word	0xffffffff


	//   ....[8]....
        /*069c*/ 	.word	0xffffffff


	//   ....[9]....
        /*06a0*/ 	.word	0xffffffff


	//   ....[10]....
        /*06a4*/ 	.word	0xffffffff


	//   ....[11]....
        /*06a8*/ 	.word	0xffffffff


	//   ....[12]....
        /*06ac*/ 	.word	0xffffffff


	//   ....[13]....
        /*06b0*/ 	.word	0xffffffff


	//   ....[14]....
        /*06b4*/ 	.word	0xffffffff


	//   ....[15]....
        /*06b8*/ 	.word	0xffffffff


	//   ....[16]....
        /*06bc*/ 	.word	0xffffffff


	//   ....[17]....
        /*06c0*/ 	.word	0xffffffff


	//   ....[18]....
        /*06c4*/ 	.word	0xffffffff


	//   ....[19]....
        /*06c8*/ 	.word	0xffffffff


	//   ....[20]....
        /*06cc*/ 	.word	0xffffffff


	//   ....[21]....
        /*06d0*/ 	.word	0xffffffff


	//   ....[22]....
        /*06d4*/ 	.word	0xffffffff


	//   ....[23]....
        /*06d8*/ 	.word	0xffffffff


	//   ....[24]....
        /*06dc*/ 	.word	0xffffffff


	//   ....[25]....
        /*06e0*/ 	.word	0xffffffff


	//   ....[26]....
        /*06e4*/ 	.word	0xffffffff


	//   ....[27]....
        /*06e8*/ 	.word	0xffffffff


	//   ....[28]....
        /*06ec*/ 	.word	0xffffffff


	//   ....[29]....
        /*06f0*/ 	.word	0xffffffff


	//   ....[30]....
        /*06f4*/ 	.word	0xffffffff


	//   ....[31]....
        /*06f8*/ 	.word	0xffffffff


	//   ....[32]....
        /*06fc*/ 	.word	0xffffffff


	//   ....[33]....
        /*0700*/ 	.word	0xffffffff


	//   ....[34]....
        /*0704*/ 	.word	0xffffffff


	//   ....[35]....
        /*0708*/ 	.word	0xffffffff


	//   ....[36]....
        /*070c*/ 	.word	0xffffffff


	//   ....[37]....
        /*0710*/ 	.word	0xffffffff


	//   ....[38]....
        /*0714*/ 	.word	0xffffffff


	//   ....[39]....
        /*0718*/ 	.word	0xffffffff


	//   ....[40]....
        /*071c*/ 	.word	0xffffffff


	//   ....[41]....
        /*0720*/ 	.word	0xffffffff


	//   ....[42]....
        /*0724*/ 	.word	0xffffffff


	//   ....[43]....
        /*0728*/ 	.word	0xffffffff


	//   ....[44]....
        /*072c*/ 	.word	0xffffffff


	//   ....[45]....
        /*0730*/ 	.word	0xffffffff


	//   ....[46]....
        /*0734*/ 	.word	0xffffffff


	//   ....[47]....
        /*0738*/ 	.word	0xffffffff


	//   ....[48]....
        /*073c*/ 	.word	0xffffffff


	//   ....[49]....
        /*0740*/ 	.word	0xffffffff


	//   ....[50]....
        /*0744*/ 	.word	0xffffffff


	//   ....[51]....
        /*0748*/ 	.word	0xffffffff


	//   ....[52]....
        /*074c*/ 	.word	0xffffffff


	//   ....[53]....
        /*0750*/ 	.word	0xffffffff


	//   ....[54]....
        /*0754*/ 	.word	0xffffffff


	//   ....[55]....
        /*0758*/ 	.word	0xffffffff


	//   ....[56]....
        /*075c*/ 	.word	0xffffffff


	//   ....[57]....
        /*0760*/ 	.word	0xffffffff


	//   ....[58]....
        /*0764*/ 	.word	0xffffffff


	//   ....[59]....
        /*0768*/ 	.word	0xffffffff


	//   ....[60]....
        /*076c*/ 	.word	0xffffffff


	//   ....[61]....
        /*0770*/ 	.word	0xffffffff


	//   ....[62]....
        /*0774*/ 	.word	0xffffffff


	//   ....[63]....
        /*0778*/ 	.word	0xffffffff


	//   ....[64]....
        /*077c*/ 	.word	0xffffffff


	//   ....[65]....
        /*0780*/ 	.word	0xffffffff


	//   ....[66]....
        /*0784*/ 	.word	0xffffffff


	//   ....[67]....
        /*0788*/ 	.word	0xffffffff


	//   ....[68]....
        /*078c*/ 	.word	0xffffffff


	//   ....[69]....
        /*0790*/ 	.word	0xffffffff


	//   ....[70]....
        /*0794*/ 	.word	0xffffffff


	//   ....[71]....
        /*0798*/ 	.word	0xffffffff


	//   ....[72]....
        /*079c*/ 	.word	0xffffffff


	//   ....[73]....
        /*07a0*/ 	.word	0xffffffff


	//   ....[74]....
        /*07a4*/ 	.word	0xffffffff


	//   ....[75]....
        /*07a8*/ 	.word	0xffffffff


	//   ....[76]....
        /*07ac*/ 	.word	0xffffffff


	//   ....[77]....
        /*07b0*/ 	.word	0xffffffff


	//   ....[78]....
        /*07b4*/ 	.word	0xffffffff


	//   ....[79]....
        /*07b8*/ 	.word	0xffffffff


	//   ....[80]....
        /*07bc*/ 	.word	0xffffffff


	//   ....[81]....
        /*07c0*/ 	.word	0xffffffff


	//   ....[82]....
        /*07c4*/ 	.word	0xffffffff


	//   ....[83]....
        /*07c8*/ 	.word	0xffffffff


	//   ....[84]....
        /*07cc*/ 	.word	0xffffffff


	//   ....[85]....
        /*07d0*/ 	.word	0xffffffff


	//   ....[86]....
        /*07d4*/ 	.word	0xffffffff


	//   ....[87]....
        /*07d8*/ 	.word	0xffffffff


	//   ....[88]....
        /*07dc*/ 	.word	0xffffffff


	//   ....[89]....
        /*07e0*/ 	.word	0xffffffff


	//   ....[90]....
        /*07e4*/ 	.word	0xffffffff


	//   ....[91]....
        /*07e8*/ 	.word	0xffffffff


	//   ....[92]....
        /*07ec*/ 	.word	0xffffffff


	//   ....[93]....
        /*07f0*/ 	.word	0xffffffff


	//   ....[94]....
        /*07f4*/ 	.word	0xffffffff


	//   ....[95]....
        /*07f8*/ 	.word	0xffffffff


	//   ....[96]....
        /*07fc*/ 	.word	0xffffffff


	//   ....[97]....
        /*0800*/ 	.word	0xffffffff


	//   ....[98]....
        /*0804*/ 	.word	0xffffffff


	//   ....[99]....
        /*0808*/ 	.word	0xffffffff


	//   ....[100]....
        /*080c*/ 	.word	0xffffffff


	//   ....[101]....
        /*0810*/ 	.word	0xffffffff


	//   ....[102]....
        /*0814*/ 	.word	0xffffffff


	//   ....[103]....
        /*0818*/ 	.word	0xffffffff


	//   ....[104]....
        /*081c*/ 	.word	0xffffffff


	//   ....[105]....
        /*0820*/ 	.word	0xffffffff


	//   ....[106]....
        /*0824*/ 	.word	0xffffffff


	//   ....[107]....
        /*0828*/ 	.word	0xffffffff


	//   ....[108]....
        /*082c*/ 	.word	0xffffffff


	//   ....[109]....
        /*0830*/ 	.word	0xffffffff


	//   ....[110]....
        /*0834*/ 	.word	0xffffffff


	//   ....[111]....
        /*0838*/ 	.word	0xffffffff


	//   ....[112]....
        /*083c*/ 	.word	0xffffffff


	//   ....[113]....
        /*0840*/ 	.word	0xffffffff


	//   ....[114]....
        /*0844*/ 	.word	0xffffffff


	//   ....[115]....
        /*0848*/ 	.word	0xffffffff


	//   ....[116]....
        /*084c*/ 	.word	0xffffffff


	//   ....[117]....
        /*0850*/ 	.word	0xffffffff


	//   ....[118]....
        /*0854*/ 	.word	0xffffffff


	//   ....[119]....
        /*0858*/ 	.word	0xffffffff


	//   ....[120]....
        /*085c*/ 	.word	0xffffffff


	//   ....[121]....
        /*0860*/ 	.word	0xffffffff


	//   ....[122]....
        /*0864*/ 	.word	0xffffffff


	//   ....[123]....
        /*0868*/ 	.word	0xffffffff


	//   ....[124]....
        /*086c*/ 	.word	0xffffffff


	//   ....[125]....
        /*0870*/ 	.word	0xffffffff


	//   ....[126]....
        /*0874*/ 	.word	0xffffffff


	//   ....[127]....
        /*0878*/ 	.word	0xffffffff


	//   ....[128]....
        /*087c*/ 	.word	0xffffffff


	//   ....[129]....
        /*0880*/ 	.word	0xffffffff


	//   ....[130]....
        /*0884*/ 	.word	0xffffffff


	//   ....[131]....
        /*0888*/ 	.word	0xffffffff


	//   ....[132]....
        /*088c*/ 	.word	0xffffffff


	//   ....[133]....
        /*0890*/ 	.word	0xffffffff


	//   ....[134]....
        /*0894*/ 	.word	0xffffffff


	//   ....[135]....
        /*0898*/ 	.word	0xffffffff


	//   ....[136]....
        /*089c*/ 	.word	0xffffffff


	//   ....[137]....
        /*08a0*/ 	.word	0xffffffff


	//   ....[138]....
        /*08a4*/ 	.word	0xffffffff


	//   ....[139]....
        /*08a8*/ 	.word	0xffffffff


	//   ....[140]....
        /*08ac*/ 	.word	0xffffffff


	//   ....[141]....
        /*08b0*/ 	.word	0xffffffff


	//   ....[142]....
        /*08b4*/ 	.word	0xffffffff


	//   ....[143]....
        /*08b8*/ 	.word	0xffffffff


	//   ....[144]....
        /*08bc*/ 	.word	0xffffffff


	//   ....[145]....
        /*08c0*/ 	.word	0xffffffff


	//   ....[146]....
        /*08c4*/ 	.word	0xffffffff


	//   ....[147]....
        /*08c8*/ 	.word	0xffffffff


	//   ....[148]....
        /*08cc*/ 	.word	0xffffffff


	//   ....[149]....
        /*08d0*/ 	.word	0xffffffff


	//   ....[150]....
        /*08d4*/ 	.word	0xffffffff


	//   ....[151]....
        /*08d8*/ 	.word	0xffffffff


	//   ....[152]....
        /*08dc*/ 	.word	0xffffffff


	//   ....[153]....
        /*08e0*/ 	.word	0xffffffff


	//   ....[154]....
        /*08e4*/ 	.word	0xffffffff


	//   ....[155]....
        /*08e8*/ 	.word	0xffffffff


	//   ....[156]....
        /*08ec*/ 	.word	0xffffffff


	//   ....[157]....
        /*08f0*/ 	.word	0xffffffff


	//   ....[158]....
        /*08f4*/ 	.word	0xffffffff


	//   ....[159]....
        /*08f8*/ 	.word	0xffffffff


	//   ....[160]....
        /*08fc*/ 	.word	0xffffffff


	//   ....[161]....
        /*0900*/ 	.word	0xffffffff


	//   ....[162]....
        /*0904*/ 	.word	0xffffffff


	//   ....[163]....
        /*0908*/ 	.word	0xffffffff


	//   ....[164]....
        /*090c*/ 	.word	0xffffffff


	//   ....[165]....
        /*0910*/ 	.word	0xffffffff


	//   ....[166]....
        /*0914*/ 	.word	0xffffffff


	//   ....[167]....
        /*0918*/ 	.word	0xffffffff


	//   ....[168]....
        /*091c*/ 	.word	0xffffffff


	//   ....[169]....
        /*0920*/ 	.word	0xffffffff


	//   ....[170]....
        /*0924*/ 	.word	0xffffffff


	//   ....[171]....
        /*0928*/ 	.word	0xffffffff


	//   ....[172]....
        /*092c*/ 	.word	0xffffffff


	//   ....[173]....
        /*0930*/ 	.word	0xffffffff


	//   ....[174]....
        /*0934*/ 	.word	0xffffffff


	//   ....[175]....
        /*0938*/ 	.word	0xffffffff


	//   ....[176]....
        /*093c*/ 	.word	0xffffffff


	//   ....[177]....
        /*0940*/ 	.word	0xffffffff


	//   ....[178]....
        /*0944*/ 	.word	0xffffffff


	//   ....[179]....
        /*0948*/ 	.word	0xffffffff


	//   ....[180]....
        /*094c*/ 	.word	0xffffffff


	//   ....[181]....
        /*0950*/ 	.word	0xffffffff


	//   ....[182]....
        /*0954*/ 	.word	0xffffffff


	//   ....[183]....
        /*0958*/ 	.word	0xffffffff


	//   ....[184]....
        /*095c*/ 	.word	0xffffffff


	//   ....[185]....
        /*0960*/ 	.word	0xffffffff


	//   ....[186]....
        /*0964*/ 	.word	0xffffffff


	//   ....[187]....
        /*0968*/ 	.word	0xffffffff


	//   ....[188]....
        /*096c*/ 	.word	0xffffffff


	//   ....[189]....
        /*0970*/ 	.word	0xffffffff


	//   ....[190]....
        /*0974*/ 	.word	0xffffffff


	//   ....[191]....
        /*0978*/ 	.word	0xffffffff


	//   ....[192]....
        /*097c*/ 	.word	0xffffffff


	//   ....[193]....
        /*0980*/ 	.word	0xffffffff


	//   ....[194]....
        /*0984*/ 	.word	0xffffffff


	//   ....[195]....
        /*0988*/ 	.word	0xffffffff


	//   ....[196]....
        /*098c*/ 	.word	0xffffffff


	//   ....[197]....
        /*0990*/ 	.word	0xffffffff


	//   ....[198]....
        /*0994*/ 	.word	0xffffffff


	//   ....[199]....
        /*0998*/ 	.word	0xffffffff


	//   ....[200]....
        /*099c*/ 	.word	0xffffffff


	//   ....[201]....
        /*09a0*/ 	.word	0xffffffff


	//   ....[202]....
        /*09a4*/ 	.word	0xffffffff


	//   ....[203]....
        /*09a8*/ 	.word	0xffffffff


	//   ....[204]....
        /*09ac*/ 	.word	0xffffffff


	//   ....[205]....
        /*09b0*/ 	.word	0xffffffff


	//   ....[206]....
        /*09b4*/ 	.word	0xffffffff


	//   ....[207]....
        /*09b8*/ 	.word	0xffffffff


	//   ....[208]....
        /*09bc*/ 	.word	0xffffffff


	//   ....[209]....
        /*09c0*/ 	.word	0xffffffff


	//   ....[210]....
        /*09c4*/ 	.word	0xffffffff


	//   ....[211]....
        /*09c8*/ 	.word	0xffffffff


	//   ....[212]....
        /*09cc*/ 	.word	0xffffffff


	//   ....[213]....
        /*09d0*/ 	.word	0xffffffff


	//   ....[214]....
        /*09d4*/ 	.word	0xffffffff


	//   ....[215]....
        /*09d8*/ 	.word	0xffffffff


	//   ....[216]....
        /*09dc*/ 	.word	0xffffffff


	//   ....[217]....
        /*09e0*/ 	.word	0xffffffff


	//   ....[218]....
        /*09e4*/ 	.word	0xffffffff


	//   ....[219]....
        /*09e8*/ 	.word	0xffffffff


	//   ....[220]....
        /*09ec*/ 	.word	0xffffffff


	//   ....[221]....
        /*09f0*/ 	.word	0xffffffff


	//   ....[222]....
        /*09f4*/ 	.word	0xffffffff


	//   ....[223]....
        /*09f8*/ 	.word	0xffffffff


	//   ....[224]....
        /*09fc*/ 	.word	0xffffffff


	//   ....[225]....
        /*0a00*/ 	.word	0xffffffff


	//   ....[226]....
        /*0a04*/ 	.word	0xffffffff


	//   ....[227]....
        /*0a08*/ 	.word	0xffffffff


	//   ....[228]....
        /*0a0c*/ 	.word	0xffffffff


	//   ....[229]....
        /*0a10*/ 	.word	0xffffffff


	//   ....[230]....
        /*0a14*/ 	.word	0xffffffff


	//----- nvinfo : EIATTR_COOP_GROUP_INSTR_OFFSETS
	.align		4
.L_264:
        /*0a18*/ 	.byte	0x04, 0x28
        /*0a1a*/ 	.short	(.L_266 - .L_265)


	//   ....[0]....
.L_265:
        /*0a1c*/ 	.word	0x00000050


	//   ....[1]....
        /*0a20*/ 	.word	0x00000210


	//   ....[2]....
        /*0a24*/ 	.word	0x00000240


	//   ....[3]....
        /*0a28*/ 	.word	0x00000270


	//   ....[4]....
        /*0a2c*/ 	.word	0x000002a0


	//   ....[5]....
        /*0a30*/ 	.word	0x000002d0


	//   ....[6]....
        /*0a34*/ 	.word	0x00000300


	//   ....[7]....
        /*0a38*/ 	.word	0x00000470


	//   ....[8]....
        /*0a3c*/ 	.word	0x000004b0


	//   ....[9]....
        /*0a40*/ 	.word	0x000004e0


	//   ....[10]....
        /*0a44*/ 	.word	0x00000510


	//   ....[11]....
        /*0a48*/ 	.word	0x00000540


	//   ....[12]....
        /*0a4c*/ 	.word	0x00000570


	//   ....[13]....
        /*0a50*/ 	.word	0x00000600


	//   ....[14]....
        /*0a54*/ 	.word	0x00000650


	//   ....[15]....
        /*0a58*/ 	.word	0x00000670


	//   ....[16]....
        /*0a5c*/ 	.word	0x000006d0


	//   ....[17]....
        /*0a60*/ 	.word	0x00002900


	//   ....[18]....
        /*0a64*/ 	.word	0x00002920


	//   ....[19]....
        /*0a68*/ 	.word	0x00002a10


	//   ....[20]....
        /*0a6c*/ 	.word	0x00002a20


	//   ....[21]....
        /*0a70*/ 	.word	0x00002b00


	//   ....[22]....
        /*0a74*/ 	.word	0x00002b20


	//   ....[23]....
        /*0a78*/ 	.word	0x00002c00


	//   ....[24]....
        /*0a7c*/ 	.word	0x00002c10


	//   ....[25]....
        /*0a80*/ 	.word	0x00002cf0


	//   ....[26]....
        /*0a84*/ 	.word	0x00002d10


	//   ....[27]....
        /*0a88*/ 	.word	0x00002df0


	//   ....[28]....
        /*0a8c*/ 	.word	0x00002e00


	//   ....[29]....
        /*0a90*/ 	.word	0x00002ee0


	//   ....[30]....
        /*0a94*/ 	.word	0x00002f00


	//   ....[31]....
        /*0a98*/ 	.word	0x00002fe0


	//   ....[32]....
        /*0a9c*/ 	.word	0x00002ff0


	//   ....[33]....
        /*0aa0*/ 	.word	0x000040a0


	//   ....[34]....
        /*0aa4*/ 	.word	0x000040b0


	//   ....[35]....
        /*0aa8*/ 	.word	0x000040d0


	//   ....[36]....
        /*0aac*/ 	.word	0x000040e0


	//   ....[37]....
        /*0ab0*/ 	.word	0x00004cb0


	//   ....[38]....
        /*0ab4*/ 	.word	0x00004d40


	//   ....[39]....
        /*0ab8*/ 	.word	0x00004ed0


	//   ....[40]....
        /*0abc*/ 	.word	0x00004f60


	//   ....[41]....
        /*0ac0*/ 	.word	0x00004f90


	//   ....[42]....
        /*0ac4*/ 	.word	0x00005110


	//   ....[43]....
        /*0ac8*/ 	.word	0x00005170


	//   ....[44]....
        /*0acc*/ 	.word	0x00005250


	//   ....[45]....
        /*0ad0*/ 	.word	0x00007420


	//   ....[46]....
        /*0ad4*/ 	.word	0x00007440


	//   ....[47]....
        /*0ad8*/ 	.word	0x00007460


	//   ....[48]....
        /*0adc*/ 	.word	0x00007480


	//   ....[49]....
        /*0ae0*/ 	.word	0x00007e20


	//   ....[50]....
        /*0ae4*/ 	.word	0x00008000


	//   ....[51]....
        /*0ae8*/ 	.word	0x00008160


	//   ....[52]....
        /*0aec*/ 	.word	0x00008340


	//   ....[53]....
        /*0af0*/ 	.word	0x00008460


	//   ....[54]....
        /*0af4*/ 	.word	0x000085f0


	//   ....[55]....
        /*0af8*/ 	.word	0x00008670


	//   ....[56]....
        /*0afc*/ 	.word	0x00008770


	//   ....[57]....
        /*0b00*/ 	.word	0x0000b620


	//   ....[58]....
        /*0b04*/ 	.word	0x0000b730


	//   ....[59]....
        /*0b08*/ 	.word	0x0000b780


	//   ....[60]....
        /*0b0c*/ 	.word	0x0000b7b0


	//   ....[61]....
        /*0b10*/ 	.word	0x0000b800


	//   ....[62]....
        /*0b14*/ 	.word	0x0000b8a0


	//   ....[63]....
        /*0b18*/ 	.word	0x0000b980


	//   ....[64]....
        /*0b1c*/ 	.word	0x0000bdb0


	//   ....[65]....
        /*0b20*/ 	.word	0x0000d890


	//   ....[66]....
        /*0b24*/ 	.word	0x0000d900


	//   ....[67]....
        /*0b28*/ 	.word	0x0000d910


	//   ....[68]....
        /*0b2c*/ 	.word	0x0000d920


	//   ....[69]....
        /*0b30*/ 	.word	0x0000d950


	//   ....[70]....
        /*0b34*/ 	.word	0x0000d970


	//   ....[71]....
        /*0b38*/ 	.word	0x0000d980


	//   ....[72]....
        /*0b3c*/ 	.word	0x0000d990


	//   ....[73]....
        /*0b40*/ 	.word	0x0000eba0


	//   ....[74]....
        /*0b44*/ 	.word	0x0000ebb0


	//   ....[75]....
        /*0b48*/ 	.word	0x0000ebc0


	//   ....[76]....
        /*0b4c*/ 	.word	0x0000ebd0


	//   ....[77]....
        /*0b50*/ 	.word	0x0000ebe0


	//   ....[78]....
        /*0b54*/ 	.word	0x0000ebf0


	//   ....[79]....
        /*0b58*/ 	.word	0x0000ec00


	//   ....[80]....
        /*0b5c*/ 	.word	0x0000ec10


	//   ....[81]....
        /*0b60*/ 	.word	0x0000f000


	//   ....[82]....
        /*0b64*/ 	.word	0x0000f020


	//   ....[83]....
        /*0b68*/ 	.word	0x0000f0a0


	//   ....[84]....
        /*0b6c*/ 	.word	0x0000f0b0


	//   ....[85]....
        /*0b70*/ 	.word	0x0000f130


	//   ....[86]....
        /*0b74*/ 	.word	0x0000f150


	//   ....[87]....
        /*0b78*/ 	.word	0x0000f1d0


	//   ....[88]....
        /*0b7c*/ 	.word	0x0000f1e0


	//   ....[89]....
        /*0b80*/ 	.word	0x0000f260


	//   ....[90]....
        /*0b84*/ 	.word	0x0000f280


	//   ....[91]....
        /*0b88*/ 	.word	0x0000f300


	//   ....[92]....
        /*0b8c*/ 	.word	0x0000f310


	//   ....[93]....
        /*0b90*/ 	.word	0x0000f390


	//   ....[94]....
        /*0b94*/ 	.word	0x0000f3b0


	//   ....[95]....
        /*0b98*/ 	.word	0x0000f430


	//   ....[96]....
        /*0b9c*/ 	.word	0x0000f440


	//   ....[97]....
        /*0ba0*/ 	.word	0x0000f6e0


	//   ....[98]....
        /*0ba4*/ 	.word	0x0000f700


	//   ....[99]....
        /*0ba8*/ 	.word	0x0000fa50


	//   ....[100]....
        /*0bac*/ 	.word	0x0000fa60


	//   ....[101]....
        /*0bb0*/ 	.word	0x0000fcc0


	//   ....[102]....
        /*0bb4*/ 	.word	0x0000fce0


	//   ....[103]....
        /*0bb8*/ 	.word	0x0000ff40


	//   ....[104]....
        /*0bbc*/ 	.word	0x0000ff50


	//   ....[105]....
        /*0bc0*/ 	.word	0x00010960


	//   ....[106]....
        /*0bc4*/ 	.word	0x00010980


	//   ....[107]....
        /*0bc8*/ 	.word	0x00010a00


	//   ....[108]....
        /*0bcc*/ 	.word	0x00010a10


	//   ....[109]....
        /*0bd0*/ 	.word	0x00010a90


	//   ....[110]....
        /*0bd4*/ 	.word	0x00010ab0


	//   ....[111]....
        /*0bd8*/ 	.word	0x00010b30


	//   ....[112]....
        /*0bdc*/ 	.word	0x00010b40


	//   ....[113]....
        /*0be0*/ 	.word	0x00010bc0


	//   ....[114]....
        /*0be4*/ 	.word	0x00010be0


	//   ....[115]....
        /*0be8*/ 	.word	0x00010c60


	//   ....[116]....
        /*0bec*/ 	.word	0x00010c70


	//   ....[117]....
        /*0bf0*/ 	.word	0x00010cf0


	//   ....[118]....
        /*0bf4*/ 	.word	0x00010d10


	//   ....[119]....
        /*0bf8*/ 	.word	0x00010d90


	//   ....[120]....
        /*0bfc*/ 	.word	0x00010da0


	//   ....[121]....
        /*0c00*/ 	.word	0x00010f00


	//   ....[122]....
        /*0c04*/ 	.word	0x00010f20


	//   ....[123]....
        /*0c08*/ 	.word	0x00011050


	//   ....[124]....
        /*0c0c*/ 	.word	0x00011090


	//   ....[125]....
        /*0c10*/ 	.word	0x000110c0


	//   ....[126]....
        /*0c14*/ 	.word	0x000110f0


	//   ....[127]....
        /*0c18*/ 	.word	0x00011120


	//   ....[128]....
        /*0c1c*/ 	.word	0x00011150


	//   ....[129]....
        /*0c20*/ 	.word	0x000112b0


	//   ....[130]....
        /*0c24*/ 	.word	0x000112f0


	//   ....[131]....
        /*0c28*/ 	.word	0x00011320


	//   ....[132]....
        /*0c2c*/ 	.word	0x00011350


	//   ....[133]....
        /*0c30*/ 	.word	0x00011380


	//   ....[134]....
        /*0c34*/ 	.word	0x000113b0


	//   ....[135]....
        /*0c38*/ 	.word	0x00011440


	//   ....[136]....
        /*0c3c*/ 	.word	0x000114a0


	//   ....[137]....
        /*0c40*/ 	.word	0x000114b0


	//   ....[138]....
        /*0c44*/ 	.word	0x00011510


	//   ....[139]....
        /*0c48*/ 	.word	0x00011f70


	//   ....[140]....
        /*0c4c*/ 	.word	0x00011fd0


	//   ....[141]....
        /*0c50*/ 	.word	0x00012020


	//   ....[142]....
        /*0c54*/ 	.word	0x00012070


	//   ....[143]....
        /*0c58*/ 	.word	0x000120c0


	//   ....[144]....
        /*0c5c*/ 	.word	0x00012130


	//   ....[145]....
        /*0c60*/ 	.word	0x00012180


	//   ....[146]....
        /*0c64*/ 	.word	0x000121f0


	//   ....[147]....
        /*0c68*/ 	.word	0x00012260


	//   ....[148]....
        /*0c6c*/ 	.word	0x000122c0


	//   ....[149]....
        /*0c70*/ 	.word	0x00012330


	//   ....[150]....
        /*0c74*/ 	.word	0x000123a0


	//   ....[151]....
        /*0c78*/ 	.word	0x00012410


	//   ....[152]....
        /*0c7c*/ 	.word	0x00012470


	//   ....[153]....
        /*0c80*/ 	.word	0x000124e0


	//   ....[154]....
        /*0c84*/ 	.word	0x00012550


	//   ....[155]....
        /*0c88*/ 	.word	0x000125c0


	//   ....[156]....
        /*0c8c*/ 	.word	0x00012620


	//   ....[157]....
        /*0c90*/ 	.word	0x00012690


	//   ....[158]....
        /*0c94*/ 	.word	0x00012700


	//   ....[159]....
        /*0c98*/ 	.word	0x00012770


	//   ....[160]....
        /*0c9c*/ 	.word	0x000127d0


	//   ....[161]....
        /*0ca0*/ 	.word	0x00012840


	//   ....[162]....
        /*0ca4*/ 	.word	0x000128b0


	//   ....[163]....
        /*0ca8*/ 	.word	0x00012920


	//   ....[164]....
        /*0cac*/ 	.word	0x00012980


	//   ....[165]....
        /*0cb0*/ 	.word	0x000129e0


	//   ....[166]....
        /*0cb4*/ 	.word	0x00012a30


	//   ....[167]....
        /*0cb8*/ 	.word	0x00012a80


	//   ....[168]....
        /*0cbc*/ 	.word	0x00012ae0


	//   ....[169]....
        /*0cc0*/ 	.word	0x00012b30


	//   ....[170]....
        /*0cc4*/ 	.word	0x00012b90


	//   ....[171]....
        /*0cc8*/ 	.word	0x00012be0


	//   ....[172]....
        /*0ccc*/ 	.word	0x00012c40


	//   ....[173]....
        /*0cd0*/ 	.word	0x00012cb0


	//   ....[174]....
        /*0cd4*/ 	.word	0x00012d20


	//   ....[175]....
        /*0cd8*/ 	.word	0x00012d90


	//   ....[176]....
        /*0cdc*/ 	.word	0x00012df0


	//   ....[177]....
        /*0ce0*/ 	.word	0x00012e60


	//   ....[178]....
        /*0ce4*/ 	.word	0x00012ed0


	//   ....[179]....
        /*0ce8*/ 	.word	0x00012f40


	//   ....[180]....
        /*0cec*/ 	.word	0x00012fa0


	//   ....[181]....
        /*0cf0*/ 	.word	0x00013010


	//   ....[182]....
        /*0cf4*/ 	.word	0x00013080


	//   ....[183]....
        /*0cf8*/ 	.word	0x000130f0


	//   ....[184]....
        /*0cfc*/ 	.word	0x00013150


	//   ....[185]....
        /*0d00*/ 	.word	0x000131c0


	//   ....[186]....
        /*0d04*/ 	.word	0x00013230


	//   ....[187]....
        /*0d08*/ 	.word	0x000132a0


	//   ....[188]....
        /*0d0c*/ 	.word	0x00013300


	//   ....[189]....
        /*0d10*/ 	.word	0x00013370


	//   ....[190]....
        /*0d14*/ 	.word	0x000133e0


	//   ....[191]....
        /*0d18*/ 	.word	0x00013450


	//   ....[192]....
        /*0d1c*/ 	.word	0x000134b0


	//   ....[193]....
        /*0d20*/ 	.word	0x00013520


	//   ....[194]....
        /*0d24*/ 	.word	0x00013590


	//   ....[195]....
        /*0d28*/ 	.word	0x00013600


	//   ....[196]....
        /*0d2c*/ 	.word	0x00013660


	//   ....[197]....
        /*0d30*/ 	.word	0x000136d0


	//   ....[198]....
        /*0d34*/ 	.word	0x00013740


	//   ....[199]....
        /*0d38*/ 	.word	0x000137b0


	//   ....[200]....
        /*0d3c*/ 	.word	0x00013810


	//   ....[201]....
        /*0d40*/ 	.word	0x00013880


	//   ....[202]....
        /*0d44*/ 	.word	0x000138f0


	//   ....[203]....
        /*0d48*/ 	.word	0x00013960


	//   ....[204]....
        /*0d4c*/ 	.word	0x000139c0


	//   ....[205]....
        /*0d50*/ 	.word	0x00013a30


	//   ....[206]....
        /*0d54*/ 	.word	0x00013aa0


	//   ....[207]....
        /*0d58*/ 	.word	0x00013b10


	//   ....[208]....
        /*0d5c*/ 	.word	0x00013b70


	//   ....[209]....
        /*0d60*/ 	.word	0x00013be0


	//   ....[210]....
        /*0d64*/ 	.word	0x00013c50


	//   ....[211]....
        /*0d68*/ 	.word	0x00013cc0


	//   ....[212]....
        /*0d6c*/ 	.word	0x00013d20


	//   ....[213]....
        /*0d70*/ 	.word	0x00013d90


	//   ....[214]....
        /*0d74*/ 	.word	0x00013e00


	//   ....[215]....
        /*0d78*/ 	.word	0x00013e50


	//   ....[216]....
        /*0d7c*/ 	.word	0x00013e90


	//   ....[217]....
        /*0d80*/ 	.word	0x00013ee0


	//   ....[218]....
        /*0d84*/ 	.word	0x00013f30


	//   ....[219]....
        /*0d88*/ 	.word	0x00013f80


	//   ....[220]....
        /*0d8c*/ 	.word	0x00013ff0


	//   ....[221]....
        /*0d90*/ 	.word	0x00014040


	//   ....[222]....
        /*0d94*/ 	.word	0x00014090


	//   ....[223]....
        /*0d98*/ 	.word	0x000140e0


	//   ....[224]....
        /*0d9c*/ 	.word	0x00014130


	//   ....[225]....
        /*0da0*/ 	.word	0x00014180


	//   ....[226]....
        /*0da4*/ 	.word	0x000141f0


	//   ....[227]....
        /*0da8*/ 	.word	0x00014240


	//   ....[228]....
        /*0dac*/ 	.word	0x000142b0


	//   ....[229]....
        /*0db0*/ 	.word	0x00014310


	//   ....[230]....
        /*0db4*/ 	.word	0x00014380


	//----- nvinfo : EIATTR_EXIT_INSTR_OFFSETS
	.align		4
.L_266:
        /*0db8*/ 	.byte	0x04, 0x1c
        /*0dba*/ 	.short	(.L_268 - .L_267)


	//   ....[0]....
.L_267:
        /*0dbc*/ 	.word	0x000010f0


	//   ....[1]....
        /*0dc0*/ 	.word	0x00011f30


	//----- nvinfo : EIATTR_MAX_THREADS
	.align		4
.L_268:
        /*0dc4*/ 	.byte	0x04, 0x05
        /*0dc6*/ 	.short	(.L_270 - .L_269)
.L_269:
        /*0dc8*/ 	.word	0x00000080
        /*0dcc*/ 	.word	0x00000001
        /*0dd0*/ 	.word	0x00000001


	//----- nvinfo : EIATTR_CRS_STACK_SIZE
	.align		4
.L_270:
        /*0dd4*/ 	.byte	0x04, 0x1e
        /*0dd6*/ 	.short	(.L_272 - .L_271)
.L_271:
        /*0dd8*/ 	.word	0x00000000
.L_272:


//--------------------- .nv.info._ZN7cutlass13device_kernelIN5flash19enable_sm80_to_sm89INS1_16FlashAttnFwdSm80INS1_25CollectiveMainloopFwdSm80ILi4ELi1ELb0EN4cute5tupleIJNS5_1CILi128EEENS7_ILi80EEENS7_ILi64EEEEEELi64ENS_10bfloat16_tEfNS_4arch4Sm80ELb1ELb0ELb0ELb1ELb0ELb1ELb1ELb1EEENS1_21CollectiveEpilogueFwdINS6_IJS8_SA_S9_EEENS6_IJNS7_ILi1EEESI_SI_EEESC_SE_Li128ELb1ELb1ELb1ELb0EEENS1_36VarlenDynamicPersistentTileSchedulerILi128ELi80ELi128ELi128ELb1ELb1ELb0ELb1ELb1ELb1EEEEEEEEEvNT_6ParamsE --------------------------
	.section	.nv.info._ZN7cutlass13device_kernelIN5flash19enable_sm80_to_sm89INS1_16FlashAttnFwdSm80INS1_25CollectiveMainloopFwdSm80ILi4ELi1ELb0EN4cute5tupleIJNS5_1CILi128EEENS7_ILi80EEENS7_ILi64EEEEEELi64ENS_10bfloat16_tEfNS_4arch4Sm80ELb1ELb0ELb0ELb1ELb0ELb1ELb1ELb1EEENS1_21CollectiveEpilogueFwdINS6_IJS8_SA_S9_EEENS6_IJNS7_ILi1EEESI_SI_EEESC_SE_Li128ELb1ELb1ELb1ELb0EEENS1_36VarlenDynamicPersistentTileSchedulerILi128ELi80ELi128ELi128ELb1ELb1ELb0ELb1ELb1ELb1EEEEEEEEEvNT_6ParamsE,"",@"SHT_CUDA_INFO"
	.sectionflags	@""
	.align	4


	//----- nvinfo : EIATTR_CUDA_API_VERSION
	.align		4
        /*0000*/ 	.byte	0x04, 0x37
        /*0002*/ 	.short	(.L_274 - .L_273)
.L_273:
        /*0004*/ 	.word	0x00000082


	//----- nvinfo : EIATTR_SW2861232_WAR
	.align		4
.L_274:
        /*0008*/ 	.byte	0x01, 0x35
	.zero		2


	//----- nvinfo : EIATTR_PARAM_CBANK
	.align		4
        /*000c*/ 	.byte	0x04, 0x0a
        /*000e*/ 	.short	(.L_276 - .L_275)
	.align		4
.L_275:
        /*0010*/ 	.word	index@(.nv.constant0._ZN7cutlass13device_kernelIN5flash19enable_sm80_to_sm89INS1_16FlashAttnFwdSm80INS1_25CollectiveMainloopFwdSm80ILi4ELi1ELb0EN4cute5tupleIJNS5_1CILi128EEENS7_ILi80EEENS7_ILi64EEEEEELi64ENS_10bfloat16_tEfNS_4arch4Sm80ELb1ELb0ELb0ELb1ELb0ELb1ELb1ELb1EEENS1_21CollectiveEpilogueFwdINS6_IJS8_SA_S9_EEENS6_IJNS7_ILi1EEESI_SI_EEESC_SE_Li128ELb1ELb1ELb1ELb0EEENS1_36VarlenDynamicPersistentTileSchedulerILi128ELi80ELi128ELi128ELb1ELb1ELb0ELb1ELb1ELb1EEEEEEEEEvNT_6ParamsE)
        /*0014*/ 	.short	0x0160
        /*0016*/ 	.short	0x0438


	//----- nvinfo : EIATTR_CBANK_PARAM_SIZE
	.align		4
.L_276:
        /*0018*/ 	.byte	0x03, 0x19
        /*001a*/ 	.short	0x0438


	//----- nvinfo : EIATTR_KPARAM_INFO
	.align		4
        /*001c*/ 	.byte	0x04, 0x17
        /*001e*/ 	.short	(.L_278 - .L_277)
.L_277:
        /*0020*/ 	.word	0x00000000
        /*0024*/ 	.short	0x0000
        /*0026*/ 	.short	0x0000
        /*0028*/ 	.byte	0x00, 0xf0, 0xe1, 0x10


	//----- nvinfo : EIATTR_MAXREG_COUNT
	.align		4
.L_278:
        /*002c*/ 	.byte	0x03, 0x1b
        /*002e*/ 	.short	0x00ff


	//----- nvinfo : EIATTR_NUM_BARRIERS
	.align		4
        /*0030*/ 	.byte	0x02, 0x4c
        /*0032*/ 	.byte	0x06
	.zero		1


	//----- nvinfo : EIATTR_ANNOTATIONS
	.align		4
        /*0034*/ 	.byte	0x04, 0x55
        /*0036*/ 	.short	(.L_280 - .L_279)


	//   ....[0]....
.L_279:
        /* <DEDUP_REMOVED lines=80> */


	//----- nvinfo : EIATTR_MERCURY_ISA_VERSION
	.align		4
.L_280:
        /*0528*/ 	.byte	0x03, 0x5f
        /*052a*/ 	.short	0x0000


	//----- nvinfo : EIATTR_INT_WARP_WIDE_INSTR_OFFSETS
	.align		4
        /*052c*/ 	.byte	0x04, 0x31
        /*052e*/ 	.short	(.L_282 - .L_281)


	//   ....[0]....
.L_281:
        /*0530*/ 	.word	0x00018700


	//   ....[1]....
        /*0534*/ 	.word	0x00018780


	//----- nvinfo : EIATTR_COOP_GROUP_MASK_REGIDS
	.align		4
.L_282:
        /*0538*/ 	.byte	0x04, 0x29
        /*053a*/ 	.short	(.L_284 - .L_283)


	//   ....[0]....
.L_283:
        /*053c*/ 	.word	0xffffffff


	//   ....[1]....
        /*0540*/ 	.word	0xffffffff


	//   ....[2]....
        /*0544*/ 	.word	0xffffffff


	//   ....[3]....
        /*0548*/ 	.word	0xffffffff


	//   ....[4]....
        /*054c*/ 	.word	0xffffffff


	//   ....[5]....
        /*0550*/ 	.word	0xffffffff


	//   ....[6]....
        /*0554*/ 	.word	0xffffffff


	//   ....[7]....
        /*0558*/ 	.word	0xffffffff


	//   ....[8]....
        /*055c*/ 	.word	0xffffffff


	//   ....[9]....
        /*0560*/ 	.word	0xffffffff


	//   ....[10]....
        /*0564*/ 	.word	0xffffffff


	//   ....[11]....
        /*0568*/ 	.word	0xffffffff


	//   ....[12]....
        /*056c*/ 	.word	0xffffffff


	//   ....[13]....
        /*0570*/ 	.word	0xffffffff


	//   ....[14]....
        /*0574*/ 	.word	0xffffffff


	//   ....[15]....
        /*0578*/ 	.word	0xffffffff


	//   ....[16]....
        /*057c*/ 	.word	0xffffffff


	//   ....[17]....
        /*0580*/ 	.word	0xffffffff


	//   ....[18]....
        /*0584*/ 	.word	0xffffffff


	//   ....[19]....
        /*0588*/ 	.word	0xffffffff


	//   ....[20]....
        /*058c*/ 	.word	0xffffffff


	//   ....[21]....
        /*0590*/ 	.word	0xffffffff


	//   ....[22]....
        /*0594*/ 	.word	0xffffffff


	//   ....[23]....
        /*0598*/ 	.word	0xffffffff


	//   ....[24]....
        /*059c*/ 	.word	0xffffffff


	//   ....[25]....
        /*05a0*/ 	.word	0xffffffff


	//   ....[26]....
        /*05a4*/ 	.word	0xffffffff


	//   ....[27]....
        /*05a8*/ 	.word	0xffffffff


	//   ....[28]....
        /*05ac*/ 	.word	0xffffffff


	//   ....[29]....
        /*05b0*/ 	.word	0xffffffff


	//   ....[30]....
        /*05b4*/ 	.word	0xffffffff


	//   ....[31]....
        /*05b8*/ 	.word	0xffffffff


	//   ....[32]....
        /*05bc*/ 	.word	0xffffffff


	//   ....[33]....
        /*05c0*/ 	.word	0xffffffff


	//   ....[34]....
        /*05c4*/ 	.word	0xffffffff


	//   ....[35]....
        /*05c8*/ 	.word	0xffffffff


	//   ....[36]....
        /*05cc*/ 	.word	0xffffffff


	//   ....[37]....
        /*05d0*/ 	.word	0xffffffff


	//   ....[38]....
        /*05d4*/ 	.word	0xffffffff


	//   ....[39]....
        /*05d8*/ 	.word	0xffffffff


	//   ....[40]....
        /*05dc*/ 	.word	0xffffffff


	//   ....[41]....
        /*05e0*/ 	.word	0xffffffff


	//   ....[42]....
        /*05e4*/ 	.word	0xffffffff


	//   ....[43]....
        /*05e8*/ 	.word	0xffffffff


	//   ....[44]....
        /*05ec*/ 	.word	0xffffffff


	//   ....[45]....
        /*05f0*/ 	.word	0xffffffff


	//   ....[46]....
        /*05f4*/ 	.word	0xffffffff


	//   ....[47]....
        /*05f8*/ 	.word	0xffffffff


	//   ....[48]....
        /*05fc*/ 	.word	0xffffffff


	//   ....[49]....
        /*0600*/ 	.word	0xffffffff


	//   ....[50]....
        /*0604*/ 	.word	0xffffffff


	//   ....[51]....
        /*0608*/ 	.word	0xffffffff


	//   ....[52]....
        /*060c*/ 	.word	0xffffffff


	//   ....[53]....
        /*0610*/ 	.word	0xffffffff


	//   ....[54]....
        /*0614*/ 	.word	0xffffffff


	//   ....[55]....
        /*0618*/ 	.word	0xffffffff


	//   ....[56]....
        /*061c*/ 	.word	0xffffffff


	//   ....[57]....
        /*0620*/ 	.word	0xffffffff


	//   ....[58]....
        /*0624*/ 	.word	0xffffffff


	//   ....[59]....
        /*0628*/ 	.word	0xffffffff


	//   ....[60]....
        /*062c*/ 	.word	0xffffffff


	//   ....[61]....
        /*0630*/ 	.word	0xffffffff


	//   ....[62]....
        /*0634*/ 	.word	0xffffffff


	//   ....[63]....
        /*0638*/ 	.word	0xffffffff


	//   ....[64]....
        /*063c*/ 	.word	0xffffffff


	//   ....[65]....
        /*0640*/ 	.word	0xffffffff


	//   ....[66]....
        /*0644*/ 	.word	0xffffffff


	//   ....[67]....
        /*0648*/ 	.word	0xffffffff


	//   ....[68]....
        /*064c*/ 	.word	0xffffffff


	//   ....[69]....
        /*0650*/ 	.word	0xffffffff


	//   ....[70]....
        /*0654*/ 	.word	0xffffffff


	//   ....[71]....
        /*0658*/ 	.word	0xffffffff


	//   ....[72]....
        /*065c*/ 	.word	0xffffffff


	//   ....[73]....
        /*0660*/ 	.word	0xffffffff


	//   ....[74]....
        /*0664*/ 	.word	0xffffffff


	//   ....[75]....
        /*0668*/ 	.word	0xffffffff


	//   ....[76]....
        /*066c*/ 	.word	0xffffffff


	//   ....[77]....
        /*0670*/ 	.word	0xffffffff


	//   ....[78]....
        /*0674*/ 	.word	0xffffffff


	//   ....[79]....
        /*0678*/ 	.word	0xffffffff


	//   ....[80]....
        /*067c*/ 	.word	0xffffffff


	//   ....[81]....
        /*0680*/ 	.word	0xffffffff


	//   ....[82]....
        /*0684*/ 	.word	0xffffffff


	//   ....[83]....
        /*0688*/ 	.word	0xffffffff


	//   ....[84]....
        /*068c*/ 	.word	0xffffffff


	//   ....[85]....
        /*0690*/ 	.word	0xffffffff


	//   ....[86]....
        /*0694*/ 	.word	0xffffffff


	//   ....[87]....
        /*0698*/ 	.word	0xffffffff


	//   ....[88]....
        /*069c*/ 	.word	0xffffffff


	//   ....[89]....
        /*06a0*/ 	.word	0xffffffff


	//   ....[90]....
        /*06a4*/ 	.word	0xffffffff


	//   ....[91]....
        /*06a8*/ 	.word	0xffffffff


	//   ....[92]....
        /*06ac*/ 	.word	0xffffffff


	//   ....[93]....
        /*06b0*/ 	.word	0xffffffff


	//   ....[94]....
        /*06b4*/ 	.word	0xffffffff


	//   ....[95]....
        /*06b8*/ 	.word	0xffffffff


	//   ....[96]....
        /*06bc*/ 	.word	0xffffffff


	//   ....[97]....
        /*06c0*/ 	.word	0xffffffff


	//   ....[98]....
        /*06c4*/ 	.word	0xffffffff


	//   ....[99]....
        /*06c8*/ 	.word	0xffffffff


	//   ....[100]....
        /*06cc*/ 	.word	0xffffffff


	//   ....[101]....
        /*06d0*/ 	.word	0xffffffff


	//   ....[102]....
        /*06d4*/ 	.word	0xffffffff


	//   ....[103]....
        /*06d8*/ 	.word	0xffffffff


	//   ....[104]....
        /*06dc*/ 	.word	0xffffffff


	//   ....[105]....
        /*06e0*/ 	.word	0xffffffff


	//   ....[106]....
        /*06e4*/ 	.word	0xffffffff


	//   ....[107]....
        /*06e8*/ 	.word	0xffffffff


	//   ....[108]....
        /*06ec*/ 	.word	0xffffffff


	//   ....[109]....
        /*06f0*/ 	.word	0xffffffff


	//   ....[110]....
        /*06f4*/ 	.word	0xffffffff


	//   ....[111]....
        /*06f8*/ 	.word	0xffffffff


	//   ....[112]....
        /*06fc*/ 	.word	0xffffffff


	//   ....[113]....
        /*0700*/ 	.word	0xffffffff


	//   ....[114]....
        /*0704*/ 	.word	0xffffffff


	//   ....[115]....
        /*0708*/ 	.word	0xffffffff


	//   ....[116]....
        /*070c*/ 	.word	0xffffffff


	//   ....[117]....
        /*0710*/ 	.word	0xffffffff


	//   ....[118]....
        /*0714*/ 	.word	0xffffffff


	//   ....[119]....
        /*0718*/ 	.word	0xffffffff


	//   ....[120]....
        /*071c*/ 	.word	0xffffffff


	//   ....[121]....
        /*0720*/ 	.word	0xffffffff


	//   ....[122]....
        /*0724*/ 	.word	0xffffffff


	//   ....[123]....
        /*0728*/ 	.word	0xffffffff


	//   ....[124]....
        /*072c*/ 	.word	0xffffffff


	//   ....[125]....
        /*0730*/ 	.word	0xffffffff


	//   ....[126]....
        /*0734*/ 	.word	0xffffffff


	//   ....[127]....
        /*0738*/ 	.word	0xffffffff


	//   ....[128]....
        /*073c*/ 	.word	0xffffffff


	//   ....[129]....
        /*0740*/ 	.word	0xffffffff


	//   ....[130]....
        /*0744*/ 	.word	0xffffffff


	//   ....[131]....
        /*0748*/ 	.word	0xffffffff


	//   ....[132]....
        /*074c*/ 	.word	0xffffffff


	//   ....[133]....
        /*0750*/ 	.word	0xffffffff


	//   ....[134]....
        /*0754*/ 	.word	0xffffffff


	//   ....[135]....
        /*0758*/ 	.word	0xffffffff


	//   ....[136]....
        /*075c*/ 	.word	0xffffffff


	//   ....[137]....
        /*0760*/ 	.word	0xffffffff


	//   ....[138]....
        /*0764*/ 	.word	0xffffffff


	//   ....[139]....
        /*0768*/ 	.word	0xffffffff


	//   ....[140]....
        /*076c*/ 	.word	0xffffffff


	//   ....[141]....
        /*0770*/ 	.word	0xffffffff


	//   ....[142]....
        /*0774*/ 	.word	0xffffffff


	//   ....[143]....
        /*0778*/ 	.word	0xffffffff


	//   ....[144]....
        /*077c*/ 	.word	0xffffffff


	//   ....[145]....
        /*0780*/ 	.word	0xffffffff


	//   ....[146]....
        /*0784*/ 	.word	0xffffffff


	//   ....[147]....
        /*0788*/ 	.word	0xffffffff


	//   ....[148]....
        /*078c*/ 	.word	0xffffffff


	//   ....[149]....
        /*0790*/ 	.word	0xffffffff


	//   ....[150]....
        /*0794*/ 	.word	0xffffffff


	//   ....[151]....
        /*0798*/ 	.word	0xffffffff


	//   ....[152]....
        /*079c*/ 	.word	0xffffffff


	//   ....[153]....
        /*07a0*/ 	.word	0xffffffff


	//   ....[154]....
        /*07a4*/ 	.word	0xffffffff


	//   ....[155]....
        /*07a8*/ 	.word	0xffffffff


	//   ....[156]....
        /*07ac*/ 	.word	0xffffffff


	//   ....[157]....
        /*07b0*/ 	.word	0xffffffff


	//   ....[158]....
        /*07b4*/ 	.word	0xffffffff


	//   ....[159]....
        /*07b8*/ 	.word	0xffffffff


	//   ....[160]....
        /*07bc*/ 	.word	0xffffffff


	//   ....[161]....
        /*07c0*/ 	.word	0xffffffff


	//   ....[162]....
        /*07c4*/ 	.word	0xffffffff


	//   ....[163]....
        /*07c8*/ 	.word	0xffffffff


	//   ....[164]....
        /*07cc*/ 	.word	0xffffffff


	//   ....[165]....
        /*07d0*/ 	.word	0xffffffff


	//   ....[166]....
        /*07d4*/ 	.word	0xffffffff


	//   ....[167]....
        /*07d8*/ 	.word	0xffffffff


	//   ....[168]....
        /*07dc*/ 	.word	0xffffffff


	//   ....[169]....
        /*07e0*/ 	.word	0xffffffff


	//   ....[170]....
        /*07e4*/ 	.word	0xffffffff


	//   ....[171]....
        /*07e8*/ 	.word	0xffffffff


	//   ....[172]....
        /*07ec*/ 	.word	0xffffffff


	//   ....[173]....
        /*07f0*/ 	.word	0xffffffff


	//   ....[174]....
        /*07f4*/ 	.word	0xffffffff


	//   ....[175]....
        /*07f8*/ 	.word	0xffffffff


	//   ....[176]....
        /*07fc*/ 	.word	0xffffffff


	//   ....[177]....
        /*0800*/ 	.word	0xffffffff


	//   ....[178]....
        /*0804*/ 	.word	0xffffffff


	//   ....[179]....
        /*0808*/ 	.word	0xffffffff


	//   ....[180]....
        /*080c*/ 	.word	0xffffffff


	//   ....[181]....
        /*0810*/ 	.word	0xffffffff


	//   ....[182]....
        /*0814*/ 	.word	0xffffffff


	//   ....[183]....
        /*0818*/ 	.word	0xffffffff


	//   ....[184]....
        /*081c*/ 	.word	0xffffffff


	//   ....[185]....
        /*0820*/ 	.word	0xffffffff


	//   ....[186]....
        /*0824*/ 	.word	0xffffffff


	//   ....[187]....
        /*0828*/ 	.word	0xffffffff


	//   ....[188]....
        /*082c*/ 	.word	0xffffffff


	//   ....[189]....
        /*0830*/ 	.word	0xffffffff


	//   ....[190]....
        /*0834*/ 	.word	0xffffffff


	//   ....[191]....
        /*0838*/ 	.word	0xffffffff


	//   ....[192]....
        /*083c*/ 	.word	0xffffffff


	//   ....[193]....
        /*0840*/ 	.word	0xffffffff


	//   ....[194]....
        /*0844*/ 	.word	0xffffffff


	//   ....[195]....
        /*0848*/ 	.word	0xffffffff


	//   ....[196]....
        /*084c*/ 	.word	0xffffffff


	//   ....[197]....
        /*0850*/ 	.word	0xffffffff


	//   ....[198]....
        /*0854*/ 	.word	0xffffffff


	//   ....[199]....
        /*0858*/ 	.word	0xffffffff


	//   ....[200]....
        /*085c*/ 	.word	0xffffffff


	//   ....[201]....
        /*0860*/ 	.word	0xffffffff


	//   ....[202]....
        /*0864*/ 	.word	0xffffffff


	//   ....[203]....
        /*0868*/ 	.word	0xffffffff


	//   ....[204]....
        /*086c*/ 	.word	0xffffffff


	//   ....[205]....
        /*0870*/ 	.word	0xffffffff


	//   ....[206]....
        /*0874*/ 	.word	0xffffffff


	//   ....[207]....
        /*0878*/ 	.word	0xffffffff


	//   ....[208]....
        /*087c*/ 	.word	0xffffffff


	//   ....[209]....
        /*0880*/ 	.word	0xffffffff


	//   ....[210]....
        /*0884*/ 	.word	0xffffffff


	//   ....[211]....
        /*0888*/ 	.word	0xffffffff


	//   ....[212]....
        /*088c*/ 	.word	0xffffffff


	//   ....[213]....
        /*0890*/ 	.word	0xffffffff


	//   ....[214]....
        /*0894*/ 	.word	0xffffffff


	//   ....[215]....
        /*0898*/ 	.word	0xffffffff


	//   ....[216]....
        /*089c*/ 	.word	0xffffffff


	//   ....[217]....
        /*08a0*/ 	.word	0xffffffff


	//   ....[218]....
        /*08a4*/ 	.word	0xffffffff


	//   ....[219]....
        /*08a8*/ 	.word	0xffffffff


	//   ....[220]....
        /*08ac*/ 	.word	0xffffffff


	//   ....[221]....
        /*08b0*/ 	.word	0xffffffff


	//   ....[222]....
        /*08b4*/ 	.word	0xffffffff


	//   ....[223]....
        /*08b8*/ 	.word	0xffffffff


	//   ....[224]....
        /*08bc*/ 	.word	0xffffffff


	//   ....[225]....
        /*08c0*/ 	.word	0xffffffff


	//   ....[226]....
        /*08c4*/ 	.word	0xffffffff


	//   ....[227]....
        /*08c8*/ 	.word	0xffffffff


	//   ....[228]....
        /*08cc*/ 	.word	0xffffffff


	//   ....[229]....
        /*08d0*/ 	.word	0xffffffff


	//   ....[230]....
        /*08d4*/ 	.word	0xffffffff


	//   ....[231]....
        /*08d8*/ 	.word	0xffffffff


	//   ....[232]....
        /*08dc*/ 	.word	0xffffffff


	//   ....[233]....
        /*08e0*/ 	.word	0xffffffff


	//   ....[234]....
        /*08e4*/ 	.word	0xffffffff


	//   ....[235]....
        /*08e8*/ 	.word	0xffffffff


	//   ....[236]....
        /*08ec*/ 	.word	0xffffffff


	//   ....[237]....
        /*08f0*/ 	.word	0xffffffff


	//   ....[238]....
        /*08f4*/ 	.word	0xffffffff


	//   ....[239]....
        /*08f8*/ 	.word	0xffffffff


	//   ....[240]....
        /*08fc*/ 	.word	0xffffffff


	//   ....[241]....
        /*0900*/ 	.word	0xffffffff


	//   ....[242]....
        /*0904*/ 	.word	0xffffffff


	//   ....[243]....
        /*0908*/ 	.word	0xffffffff


	//   ....[244]....
        /*090c*/ 	.word	0xffffffff


	//   ....[245]....
        /*0910*/ 	.word	0xffffffff


	//   ....[246]....
        /*0914*/ 	.word	0xffffffff


	//   ....[247]....
        /*0918*/ 	.word	0xffffffff


	//   ....[248]....
        /*091c*/ 	.word	0xffffffff


	//   ....[249]....
        /*0920*/ 	.word	0xffffffff


	//   ....[250]....
        /*0924*/ 	.word	0xffffffff


	//   ....[251]....
        /*0928*/ 	.word	0xffffffff


	//   ....[252]....
        /*092c*/ 	.word	0xffffffff


	//   ....[253]....
        /*0930*/ 	.word	0xffffffff


	//   ....[254]....
        /*0934*/ 	.word	0xffffffff


	//   ....[255]....
        /*0938*/ 	.word	0xffffffff


	//   ....[0]....
        /*093c*/ 	.word	0xffffffff


	//   ....[1]....
        /*0940*/ 	.word	0xffffffff


	//   ....[2]....
        /*0944*/ 	.word	0xffffffff


	//   ....[3]....
        /*0948*/ 	.word	0xffffffff


	//   ....[4]....
        /*094c*/ 	.word	0xffffffff


	//   ....[5]....
        /*0950*/ 	.word	0xffffffff


	//   ....[6]....
        /*0954*/ 	.word	0xffffffff


	//----- nvinfo : EIATTR_COOP_GROUP_INSTR_OFFSETS
	.align		4
.L_284:
        /*0958*/ 	.byte	0x04, 0x28
        /*095a*/ 	.short	(.L_286 - .L_285)


	//   ....[0]....
.L_285:
        /*095c*/ 	.word	0x00000050


	//   ....[1]....
        /*0960*/ 	.word	0x00000200


	//   ....[2]....
        /*0964*/ 	.word	0x00000230


	//   ....[3]....
        /*0968*/ 	.word	0x00000260


	//   ....[4]....
        /*096c*/ 	.word	0x00000290


	//   ....[5]....
        /*0970*/ 	.word	0x000002c0


	//   ....[6]....
        /*0974*/ 	.word	0x000002f0


	//   ....[7]....
        /*0978*/ 	.word	0x00000450


	//   ....[8]....
        /*097c*/ 	.word	0x00000490


	//   ....[9]....
        /*0980*/ 	.word	0x000004c0


	//   ....[10]....
        /*0984*/ 	.word	0x000004f0


	//   ....[11]....
        /*0988*/ 	.word	0x00000520


	//   ....[12]....
        /*098c*/ 	.word	0x00000550


	//   ....[13]....
        /*0990*/ 	.word	0x000005e0


	//   ....[14]....
        /*0994*/ 	.word	0x00000630


	//   ....[15]....
        /*0998*/ 	.word	0x00000650


	//   ....[16]....
        /*099c*/ 	.word	0x000006b0


	//   ....[17]....
        /*09a0*/ 	.word	0x00008340


	//   ....[18]....
        /*09a4*/ 	.word	0x00008360


	//   ....[19]....
        /*09a8*/ 	.word	0x00008440


	//   ....[20]....
        /*09ac*/ 	.word	0x00008450


	//   ....[21]....
        /*09b0*/ 	.word	0x00008520


	//   ....[22]....
        /*09b4*/ 	.word	0x00008540


	//   ....[23]....
        /*09b8*/ 	.word	0x00008610


	//   ....[24]....
        /*09bc*/ 	.word	0x00008620


	//   ....[25]....
        /*09c0*/ 	.word	0x000086f0


	//   ....[26]....
        /*09c4*/ 	.word	0x00008710


	//   ....[27]....
        /*09c8*/ 	.word	0x000087e0


	//   ....[28]....
        /*09cc*/ 	.word	0x000087f0


	//   ....[29]....
        /*09d0*/ 	.word	0x000088c0


	//   ....[30]....
        /*09d4*/ 	.word	0x000088e0


	//   ....[31]....
        /*09d8*/ 	.word	0x000089b0


	//   ....[32]....
        /*09dc*/ 	.word	0x000089c0


	//   ....[33]....
        /*09e0*/ 	.word	0x000090a0


	//   ....[34]....
        /*09e4*/ 	.word	0x00009100


	//   ....[35]....
        /*09e8*/ 	.word	0x00009160


	//   ....[36]....
        /*09ec*/ 	.word	0x00009190


	//   ....[37]....
        /*09f0*/ 	.word	0x00009340


	//   ....[38]....
        /*09f4*/ 	.word	0x00009380


	//   ....[39]....
        /*09f8*/ 	.word	0x000093d0


	//   ....[40]....
        /*09fc*/ 	.word	0x00009410


	//   ....[41]....
        /*0a00*/ 	.word	0x00009620


	//   ....[42]....
        /*0a04*/ 	.word	0x00009660


	//   ....[43]....
        /*0a08*/ 	.word	0x000096b0


	//   ....[44]....
        /*0a0c*/ 	.word	0x000096f0


	//   ....[45]....
        /*0a10*/ 	.word	0x00009920


	//   ....[46]....
        /*0a14*/ 	.word	0x00009960


	//   ....[47]....
        /*0a18*/ 	.word	0x000099b0


	//   ....[48]....
        /*0a1c*/ 	.word	0x000099f0


	//   ....[49]....
        /*0a20*/ 	.word	0x0000b750


	//   ....[50]....
        /*0a24*/ 	.word	0x0000b7a0


	//   ....[51]....
        /*0a28*/ 	.word	0x0000b7c0


	//   ....[52]....
        /*0a2c*/ 	.word	0x0000b7e0


	//   ....[53]....
        /*0a30*/ 	.word	0x0000b8c0


	//   ....[54]....
        /*0a34*/ 	.word	0x0000b8d0


	//   ....[55]....
        /*0a38*/ 	.word	0x0000b8e0


	//   ....[56]....
        /*0a3c*/ 	.word	0x0000b8f0


	//   ....[57]....
        /*0a40*/ 	.word	0x0000bb00


	//   ....[58]....
        /*0a44*/ 	.word	0x0000bb40


	//   ....[59]....
        /*0a48*/ 	.word	0x0000bb60


	//   ....[60]....
        /*0a4c*/ 	.word	0x0000bb70


	//   ....[61]....
        /*0a50*/ 	.word	0x0000bcb0


	//   ....[62]....
        /*0a54*/ 	.word	0x0000bd50


	//   ....[63]....
        /*0a58*/ 	.word	0x0000bd70


	//   ....[64]....
        /*0a5c*/ 	.word	0x0000bd80


	//   ....[65]....
        /*0a60*/ 	.word	0x0000e6d0


	//   ....[66]....
        /*0a64*/ 	.word	0x0000e6e0


	//   ....[67]....
        /*0a68*/ 	.word	0x0000e700


	//   ....[68]....
        /*0a6c*/ 	.word	0x0000e710


	//   ....[69]....
        /*0a70*/ 	.word	0x0000f2e0


	//   ....[70]....
        /*0a74*/ 	.word	0x0000f370


	//   ....[71]....
        /*0a78*/ 	.word	0x0000f500


	//   ....[72]....
        /*0a7c*/ 	.word	0x0000f590


	//   ....[73]....
        /*0a80*/ 	.word	0x0000f5c0


	//   ....[74]....
        /*0a84*/ 	.word	0x0000f740


	//   ....[75]....
        /*0a88*/ 	.word	0x0000f7a0


	//   ....[76]....
        /*0a8c*/ 	.word	0x0000f880


	//   ....[77]....
        /*0a90*/ 	.word	0x00011910


	//   ....[78]....
        /*0a94*/ 	.word	0x00011930


	//   ....[79]....
        /*0a98*/ 	.word	0x00011950


	//   ....[80]....
        /*0a9c*/ 	.word	0x00011970


	//   ....[81]....
        /*0aa0*/ 	.word	0x000124d0


	//   ....[82]....
        /*0aa4*/ 	.word	0x00012690


	//   ....[83]....
        /*0aa8*/ 	.word	0x000127f0


	//   ....[84]....
        /*0aac*/ 	.word	0x000129e0


	//   ....[85]....
        /*0ab0*/ 	.word	0x00012af0


	//   ....[86]....
        /*0ab4*/ 	.word	0x00012c90


	//   ....[87]....
        /*0ab8*/ 	.word	0x00012d20


	//   ....[88]....
        /*0abc*/ 	.word	0x00012e10


	//   ....[89]....
        /*0ac0*/ 	.word	0x00015c90


	//   ....[90]....
        /*0ac4*/ 	.word	0x00015db0


	//   ....[91]....
        /*0ac8*/ 	.word	0x00015e00


	//   ....[92]....
        /*0acc*/ 	.word	0x00015e30


	//   ....[93]....
        /*0ad0*/ 	.word	0x00015e80


	//   ....[94]....
        /*0ad4*/ 	.word	0x00015f10


	//   ....[95]....
        /*0ad8*/ 	.word	0x00016000


	//   ....[96]....
        /*0adc*/ 	.word	0x000163c0


	//   ....[97]....
        /*0ae0*/ 	.word	0x00017f00


	//   ....[98]....
        /*0ae4*/ 	.word	0x00017f70


	//   ....[99]....
        /*0ae8*/ 	.word	0x00017f90


	//   ....[100]....
        /*0aec*/ 	.word	0x00017fa0


	//   ....[101]....
        /*0af0*/ 	.word	0x00017fb0


	//   ....[102]....
        /*0af4*/ 	.word	0x00017fe0


	//   ....[103]....
        /*0af8*/ 	.word	0x00018000


	//   ....[104]....
        /*0afc*/ 	.word	0x00018010


	//   ....[105]....
        /*0b00*/ 	.word	0x00019450


	//   ....[106]....
        /*0b04*/ 	.word	0x00019470


	//   ....[107]....
        /*0b08*/ 	.word	0x00019490


	//   ....[108]....
        /*0b0c*/ 	.word	0x000194a0


	//   ....[109]....
        /*0b10*/ 	.word	0x000194b0


	//   ....[110]....
        /*0b14*/ 	.word	0x000194c0


	//   ....[111]....
        /*0b18*/ 	.word	0x000194e0


	//   ....[112]....
        /*0b1c*/ 	.word	0x00019550


	//   ....[113]....
        /*0b20*/ 	.word	0x000198d0


	//   ....[114]....
        /*0b24*/ 	.word	0x000198f0


	//   ....[115]....
        /*0b28*/ 	.word	0x00019960


	//   ....[116]....
        /*0b2c*/ 	.word	0x00019970


	//   ....[117]....
        /*0b30*/ 	.word	0x000199e0


	//   ....[118]....
        /*0b34*/ 	.word	0x00019a00


	//   ....[119]....
        /*0b38*/ 	.word	0x00019a70


	//   ....[120]....
        /*0b3c*/ 	.word	0x00019a80


	//   ....[121]....
        /*0b40*/ 	.word	0x00019af0


	//   ....[122]....
        /*0b44*/ 	.word	0x00019b10


	//   ....[123]....
        /*0b48*/ 	.word	0x00019b80


	//   ....[124]....
        /*0b4c*/ 	.word	0x00019b90


	//   ....[125]....
        /*0b50*/ 	.word	0x00019c00


	//   ....[126]....
        /*0b54*/ 	.word	0x00019c20


	//   ....[127]....
        /*0b58*/ 	.word	0x00019c90


	//   ....[128]....
        /*0b5c*/ 	.word	0x00019ca0


	//   ....[129]....
        /*0b60*/ 	.word	0x00019f30


	//   ....[130]....
        /*0b64*/ 	.word	0x00019f50


	//   ....[131]....
        /*0b68*/ 	.word	0x0001a2a0


	//   ....[132]....
        /*0b6c*/ 	.word	0x0001a2b0


	//   ....[133]....
        /*0b70*/ 	.word	0x0001a510


	//   ....[134]....
        /*0b74*/ 	.word	0x0001a530


	//   ....[135]....
        /*0b78*/ 	.word	0x0001a7b0


	//   ....[136]....
        /*0b7c*/ 	.word	0x0001a7c0


	//   ....[137]....
        /*0b80*/ 	.word	0x0001b190


	//   ....[138]....
        /*0b84*/ 	.word	0x0001b1b0


	//   ....[139]....
        /*0b88*/ 	.word	0x0001b220


	//   ....[140]....
        /*0b8c*/ 	.word	0x0001b230


	//   ....[141]....
        /*0b90*/ 	.word	0x0001b2a0


	//   ....[142]....
        /*0b94*/ 	.word	0x0001b2c0


	//   ....[143]....
        /*0b98*/ 	.word	0x0001b330


	//   ....[144]....
        /*0b9c*/ 	.word	0x0001b340


	//   ....[145]....
        /*0ba0*/ 	.word	0x0001b3b0


	//   ....[146]....
        /*0ba4*/ 	.word	0x0001b3d0


	//   ....[147]....
        /*0ba8*/ 	.word	0x0001b440


	//   ....[148]....
        /*0bac*/ 	.word	0x0001b450


	//   ....[149]....
        /*0bb0*/ 	.word	0x0001b4c0


	//   ....[150]....
        /*0bb4*/ 	.word	0x0001b4e0


	//   ....[151]....
        /*0bb8*/ 	.word	0x0001b550


	//   ....[152]....
        /*0bbc*/ 	.word	0x0001b560


	//   ....[153]....
        /*0bc0*/ 	.word	0x0001b6b0


	//   ....[154]....
        /*0bc4*/ 	.word	0x0001b6d0


	//   ....[155]....
        /*0bc8*/ 	.word	0x0001b800


	//   ....[156]....
        /*0bcc*/ 	.word	0x0001b840


	//   ....[157]....
        /*0bd0*/ 	.word	0x0001b870


	//   ....[158]....
        /*0bd4*/ 	.word	0x0001b8a0


	//   ....[159]....
        /*0bd8*/ 	.word	0x0001b8d0


	//   ....[160]....
        /*0bdc*/ 	.word	0x0001b900


	//   ....[161]....
        /*0be0*/ 	.word	0x0001ba60


	//   ....[162]....
        /*0be4*/ 	.word	0x0001baa0


	//   ....[163]....
        /*0be8*/ 	.word	0x0001bad0


	//   ....[164]....
        /*0bec*/ 	.word	0x0001bb00


	//   ....[165]....
        /*0bf0*/ 	.word	0x0001bb30


	//   ....[166]....
        /*0bf4*/ 	.word	0x0001bb60


	//   ....[167]....
        /*0bf8*/ 	.word	0x0001bbf0


	//   ....[168]....
        /*0bfc*/ 	.word	0x0001bc50


	//   ....[169]....
        /*0c00*/ 	.word	0x0001bc60


	//   ....[170]....
        /*0c04*/ 	.word	0x0001bcc0


	//   ....[171]....
        /*0c08*/ 	.word	0x0001c720


	//   ....[172]....
        /*0c0c*/ 	.word	0x0001c780


	//   ....[173]....
        /*0c10*/ 	.word	0x0001c7d0


	//   ....[174]....
        /*0c14*/ 	.word	0x0001c820


	//   ....[175]....
        /*0c18*/ 	.word	0x0001c870


	//   ....[176]....
        /*0c1c*/ 	.word	0x0001c8e0


	//   ....[177]....
        /*0c20*/ 	.word	0x0001c930


	//   ....[178]....
        /*0c24*/ 	.word	0x0001c9a0


	//   ....[179]....
        /*0c28*/ 	.word	0x0001ca10


	//   ....[180]....
        /*0c2c*/ 	.word	0x0001ca70


	//   ....[181]....
        /*0c30*/ 	.word	0x0001cae0


	//   ....[182]....
        /*0c34*/ 	.word	0x0001cb50


	//   ....[183]....
        /*0c38*/ 	.word	0x0001cbc0


	//   ....[184]....
        /*0c3c*/ 	.word	0x0001cc20


	//   ....[185]....
        /*0c40*/ 	.word	0x0001cc90


	//   ....[186]....
        /*0c44*/ 	.word	0x0001cd00


	//   ....[187]....
        /*0c48*/ 	.word	0x0001cd70


	//   ....[188]....
        /*0c4c*/ 	.word	0x0001cdd0


	//   ....[189]....
        /*0c50*/ 	.word	0x0001ce40


	//   ....[190]....
        /*0c54*/ 	.word	0x0001ceb0


	//   ....[191]....
        /*0c58*/ 	.word	0x0001cf20


	//   ....[192]....
        /*0c5c*/ 	.word	0x0001cf80


	//   ....[193]....
        /*0c60*/ 	.word	0x0001cff0


	//   ....[194]....
        /*0c64*/ 	.word	0x0001d060


	//   ....[195]....
        /*0c68*/ 	.word	0x0001d0d0


	//   ....[196]....
        /*0c6c*/ 	.word	0x0001d130


	//   ....[197]....
        /*0c70*/ 	.word	0x0001d190


	//   ....[198]....
        /*0c74*/ 	.word	0x0001d1f0


	//   ....[199]....
        /*0c78*/ 	.word	0x0001d240


	//   ....[200]....
        /*0c7c*/ 	.word	0x0001d2a0


	//   ....[201]....
        /*0c80*/ 	.word	0x0001d2f0


	//   ....[202]....
        /*0c84*/ 	.word	0x0001d350


	//   ....[203]....
        /*0c88*/ 	.word	0x0001d3a0


	//   ....[204]....
        /*0c8c*/ 	.word	0x0001d400


	//   ....[205]....
        /*0c90*/ 	.word	0x0001d470


	//   ....[206]....
        /*0c94*/ 	.word	0x0001d4e0


	//   ....[207]....
        /*0c98*/ 	.word	0x0001d550


	//   ....[208]....
        /*0c9c*/ 	.word	0x0001d5b0


	//   ....[209]....
        /*0ca0*/ 	.word	0x0001d620


	//   ....[210]....
        /*0ca4*/ 	.word	0x0001d690


	//   ....[211]....
        /*0ca8*/ 	.word	0x0001d700


	//   ....[212]....
        /*0cac*/ 	.word	0x0001d760


	//   ....[213]....
        /*0cb0*/ 	.word	0x0001d7d0


	//   ....[214]....
        /*0cb4*/ 	.word	0x0001d840


	//   ....[215]....
        /*0cb8*/ 	.word	0x0001d8b0


	//   ....[216]....
        /*0cbc*/ 	.word	0x0001d910


	//   ....[217]....
        /*0cc0*/ 	.word	0x0001d980


	//   ....[218]....
        /*0cc4*/ 	.word	0x0001d9f0


	//   ....[219]....
        /*0cc8*/ 	.word	0x0001da60


	//   ....[220]....
        /*0ccc*/ 	.word	0x0001dac0


	//   ....[221]....
        /*0cd0*/ 	.word	0x0001db30


	//   ....[222]....
        /*0cd4*/ 	.word	0x0001dba0


	//   ....[223]....
        /*0cd8*/ 	.word	0x0001dc10


	//   ....[224]....
        /*0cdc*/ 	.word	0x0001dc70


	//   ....[225]....
        /*0ce0*/ 	.word	0x0001dce0


	//   ....[226]....
        /*0ce4*/ 	.word	0x0001dd50


	//   ....[227]....
        /*0ce8*/ 	.word	0x0001ddc0


	//   ....[228]....
        /*0cec*/ 	.word	0x0001de20


	//   ....[229]....
        /*0cf0*/ 	.word	0x0001de90


	//   ....[230]....
        /*0cf4*/ 	.word	0x0001df00


	//   ....[231]....
        /*0cf8*/ 	.word	0x0001df70


	//   ....[232]....
        /*0cfc*/ 	.word	0x0001dfd0


	//   ....[233]....
        /*0d00*/ 	.word	0x0001e040


	//   ....[234]....
        /*0d04*/ 	.word	0x0001e0b0


	//   ....[235]....
        /*0d08*/ 	.word	0x0001e120


	//   ....[236]....
        /*0d0c*/ 	.word	0x0001e180


	//   ....[237]....
        /*0d10*/ 	.word	0x0001e1f0


	//   ....[238]....
        /*0d14*/ 	.word	0x0001e260


	//   ....[239]....
        /*0d18*/ 	.word	0x0001e2d0


	//   ....[240]....
        /*0d1c*/ 	.word	0x0001e330


	//   ....[241]....
        /*0d20*/ 	.word	0x0001e3a0


	//   ....[242]....
        /*0d24*/ 	.word	0x0001e410


	//   ....[243]....
        /*0d28*/ 	.word	0x0001e480


	//   ....[244]....
        /*0d2c*/ 	.word	0x0001e4e0


	//   ....[245]....
        /*0d30*/ 	.word	0x0001e550


	//   ....[246]....
        /*0d34*/ 	.word	0x0001e5c0


	//   ....[247]....
        /*0d38*/ 	.word	0x0001e610


	//   ....[248]....
        /*0d3c*/ 	.word	0x0001e650


	//   ....[249]....
        /*0d40*/ 	.word	0x0001e6a0


	//   ....[250]....
        /*0d44*/ 	.word	0x0001e6f0


	//   ....[251]....
        /*0d48*/ 	.word	0x0001e740


	//   ....[252]....
        /*0d4c*/ 	.word	0x0001e7b0


	//   ....[253]....
        /*0d50*/ 	.word	0x0001e800


	//   ....[254]....
        /*0d54*/ 	.word	0x0001e850


	//   ....[255]....
        /*0d58*/ 	.word	0x0001e8a0


	//   ....[0]....
        /*0d5c*/ 	.word	0x0001e8f0


	//   ....[1]....
        /*0d60*/ 	.word	0x0001e940


	//   ....[2]....
        /*0d64*/ 	.word	0x0001e9b0


	//   ....[3]....
        /*0d68*/ 	.word	0x0001ea00


	//   ....[4]....
        /*0d6c*/ 	.word	0x0001ea70


	//   ....[5]....
        /*0d70*/ 	.word	0x0001ead0


	//   ....[6]....
        /*0d74*/ 	.word	0x0001eb40


	//----- nvinfo : EIATTR_EXIT_INSTR_OFFSETS
	.align		4
.L_286:
        /*0d78*/ 	.byte	0x04, 0x1c
        /*0d7a*/ 	.short	(.L_288 - .L_287)


	//   ....[0]....
.L_287:
        /*0d7c*/ 	.word	0x000010d0


	//   ....[1]....
        /*0d80*/ 	.word	0x0001c6e0


	//----- nvinfo : EIATTR_MAX_THREADS
	.align		4
.L_288:
        /*0d84*/ 	.byte	0x04, 0x05
        /*0d86*/ 	.short	(.L_290 - .L_289)
.L_289:
        /*0d88*/ 	.word	0x00000080
        /*0d8c*/ 	.word	0x00000001
        /*0d90*/ 	.word	0x00000001


	//----- nvinfo : EIATTR_CRS_STACK_SIZE
	.align		4
.L_290:
        /*0d94*/ 	.byte	0x04, 0x1e
        /*0d96*/ 	.short	(.L_292 - .L_291)
.L_291:
        /*0d98*/ 	.word	0x00000000
.L_292:


//--------------------- .nv.callgraph             --------------------------
	.section	.nv.callgraph,"",@"SHT_CUDA_CALLGRAPH"
	.align	4
	.sectionentsize	8
	.align		4
        /*0000*/ 	.word	0x00000000
	.align		4
        /*0004*/ 	.word	0xffffffff
	.align		4
        /*0008*/ 	.word	0x00000000
	.align		4
        /*000c*/ 	.word	0xfffffffe
	.align		4
        /*0010*/ 	.word	0x00000000
	.align		4
        /*0014*/ 	.word	0xfffffffd
	.align		4
        /*0018*/ 	.word	0x00000000
	.align		4
        /*001c*/ 	.word	0xfffffffc


//--------------------- .nv.rel.action            --------------------------
	.section	.nv.rel.action,"",@"SHT_CUDA_RELOCINFO"
	.align	8
	.sectionentsize	8
        /*0000*/ 	.byte	0x73, 0x00, 0x00, 0x00, 0x00, 0x00, 0x00, 0x00, 0x00, 0x00, 0x00, 0x11, 0x25, 0x00, 0x05, 0x36


//--------------------- .nv.constant4             --------------------------
	.section	.nv.constant4,"a",@progbits
	.align	8
	.align		8
.nv.constant4:
        /*0000*/ 	.dword	_ZN71_INTERNAL_6165dea8_35_flash_fwd_hdim64_bf16_split_sm80_cu_348dd9ca_32914cuda3std3__45__cpo5beginE
	.align		8
        /*0008*/ 	.dword	_ZN71_INTERNAL_6165dea8_35_flash_fwd_hdim64_bf16_split_sm80_cu_348dd9ca_32914cuda3std3__45__cpo3endE
	.align		8
        /*0010*/ 	.dword	_ZN71_INTERNAL_6165dea8_35_flash_fwd_hdim64_bf16_split_sm80_cu_348dd9ca_32914cuda3std3__45__cpo6cbeginE
	.align		8
        /*0018*/ 	.dword	_ZN71_INTERNAL_6165dea8_35_flash_fwd_hdim64_bf16_split_sm80_cu_348dd9ca_32914cuda3std3__45__cpo4cendE
	.align		8
        /*0020*/ 	.dword	_ZN71_INTERNAL_6165dea8_35_flash_fwd_hdim64_bf16_split_sm80_cu_348dd9ca_32914cuda3std3__473_GLOBAL__N__6165dea8_35_flash_fwd_hdim64_bf16_split_sm80_cu_348dd9ca_32916ignoreE
	.align		8
        /*0028*/ 	.dword	_ZN71_INTERNAL_6165dea8_35_flash_fwd_hdim64_bf16_split_sm80_cu_348dd9ca_32914cuda3std3__419piecewise_constructE
	.align		8
        /*0030*/ 	.dword	_ZN71_INTERNAL_6165dea8_35_flash_fwd_hdim64_bf16_split_sm80_cu_348dd9ca_32914cuda3std3__48in_placeE
	.align		8
        /*0038*/ 	.dword	_ZN71_INTERNAL_6165dea8_35_flash_fwd_hdim64_bf16_split_sm80_cu_348dd9ca_32914cuda3std6ranges3__45__cpo4swapE
	.align		8
        /*0040*/ 	.dword	_ZN71_INTERNAL_6165dea8_35_flash_fwd_hdim64_bf16_split_sm80_cu_348dd9ca_32914cuda3std6ranges3__45__cpo9iter_moveE
	.align		8
        /*0048*/ 	.dword	_ZN71_INTERNAL_6165dea8_35_flash_fwd_hdim64_bf16_split_sm80_cu_348dd9ca_32914cute7productE
	.align		8
        /*0050*/ 	.dword	_ZN71_INTERNAL_6165dea8_35_flash_fwd_hdim64_bf16_split_sm80_cu_348dd9ca_32914cute1_E


//--------------------- .nv.constant0._ZN7cutlass13device_kernelIN5flash19enable_sm80_to_sm89INS1_16FlashAttnFwdSm80INS1_25CollectiveMainloopFwdSm80ILi4ELi1ELb0EN4cute5tupleIJNS5_1CILi128EEENS7_ILi112EEENS7_ILi64EEEEEELi64ENS_10bfloat16_tEfNS_4arch4Sm80ELb0ELb0ELb0ELb0ELb0ELb0ELb1ELb1EEENS1_21CollectiveEpilogueFwdINS6_IJS8_SA_S9_EEENS6_IJNS7_ILi1EEESI_SI_EEESC_SE_Li128ELb0ELb1ELb1ELb0EEENS1_19SingleTileSchedulerILb0ELb1ELb1ELi128EEEEEEEEEvNT_6ParamsE --------------------------
	.section	.nv.constant0._ZN7cutlass13device_kernelIN5flash19enable_sm80_to_sm89INS1_16FlashAttnFwdSm80INS1_25CollectiveMainloopFwdSm80ILi4ELi1ELb0EN4cute5tupleIJNS5_1CILi128EEENS7_ILi112EEENS7_ILi64EEEEEELi64ENS_10bfloat16_tEfNS_4arch4Sm80ELb0ELb0ELb0ELb0ELb0ELb0ELb1ELb1EEENS1_21CollectiveEpilogueFwdINS6_IJS8_SA_S9_EEENS6_IJNS7_ILi1EEESI_SI_EEESC_SE_Li128ELb0ELb1ELb1ELb0EEENS1_19SingleTileSchedulerILb0ELb1ELb1ELi128EEEEEEEEEvNT_6ParamsE,"a",@progbits
	.sectionflags	@""
	.align	4
.nv.constant0._ZN7cutlass13device_kernelIN5flash19enable_sm80_to_sm89INS1_16FlashAttnFwdSm80INS1_25CollectiveMainloopFwdSm80ILi4ELi1ELb0EN4cute5tupleIJNS5_1CILi128EEENS7_ILi112EEENS7_ILi64EEEEEELi64ENS_10bfloat16_tEfNS_4arch4Sm80ELb0ELb0ELb0ELb0ELb0ELb0ELb1ELb1EEENS1_21CollectiveEpilogueFwdINS6_IJS8_SA_S9_EEENS6_IJNS7_ILi1EEESI_SI_EEESC_SE_Li128ELb0ELb1ELb1ELb0EEENS1_19SingleTileSchedulerILb0ELb1ELb1ELi128EEEEEEEEEvNT_6ParamsE:
	.zero		1400


//--------------------- .nv.constant0._ZN7cutlass13device_kernelIN5flash19enable_sm80_to_sm89INS1_16FlashAttnFwdSm80INS1_25CollectiveMainloopFwdSm80ILi4ELi1ELb0EN4cute5tupleIJNS5_1CILi128EEENS7_ILi80EEENS7_ILi64EEEEEELi64ENS_10bfloat16_tEfNS_4arch4Sm80ELb0ELb0ELb0ELb1ELb0ELb0ELb1ELb1EEENS1_21CollectiveEpilogueFwdINS6_IJS8_SA_S9_EEENS6_IJNS7_ILi1EEESI_SI_EEESC_SE_Li128ELb1ELb1ELb1ELb0EEENS1_36VarlenDynamicPersistentTileSchedulerILi128ELi80ELi128ELi128ELb1ELb1ELb0ELb0ELb1ELb1EEEEEEEEEvNT_6ParamsE --------------------------
	.section	.nv.constant0._ZN7cutlass13device_kernelIN5flash19enable_sm80_to_sm89INS1_16FlashAttnFwdSm80INS1_25CollectiveMainloopFwdSm80ILi4ELi1ELb0EN4cute5tupleIJNS5_1CILi128EEENS7_ILi80EEENS7_ILi64EEEEEELi64ENS_10bfloat16_tEfNS_4arch4Sm80ELb0ELb0ELb0ELb1ELb0ELb0ELb1ELb1EEENS1_21CollectiveEpilogueFwdINS6_IJS8_SA_S9_EEENS6_IJNS7_ILi1EEESI_SI_EEESC_SE_Li128ELb1ELb1ELb1ELb0EEENS1_36VarlenDynamicPersistentTileSchedulerILi128ELi80ELi128ELi128ELb1ELb1ELb0ELb0ELb1ELb1EEEEEEEEEvNT_6ParamsE,"a",@progbits
	.sectionflags	@""
	.align	4
.nv.constant0._ZN7cutlass13device_kernelIN5flash19enable_sm80_to_sm89INS1_16FlashAttnFwdSm80INS1_25CollectiveMainloopFwdSm80ILi4ELi1ELb0EN4cute5tupleIJNS5_1CILi128EEENS7_ILi80EEENS7_ILi64EEEEEELi64ENS_10bfloat16_tEfNS_4arch4Sm80ELb0ELb0ELb0ELb1ELb0ELb0ELb1ELb1EEENS1_21CollectiveEpilogueFwdINS6_IJS8_SA_S9_EEENS6_IJNS7_ILi1EEESI_SI_EEESC_SE_Li128ELb1ELb1ELb1ELb0EEENS1_36VarlenDynamicPersistentTileSchedulerILi128ELi80ELi128ELi128ELb1ELb1ELb0ELb0ELb1ELb1EEEEEEEEEvNT_6ParamsE:
	.zero		1432


//--------------------- .nv.constant0._ZN7cutlass13device_kernelIN5flash19enable_sm80_to_sm89INS1_16FlashAttnFwdSm80INS1_25CollectiveMainloopFwdSm80ILi4ELi1ELb0EN4cute5tupleIJNS5_1CILi128EEENS7_ILi80EEENS7_ILi64EEEEEELi64ENS_10bfloat16_tEfNS_4arch4Sm80ELb0ELb0ELb0ELb1ELb0ELb1ELb1ELb1EEENS1_21CollectiveEpilogueFwdINS6_IJS8_SA_S9_EEENS6_IJNS7_ILi1EEESI_SI_EEESC_SE_Li128ELb1ELb1ELb1ELb0EEENS1_36VarlenDynamicPersistentTileSchedulerILi128ELi80ELi128ELi128ELb1ELb1ELb0ELb0ELb1ELb1EEEEEEEEEvNT_6ParamsE --------------------------
	.section	.nv.constant0._ZN7cutlass13device_kernelIN5flash19enable_sm80_to_sm89INS1_16FlashAttnFwdSm80INS1_25CollectiveMainloopFwdSm80ILi4ELi1ELb0EN4cute5tupleIJNS5_1CILi128EEENS7_ILi80EEENS7_ILi64EEEEEELi64ENS_10bfloat16_tEfNS_4arch4Sm80ELb0ELb0ELb0ELb1ELb0ELb1ELb1ELb1EEENS1_21CollectiveEpilogueFwdINS6_IJS8_SA_S9_EEENS6_IJNS7_ILi1EEESI_SI_EEESC_SE_Li128ELb1ELb1ELb1ELb0EEENS1_36VarlenDynamicPersistentTileSchedulerILi128ELi80ELi128ELi128ELb1ELb1ELb0ELb0ELb1ELb1EEEEEEEEEvNT_6ParamsE,"a",@progbits
	.sectionflags	@""
	.align	4
.nv.constant0._ZN7cutlass13device_kernelIN5flash19enable_sm80_to_sm89INS1_16FlashAttnFwdSm80INS1_25CollectiveMainloopFwdSm80ILi4ELi1ELb0EN4cute5tupleIJNS5_1CILi128EEENS7_ILi80EEENS7_ILi64EEEEEELi64ENS_10bfloat16_tEfNS_4arch4Sm80ELb0ELb0ELb0ELb1ELb0ELb1ELb1ELb1EEENS1_21CollectiveEpilogueFwdINS6_IJS8_SA_S9_EEENS6_IJNS7_ILi1EEESI_SI_EEESC_SE_Li128ELb1ELb1ELb1ELb0EEENS1_36VarlenDynamicPersistentTileSchedulerILi128ELi80ELi128ELi128ELb1ELb1ELb0ELb0ELb1ELb1EEEEEEEEEvNT_6ParamsE:
	.zero		1432


//--------------------- .nv.constant0._ZN7cutlass13device_kernelIN5flash19enable_sm80_to_sm89INS1_16FlashAttnFwdSm80INS1_25CollectiveMainloopFwdSm80ILi4ELi1ELb0EN4cute5tupleIJNS5_1CILi128EEENS7_ILi96EEENS7_ILi64EEEEEELi64ENS_10bfloat16_tEfNS_4arch4Sm80ELb0ELb1ELb0ELb0ELb0ELb0ELb1ELb1EEENS1_21CollectiveEpilogueFwdINS6_IJS8_SA_S9_EEENS6_IJNS7_ILi1EEESI_SI_EEESC_SE_Li128ELb0ELb1ELb1ELb0EEENS1_19SingleTileSchedulerILb0ELb1ELb1ELi128EEEEEEEEEvNT_6ParamsE --------------------------
	.section	.nv.constant0._ZN7cutlass13device_kernelIN5flash19enable_sm80_to_sm89INS1_16FlashAttnFwdSm80INS1_25CollectiveMainloopFwdSm80ILi4ELi1ELb0EN4cute5tupleIJNS5_1CILi128EEENS7_ILi96EEENS7_ILi64EEEEEELi64ENS_10bfloat16_tEfNS_4arch4Sm80ELb0ELb1ELb0ELb0ELb0ELb0ELb1ELb1EEENS1_21CollectiveEpilogueFwdINS6_IJS8_SA_S9_EEENS6_IJNS7_ILi1EEESI_SI_EEESC_SE_Li128ELb0ELb1ELb1ELb0EEENS1_19SingleTileSchedulerILb0ELb1ELb1ELi128EEEEEEEEEvNT_6ParamsE,"a",@progbits
	.sectionflags	@""
	.align	4
.nv.constant0._ZN7cutlass13device_kernelIN5flash19enable_sm80_to_sm89INS1_16FlashAttnFwdSm80INS1_25CollectiveMainloopFwdSm80ILi4ELi1ELb0EN4cute5tupleIJNS5_1CILi128EEENS7_ILi96EEENS7_ILi64EEEEEELi64ENS_10bfloat16_tEfNS_4arch4Sm80ELb0ELb1ELb0ELb0ELb0ELb0ELb1ELb1EEENS1_21CollectiveEpilogueFwdINS6_IJS8_SA_S9_EEENS6_IJNS7_ILi1EEESI_SI_EEESC_SE_Li128ELb0ELb1ELb1ELb0EEENS1_19SingleTileSchedulerILb0ELb1ELb1ELi128EEEEEEEEEvNT_6ParamsE:
	.zero		1400


//--------------------- .nv.constant0._ZN7cutlass13device_kernelIN5flash19enable_sm80_to_sm89INS1_16FlashAttnFwdSm80INS1_25CollectiveMainloopFwdSm80ILi4ELi1ELb0EN4cute5tupleIJNS5_1CILi128EEENS7_ILi80EEENS7_ILi64EEEEEELi64ENS_10bfloat16_tEfNS_4arch4Sm80ELb0ELb1ELb0ELb1ELb0ELb0ELb1ELb1EEENS1_21CollectiveEpilogueFwdINS6_IJS8_SA_S9_EEENS6_IJNS7_ILi1EEESI_SI_EEESC_SE_Li128ELb1ELb1ELb1ELb0EEENS1_36VarlenDynamicPersistentTileSchedulerILi128ELi80ELi128ELi128ELb1ELb1ELb0ELb1ELb0ELb1EEEEEEEEEvNT_6ParamsE --------------------------
	.section	.nv.constant0._ZN7cutlass13device_kernelIN5flash19enable_sm80_to_sm89INS1_16FlashAttnFwdSm80INS1_25CollectiveMainloopFwdSm80ILi4ELi1ELb0EN4cute5tupleIJNS5_1CILi128EEENS7_ILi80EEENS7_ILi64EEEEEELi64ENS_10bfloat16_tEfNS_4arch4Sm80ELb0ELb1ELb0ELb1ELb0ELb0ELb1ELb1EEENS1_21CollectiveEpilogueFwdINS6_IJS8_SA_S9_EEENS6_IJNS7_ILi1EEESI_SI_EEESC_SE_Li128ELb1ELb1ELb1ELb0EEENS1_36VarlenDynamicPersistentTileSchedulerILi128ELi80ELi128ELi128ELb1ELb1ELb0ELb1ELb0ELb1EEEEEEEEEvNT_6ParamsE,"a",@progbits
	.sectionflags	@""
	.align	4
.nv.constant0._ZN7cutlass13device_kernelIN5flash19enable_sm80_to_sm89INS1_16FlashAttnFwdSm80INS1_25CollectiveMainloopFwdSm80ILi4ELi1ELb0EN4cute5tupleIJNS5_1CILi128EEENS7_ILi80EEENS7_ILi64EEEEEELi64ENS_10bfloat16_tEfNS_4arch4Sm80ELb0ELb1ELb0ELb1ELb0ELb0ELb1ELb1EEENS1_21CollectiveEpilogueFwdINS6_IJS8_SA_S9_EEENS6_IJNS7_ILi1EEESI_SI_EEESC_SE_Li128ELb1ELb1ELb1ELb0EEENS1_36VarlenDynamicPersistentTileSchedulerILi128ELi80ELi128ELi128ELb1ELb1ELb0ELb1ELb0ELb1EEEEEEEEEvNT_6ParamsE:
	.zero		1432


//--------------------- .nv.constant0._ZN7cutlass13device_kernelIN5flash19enable_sm80_to_sm89INS1_16FlashAttnFwdSm80INS1_25CollectiveMainloopFwdSm80ILi4ELi1ELb0EN4cute5tupleIJNS5_1CILi128EEENS7_ILi80EEENS7_ILi64EEEEEELi64ENS_10bfloat16_tEfNS_4arch4Sm80ELb0ELb1ELb0ELb1ELb0ELb1ELb1ELb1EEENS1_21CollectiveEpilogueFwdINS6_IJS8_SA_S9_EEENS6_IJNS7_ILi1EEESI_SI_EEESC_SE_Li128ELb1ELb1ELb1ELb0EEENS1_36VarlenDynamicPersistentTileSchedulerILi128ELi80ELi128ELi128ELb1ELb1ELb0ELb1ELb0ELb1EEEEEEEEEvNT_6ParamsE --------------------------
	.section	.nv.constant0._ZN7cutlass13device_kernelIN5flash19enable_sm80_to_sm89INS1_16FlashAttnFwdSm80INS1_25CollectiveMainloopFwdSm80ILi4ELi1ELb0EN4cute5tupleIJNS5_1CILi128EEENS7_ILi80EEENS7_ILi64EEEEEELi64ENS_10bfloat16_tEfNS_4arch4Sm80ELb0ELb1ELb0ELb1ELb0ELb1ELb1ELb1EEENS1_21CollectiveEpilogueFwdINS6_IJS8_SA_S9_EEENS6_IJNS7_ILi1EEESI_SI_EEESC_SE_Li128ELb1ELb1ELb1ELb0EEENS1_36VarlenDynamicPersistentTileSchedulerILi128ELi80ELi128ELi128ELb1ELb1ELb0ELb1ELb0ELb1EEEEEEEEEvNT_6ParamsE,"a",@progbits
	.sectionflags	@""
	.align	4
.nv.constant0._ZN7cutlass13device_kernelIN5flash19enable_sm80_to_sm89INS1_16FlashAttnFwdSm80INS1_25CollectiveMainloopFwdSm80ILi4ELi1ELb0EN4cute5tupleIJNS5_1CILi128EEENS7_ILi80EEENS7_ILi64EEEEEELi64ENS_10bfloat16_tEfNS_4arch4Sm80ELb0ELb1ELb0ELb1ELb0ELb1ELb1ELb1EEENS1_21CollectiveEpilogueFwdINS6_IJS8_SA_S9_EEENS6_IJNS7_ILi1EEESI_SI_EEESC_SE_Li128ELb1ELb1ELb1ELb0EEENS1_36VarlenDynamicPersistentTileSchedulerILi128ELi80ELi128ELi128ELb1ELb1ELb0ELb1ELb0ELb1EEEEEEEEEvNT_6ParamsE:
	.zero		1432


//--------------------- .nv.constant0._ZN7cutlass13device_kernelIN5flash19enable_sm80_to_sm89INS1_16FlashAttnFwdSm80INS1_25CollectiveMainloopFwdSm80ILi4ELi1ELb0EN4cute5tupleIJNS5_1CILi128EEENS7_ILi112EEENS7_ILi64EEEEEELi64ENS_10bfloat16_tEfNS_4arch4Sm80ELb1ELb0ELb0ELb0ELb0ELb0ELb1ELb1EEENS1_21CollectiveEpilogueFwdINS6_IJS8_SA_S9_EEENS6_IJNS7_ILi1EEESI_SI_EEESC_SE_Li128ELb0ELb1ELb1ELb0EEENS1_30DynamicPersistentTileSchedulerILi128ELi128ELb1ELb1ELb0EEEEEEEEEvNT_6ParamsE --------------------------
	.section	.nv.constant0._ZN7cutlass13device_kernelIN5flash19enable_sm80_to_sm89INS1_16FlashAttnFwdSm80INS1_25CollectiveMainloopFwdSm80ILi4ELi1ELb0EN4cute5tupleIJNS5_1CILi128EEENS7_ILi112EEENS7_ILi64EEEEEELi64ENS_10bfloat16_tEfNS_4arch4Sm80ELb1ELb0ELb0ELb0ELb0ELb0ELb1ELb1EEENS1_21CollectiveEpilogueFwdINS6_IJS8_SA_S9_EEENS6_IJNS7_ILi1EEESI_SI_EEESC_SE_Li128ELb0ELb1ELb1ELb0EEENS1_30DynamicPersistentTileSchedulerILi128ELi128ELb1ELb1ELb0EEEEEEEEEvNT_6ParamsE,"a",@progbits
	.sectionflags	@""
	.align	4
.nv.constant0._ZN7cutlass13device_kernelIN5flash19enable_sm80_to_sm89INS1_16FlashAttnFwdSm80INS1_25CollectiveMainloopFwdSm80ILi4ELi1ELb0EN4cute5tupleIJNS5_1CILi128EEENS7_ILi112EEENS7_ILi64EEEEEELi64ENS_10bfloat16_tEfNS_4arch4Sm80ELb1ELb0ELb0ELb0ELb0ELb0ELb1ELb1EEENS1_21CollectiveEpilogueFwdINS6_IJS8_SA_S9_EEENS6_IJNS7_ILi1EEESI_SI_EEESC_SE_Li128ELb0ELb1ELb1ELb0EEENS1_30DynamicPersistentTileSchedulerILi128ELi128ELb1ELb1ELb0EEEEEEEEEvNT_6ParamsE:
	.zero		1416


//--------------------- .nv.constant0._ZN7cutlass13device_kernelIN5flash19enable_sm80_to_sm89INS1_16FlashAttnFwdSm80INS1_25CollectiveMainloopFwdSm80ILi4ELi1ELb0EN4cute5tupleIJNS5_1CILi128EEENS7_ILi80EEENS7_ILi64EEEEEELi64ENS_10bfloat16_tEfNS_4arch4Sm80ELb1ELb0ELb0ELb1ELb0ELb0ELb1ELb1EEENS1_21CollectiveEpilogueFwdINS6_IJS8_SA_S9_EEENS6_IJNS7_ILi1EEESI_SI_EEESC_SE_Li128ELb1ELb1ELb1ELb0EEENS1_36VarlenDynamicPersistentTileSchedulerILi128ELi80ELi128ELi128ELb1ELb1ELb0ELb1ELb1ELb1EEEEEEEEEvNT_6ParamsE --------------------------
	.section	.nv.constant0._ZN7cutlass13device_kernelIN5flash19enable_sm80_to_sm89INS1_16FlashAttnFwdSm80INS1_25CollectiveMainloopFwdSm80ILi4ELi1ELb0EN4cute5tupleIJNS5_1CILi128EEENS7_ILi80EEENS7_ILi64EEEEEELi64ENS_10bfloat16_tEfNS_4arch4Sm80ELb1ELb0ELb0ELb1ELb0ELb0ELb1ELb1EEENS1_21CollectiveEpilogueFwdINS6_IJS8_SA_S9_EEENS6_IJNS7_ILi1EEESI_SI_EEESC_SE_Li128ELb1ELb1ELb1ELb0EEENS1_36VarlenDynamicPersistentTileSchedulerILi128ELi80ELi128ELi128ELb1ELb1ELb0ELb1ELb1ELb1EEEEEEEEEvNT_6ParamsE,"a",@progbits
	.sectionflags	@""
	.align	4
.nv.constant0._ZN7cutlass13device_kernelIN5flash19enable_sm80_to_sm89INS1_16FlashAttnFwdSm80INS1_25CollectiveMainloopFwdSm80ILi4ELi1ELb0EN4cute5tupleIJNS5_1CILi128EEENS7_ILi80EEENS7_ILi64EEEEEELi64ENS_10bfloat16_tEfNS_4arch4Sm80ELb1ELb0ELb0ELb1ELb0ELb0ELb1ELb1EEENS1_21CollectiveEpilogueFwdINS6_IJS8_SA_S9_EEENS6_IJNS7_ILi1EEESI_SI_EEESC_SE_Li128ELb1ELb1ELb1ELb0EEENS1_36VarlenDynamicPersistentTileSchedulerILi128ELi80ELi128ELi128ELb1ELb1ELb0ELb1ELb1ELb1EEEEEEEEEvNT_6ParamsE:
	.zero		1432


//--------------------- .nv.constant0._ZN7cutlass13device_kernelIN5flash19enable_sm80_to_sm89INS1_16FlashAttnFwdSm80INS1_25CollectiveMainloopFwdSm80ILi4ELi1ELb0EN4cute5tupleIJNS5_1CILi128EEENS7_ILi80EEENS7_ILi64EEEEEELi64ENS_10bfloat16_tEfNS_4arch4Sm80ELb1ELb0ELb0ELb1ELb0ELb1ELb1ELb1EEENS1_21CollectiveEpilogueFwdINS6_IJS8_SA_S9_EEENS6_IJNS7_ILi1EEESI_SI_EEESC_SE_Li128ELb1ELb1ELb1ELb0EEENS1_36VarlenDynamicPersistentTileSchedulerILi128ELi80ELi128ELi128ELb1ELb1ELb0ELb1ELb1ELb1EEEEEEEEEvNT_6ParamsE --------------------------
	.section	.nv.constant0._ZN7cutlass13device_kernelIN5flash19enable_sm80_to_sm89INS1_16FlashAttnFwdSm80INS1_25CollectiveMainloopFwdSm80ILi4ELi1ELb0EN4cute5tupleIJNS5_1CILi128EEENS7_ILi80EEENS7_ILi64EEEEEELi64ENS_10bfloat16_tEfNS_4arch4Sm80ELb1ELb0ELb0ELb1ELb0ELb1ELb1ELb1EEENS1_21CollectiveEpilogueFwdINS6_IJS8_SA_S9_EEENS6_IJNS7_ILi1EEESI_SI_EEESC_SE_Li128ELb1ELb1ELb1ELb0EEENS1_36VarlenDynamicPersistentTileSchedulerILi128ELi80ELi128ELi128ELb1ELb1ELb0ELb1ELb1ELb1EEEEEEEEEvNT_6ParamsE,"a",@progbits
	.sectionflags	@""
	.align	4
.nv.constant0._ZN7cutlass13device_kernelIN5flash19enable_sm80_to_sm89INS1_16FlashAttnFwdSm80INS1_25CollectiveMainloopFwdSm80ILi4ELi1ELb0EN4cute5tupleIJNS5_1CILi128EEENS7_ILi80EEENS7_ILi64EEEEEELi64ENS_10bfloat16_tEfNS_4arch4Sm80ELb1ELb0ELb0ELb1ELb0ELb1ELb1ELb1EEENS1_21CollectiveEpilogueFwdINS6_IJS8_SA_S9_EEENS6_IJNS7_ILi1EEESI_SI_EEESC_SE_Li128ELb1ELb1ELb1ELb0EEENS1_36VarlenDynamicPersistentTileSchedulerILi128ELi80ELi128ELi128ELb1ELb1ELb0ELb1ELb1ELb1EEEEEEEEEvNT_6ParamsE:
	.zero		1432


//--------------------- .text._ZN7cutlass13device_kernelIN5flash19enable_sm80_to_sm89INS1_16FlashAttnFwdSm80INS1_25CollectiveMainloopFwdSm80ILi4ELi1ELb0EN4cute5tupleIJNS5_1CILi128EEENS7_ILi112EEENS7_ILi64EEEEEELi64ENS_10bfloat16_tEfNS_4arch4Sm80ELb0ELb0ELb0ELb0ELb0ELb0ELb1ELb1EEENS1_21CollectiveEpilogueFwdINS6_IJS8_SA_S9_EEENS6_IJNS7_ILi1EEESI_SI_EEESC_SE_Li128ELb0ELb1ELb1ELb0EEENS1_19SingleTileSchedulerILb0ELb1ELb1ELi128EEEEEEEEEvNT_6ParamsE --------------------------
	.section	.text._ZN7cutlass13device_kernelIN5flash19enable_sm80_to_sm89INS1_16FlashAttnFwdSm80INS1_25CollectiveMainloopFwdSm80ILi4ELi1ELb0EN4cute5tupleIJNS5_1CILi128EEENS7_ILi112EEENS7_ILi64EEEEEELi64ENS_10bfloat16_tEfNS_4arch4Sm80ELb0ELb0ELb0ELb0ELb0ELb0ELb1ELb1EEENS1_21CollectiveEpilogueFwdINS6_IJS8_SA_S9_EEENS6_IJNS7_ILi1EEESI_SI_EEESC_SE_Li128ELb0ELb1ELb1ELb0EEENS1_19SingleTileSchedulerILb0ELb1ELb1ELi128EEEEEEEEEvNT_6ParamsE,"ax",@progbits
	.sectioninfo	@"SHI_REGISTERS=255"
	.align	128
.text._ZN7cutlass13device_kernelIN5flash19enable_sm80_to_sm89INS1_16FlashAttnFwdSm80INS1_25CollectiveMainloopFwdSm80ILi4ELi1ELb0EN4cute5tupleIJNS5_1CILi128EEENS7_ILi112EEENS7_ILi64EEEEEELi64ENS_10bfloat16_tEfNS_4arch4Sm80ELb0ELb0ELb0ELb0ELb0ELb0ELb1ELb1EEENS1_21CollectiveEpilogueFwdINS6_IJS8_SA_S9_EEENS6_IJNS7_ILi1EEESI_SI_EEESC_SE_Li128ELb0ELb1ELb1ELb0EEENS1_19SingleTileSchedulerILb0ELb1ELb1ELi128EEEEEEEEEvNT_6ParamsE:
        .type           _ZN7cutlass13device_kernelIN5flash19enable_sm80_to_sm89INS1_16FlashAttnFwdSm80INS1_25CollectiveMainloopFwdSm80ILi4ELi1ELb0EN4cute5tupleIJNS5_1CILi128EEENS7_ILi112EEENS7_ILi64EEEEEELi64ENS_10bfloat16_tEfNS_4arch4Sm80ELb0ELb0ELb0ELb0ELb0ELb0ELb1ELb1EEENS1_21CollectiveEpilogueFwdINS6_IJS8_SA_S9_EEENS6_IJNS7_ILi1EEESI_SI_EEESC_SE_Li128ELb0ELb1ELb1ELb0EEENS1_19SingleTileSchedulerILb0ELb1ELb1ELi128EEEEEEEEEvNT_6ParamsE,@function
        .size           _ZN7cutlass13device_kernelIN5flash19enable_sm80_to_sm89INS1_16FlashAttnFwdSm80INS1_25CollectiveMainloopFwdSm80ILi4ELi1ELb0EN4cute5tupleIJNS5_1CILi128EEENS7_ILi112EEENS7_ILi64EEEEEELi64ENS_10bfloat16_tEfNS_4arch4Sm80ELb0ELb0ELb0ELb0ELb0ELb0ELb1ELb1EEENS1_21CollectiveEpilogueFwdINS6_IJS8_SA_S9_EEENS6_IJNS7_ILi1EEESI_SI_EEESC_SE_Li128ELb0ELb1ELb1ELb0EEENS1_19SingleTileSchedulerILb0ELb1ELb1ELi128EEEEEEEEEvNT_6ParamsE,(.L_x_1614 - _ZN7cutlass13device_kernelIN5flash19enable_sm80_to_sm89INS1_16FlashAttnFwdSm80INS1_25CollectiveMainloopFwdSm80ILi4ELi1ELb0EN4cute5tupleIJNS5_1CILi128EEENS7_ILi112EEENS7_ILi64EEEEEELi64ENS_10bfloat16_tEfNS_4arch4Sm80ELb0ELb0ELb0ELb0ELb0ELb0ELb1ELb1EEENS1_21CollectiveEpilogueFwdINS6_IJS8_SA_S9_EEENS6_IJNS7_ILi1EEESI_SI_EEESC_SE_Li128ELb0ELb1ELb1ELb0EEENS1_19SingleTileSchedulerILb0ELb1ELb1ELi128EEEEEEEEEvNT_6ParamsE)
        .other          _ZN7cutlass13device_kernelIN5flash19enable_sm80_to_sm89INS1_16FlashAttnFwdSm80INS1_25CollectiveMainloopFwdSm80ILi4ELi1ELb0EN4cute5tupleIJNS5_1CILi128EEENS7_ILi112EEENS7_ILi64EEEEEELi64ENS_10bfloat16_tEfNS_4arch4Sm80ELb0ELb0ELb0ELb0ELb0ELb0ELb1ELb1EEENS1_21CollectiveEpilogueFwdINS6_IJS8_SA_S9_EEENS6_IJNS7_ILi1EEESI_SI_EEESC_SE_Li128ELb0ELb1ELb1ELb0EEENS1_19SingleTileSchedulerILb0ELb1ELb1ELi128EEEEEEEEEvNT_6ParamsE,@"STO_CUDA_ENTRY STV_DEFAULT"
_ZN7cutlass13device_kernelIN5flash19enable_sm80_to_sm89INS1_16FlashAttnFwdSm80INS1_25CollectiveMainloopFwdSm80ILi4ELi1ELb0EN4cute5tupleIJNS5_1CILi128EEENS7_ILi112EEENS7_ILi64EEEEEELi64ENS_10bfloat16_tEfNS_4arch4Sm80ELb0ELb0ELb0ELb0ELb0ELb0ELb1ELb1EEENS1_21CollectiveEpilogueFwdINS6_IJS8_SA_S9_EEENS6_IJNS7_ILi1EEESI_SI_EEESC_SE_Li128ELb0ELb1ELb1ELb0EEENS1_19SingleTileSchedulerILb0ELb1ELb1ELi128EEEEEEEEEvNT_6ParamsE:
[----:B------:R-:W-:-:S03]  /*0000*/  MOV R1, c[0x0][0x28] ;  /* 0x00000a0000017a02 */ /* 0x000fc60000000f00 */
[----:B------:R-:W1:Y:S01]  /*0010*/  S2R R244, SR_TID.X ;  /* 0x0000000000f47919 */ /* 0x000e620000002100 */
[----:B------:R-:W-:-:S03]  /*0020*/  IADD3 R1, R1, -0x48, RZ ;  /* 0xffffffb801017810 */ /* 0x000fc60007ffe0ff */
[----:B------:R-:W2:Y:S04]  /*0030*/  S2R R2, SR_CTAID.Y ;  /* 0x0000000000027919 */ /* 0x000ea80000002600 */
[----:B------:R-:W3:Y:S01]  /*0040*/  S2R R18, SR_CTAID.Z ;  /* 0x0000000000127919 */ /* 0x000ee20000002700 */
[----:B-1----:R-:W-:-:S06]  /*0050*/  SHF.R.U32.HI R0, RZ, 0x5, R244 ;  /* 0x00000005ff007819 */ /* 0x002fcc00000116f4 */
[----:B------:R-:W1:Y:S02]  /*0060*/  SHFL.IDX PT, R0, R0, RZ, 0x1f ;  /* 0x00001fff00007589 */ /* 0x000e6400000e0000 */
[----:B-1----:R-:W-:-:S13]  /*0070*/  ISETP.NE.AND P0, PT, R0, RZ, PT ;  /* 0x000000ff0000720c */ /* 0x002fda0003f05270 */
[----:B------:R-:W-:Y:S05]  /*0080*/  @!P0 BRA `(.L_x_0) ;  /* 0x0000008000008947 */ /* 0x000fea0003800000 */
[----:B--23--:R1:W-:Y:S01]  /*0090*/  STL [R1+0x20], R2 ;  /* 0x0000200201007387 */ /* 0x00c3e20000100800 */
[----:B------:R-:W-:-:S04]  /*00a0*/  MOV R0, c[0x0][0x550] ;  /* 0x0001540000007a02 */ /* 0x000fc80000000f00 */
[----:B------:R-:W-:-:S13]  /*00b0*/  ISETP.NE.AND P0, PT, R0, 0x1, PT ;  /* 0x000000010000780c */ /* 0x000fda0003f05270 */
[----:B------:R-:W-:Y:S05]  /*00c0*/  @!P0 BRA `(.L_x_1) ;  /* 0x000000a000008947 */ /* 0x000fea0003800000 */
[----:B------:R-:W-:-:S05]  /*00d0*/  IMAD.HI.U32 R0, R2, c[0x0][0x554], RZ ;  /* 0x0001550002007a27 */ /* 0x000fca00078e00ff */
[----:B------:R-:W-:-:S05]  /*00e0*/  SHF.R.U32.HI R0, RZ, c[0x0][0x558], R0 ;  /* 0x00015600ff007a19 */ /* 0x000fca0000011600 */
[----:B------:R2:W-:Y:S01]  /*00f0*/  STL [R1+0x20], R0 ;  /* 0x0000200001007387 */ /* 0x0005e20000100800 */
[----:B------:R-:W-:Y:S05]  /*0100*/  BRA `(.L_x_1) ;  /* 0x0000006000007947 */ /* 0x000fea0003800000 */
.L_x_0:
[----:B--23--:R-:W-:Y:S01]  /*0110*/  IMAD.MOV.U32 R0, RZ, RZ, c[0x0][0x550] ;  /* 0x00015400ff007624 */ /* 0x00cfe200078e00ff */
[----:B------:R-:W-:-:S04]  /*0120*/  MOV R3, R2 ;  /* 0x0000000200037202 */ /* 0x000fc80000000f00 */
[----:B------:R-:W-:-:S13]  /*0130*/  ISETP.NE.AND P0, PT, R0, 0x1, PT ;  /* 0x000000010000780c */ /* 0x000fda0003f05270 */
[----:B------:R-:W-:-:S05]  /*0140*/  @P0 IMAD.HI.U32 R0, R2, c[0x0][0x554], RZ ;  /* 0x0001550002000a27 */ /* 0x000fca00078e00ff */
[----:B------:R-:W-:-:S05]  /*0150*/  @P0 SHF.R.U32.HI R3, RZ, c[0x0][0x558], R0 ;  /* 0x00015600ff030a19 */ /* 0x000fca0000011600 */
[----:B------:R1:W-:Y:S02]  /*0160*/  STL [R1+0x20], R3 ;  /* 0x0000200301007387 */ /* 0x0003e40000100800 */
.L_x_1:
[----:B------:R-:W3:Y:S01]  /*0170*/  LDL R16, [R1+0x20] ;  /* 0x0000200001107983 */ /* 0x000ee20000100800 */
[----:B------:R-:W-:Y:S02]  /*0180*/  ISETP.GE.AND P0, PT, R18, RZ, PT ;  /* 0x000000ff1200720c */ /* 0x000fe40003f06270 */
[----:B--23--:R-:W-:-:S05]  /*0190*/  IADD3 R0, -R16, RZ, RZ ;  /* 0x000000ff10007210 */ /* 0x00cfca0007ffe1ff */
[----:B------:R-:W-:-:S06]  /*01a0*/  IMAD R11, R0, c[0x0][0x550], R2 ;  /* 0x00015400000b7a24 */ /* 0x000fcc00078e0202 */
[----:B------:R-:W-:Y:S05]  /*01b0*/  @!P0 EXIT ;  /* 0x000000000000894d */ /* 0x000fea0003800000 */
[----:B------:R-:W-:Y:S02]  /*01c0*/  IMAD.MOV.U32 R0, RZ, RZ, c[0x0][0x1d0] ;  /* 0x00007400ff007624 */ /* 0x000fe400078e00ff */
[----:B-1----:R-:W-:-:S03]  /*01d0*/  IMAD.MOV.U32 R2, RZ, RZ, RZ ;  /* 0x000000ffff027224 */ /* 0x002fc600078e00ff */
[C---:B------:R-:W-:Y:S02]  /*01e0*/  ISETP.GE.AND P0, PT, R0.reuse, 0x1, PT ;  /* 0x000000010000780c */ /* 0x040fe40003f06270 */
[----:B------:R-:W-:Y:S01]  /*01f0*/  IADD3 R3, R0, 0x6f, RZ ;  /* 0x0000006f00037810 */ /* 0x000fe20007ffe0ff */
[----:B------:R-:W-:-:S04]  /*0200*/  IMAD.MOV.U32 R0, RZ, RZ, RZ ;  /* 0x000000ffff007224 */ /* 0x000fc800078e00ff */
[----:B------:R-:W-:-:S05]  /*0210*/  IMAD.HI R2, R3, -0x6db6db6d, R2 ;  /* 0x9249249303027827 */ /* 0x000fca00078e0202 */
[----:B------:R-:W-:-:S04]  /*0220*/  SHF.R.U32.HI R3, RZ, 0x1f, R2 ;  /* 0x0000001fff037819 */ /* 0x000fc80000011602 */
[----:B------:R-:W-:Y:S01]  /*0230*/  LEA.HI.SX32 R10, R2, R3, 0x1a ;  /* 0x00000003020a7211 */ /* 0x000fe200078fd2ff */
[----:B------:R-:W-:Y:S05]  /*0240*/  @!P0 BRA `(.L_x_2) ;  /* 0x0000020000008947 */ /* 0x000fea0003800000 */
[----:B------:R-:W-:-:S04]  /*0250*/  SHF.R.U32.HI R0, RZ, 0x10, R11 ;  /* 0x00000010ff007819 */ /* 0x000fc8000001160b */
[----:B------:R-:W-:-:S04]  /*0260*/  ISETP.NE.AND P0, PT, R0, RZ, PT ;  /* 0x000000ff0000720c */ /* 0x000fc80003f05270 */
[----:B------:R-:W-:-:S04]  /*0270*/  SEL R5, R0, c[0x0][0x338], P0 ;  /* 0x0000ce0000057a07 */ /* 0x000fc80000000000 */
[----:B------:R-:W-:Y:S02]  /*0280*/  IABS R0, R5 ;  /* 0x0000000500007213 */ /* 0x000fe40000000000 */
[----:B------:R-:W-:-:S03]  /*0290*/  IADD3 R7, R10, -0x1, R5 ;  /* 0xffffffff0a077810 */ /* 0x000fc60007ffe005 */
[----:B------:R-:W-:Y:S01]  /*02a0*/  IMAD.MOV.U32 R4, RZ, RZ, R0 ;  /* 0x000000ffff047224 */ /* 0x000fe200078e0000 */
[----:B------:R-:W-:-:S03]  /*02b0*/  IABS R9, R7 ;  /* 0x0000000700097213 */ /* 0x000fc60000000000 */
[----:B------:R-:W1:Y:S08]  /*02c0*/  I2F.RP R2, R4 ;  /* 0x0000000400027306 */ /* 0x000e700000209400 */
[----:B-1----:R-:W1:Y:S02]  /*02d0*/  MUFU.RCP R2, R2 ;  /* 0x0000000200027308 */ /* 0x002e640000001000 */
[----:B-1----:R-:W-:-:S06]  /*02e0*/  IADD3 R2, R2, 0xffffffe, RZ ;  /* 0x0ffffffe02027810 */ /* 0x002fcc0007ffe0ff */
[----:B------:R-:W1:Y:S02]  /*02f0*/  F2I.FTZ.U32.TRUNC.NTZ R3, R2 ;  /* 0x0000000200037305 */ /* 0x000e64000021f000 */
[----:B-1----:R-:W-:Y:S02]  /*0300*/  IMAD.MOV R0, RZ, RZ, -R3 ;  /* 0x000000ffff007224 */ /* 0x002fe400078e0a03 */
[----:B------:R-:W-:Y:S02]  /*0310*/  IMAD.MOV.U32 R2, RZ, RZ, RZ ;  /* 0x000000ffff027224 */ /* 0x000fe400078e00ff */
[----:B------:R-:W-:Y:S01]  /*0320*/  IMAD.MOV.U32 R6, RZ, RZ, R0 ;  /* 0x000000ffff067224 */ /* 0x000fe200078e0000 */
[----:B------:R-:W-:-:S03]  /*0330*/  IABS R0, R5 ;  /* 0x0000000500007213 */ /* 0x000fc60000000000 */
[----:B------:R-:W-:Y:S02]  /*0340*/  IMAD R6, R6, R4, RZ ;  /* 0x0000000406067224 */ /* 0x000fe400078e02ff */
[----:B------:R-:W-:Y:S02]  /*0350*/  IMAD.MOV R8, RZ, RZ, -R0 ;  /* 0x000000ffff087224 */ /* 0x000fe400078e0a00 */
[----:B------:R-:W-:-:S04]  /*0360*/  IMAD.HI.U32 R0, R3, R6, R2 ;  /* 0x0000000603007227 */ /* 0x000fc800078e0002 */
[----:B------:R-:W-:Y:S02]  /*0370*/  IMAD.MOV.U32 R2, RZ, RZ, R9 ;  /* 0x000000ffff027224 */ /* 0x000fe400078e0009 */
[----:B------:R-:W-:Y:S02]  /*0380*/  IMAD.MOV.U32 R3, RZ, RZ, R8 ;  /* 0x000000ffff037224 */ /* 0x000fe400078e0008 */
[----:B------:R-:W-:-:S04]  /*0390*/  IMAD.HI.U32 R0, R0, R2, RZ ;  /* 0x0000000200007227 */ /* 0x000fc800078e00ff */
[----:B------:R-:W-:-:S05]  /*03a0*/  IMAD R2, R0, R3, R2 ;  /* 0x0000000300027224 */ /* 0x000fca00078e0202 */
[----:B------:R-:W-:-:S13]  /*03b0*/  ISETP.GT.U32.AND P1, PT, R4, R2, PT ;  /* 0x000000020400720c */ /* 0x000fda0003f24070 */
[----:B------:R-:W-:Y:S01]  /*03c0*/  @!P1 IMAD.IADD R2, R2, 0x1, -R4 ;  /* 0x0000000102029824 */ /* 0x000fe200078e0a04 */
[----:B------:R-:W-:Y:S02]  /*03d0*/  @!P1 IADD3 R0, R0, 0x1, RZ ;  /* 0x0000000100009810 */ /* 0x000fe40007ffe0ff */
[----:B------:R-:W-:Y:S02]  /*03e0*/  ISETP.NE.AND P1, PT, R5, RZ, PT ;  /* 0x000000ff0500720c */ /* 0x000fe40003f25270 */
[----:B------:R-:W-:Y:S02]  /*03f0*/  ISETP.GE.U32.AND P2, PT, R2, R4, PT ;  /* 0x000000040200720c */ /* 0x000fe40003f46070 */
[----:B------:R-:W-:-:S04]  /*0400*/  LOP3.LUT R2, R7, R5, RZ, 0x3c, !PT ;  /* 0x0000000507027212 */ /* 0x000fc800078e3cff */
[----:B------:R-:W-:-:S07]  /*0410*/  ISETP.GE.AND P0, PT, R2, RZ, PT ;  /* 0x000000ff0200720c */ /* 0x000fce0003f06270 */
[----:B------:R-:W-:-:S06]  /*0420*/  @P2 IADD3 R0, R0, 0x1, RZ ;  /* 0x0000000100002810 */ /* 0x000fcc0007ffe0ff */
[----:B------:R-:W-:Y:S01]  /*0430*/  @!P0 IMAD.MOV R0, RZ, RZ, -R0 ;  /* 0x000000ffff008224 */ /* 0x000fe200078e0a00 */
[----:B------:R-:W-:Y:S02]  /*0440*/  @!P1 LOP3.LUT R0, RZ, R5, RZ, 0x33, !PT ;  /* 0x00000005ff009212 */ /* 0x000fe400078e33ff */
.L_x_2:
[----:B------:R-:W-:Y:S01]  /*0450*/  LOP3.LUT R2, R11, 0xffff, RZ, 0xc0, !PT ;  /* 0x0000ffff0b027812 */ /* 0x000fe200078ec0ff */
[----:B------:R-:W-:Y:S01]  /*0460*/  ULDC.64 UR8, c[0x0][0x118] ;  /* 0x0000460000087ab9 */ /* 0x000fe20000000a00 */
[----:B------:R-:W-:Y:S01]  /*0470*/  PLOP3.LUT P4, PT, PT, PT, PT, 0x80, 0x0 ;  /* 0x000000000000781c */ /* 0x000fe20003f8f070 */
[----:B------:R-:W-:Y:S01]  /*0480*/  CS2R R22, SRZ ;  /* 0x0000000000167805 */ /* 0x000fe2000001ff00 */
[----:B------:R-:W-:Y:S01]  /*0490*/  CS2R R20, SRZ ;  /* 0x0000000000147805 */ /* 0x000fe2000001ff00 */
[----:B------:R-:W-:Y:S01]  /*04a0*/  IMAD R235, R2, R0, RZ ;  /* 0x0000000002eb7224 */ /* 0x000fe200078e02ff */
[----:B------:R-:W-:Y:S01]  /*04b0*/  CS2R R134, SRZ ;  /* 0x0000000000867805 */ /* 0x000fe2000001ff00 */
[----:B------:R-:W-:Y:S01]  /*04c0*/  CS2R R132, SRZ ;  /* 0x0000000000847805 */ /* 0x000fe2000001ff00 */
[----:B------:R-:W-:Y:S01]  /*04d0*/  CS2R R186, SRZ ;  /* 0x0000000000ba7805 */ /* 0x000fe2000001ff00 */
[----:B------:R-:W-:Y:S01]  /*04e0*/  IMAD.IADD R0, R235, 0x1, R0 ;  /* 0x00000001eb007824 */ /* 0x000fe200078e0200 */
[----:B------:R1:W-:Y:S01]  /*04f0*/  STL [R1+0x24], R235 ;  /* 0x000024eb01007387 */ /* 0x0003e20000100800 */
[----:B------:R-:W-:Y:S01]  /*0500*/  CS2R R184, SRZ ;  /* 0x0000000000b87805 */ /* 0x000fe2000001ff00 */
[----:B------:R-:W-:Y:S01]  /*0510*/  CS2R R130, SRZ ;  /* 0x0000000000827805 */ /* 0x000fe2000001ff00 */
[----:B------:R-:W-:Y:S01]  /*0520*/  CS2R R128, SRZ ;  /* 0x0000000000807805 */ /* 0x000fe2000001ff00 */
[----:B------:R-:W-:Y:S01]  /*0530*/  IMNMX R236, R10, R0, PT ;  /* 0x000000000aec7217 */ /* 0x000fe20003800200 */
[----:B------:R-:W-:Y:S01]  /*0540*/  CS2R R126, SRZ ;  /* 0x00000000007e7805 */ /* 0x000fe2000001ff00 */
[----:B------:R-:W-:Y:S01]  /*0550*/  CS2R R124, SRZ ;  /* 0x00000000007c7805 */ /* 0x000fe2000001ff00 */
[----:B------:R-:W-:Y:S01]  /*0560*/  CS2R R118, SRZ ;  /* 0x0000000000767805 */ /* 0x000fe2000001ff00 */
[----:B------:R-:W-:Y:S01]  /*0570*/  ISETP.GT.AND P0, PT, R236, R235, PT ;  /* 0x000000ebec00720c */ /* 0x000fe20003f04270 */
[----:B------:R-:W-:Y:S01]  /*0580*/  CS2R R116, SRZ ;  /* 0x0000000000747805 */ /* 0x000fe2000001ff00 */
        /* <DEDUP_REMOVED lines=22> */
[----:B------:R-:W-:Y:S05]  /*06f0*/  @!P0 BRA `(.L_x_3) ;  /* 0x0000a57000008947 */ /* 0x000fea0003800000 */
[----:B-1----:R-:W-:-:S04]  /*0700*/  ISETP.NE.U32.AND P1, PT, RZ, c[0x0][0x340], PT ;  /* 0x0000d000ff007a0c */ /* 0x002fc80003f25070 */
[----:B------:R-:W-:-:S13]  /*0710*/  ISETP.NE.AND.EX P1, PT, RZ, c[0x0][0x344], PT, P1 ;  /* 0x0000d100ff007a0c */ /* 0x000fda0003f25310 */
[----:B------:R-:W-:-:S04]  /*0720*/  @P1 IMAD.MOV.U32 R2, RZ, RZ, 0x4 ;  /* 0x00000004ff021424 */ /* 0x000fc800078e00ff */
[----:B------:R-:W-:-:S05]  /*0730*/  @P1 IMAD.WIDE R2, R18, R2, c[0x0][0x340] ;  /* 0x0000d00012021625 */ /* 0x000fca00078e0202 */
[----:B------:R1:W2:Y:S01]  /*0740*/  @P1 LDG.E R15, [R2.64] ;  /* 0x00000008020f1981 */ /* 0x0002a2000c1e1900 */
[----:B------:R-:W-:Y:S01]  /*0750*/  SHF.R.S32.HI R27, RZ, 0x1f, R244 ;  /* 0x0000001fff1b7819 */ /* 0x000fe200000114f4 */
[----:B------:R-:W-:Y:S01]  /*0760*/  IMAD.MOV.U32 R0, RZ, RZ, c[0x0][0x2c4] ;  /* 0x0000b100ff007624 */ /* 0x000fe200078e00ff */
[----:B------:R-:W-:Y:S01]  /*0770*/  SHF.R.S32.HI R12, RZ, 0x1f, R16 ;  /* 0x0000001fff0c7819 */ /* 0x000fe20000011410 */
[----:B------:R-:W3:Y:S01]  /*0780*/  S2R R22, SR_CTAID.X ;  /* 0x0000000000167919 */ /* 0x000ee20000002500 */
[-C--:B------:R-:W-:Y:S01]  /*0790*/  LEA.HI R5, R27, R244.reuse, RZ, 0x3 ;  /* 0x000000f41b057211 */ /* 0x080fe200078f18ff */
[----:B------:R-:W-:Y:S01]  /*07a0*/  ULDC UR5, c[0x0][0x2c4] ;  /* 0x0000b10000057ab9 */ /* 0x000fe20000000800 */
[----:B------:R-:W-:Y:S01]  /*07b0*/  ISETP.NE.AND P0, PT, R0, 0x1, PT ;  /* 0x000000010000780c */ /* 0x000fe20003f05270 */
[----:B------:R-:W-:Y:S01]  /*07c0*/  IMAD R4, R12, c[0x0][0x1b8], RZ ;  /* 0x00006e000c047a24 */ /* 0x000fe200078e02ff */
[----:B------:R-:W-:Y:S01]  /*07d0*/  LOP3.LUT R0, R5, 0xfffffff8, RZ, 0xc0, !PT ;  /* 0xfffffff805007812 */ /* 0x000fe200078ec0ff */
[----:B------:R-:W-:Y:S01]  /*07e0*/  ULDC UR4, c[0x0][0x168] ;  /* 0x00005a0000047ab9 */ /* 0x000fe20000000800 */
[----:B------:R-:W-:Y:S01]  /*07f0*/  SHF.R.S32.HI R19, RZ, 0x3, R5 ;  /* 0x00000003ff137819 */ /* 0x000fe20000011405 */
[----:B------:R-:W-:Y:S01]  /*0800*/  UIMAD UR4, UR5, UR4, URZ ;  /* 0x00000004050472a4 */ /* 0x000fe2000f8e023f */
[-C--:B------:R-:W-:Y:S01]  /*0810*/  IADD3 R23, -R0, R244.reuse, RZ ;  /* 0x000000f400177210 */ /* 0x080fe20007ffe1ff */
[----:B------:R-:W-:Y:S01]  /*0820*/  IMAD R0, R16, c[0x0][0x1bc], R4 ;  /* 0x00006f0010007a24 */ /* 0x000fe200078e0204 */
[----:B------:R-:W-:Y:S01]  /*0830*/  SHF.R.S32.HI R17, RZ, 0x1f, R18 ;  /* 0x0000001fff117819 */ /* 0x000fe20000011412 */
[----:B------:R-:W-:Y:S01]  /*0840*/  BSSY B0, `(.L_x_4) ;  /* 0x000005e000007945 */ /* 0x000fe20003800000 */
[--C-:B------:R-:W-:Y:S01]  /*0850*/  SHF.R.S32.HI R6, RZ, 0x1f, R19.reuse ;  /* 0x0000001fff067819 */ /* 0x100fe20000011413 */
[----:B------:R-:W-:Y:S01]  /*0860*/  IMAD R4, R23, 0x10, R19 ;  /* 0x0000001017047824 */ /* 0x000fe200078e0213 */
[----:B------:R-:W-:Y:S01]  /*0870*/  LEA.HI R26, R27, R244, RZ, 0x4 ;  /* 0x000000f41b1a7211 */ /* 0x000fe200078f20ff */
[----:B------:R-:W-:-:S02]  /*0880*/  IMAD R5, R17, c[0x0][0x1c0], RZ ;  /* 0x0000700011057a24 */ /* 0x000fc400078e02ff */
[----:B------:R-:W-:Y:S02]  /*0890*/  IMAD.SHL.U32 R20, R23, 0x8, RZ ;  /* 0x0000000817147824 */ /* 0x000fe400078e00ff */
[----:B------:R-:W-:Y:S02]  /*08a0*/  IMAD R5, R18, c[0x0][0x1c4], R5 ;  /* 0x0000710012057a24 */ /* 0x000fe400078e0205 */
[----:B-1----:R-:W-:Y:S01]  /*08b0*/  IMAD.WIDE.U32 R2, R16, c[0x0][0x1b8], RZ ;  /* 0x00006e0010027a25 */ /* 0x002fe200078e00ff */
[----:B------:R-:W-:Y:S02]  /*08c0*/  SHF.R.S32.HI R21, RZ, 0x1f, R20 ;  /* 0x0000001fff157819 */ /* 0x000fe40000011414 */
[----:B------:R-:W-:Y:S01]  /*08d0*/  ISETP.GE.AND P3, PT, R20, c[0x0][0x198], PT ;  /* 0x0000660014007a0c */ /* 0x000fe20003f66270 */
[----:B---3--:R-:W-:Y:S01]  /*08e0*/  IMAD R10, R22, 0x80, R4 ;  /* 0x00000080160a7824 */ /* 0x008fe200078e0204 */
[----:B------:R-:W-:Y:S01]  /*08f0*/  IADD3 R3, R3, R0, RZ ;  /* 0x0000000003037210 */ /* 0x000fe20007ffe0ff */
[----:B------:R-:W-:-:S03]  /*0900*/  IMAD.WIDE.U32 R8, R19, c[0x0][0x208], R20 ;  /* 0x0000820013087a25 */ /* 0x000fc600078e0014 */
[----:B------:R-:W-:Y:S01]  /*0910*/  MOV R0, R10 ;  /* 0x0000000a00007202 */ /* 0x000fe20000000f00 */
[----:B------:R-:W-:-:S04]  /*0920*/  @P0 IMAD.HI.U32 R4, R10, c[0x0][0x2c8], RZ ;  /* 0x0000b2000a040a27 */ /* 0x000fc800078e00ff */
[----:B------:R-:W-:Y:S01]  /*0930*/  IMAD.WIDE.U32 R2, R18, c[0x0][0x1c0], R2 ;  /* 0x0000700012027a25 */ /* 0x000fe200078e0002 */
[----:B------:R-:W-:-:S03]  /*0940*/  @P0 SHF.R.U32.HI R0, RZ, c[0x0][0x2cc], R4 ;  /* 0x0000b300ff000a19 */ /* 0x000fc60000011604 */
[C---:B------:R-:W-:Y:S01]  /*0950*/  IMAD R4, R6.reuse, c[0x0][0x208], RZ ;  /* 0x0000820006047a24 */ /* 0x040fe200078e02ff */
[----:B------:R-:W-:Y:S01]  /*0960*/  IADD3 R3, R3, R5, RZ ;  /* 0x0000000503037210 */ /* 0x000fe20007ffe0ff */
[----:B------:R-:W-:Y:S01]  /*0970*/  IMAD R5, R6, c[0x0][0x1e0], RZ ;  /* 0x0000780006057a24 */ /* 0x000fe200078e02ff */
[----:B------:R-:W-:Y:S01]  /*0980*/  SHF.R.S32.HI R6, RZ, 0x1f, R0 ;  /* 0x0000001fff067819 */ /* 0x000fe20000011400 */
[C---:B------:R-:W-:Y:S02]  /*0990*/  IMAD R11, R19.reuse, c[0x0][0x20c], R4 ;  /* 0x00008300130b7a24 */ /* 0x040fe400078e0204 */
[C---:B------:R-:W-:Y:S02]  /*09a0*/  IMAD R7, R19.reuse, c[0x0][0x1e4], R5 ;  /* 0x0000790013077a24 */ /* 0x040fe400078e0205 */
[----:B------:R-:W-:Y:S02]  /*09b0*/  IMAD R6, R6, c[0x0][0x1b0], RZ ;  /* 0x00006c0006067a24 */ /* 0x000fe400078e02ff */
[----:B------:R-:W-:-:S04]  /*09c0*/  IMAD.WIDE.U32 R4, R19, c[0x0][0x1e0], R20 ;  /* 0x0000780013047a25 */ /* 0x000fc800078e0014 */
[----:B------:R-:W-:Y:S01]  /*09d0*/  IMAD.WIDE.U32 R2, R0, c[0x0][0x1b0], R2 ;  /* 0x00006c0000027a25 */ /* 0x000fe200078e0002 */
[----:B------:R-:W-:-:S03]  /*09e0*/  IADD3 R7, R5, R7, RZ ;  /* 0x0000000705077210 */ /* 0x000fc60007ffe0ff */
[----:B------:R-:W-:Y:S02]  /*09f0*/  IMAD R6, R0, c[0x0][0x1b4], R6 ;  /* 0x00006d0000067a24 */ /* 0x000fe400078e0206 */
[----:B------:R-:W-:Y:S02]  /*0a00*/  IMAD.MOV R0, RZ, RZ, -R0 ;  /* 0x000000ffff007224 */ /* 0x000fe400078e0a00 */
[----:B------:R-:W-:Y:S01]  /*0a10*/  IMAD.IADD R5, R9, 0x1, R11 ;  /* 0x0000000109057824 */ /* 0x000fe200078e020b */
[----:B------:R-:W-:Y:S01]  /*0a20*/  IADD3 R3, R3, R6, RZ ;  /* 0x0000000603037210 */ /* 0x000fe20007ffe0ff */
[----:B------:R-:W-:Y:S01]  /*0a30*/  IMAD R9, R0, c[0x0][0x2c4], R10 ;  /* 0x0000b10000097a24 */ /* 0x000fe200078e020a */
[----:B------:R-:W-:Y:S01]  /*0a40*/  LOP3.LUT R0, R26, 0xfffffff0, RZ, 0xc0, !PT ;  /* 0xfffffff01a007812 */ /* 0x000fe200078ec0ff */
[----:B------:R-:W-:Y:S01]  /*0a50*/  IMAD.MOV.U32 R6, RZ, RZ, R4 ;  /* 0x000000ffff067224 */ /* 0x000fe200078e0004 */
[----:B------:R-:W-:Y:S01]  /*0a60*/  MOV R4, R8 ;  /* 0x0000000800047202 */ /* 0x000fe20000000f00 */
[----:B------:R-:W-:-:S02]  /*0a70*/  IMAD R10, R12, c[0x0][0x210], RZ ;  /* 0x000084000c0a7a24 */ /* 0x000fc400078e02ff */
[----:B------:R-:W-:Y:S01]  /*0a80*/  IMAD.IADD R8, R244, 0x1, -R0 ;  /* 0x00000001f4087824 */ /* 0x000fe200078e0a00 */
[----:B------:R-:W-:Y:S01]  /*0a90*/  SHF.L.U32 R0, R19, 0x6, RZ ;  /* 0x0000000613007819 */ /* 0x000fe200000006ff */
[----:B------:R-:W-:Y:S01]  /*0aa0*/  IMAD R13, R16, c[0x0][0x214], R10 ;  /* 0x00008500100d7a24 */ /* 0x000fe200078e020a */
[----:B------:R-:W-:Y:S01]  /*0ab0*/  SHF.R.S32.HI R10, RZ, 0x1f, R9 ;  /* 0x0000001fff0a7819 */ /* 0x000fe20000011409 */
[----:B------:R-:W-:Y:S01]  /*0ac0*/  IMAD R11, R12, c[0x0][0x1e8], RZ ;  /* 0x00007a000c0b7a24 */ /* 0x000fe200078e02ff */
[----:B------:R-:W-:Y:S01]  /*0ad0*/  SHF.R.S32.HI R12, RZ, 0x1f, R8 ;  /* 0x0000001fff0c7819 */ /* 0x000fe20000011408 */
[----:B------:R-:W-:Y:S01]  /*0ae0*/  IMAD.WIDE.U32 R2, R9, c[0x0][0x1a8], R2 ;  /* 0x00006a0009027a25 */ /* 0x000fe200078e0002 */
[----:B------:R-:W-:Y:S02]  /*0af0*/  LOP3.LUT R0, R0, 0x1c0, RZ, 0xc0, !PT ;  /* 0x000001c000007812 */ /* 0x000fe400078ec0ff */
[----:B------:R-:W-:Y:S01]  /*0b00*/  LEA.HI R25, R12, R8, RZ, 0x3 ;  /* 0x000000080c197211 */ /* 0x000fe200078f18ff */
[----:B------:R-:W-:Y:S01]  /*0b10*/  IMAD R10, R10, c[0x0][0x1a8], RZ ;  /* 0x00006a000a0a7a24 */ /* 0x000fe200078e02ff */
[----:B------:R-:W-:Y:S01]  /*0b20*/  LOP3.LUT R14, R0, 0x38, R20, 0xf8, !PT ;  /* 0x00000038000e7812 */ /* 0x000fe200078ef814 */
[----:B------:R-:W-:Y:S01]  /*0b30*/  IMAD.WIDE.U32 R4, R16, c[0x0][0x210], R4 ;  /* 0x0000840010047a25 */ /* 0x000fe200078e0004 */
[----:B------:R-:W-:-:S02]  /*0b40*/  SHF.R.U32.HI R12, RZ, 0x3, R0 ;  /* 0x00000003ff0c7819 */ /* 0x000fc40000011600 */
[----:B------:R-:W-:Y:S01]  /*0b50*/  LOP3.LUT R0, R25, 0xfffffff8, RZ, 0xc0, !PT ;  /* 0xfffffff819007812 */ /* 0x000fe200078ec0ff */
[----:B------:R-:W-:Y:S02]  /*0b60*/  IMAD R10, R9, c[0x0][0x1ac], R10 ;  /* 0x00006b00090a7a24 */ /* 0x000fe400078e020a */
[----:B------:R-:W-:Y:S01]  /*0b70*/  IMAD R11, R16, c[0x0][0x1ec], R11 ;  /* 0x00007b00100b7a24 */ /* 0x000fe200078e020b */
[----:B------:R-:W-:Y:S01]  /*0b80*/  IADD3 R24, R8, -R0, RZ ;  /* 0x8000000008187210 */ /* 0x000fe20007ffe0ff */
[----:B------:R-:W-:Y:S01]  /*0b90*/  IMAD.WIDE.U32 R6, R16, c[0x0][0x1e8], R6 ;  /* 0x00007a0010067a25 */ /* 0x000fe200078e0006 */
[----:B------:R-:W-:Y:S02]  /*0ba0*/  IADD3 R9, R3, R10, RZ ;  /* 0x0000000a03097210 */ /* 0x000fe40007ffe0ff */
[----:B------:R-:W-:Y:S01]  /*0bb0*/  LEA R8, P0, R2, c[0x0][0x160], 0x1 ;  /* 0x0000580002087a11 */ /* 0x000fe200078008ff */
[----:B------:R-:W-:Y:S01]  /*0bc0*/  IMAD.IADD R5, R5, 0x1, R13 ;  /* 0x0000000105057824 */ /* 0x000fe200078e020d */
[----:B------:R-:W-:Y:S01]  /*0bd0*/  LOP3.LUT R16, R14, R12, RZ, 0x3c, !PT ;  /* 0x0000000c0e107212 */ /* 0x000fe200078e3cff */
[----:B------:R-:W-:Y:S01]  /*0be0*/  IMAD.IADD R7, R7, 0x1, R11 ;  /* 0x0000000107077824 */ /* 0x000fe200078e020b */
[----:B------:R-:W-:Y:S01]  /*0bf0*/  LEA.HI.X R9, R2, c[0x0][0x164], R9, 0x1, P0 ;  /* 0x0000590002097a11 */ /* 0x000fe200000f0c09 */
[----:B------:R1:W3:Y:S01]  /*0c00*/  SHFL.IDX PT, R13, R8, RZ, 0x181f ;  /* 0x00181fff080d7589 */ /* 0x0002e200000e0000 */
[----:B------:R-:W-:-:S03]  /*0c10*/  LEA.HI R11, R27, R244, RZ, 0x6 ;  /* 0x000000f41b0b7211 */ /* 0x000fc600078f30ff */
[----:B------:R1:W4:Y:S02]  /*0c20*/  SHFL.IDX PT, R14, R9, RZ, 0x181f ;  /* 0x00181fff090e7589 */ /* 0x00032400000e0000 */
[----:B------:R-:W-:Y:S01]  /*0c30*/  IMAD.SHL.U32 R11, R11, 0x8, RZ ;  /* 0x000000080b0b7824 */ /* 0x000fe200078e00ff */
[----:B--2---:R-:W-:Y:S01]  /*0c40*/  @P1 SHF.R.S32.HI R3, RZ, 0x1f, R15 ;  /* 0x0000001fff031819 */ /* 0x004fe2000001140f */
[----:B------:R-:W-:Y:S02]  /*0c50*/  @!P1 IMAD.MOV.U32 R3, RZ, RZ, R17 ;  /* 0x000000ffff039224 */ /* 0x000fe400078e0011 */
[----:B------:R-:W-:Y:S01]  /*0c60*/  @P1 IMAD.MOV.U32 R2, RZ, RZ, R15 ;  /* 0x000000ffff021224 */ /* 0x000fe200078e000f */
[----:B------:R-:W-:Y:S01]  /*0c70*/  @!P1 MOV R2, R18 ;  /* 0x0000001200029202 */ /* 0x000fe20000000f00 */
[C---:B------:R-:W-:Y:S01]  /*0c80*/  IMAD R10, R3.reuse, c[0x0][0x1f0], RZ ;  /* 0x00007c00030a7a24 */ /* 0x040fe200078e02ff */
[----:B------:R-:W-:Y:S01]  /*0c90*/  LEA R15, R22, R19, 0x7 ;  /* 0x00000013160f7211 */ /* 0x000fe200078e38ff */
[----:B------:R-:W-:Y:S01]  /*0ca0*/  IMAD R0, R3, c[0x0][0x218], RZ ;  /* 0x0000860003007a24 */ /* 0x000fe200078e02ff */
[----:B------:R-:W-:Y:S01]  /*0cb0*/  MOV R18, 0x20 ;  /* 0x0000002000127802 */ /* 0x000fe20000000f00 */
[C---:B------:R-:W-:Y:S01]  /*0cc0*/  IMAD R12, R2.reuse, c[0x0][0x1f4], R10 ;  /* 0x00007d00020c7a24 */ /* 0x040fe200078e020a */
[----:B------:R-:W-:Y:S01]  /*0cd0*/  ISETP.GE.AND P0, PT, R15, UR4, PT ;  /* 0x000000040f007c0c */ /* 0x000fe2000bf06270 */
[----:B------:R-:W-:Y:S01]  /*0ce0*/  IMAD R10, R2, c[0x0][0x21c], R0 ;  /* 0x00008700020a7a24 */ /* 0x000fe200078e0200 */
[----:B------:R-:W-:Y:S01]  /*0cf0*/  LOP3.LUT R0, R16, 0xfffffe00, R11, 0xf8, !PT ;  /* 0xfffffe0010007812 */ /* 0x000fe200078ef80b */
[----:B------:R-:W-:Y:S01]  /*0d00*/  IMAD.WIDE.U32 R94, R2, c[0x0][0x218], R4 ;  /* 0x00008600025e7a25 */ /* 0x000fe200078e0004 */
[----:B------:R-:W-:-:S03]  /*0d10*/  R2P PR, R24, 0x6 ;  /* 0x0000000618007804 */ /* 0x000fc60000000000 */
[----:B------:R-:W-:Y:S01]  /*0d20*/  IMAD.WIDE.U32 R30, R2, c[0x0][0x1f0], R6 ;  /* 0x00007c00021e7a25 */ /* 0x000fe200078e0006 */
[----:B------:R-:W-:Y:S02]  /*0d30*/  IADD3 R29, R95, R10, RZ ;  /* 0x0000000a5f1d7210 */ /* 0x000fe40007ffe0ff */
[----:B------:R-:W-:Y:S01]  /*0d40*/  SEL R4, R18, 0xffffffe0, !P2 ;  /* 0xffffffe012047807 */ /* 0x000fe20005000000 */
[----:B------:R-:W-:Y:S01]  /*0d50*/  IMAD.MOV.U32 R17, RZ, RZ, 0x10 ;  /* 0x00000010ff117424 */ /* 0x000fe200078e00ff */
[----:B------:R-:W-:Y:S01]  /*0d60*/  IADD3 R33, R31, R12, RZ ;  /* 0x0000000c1f217210 */ /* 0x000fe20007ffe0ff */
[----:B------:R1:W-:Y:S03]  /*0d70*/  STL.64 [R1+0x28], R30 ;  /* 0x0000281e01007387 */ /* 0x0003e60000100a00 */
[----:B------:R-:W-:Y:S01]  /*0d80*/  SEL R3, R17, 0xfffffff0, !P1 ;  /* 0xfffffff011037807 */ /* 0x000fe20004800000 */
[----:B------:R1:W-:Y:S04]  /*0d90*/  STL.64 [R1+0x38], R94 ;  /* 0x0000385e01007387 */ /* 0x0003e80000100a00 */
[----:B------:R1:W-:Y:S04]  /*0da0*/  STL [R1+0x34], R29 ;  /* 0x0000341d01007387 */ /* 0x0003e80000100800 */
[----:B------:R1:W-:Y:S01]  /*0db0*/  STL [R1+0x1c], R33 ;  /* 0x00001c2101007387 */ /* 0x0003e20000100800 */
[----:B------:R-:W-:Y:S05]  /*0dc0*/  @P0 BRA `(.L_x_5) ;  /* 0x0000005000000947 */ /* 0x000fea0003800000 */
[----:B---34-:R-:W-:Y:S01]  /*0dd0*/  LEA R6, P0, R20, R13, 0x1 ;  /* 0x0000000d14067211 */ /* 0x018fe200078008ff */
[----:B------:R-:W-:-:S03]  /*0de0*/  IMAD.SHL.U32 R2, R0, 0x2, RZ ;  /* 0x0000000200027824 */ /* 0x000fc600078e00ff */
[----:B------:R-:W-:-:S05]  /*0df0*/  LEA.HI.X R7, R20, R14, R21, 0x1, P0 ;  /* 0x0000000e14077211 */ /* 0x000fca00000f0c15 */
[----:B------:R-:W-:Y:S01]  /*0e00*/  @!PT LDS RZ, [RZ] ;  /* 0x00000000fffff984 */ /* 0x000fe20000000800 */
[----:B------:R2:W-:Y:S04]  /*0e10*/  LDGSTS.E.BYPASS.LTC128B.128 [R2+0x7100], [R6.64], !P3 ;  /* 0x0710000006027fae */ /* 0x0005e8000d901d48 */
.L_x_5:
[----:B---34-:R-:W-:Y:S05]  /*0e20*/  BSYNC B0 ;  /* 0x0000000000007941 */ /* 0x018fea0003800000 */
.L_x_4:
[----:B------:R-:W-:Y:S01]  /*0e30*/  IADD3 R5, R15, 0x10, RZ ;  /* 0x000000100f057810 */ /* 0x000fe20007ffe0ff */
[----:B--2---:R2:W3:Y:S01]  /*0e40*/  SHFL.IDX PT, R2, R9, 0x1, 0x181f ;  /* 0x00381f0009027f89 */ /* 0x0044e200000e0000 */
[----:B------:R-:W-:Y:S02]  /*0e50*/  BSSY B0, `(.L_x_6) ;  /* 0x0000009000007945 */ /* 0x000fe40003800000 */
[----:B------:R-:W-:Y:S01]  /*0e60*/  ISETP.GE.AND P0, PT, R5, UR4, PT ;  /* 0x0000000405007c0c */ /* 0x000fe2000bf06270 */
[----:B------:R2:W4:-:S12]  /*0e70*/  SHFL.IDX PT, R6, R8, 0x1, 0x181f ;  /* 0x00381f0008067f89 */ /* 0x00051800000e0000 */
[----:B------:R-:W-:Y:S05]  /*0e80*/  @P0 BRA `(.L_x_7) ;  /* 0x0000005000000947 */ /* 0x000fea0003800000 */
[----:B----4-:R-:W-:-:S04]  /*0e90*/  LEA R6, P0, R20, R6, 0x1 ;  /* 0x0000000614067211 */ /* 0x010fc800078008ff */
[----:B---3--:R-:W-:Y:S01]  /*0ea0*/  LEA.HI.X R7, R20, R2, R21, 0x1, P0 ;  /* 0x0000000214077211 */ /* 0x008fe200000f0c15 */
[----:B------:R-:W-:-:S05]  /*0eb0*/  IMAD.SHL.U32 R2, R0, 0x2, RZ ;  /* 0x0000000200027824 */ /* 0x000fca00078e00ff */
[----:B------:R-:W-:Y:S01]  /*0ec0*/  @!PT LDS RZ, [RZ] ;  /* 0x00000000fffff984 */ /* 0x000fe20000000800 */
[----:B------:R3:W-:Y:S03]  /*0ed0*/  LDGSTS.E.BYPASS.LTC128B.128 [R2+0x7900], [R6.64], !P3 ;  /* 0x0790000006027fae */ /* 0x0007e6000d901d48 */
.L_x_7:
[----:B------:R-:W-:Y:S05]  /*0ee0*/  BSYNC B0 ;  /* 0x0000000000007941 */ /* 0x000fea0003800000 */
.L_x_6:
[----:B------:R-:W-:Y:S01]  /*0ef0*/  IADD3 R5, R15, 0x20, RZ ;  /* 0x000000200f057810 */ /* 0x000fe20007ffe0ff */
[----:B---3--:R3:W1:Y:S01]  /*0f00*/  SHFL.IDX PT, R2, R9, 0x2, 0x181f ;  /* 0x00581f0009027f89 */ /* 0x00866200000e0000 */
[----:B------:R-:W-:Y:S02]  /*0f10*/  BSSY B0, `(.L_x_8) ;  /* 0x0000009000007945 */ /* 0x000fe40003800000 */
[----:B------:R-:W-:Y:S01]  /*0f20*/  ISETP.GE.AND P0, PT, R5, UR4, PT ;  /* 0x0000000405007c0c */ /* 0x000fe2000bf06270 */
[----:B----4-:R3:W4:-:S12]  /*0f30*/  SHFL.IDX PT, R6, R8, 0x2, 0x181f ;  /* 0x00581f0008067f89 */ /* 0x01071800000e0000 */
[----:B------:R-:W-:Y:S05]  /*0f40*/  @P0 BRA `(.L_x_9) ;  /* 0x0000005000000947 */ /* 0x000fea0003800000 */
[----:B----4-:R-:W-:-:S04]  /*0f50*/  LEA R6, P0, R20, R6, 0x1 ;  /* 0x0000000614067211 */ /* 0x010fc800078008ff */
[----:B-1----:R-:W-:Y:S01]  /*0f60*/  LEA.HI.X R7, R20, R2, R21, 0x1, P0 ;  /* 0x0000000214077211 */ /* 0x002fe200000f0c15 */
[----:B------:R-:W-:-:S05]  /*0f70*/  IMAD.SHL.U32 R2, R0, 0x2, RZ ;  /* 0x0000000200027824 */ /* 0x000fca00078e00ff */
[----:B------:R-:W-:Y:S01]  /*0f80*/  @!PT LDS RZ, [RZ] ;  /* 0x00000000fffff984 */ /* 0x000fe20000000800 */
[----:B------:R1:W-:Y:S03]  /*0f90*/  LDGSTS.E.BYPASS.LTC128B.128 [R2+0x8100], [R6.64], !P3 ;  /* 0x0810000006027fae */ /* 0x0003e6000d901d48 */
.L_x_9:
[----:B------:R-:W-:Y:S05]  /*0fa0*/  BSYNC B0 ;  /* 0x0000000000007941 */ /* 0x000fea0003800000 */
.L_x_8:
[----:B------:R-:W-:Y:S01]  /*0fb0*/  IADD3 R5, R15, 0x30, RZ ;  /* 0x000000300f057810 */ /* 0x000fe20007ffe0ff */
[----:B-1----:R1:W2:Y:S01]  /*0fc0*/  SHFL.IDX PT, R2, R9, 0x3, 0x181f ;  /* 0x00781f0009027f89 */ /* 0x0022a200000e0000 */
[----:B------:R-:W-:Y:S02]  /*0fd0*/  BSSY B0, `(.L_x_10) ;  /* 0x0000009000007945 */ /* 0x000fe40003800000 */
[----:B------:R-:W-:Y:S01]  /*0fe0*/  ISETP.GE.AND P0, PT, R5, UR4, PT ;  /* 0x0000000405007c0c */ /* 0x000fe2000bf06270 */
[----:B----4-:R1:W4:-:S12]  /*0ff0*/  SHFL.IDX PT, R6, R8, 0x3, 0x181f ;  /* 0x00781f0008067f89 */ /* 0x01031800000e0000 */
[----:B------:R-:W-:Y:S05]  /*1000*/  @P0 BRA `(.L_x_11) ;  /* 0x0000005000000947 */ /* 0x000fea0003800000 */
[----:B----4-:R-:W-:-:S04]  /*1010*/  LEA R6, P0, R20, R6, 0x1 ;  /* 0x0000000614067211 */ /* 0x010fc800078008ff */
[----:B--2---:R-:W-:Y:S01]  /*1020*/  LEA.HI.X R7, R20, R2, R21, 0x1, P0 ;  /* 0x0000000214077211 */ /* 0x004fe200000f0c15 */
[----:B------:R-:W-:-:S05]  /*1030*/  IMAD.SHL.U32 R2, R0, 0x2, RZ ;  /* 0x0000000200027824 */ /* 0x000fca00078e00ff */
[----:B------:R-:W-:Y:S01]  /*1040*/  @!PT LDS RZ, [RZ] ;  /* 0x00000000fffff984 */ /* 0x000fe20000000800 */
[----:B------:R2:W-:Y:S03]  /*1050*/  LDGSTS.E.BYPASS.LTC128B.128 [R2+0x8900], [R6.64], !P3 ;  /* 0x0890000006027fae */ /* 0x0005e6000d901d48 */
.L_x_11:
[----:B------:R-:W-:Y:S05]  /*1060*/  BSYNC B0 ;  /* 0x0000000000007941 */ /* 0x000fea0003800000 */
.L_x_10:
[----:B------:R-:W-:Y:S01]  /*1070*/  IADD3 R5, R15, 0x40, RZ ;  /* 0x000000400f057810 */ /* 0x000fe20007ffe0ff */
[----:B--2---:R2:W1:Y:S01]  /*1080*/  SHFL.IDX PT, R2, R9, 0x4, 0x181f ;  /* 0x00981f0009027f89 */ /* 0x00446200000e0000 */
        /* <DEDUP_REMOVED lines=9> */
.L_x_13:
[----:B------:R-:W-:Y:S05]  /*1120*/  BSYNC B0 ;  /* 0x0000000000007941 */ /* 0x000fea0003800000 */
.L_x_12:
        /* <DEDUP_REMOVED lines=11> */
.L_x_15:
[----:B------:R-:W-:Y:S05]  /*11e0*/  BSYNC B0 ;  /* 0x0000000000007941 */ /* 0x000fea0003800000 */
.L_x_14:
        /* <DEDUP_REMOVED lines=11> */
.L_x_17:
[----:B------:R-:W-:Y:S05]  /*12a0*/  BSYNC B0 ;  /* 0x0000000000007941 */ /* 0x000fea0003800000 */
.L_x_16:
[----:B-123--:R-:W1:Y:S01]  /*12b0*/  SHFL.IDX PT, R8, R8, 0x7, 0x181f ;  /* 0x00f81f0008087f89 */ /* 0x00ee6200000e0000 */
[----:B------:R-:W-:Y:S01]  /*12c0*/  IADD3 R5, R15, 0x70, RZ ;  /* 0x000000700f057810 */ /* 0x000fe20007ffe0ff */
[----:B------:R-:W-:Y:S01]  /*12d0*/  IMAD.SHL.U32 R241, R0, 0x2, RZ ;  /* 0x0000000200f17824 */ /* 0x000fe200078e00ff */
[C---:B------:R-:W-:Y:S01]  /*12e0*/  IADD3 R142, R236.reuse, -0x1, RZ ;  /* 0xffffffffec8e7810 */ /* 0x040fe20007ffe0ff */
[----:B------:R-:W2:Y:S01]  /*12f0*/  SHFL.IDX PT, R2, R9, 0x7, 0x181f ;  /* 0x00f81f0009027f89 */ /* 0x000ea200000e0000 */
[----:B------:R-:W-:Y:S01]  /*1300*/  ISETP.GE.AND P1, PT, R5, UR4, PT ;  /* 0x0000000405007c0c */ /* 0x000fe2000bf26270 */
[----:B------:R-:W-:Y:S01]  /*1310*/  IMAD.MOV.U32 R5, RZ, RZ, 0x70 ;  /* 0x00000070ff057424 */ /* 0x000fe200078e00ff */
[----:B------:R-:W-:Y:S01]  /*1320*/  SHF.R.S32.HI R18, RZ, 0x4, R26 ;  /* 0x00000004ff127819 */ /* 0x000fe2000001141a */
[----:B------:R-:W-:Y:S01]  /*1330*/  IMAD.MOV.U32 R250, RZ, RZ, R32 ;  /* 0x000000fffffa7224 */ /* 0x000fe200078e0020 */
[----:B------:R-:W-:Y:S01]  /*1340*/  LEA.HI R242, R27, R244, RZ, 0x5 ;  /* 0x000000f41bf27211 */ /* 0x000fe200078f28ff */
[----:B------:R-:W-:Y:S01]  /*1350*/  IMAD R141, R236, -0x70, R5 ;  /* 0xffffff90ec8d7824 */ /* 0x000fe200078e0205 */
[----:B------:R-:W-:Y:S01]  /*1360*/  ULDC.64 UR4, c[0x0][0x208] ;  /* 0x0000820000047ab9 */ /* 0x000fe20000000a00 */
[C---:B----4-:R-:W-:Y:S01]  /*1370*/  IMAD R6, R5.reuse, c[0x0][0x1e4], RZ ;  /* 0x0000790005067a24 */ /* 0x050fe200078e02ff */
[----:B------:R-:W-:Y:S01]  /*1380*/  USHF.L.U32 UR7, UR4, 0x5, URZ ;  /* 0x0000000504077899 */ /* 0x000fe2000800063f */
[----:B------:R-:W-:Y:S01]  /*1390*/  IMAD.WIDE.U32 R248, R5, c[0x0][0x1e0], RZ ;  /* 0x0000780005f87a25 */ /* 0x000fe200078e00ff */
[----:B------:R-:W-:Y:S01]  /*13a0*/  IADD3 R22, R141, c[0x0][0x1d0], -R19 ;  /* 0x000074008d167a10 */ /* 0x000fe20007ffe813 */
[----:B------:R-:W-:-:S02]  /*13b0*/  UMOV UR6, 0x5 ;  /* 0x0000000500067882 */ /* 0x000fc40000000000 */
[----:B------:R-:W-:Y:S01]  /*13c0*/  IMAD.IADD R243, R249, 0x1, R6 ;  /* 0x00000001f9f37824 */ /* 0x000fe200078e0206 */
[C---:B------:R-:W-:Y:S01]  /*13d0*/  ISETP.GE.AND P6, PT, R22.reuse, 0x21, PT ;  /* 0x000000211600780c */ /* 0x040fe20003fc6270 */
[----:B------:R-:W-:Y:S01]  /*13e0*/  IMAD.MOV.U32 R251, RZ, RZ, R33 ;  /* 0x000000fffffb7224 */ /* 0x000fe200078e0021 */
[----:B------:R-:W-:Y:S01]  /*13f0*/  ISETP.GE.AND P4, PT, R22, 0x1, PT ;  /* 0x000000011600780c */ /* 0x000fe20003f86270 */
[----:B------:R-:W-:Y:S01]  /*1400*/  IMAD.MOV.U32 R250, RZ, RZ, R30 ;  /* 0x000000fffffa7224 */ /* 0x000fe200078e001e */
[----:B------:R-:W-:Y:S01]  /*1410*/  USHF.L.U64.HI UR5, UR4, UR6, UR5 ;  /* 0x0000000604057299 */ /* 0x000fe20008010205 */
[C---:B-1----:R-:W-:Y:S01]  /*1420*/  @!P1 LEA R8, P0, R20.reuse, R8, 0x1 ;  /* 0x0000000814089211 */ /* 0x042fe200078008ff */
[----:B------:R-:W-:Y:S02]  /*1430*/  IMAD R0, R243, R142, RZ ;  /* 0x0000008ef3007224 */ /* 0x000fe400078e02ff */
[----:B------:R-:W-:Y:S01]  /*1440*/  IMAD.MOV.U32 R245, RZ, RZ, c[0x0][0x1e0] ;  /* 0x00007800fff57624 */ /* 0x000fe200078e00ff */
[----:B--2---:R-:W-:Y:S01]  /*1450*/  @!P1 LEA.HI.X R9, R20, R2, R21, 0x1, P0 ;  /* 0x0000000214099211 */ /* 0x004fe200000f0c15 */
[----:B------:R-:W-:Y:S01]  /*1460*/  IMAD.WIDE.U32 R6, R142, R248, R250 ;  /* 0x000000f88e067225 */ /* 0x000fe200078e00fa */
[----:B------:R-:W-:Y:S01]  /*1470*/  ISETP.GE.AND P0, PT, R22, 0x11, PT ;  /* 0x000000111600780c */ /* 0x000fe20003f06270 */
[----:B------:R-:W-:Y:S01]  /*1480*/  STL.64 [R1+0x18], R250 ;  /* 0x000018fa01007387 */ /* 0x000fe20000100a00 */
[----:B------:R-:W-:Y:S01]  /*1490*/  SHF.R.S32.HI R21, RZ, 0x1f, R142 ;  /* 0x0000001fff157819 */ /* 0x000fe2000001148e */
[----:B------:R-:W-:-:S02]  /*14a0*/  IMAD.MOV.U32 R246, RZ, RZ, c[0x0][0x1e4] ;  /* 0x00007900fff67624 */ /* 0x000fc400078e00ff */
[----:B------:R-:W-:Y:S01]  /*14b0*/  @!PT LDS RZ, [RZ] ;  /* 0x00000000fffff984 */ /* 0x000fe20000000800 */
[----:B------:R1:W-:Y:S01]  /*14c0*/  @!P1 LDGSTS.E.BYPASS.LTC128B.128 [R241+0xa900], [R8.64], !P3 ;  /* 0x0a90000008f19fae */ /* 0x0003e2000d901d48 */
[----:B------:R-:W-:Y:S01]  /*14d0*/  ISETP.GE.AND P1, PT, R20, c[0x0][0x1d4], PT ;  /* 0x0000750014007a0c */ /* 0x000fe20003f26270 */
[----:B------:R-:W-:Y:S02]  /*14e0*/  IMAD R0, R21, R248, R0 ;  /* 0x000000f815007224 */ /* 0x000fe400078e0200 */
[----:B------:R-:W0:Y:S01]  /*14f0*/  LDGDEPBAR ;  /* 0x00000000000079af */ /* 0x000e220000000000 */
[----:B------:R-:W-:Y:S02]  /*1500*/  IMAD.SHL.U32 R12, R246, 0x20, RZ ;  /* 0x00000020f60c7824 */ /* 0x000fe400078e00ff */
[----:B------:R-:W-:Y:S01]  /*1510*/  IMAD.IADD R7, R7, 0x1, R0 ;  /* 0x0000000107077824 */ /* 0x000fe200078e0200 */
[----:B------:R-:W-:Y:S01]  /*1520*/  BAR.SYNC.DEFER_BLOCKING 0x0 ;  /* 0x0000000000007b1d */ /* 0x000fe20000010000 */
[----:B------:R-:W-:Y:S01]  /*1530*/  @P0 LEA R2, P2, R245, R6, 0x4 ;  /* 0x00000006f5020211 */ /* 0x000fe200078420ff */
[----:B------:R-:W-:-:S02]  /*1540*/  IMAD.MOV.U32 R92, RZ, RZ, R28 ;  /* 0x000000ffff5c7224 */ /* 0x000fc400078e001c */
[----:B------:R-:W-:Y:S01]  /*1550*/  IMAD.MOV.U32 R93, RZ, RZ, R29 ;  /* 0x000000ffff5d7224 */ /* 0x000fe200078e001d */
[----:B------:R-:W-:Y:S01]  /*1560*/  @P0 LEA R10, P5, R2, c[0x0][0x1c8], 0x1 ;  /* 0x00007200020a0a11 */ /* 0x000fe200078a08ff */
[----:B------:R-:W-:Y:S01]  /*1570*/  IMAD.MOV.U32 R92, RZ, RZ, R94 ;  /* 0x000000ffff5c7224 */ /* 0x000fe200078e005e */
[----:B------:R-:W-:-:S04]  /*1580*/  @P0 LEA.HI.X R5, R245, R7, R246, 0x4, P2 ;  /* 0x00000007f5050211 */ /* 0x000fc800010f24f6 */
[----:B------:R-:W-:Y:S01]  /*1590*/  @P0 LEA.HI.X R11, R2, c[0x0][0x1cc], R5, 0x1, P5 ;  /* 0x00007300020b0a11 */ /* 0x000fe200028f0c05 */
[----:B------:R-:W-:Y:S01]  /*15a0*/  STL.64 [R1+0x30], R92 ;  /* 0x0000305c01007387 */ /* 0x000fe20000100a00 */
[----:B------:R-:W-:Y:S01]  /*15b0*/  ISETP.GE.AND P5, PT, R22, 0x31, PT ;  /* 0x000000311600780c */ /* 0x000fe20003fa6270 */
[----:B-1----:R-:W-:-:S05]  /*15c0*/  IMAD.WIDE.U32 R8, R245, 0x20, RZ ;  /* 0x00000020f5087825 */ /* 0x002fca00078e00ff */
[C---:B------:R-:W-:Y:S02]  /*15d0*/  @P6 IADD3 R0, P2, R6.reuse, R8, RZ ;  /* 0x0000000806006210 */ /* 0x040fe40007f5e0ff */
[C---:B------:R-:W-:Y:S02]  /*15e0*/  @P4 LEA R8, P3, R6.reuse, c[0x0][0x1c8], 0x1 ;  /* 0x0000720006084a11 */ /* 0x040fe400078608ff */
[----:B------:R-:W-:Y:S02]  /*15f0*/  @P6 IADD3.X R2, R7, R9, R12, P2, !PT ;  /* 0x0000000907026210 */ /* 0x000fe400017fe40c */
[----:B------:R-:W-:Y:S02]  /*1600*/  @P4 LEA.HI.X R9, R6, c[0x0][0x1cc], R7, 0x1, P3 ;  /* 0x0000730006094a11 */ /* 0x000fe400018f0c07 */
[----:B------:R-:W-:Y:S02]  /*1610*/  @P6 LEA R16, P2, R0, c[0x0][0x1c8], 0x1 ;  /* 0x0000720000106a11 */ /* 0x000fe400078408ff */
[C---:B------:R-:W-:Y:S01]  /*1620*/  ISETP.GE.AND P3, PT, R22.reuse, 0x51, PT ;  /* 0x000000511600780c */ /* 0x040fe20003f66270 */
[----:B------:R-:W-:Y:S01]  /*1630*/  @!PT LDS RZ, [RZ] ;  /* 0x00000000fffff984 */ /* 0x000fe20000000800 */
[----:B------:R-:W-:Y:S01]  /*1640*/  @!PT LDS RZ, [RZ] ;  /* 0x00000000fffff984 */ /* 0x000fe20000000800 */
[----:B------:R-:W-:Y:S01]  /*1650*/  @!PT LDS RZ, [RZ] ;  /* 0x00000000fffff984 */ /* 0x000fe20000000800 */
[----:B------:R1:W-:Y:S01]  /*1660*/  @P4 LDGSTS.E.BYPASS.LTC128B.128 [R241+0x3900], [R8.64], !P1 ;  /* 0x0390000008f14fae */ /* 0x0003e2000c901d48 */
[----:B------:R-:W-:-:S02]  /*1670*/  ISETP.GE.AND P4, PT, R22, 0x41, PT ;  /* 0x000000411600780c */ /* 0x000fc40003f86270 */
[----:B------:R-:W-:Y:S01]  /*1680*/  @P6 LEA.HI.X R17, R0, c[0x0][0x1cc], R2, 0x1, P2 ;  /* 0x0000730000116a11 */ /* 0x000fe200010f0c02 */
[----:B------:R-:W-:Y:S01]  /*1690*/  @P5 IMAD R0, R246, 0x30, RZ ;  /* 0x00000030f6005824 */ /* 0x000fe200078e02ff */
[----:B------:R2:W-:Y:S01]  /*16a0*/  @P0 LDGSTS.E.BYPASS.LTC128B.128 [R241+0x4100], [R10.64], !P1 ;  /* 0x041000000af10fae */ /* 0x0005e2000c901d48 */
[----:B------:R-:W-:-:S03]  /*16b0*/  ISETP.GE.AND P2, PT, R22, 0x61, PT ;  /* 0x000000611600780c */ /* 0x000fc60003f46270 */
[----:B------:R3:W-:Y:S10]  /*16c0*/  @P6 LDGSTS.E.BYPASS.LTC128B.128 [R241+0x4900], [R16.64], !P1 ;  /* 0x0490000010f16fae */ /* 0x0007f4000c901d48 */
[----:B------:R-:W-:-:S02]  /*16d0*/  @P2 IMAD R5, R246, 0x60, RZ ;  /* 0x00000060f6052824 */ /* 0x000fc400078e02ff */
[----:B-1----:R-:W-:-:S04]  /*16e0*/  @P5 IMAD.WIDE.U32 R8, R245, 0x30, R6 ;  /* 0x00000030f5085825 */ /* 0x002fc800078e0006 */
[----:B------:R-:W-:Y:S01]  /*16f0*/  @P5 IMAD.IADD R0, R9, 0x1, R0 ;  /* 0x0000000109005824 */ /* 0x000fe200078e0200 */
[----:B------:R-:W-:Y:S01]  /*1700*/  @P5 LEA R14, P0, R8, c[0x0][0x1c8], 0x1 ;  /* 0x00007200080e5a11 */ /* 0x000fe200078008ff */
[----:B--2---:R-:W-:-:S03]  /*1710*/  @P3 IMAD R10, R246, 0x50, RZ ;  /* 0x00000050f60a3824 */ /* 0x004fc600078e02ff */
[----:B------:R-:W-:Y:S01]  /*1720*/  @P5 LEA.HI.X R15, R8, c[0x0][0x1cc], R0, 0x1, P0 ;  /* 0x00007300080f5a11 */ /* 0x000fe200000f0c00 */
[C---:B------:R-:W-:Y:S01]  /*1730*/  @P3 IMAD.WIDE.U32 R8, R245.reuse, 0x50, R6 ;  /* 0x00000050f5083825 */ /* 0x040fe200078e0006 */
[----:B------:R-:W-:-:S03]  /*1740*/  @P4 LEA R0, P0, R245, R6, 0x6 ;  /* 0x00000006f5004211 */ /* 0x000fc600078030ff */
[----:B------:R1:W-:Y:S01]  /*1750*/  @P5 LDGSTS.E.BYPASS.LTC128B.128 [R241+0x5100], [R14.64], !P1 ;  /* 0x051000000ef15fae */ /* 0x0003e2000c901d48 */
[C---:B------:R-:W-:Y:S01]  /*1760*/  @P4 LEA.HI.X R2, R245.reuse, R7, R246, 0x6, P0 ;  /* 0x00000007f5024211 */ /* 0x040fe200000f34f6 */
[----:B------:R-:W-:Y:S01]  /*1770*/  @P2 IMAD.WIDE.U32 R6, R245, 0x60, R6 ;  /* 0x00000060f5062825 */ /* 0x000fe200078e0006 */
[----:B------:R-:W-:-:S04]  /*1780*/  @P4 LEA R12, P0, R0, c[0x0][0x1c8], 0x1 ;  /* 0x00007200000c4a11 */ /* 0x000fc800078008ff */
[----:B------:R-:W-:Y:S01]  /*1790*/  @P4 LEA.HI.X R13, R0, c[0x0][0x1cc], R2, 0x1, P0 ;  /* 0x00007300000d4a11 */ /* 0x000fe200000f0c02 */
[----:B------:R-:W-:Y:S01]  /*17a0*/  @P3 IMAD.IADD R0, R9, 0x1, R10 ;  /* 0x0000000109003824 */ /* 0x000fe200078e020a */
[----:B------:R-:W-:Y:S02]  /*17b0*/  @P3 LEA R10, P0, R8, c[0x0][0x1c8], 0x1 ;  /* 0x00007200080a3a11 */ /* 0x000fe400078008ff */
[----:B------:R-:W-:Y:S01]  /*17c0*/  LEA.HI R2, R26, R18, RZ, 0x1 ;  /* 0x000000121a027211 */ /* 0x000fe200078f08ff */
[----:B------:R1:W-:Y:S01]  /*17d0*/  @P4 LDGSTS.E.BYPASS.LTC128B.128 [R241+0x5900], [R12.64], !P1 ;  /* 0x059000000cf14fae */ /* 0x0003e2000c901d48 */
[----:B------:R-:W-:Y:S01]  /*17e0*/  @P3 LEA.HI.X R11, R8, c[0x0][0x1cc], R0, 0x1, P0 ;  /* 0x00007300080b3a11 */ /* 0x000fe200000f0c00 */
[----:B------:R-:W-:Y:S01]  /*17f0*/  @P2 IMAD.IADD R0, R7, 0x1, R5 ;  /* 0x0000000107002824 */ /* 0x000fe200078e0205 */
[----:B------:R-:W-:Y:S02]  /*1800*/  @P2 LEA R8, P0, R6, c[0x0][0x1c8], 0x1 ;  /* 0x0000720006082a11 */ /* 0x000fe400078008ff */
[----:B------:R-:W-:Y:S01]  /*1810*/  LOP3.LUT R2, R2, 0xfffffffe, RZ, 0xc0, !PT ;  /* 0xfffffffe02027812 */ /* 0x000fe200078ec0ff */
[----:B------:R2:W-:Y:S01]  /*1820*/  @P3 LDGSTS.E.BYPASS.LTC128B.128 [R241+0x6100], [R10.64], !P1 ;  /* 0x061000000af13fae */ /* 0x0005e2000c901d48 */
[----:B------:R-:W-:Y:S01]  /*1830*/  @P2 LEA.HI.X R9, R6, c[0x0][0x1cc], R0, 0x1, P0 ;  /* 0x0000730006092a11 */ /* 0x000fe200000f0c00 */
[C---:B------:R-:W-:Y:S01]  /*1840*/  IMAD.SHL.U32 R0, R23.reuse, 0x40, RZ ;  /* 0x0000004017007824 */ /* 0x040fe200078e00ff */
[----:B------:R-:W-:Y:S01]  /*1850*/  LOP3.LUT P0, RZ, R23, 0x2, RZ, 0xc0, !PT ;  /* 0x0000000217ff7812 */ /* 0x000fe2000780c0ff */
[----:B------:R-:W-:Y:S01]  /*1860*/  IMAD.IADD R18, R18, 0x1, -R2 ;  /* 0x0000000112127824 */ /* 0x000fe200078e0a02 */
[----:B------:R-:W-:Y:S01]  /*1870*/  ISETP.GE.AND P3, PT, R20, c[0x0][0x1d4], PT ;  /* 0x0000750014007a0c */ /* 0x000fe20003f66270 */
[----:B------:R4:W-:Y:S01]  /*1880*/  @P2 LDGSTS.E.BYPASS.LTC128B.128 [R241+0x6900], [R8.64], !P1 ;  /* 0x0690000008f12fae */ /* 0x0009e2000c901d48 */
[----:B------:R-:W-:Y:S01]  /*1890*/  IMAD.SHL.U32 R2, R24, 0x40, RZ ;  /* 0x0000004018027824 */ /* 0x000fe200078e00ff */
[----:B------:R-:W-:Y:S01]  /*18a0*/  LOP3.LUT R0, R0, 0x1c0, RZ, 0xc0, !PT ;  /* 0x000001c000007812 */ /* 0x000fe200078ec0ff */
[----:B------:R-:W-:Y:S01]  /*18b0*/  IMAD.SHL.U32 R5, R18, 0x8, RZ ;  /* 0x0000000812057824 */ /* 0x000fe200078e00ff */
[----:B------:R-:W0:Y:S01]  /*18c0*/  LDGDEPBAR ;  /* 0x00000000000079af */ /* 0x000e220000000000 */
[----:B------:R-:W-:-:S02]  /*18d0*/  ISETP.LT.OR P6, PT, R22, 0x1, P3 ;  /* 0x000000011600780c */ /* 0x000fc40001fc1670 */
[----:B------:R-:W-:Y:S02]  /*18e0*/  LOP3.LUT R2, R2, 0x1c0, RZ, 0xc0, !PT ;  /* 0x000001c002027812 */ /* 0x000fe400078ec0ff */
[----:B------:R-:W-:Y:S02]  /*18f0*/  SHF.R.U32.HI R6, RZ, 0x3, R0 ;  /* 0x00000003ff067819 */ /* 0x000fe40000011600 */
[----:B------:R-:W-:Y:S01]  /*1900*/  LOP3.LUT R7, R2, 0x8, R5, 0xf8, !PT ;  /* 0x0000000802077812 */ /* 0x000fe200078ef805 */
[----:B------:R-:W-:Y:S01]  /*1910*/  IMAD.SHL.U32 R5, R25, 0x40, RZ ;  /* 0x0000004019057824 */ /* 0x000fe200078e00ff */
[----:B------:R-:W-:Y:S02]  /*1920*/  SHF.R.U32.HI R2, RZ, 0x3, R2 ;  /* 0x00000003ff027819 */ /* 0x000fe40000011602 */
[----:B------:R-:W-:Y:S02]  /*1930*/  ISETP.LT.OR P5, PT, R22, 0x11, P3 ;  /* 0x000000111600780c */ /* 0x000fe40001fa1670 */
[----:B------:R-:W-:-:S02]  /*1940*/  LOP3.LUT R140, R7, R2, RZ, 0x3c, !PT ;  /* 0x00000002078c7212 */ /* 0x000fc400078e3cff */
[----:B------:R-:W-:Y:S01]  /*1950*/  LOP3.LUT R5, R5, 0xfffffe00, RZ, 0xc0, !PT ;  /* 0xfffffe0005057812 */ /* 0x000fe200078ec0ff */
[----:B----4-:R-:W-:Y:S01]  /*1960*/  IMAD.SHL.U32 R8, R19, 0x8, RZ ;  /* 0x0000000813087824 */ /* 0x010fe200078e00ff */
[----:B------:R-:W-:-:S04]  /*1970*/  DEPBAR.LE SB0, 0x1 ;  /* 0x000080400000791a */ /* 0x000fc80000000000 */
[----:B------:R-:W-:-:S04]  /*1980*/  DEPBAR.LE SB0, 0x0 ;  /* 0x000080000000791a */ /* 0x000fc80000000000 */
[----:B------:R-:W-:Y:S01]  /*1990*/  LOP3.LUT R8, R0, 0x8, R8, 0xf8, !PT ;  /* 0x0000000800087812 */ /* 0x000fe200078ef808 */
[----:B------:R-:W-:-:S03]  /*19a0*/  IMAD.SHL.U32 R0, R242, 0x20, RZ ;  /* 0x00000020f2007824 */ /* 0x000fc600078e00ff */
[----:B------:R-:W-:Y:S02]  /*19b0*/  LOP3.LUT R6, R8, R6, RZ, 0x3c, !PT ;  /* 0x0000000608067212 */ /* 0x000fe400078e3cff */
[----:B------:R-:W-:-:S03]  /*19c0*/  LOP3.LUT R2, R0, 0x7ffffc00, RZ, 0xc0, !PT ;  /* 0x7ffffc0000027812 */ /* 0x000fc600078ec0ff */
[----:B------:R-:W-:Y:S01]  /*19d0*/  IMAD R0, R18, 0x200, R6 ;  /* 0x0000020012007824 */ /* 0x000fe200078e0206 */
[----:B------:R-:W-:Y:S01]  /*19e0*/  IADD3 R2, R140, R5, R2 ;  /* 0x000000058c027210 */ /* 0x000fe20007ffe002 */
[----:B------:R-:W-:-:S04]  /*19f0*/  IMAD.WIDE.U32 R6, R142, c[0x0][0x208], RZ ;  /* 0x000082008e067a25 */ /* 0x000fc800078e00ff */
[----:B------:R-:W-:Y:S01]  /*1a00*/  IMAD.SHL.U32 R143, R0, 0x2, RZ ;  /* 0x00000002008f7824 */ /* 0x000fe200078e00ff */
[----:B------:R-:W-:Y:S01]  /*1a10*/  BAR.SYNC.DEFER_BLOCKING 0x0 ;  /* 0x0000000000007b1d */ /* 0x000fe20000010000 */
[----:B------:R-:W-:-:S03]  /*1a20*/  IMAD.SHL.U32 R230, R2, 0x2, RZ ;  /* 0x0000000202e67824 */ /* 0x000fc600078e00ff */
[----:B------:R-:W-:Y:S01]  /*1a30*/  IADD3 R0, R143, 0x3900, RZ ;  /* 0x000039008f007810 */ /* 0x000fe20007ffe0ff */
[--C-:B------:R-:W-:Y:S01]  /*1a40*/  IMAD R233, R3, 0x2, R230.reuse ;  /* 0x0000000203e97824 */ /* 0x100fe200078e02e6 */
[----:B------:R-:W-:Y:S01]  /*1a50*/  IADD3 R234, R143, 0x3920, RZ ;  /* 0x000039208fea7810 */ /* 0x000fe20007ffe0ff */
[----:B------:R-:W-:Y:S01]  /*1a60*/  IMAD R231, R4, 0x2, R230 ;  /* 0x0000000204e77824 */ /* 0x000fe200078e02e6 */
[----:B------:R-:W-:Y:S01]  /*1a70*/  @P0 IADD3 R234, R0, -0x20, RZ ;  /* 0xffffffe000ea0810 */ /* 0x000fe20007ffe0ff */
[----:B------:R-:W-:Y:S02]  /*1a80*/  IMAD R0, R21, c[0x0][0x208], RZ ;  /* 0x0000820015007a24 */ /* 0x000fe400078e02ff */
[----:B------:R-:W-:Y:S01]  /*1a90*/  IMAD R232, R3, 0x2, R231 ;  /* 0x0000000203e87824 */ /* 0x000fe200078e02e7 */
[----:B------:R-:W-:Y:S01]  /*1aa0*/  IADD3 R240, R234, 0x800, RZ ;  /* 0x00000800eaf07810 */ /* 0x000fe20007ffe0ff */
[----:B------:R-:W-:Y:S01]  /*1ab0*/  IMAD R0, R142, c[0x0][0x20c], R0 ;  /* 0x000083008e007a24 */ /* 0x000fe200078e0200 */
[----:B------:R-:W-:-:S02]  /*1ac0*/  IADD3 R239, R234, 0x1000, RZ ;  /* 0x00001000eaef7810 */ /* 0x000fc40007ffe0ff */
[C---:B------:R-:W-:Y:S01]  /*1ad0*/  IADD3 R238, R234.reuse, 0x1800, RZ ;  /* 0x00001800eaee7810 */ /* 0x040fe20007ffe0ff */
[----:B------:R-:W-:Y:S01]  /*1ae0*/  IMAD.IADD R0, R7, 0x1, R0 ;  /* 0x0000000107007824 */ /* 0x000fe200078e0200 */
[----:B------:R-:W-:-:S03]  /*1af0*/  IADD3 R237, R234, 0x2000, RZ ;  /* 0x00002000eaed7810 */ /* 0x000fc60007ffe0ff */
[----:B------:R-:W-:Y:S01]  /*1b00*/  IMAD R0, R0, 0x70, RZ ;  /* 0x0000007000007824 */ /* 0x000fe200078e02ff */
[----:B--2---:R-:W-:Y:S04]  /*1b10*/  LDSM.16.M88.4 R8, [R230+0x9100] ;  /* 0x00910000e608783b */ /* 0x004fe80000000200 */
[----:B------:R-:W2:Y:S04]  /*1b20*/  LDSM.16.M88.4 R28, [R143+0x3900] ;  /* 0x003900008f1c783b */ /* 0x000ea80000000200 */
[----:B------:R-:W4:Y:S04]  /*1b30*/  LDSM.16.M88.4 R24, [R143+0x4100] ;  /* 0x004100008f18783b */ /* 0x000f280000000200 */
[----:B---3--:R-:W3:Y:S04]  /*1b40*/  LDSM.16.M88.4 R16, [R143+0x4900] ;  /* 0x004900008f10783b */ /* 0x008ee80000000200 */
[----:B------:R-:W5:Y:S04]  /*1b50*/  LDSM.16.M88.4 R32, [R143+0x5100] ;  /* 0x005100008f20783b */ /* 0x000f680000000200 */
[----:B------:R-:W3:Y:S04]  /*1b60*/  LDSM.16.M88.4 R36, [R143+0x5900] ;  /* 0x005900008f24783b */ /* 0x000ee80000000200 */
[----:B------:R-:W5:Y:S04]  /*1b70*/  LDSM.16.M88.4 R44, [R143+0x6100] ;  /* 0x006100008f2c783b */ /* 0x000f680000000200 */
[----:B------:R-:W5:Y:S04]  /*1b80*/  LDSM.16.M88.4 R40, [R143+0x6900] ;  /* 0x006900008f28783b */ /* 0x000f680000000200 */
[----:B-1----:R-:W1:Y:S04]  /*1b90*/  LDSM.16.M88.4 R12, [R230+0x7100] ;  /* 0x00710000e60c783b */ /* 0x002e680000000200 */
[----:B------:R-:W-:Y:S04]  /*1ba0*/  LDSM.16.M88.4 R56, [R234] ;  /* 0x00000000ea38783b */ /* 0x000fe80000000200 */
[----:B------:R-:W-:Y:S01]  /*1bb0*/  LDSM.16.M88.4 R52, [R234+0x800] ;  /* 0x00080000ea34783b */ /* 0x000fe20000000200 */
[C---:B--2---:R-:W-:Y:S03]  /*1bc0*/  HMMA.16816.F32.BF16 R60, R8.reuse, R28, RZ ;  /* 0x0000001c083c723c */ /* 0x044fe600000418ff */
[----:B------:R-:W-:Y:S05]  /*1bd0*/  LDSM.16.M88.4 R48, [R234+0x1000] ;  /* 0x00100000ea30783b */ /* 0x000fea0000000200 */
[C---:B----4-:R-:W-:Y:S08]  /*1be0*/  HMMA.16816.F32.BF16 R64, R8.reuse, R24, RZ ;  /* 0x000000180840723c */ /* 0x050ff000000418ff */
[C---:B---3--:R-:W-:Y:S08]  /*1bf0*/  HMMA.16816.F32.BF16 R68, R8.reuse, R16, RZ ;  /* 0x000000100844723c */ /* 0x048ff000000418ff */
[C---:B-----5:R-:W-:Y:S08]  /*1c00*/  HMMA.16816.F32.BF16 R72, R8.reuse, R32, RZ ;  /* 0x000000200848723c */ /* 0x060ff000000418ff */
[C---:B------:R-:W-:Y:S08]  /*1c10*/  HMMA.16816.F32.BF16 R76, R8.reuse, R36, RZ ;  /* 0x00000024084c723c */ /* 0x040ff000000418ff */
        /* <DEDUP_REMOVED lines=8> */
[----:B------:R-:W-:Y:S07]  /*1ca0*/  HMMA.16816.F32.BF16 R188, R8, R42, RZ ;  /* 0x0000002a08bc723c */ /* 0x000fee00000418ff */
[----:B------:R-:W-:Y:S01]  /*1cb0*/  IMAD.WIDE.U32 R8, R6, 0x70, R92 ;  /* 0x0000007006087825 */ /* 0x000fe200078e005c */
[----:B-1----:R-:W-:Y:S03]  /*1cc0*/  HMMA.16816.F32.BF16 R184, R12, R28, RZ ;  /* 0x0000001c0cb8723c */ /* 0x002fe600000418ff */
[----:B------:R-:W-:Y:S01]  /*1cd0*/  IMAD.IADD R0, R9, 0x1, R0 ;  /* 0x0000000109007824 */ /* 0x000fe200078e0200 */
[----:B------:R-:W-:-:S04]  /*1ce0*/  LEA R6, P2, R8, c[0x0][0x1f8], 0x1 ;  /* 0x00007e0008067a11 */ /* 0x000fc800078408ff */
[C---:B------:R-:W-:Y:S01]  /*1cf0*/  HMMA.16816.F32.BF16 R176, R12.reuse, R30, RZ ;  /* 0x0000001e0cb0723c */ /* 0x040fe200000418ff */
[----:B------:R-:W-:Y:S01]  /*1d00*/  LDSM.16.M88.4 R28, [R234+0x2800] ;  /* 0x00280000ea1c783b */ /* 0x000fe20000000200 */
[----:B------:R-:W-:Y:S02]  /*1d10*/  IADD3 R20, P0, R6, UR7, RZ ;  /* 0x0000000706147c10 */ /* 0x000fe4000ff1e0ff */
[----:B------:R-:W-:Y:S01]  /*1d20*/  LEA.HI.X R7, R8, c[0x0][0x1fc], R0, 0x1, P2 ;  /* 0x00007f0008077a11 */ /* 0x000fe200010f0c00 */
[----:B------:R-:W-:Y:S01]  /*1d30*/  IMAD.MOV.U32 R0, RZ, RZ, 0x40 ;  /* 0x00000040ff007424 */ /* 0x000fe200078e00ff */
[----:B------:R-:W-:Y:S01]  /*1d40*/  LDSM.16.M88.4 R8, [R233+0x7100] ;  /* 0x00710000e908783b */ /* 0x000fe20000000200 */
[----:B------:R-:W-:Y:S01]  /*1d50*/  LOP3.LUT P2, RZ, R23, 0x4, RZ, 0xc0, !PT ;  /* 0x0000000417ff7812 */ /* 0x000fe2000784c0ff */
[----:B------:R-:W-:Y:S01]  /*1d60*/  HMMA.16816.F32.BF16 R144, R12, R16, RZ ;  /* 0x000000100c90723c */ /* 0x000fe200000418ff */
[----:B------:R-:W-:Y:S02]  /*1d70*/  IADD3.X R21, R7, UR5, RZ, P0, !PT ;  /* 0x0000000507157c10 */ /* 0x000fe400087fe4ff */
[----:B------:R-:W-:-:S02]  /*1d80*/  ISETP.LT.OR P0, PT, R22, 0x21, P3 ;  /* 0x000000211600780c */ /* 0x000fc40001f01670 */
[----:B------:R-:W-:-:S03]  /*1d90*/  SEL R0, R0, 0xffffffc0, !P2 ;  /* 0xffffffc000007807 */ /* 0x000fc60005000000 */
[----:B------:R-:W-:Y:S01]  /*1da0*/  HMMA.16816.F32.BF16 R168, R12, R18, RZ ;  /* 0x000000120ca8723c */ /* 0x000fe200000418ff */
[----:B------:R-:W1:Y:S01]  /*1db0*/  LDSM.16.M88.4 R16, [R233+0x9100] ;  /* 0x00910000e910783b */ /* 0x000e620000000200 */
[----:B------:R-:W-:Y:S02]  /*1dc0*/  IMAD.IADD R229, R143, 0x1, R0 ;  /* 0x000000018fe57824 */ /* 0x000fe400078e0200 */
[----:B------:R-:W-:Y:S01]  /*1dd0*/  IMAD.IADD R228, R0, 0x1, R234 ;  /* 0x0000000100e47824 */ /* 0x000fe200078e02ea */
[----:B------:R-:W-:-:S03]  /*1de0*/  LOP3.LUT R0, R140, R5, RZ, 0xfc, !PT ;  /* 0x000000058c007212 */ /* 0x000fc600078efcff */
[C---:B------:R-:W-:Y:S08]  /*1df0*/  HMMA.16816.F32.BF16 R136, R12.reuse, R32, RZ ;  /* 0x000000200c88723c */ /* 0x040ff000000418ff */
[C---:B------:R-:W-:Y:S01]  /*1e00*/  HMMA.16816.F32.BF16 R164, R12.reuse, R34, RZ ;  /* 0x000000220ca4723c */ /* 0x040fe200000418ff */
[----:B------:R-:W2:Y:S07]  /*1e10*/  LDSM.16.M88.4 R32, [R234+0x2000] ;  /* 0x00200000ea20783b */ /* 0x000eae0000000200 */
[C---:B------:R-:W-:Y:S08]  /*1e20*/  HMMA.16816.F32.BF16 R152, R12.reuse, R24, RZ ;  /* 0x000000180c98723c */ /* 0x040ff000000418ff */
[C---:B------:R-:W-:Y:S01]  /*1e30*/  HMMA.16816.F32.BF16 R172, R12.reuse, R26, RZ ;  /* 0x0000001a0cac723c */ /* 0x040fe200000418ff */
[----:B------:R-:W-:Y:S07]  /*1e40*/  LDSM.16.M88.4 R24, [R234+0x3000] ;  /* 0x00300000ea18783b */ /* 0x000fee0000000200 */
[C---:B------:R-:W-:Y:S08]  /*1e50*/  HMMA.16816.F32.BF16 R132, R12.reuse, R36, RZ ;  /* 0x000000240c84723c */ /* 0x040ff000000418ff */
[----:B------:R-:W-:Y:S01]  /*1e60*/  HMMA.16816.F32.BF16 R156, R12, R38, RZ ;  /* 0x000000260c9c723c */ /* 0x000fe200000418ff */
[----:B------:R-:W3:Y:S04]  /*1e70*/  LDSM.16.M88.4 R36, [R234+0x1800] ;  /* 0x00180000ea24783b */ /* 0x000ee80000000200 */
[----:B------:R-:W-:Y:S01]  /*1e80*/  @!PT LDS RZ, [RZ] ;  /* 0x00000000fffff984 */ /* 0x000fe20000000800 */
[----:B------:R-:W-:Y:S01]  /*1e90*/  @!PT LDS RZ, [RZ] ;  /* 0x00000000fffff984 */ /* 0x000fe20000000800 */
[----:B------:R-:W-:Y:S01]  /*1ea0*/  @!PT LDS RZ, [RZ] ;  /* 0x00000000fffff984 */ /* 0x000fe20000000800 */
[----:B------:R4:W-:Y:S01]  /*1eb0*/  LDGSTS.E.BYPASS.LTC128B.128 [R241+0x100], [R6.64], !P6 ;  /* 0x0010000006f17fae */ /* 0x0009e2000f101d48 */
[----:B------:R-:W-:-:S02]  /*1ec0*/  ISETP.LT.OR P6, PT, R22, 0x31, P3 ;  /* 0x000000311600780c */ /* 0x000fc40001fc1670 */
[----:B------:R-:W-:Y:S01]  /*1ed0*/  HMMA.16816.F32.BF16 R124, R12, R44, RZ ;  /* 0x0000002c0c7c723c */ /* 0x000fe200000418ff */
[----:B------:R5:W-:Y:S01]  /*1ee0*/  LDGSTS.E.BYPASS.LTC128B.128 [R241+0x900], [R20.64], !P5 ;  /* 0x0090000014f17fae */ /* 0x000be2000e901d48 */
[----:B------:R-:W-:-:S06]  /*1ef0*/  ISETP.LT.OR P5, PT, R22, 0x41, P3 ;  /* 0x000000411600780c */ /* 0x000fcc0001fa1670 */
[C---:B------:R-:W-:Y:S08]  /*1f00*/  HMMA.16816.F32.BF16 R148, R12.reuse, R46, RZ ;  /* 0x0000002e0c94723c */ /* 0x040ff000000418ff */
[C---:B------:R-:W-:Y:S08]  /*1f10*/  HMMA.16816.F32.BF16 R120, R12.reuse, R40, RZ ;  /* 0x000000280c78723c */ /* 0x040ff000000418ff */
[----:B------:R-:W-:Y:S07]  /*1f20*/  HMMA.16816.F32.BF16 R128, R12, R42, RZ ;  /* 0x0000002a0c80723c */ /* 0x000fee00000418ff */
[----:B------:R-:W-:Y:S01]  /*1f30*/  IADD3 R12, P4, R20, UR7, RZ ;  /* 0x00000007140c7c10 */ /* 0x000fe2000ff9e0ff */
[----:B-1----:R-:W-:Y:S03]  /*1f40*/  HMMA.16816.F32.BF16 R44, R16, R28, R80 ;  /* 0x0000001c102c723c */ /* 0x002fe60000041850 */
[----:B------:R-:W-:-:S02]  /*1f50*/  IADD3.X R13, R21, UR5, RZ, P4, !PT ;  /* 0x00000005150d7c10 */ /* 0x000fc4000a7fe4ff */
[----:B------:R-:W-:-:S03]  /*1f60*/  IADD3 R14, P4, R12, UR7, RZ ;  /* 0x000000070c0e7c10 */ /* 0x000fc6000ff9e0ff */
[----:B------:R1:W-:Y:S01]  /*1f70*/  LDGSTS.E.BYPASS.LTC128B.128 [R241+0x1100], [R12.64], !P0 ;  /* 0x011000000cf17fae */ /* 0x0003e2000c101d48 */
[----:B------:R-:W-:Y:S01]  /*1f80*/  IADD3.X R15, R13, UR5, RZ, P4, !PT ;  /* 0x000000050d0f7c10 */ /* 0x000fe2000a7fe4ff */
[----:B--2---:R-:W-:Y:S01]  /*1f90*/  HMMA.16816.F32.BF16 R40, R16, R32, R76 ;  /* 0x000000201028723c */ /* 0x004fe2000004184c */
[----:B----4-:R-:W-:-:S03]  /*1fa0*/  IADD3 R6, P4, R14, UR7, RZ ;  /* 0x000000070e067c10 */ /* 0x010fc6000ff9e0ff */
[----:B------:R2:W-:Y:S01]  /*1fb0*/  LDGSTS.E.BYPASS.LTC128B.128 [R241+0x1900], [R14.64], !P6 ;  /* 0x019000000ef17fae */ /* 0x0005e2000f101d48 */
[----:B------:R-:W-:Y:S02]  /*1fc0*/  IADD3.X R7, R15, UR5, RZ, P4, !PT ;  /* 0x000000050f077c10 */ /* 0x000fe4000a7fe4ff */
[C---:B------:R-:W-:Y:S01]  /*1fd0*/  ISETP.LT.OR P4, PT, R22.reuse, 0x51, P3 ;  /* 0x000000511600780c */ /* 0x040fe20001f81670 */
[C---:B------:R-:W-:Y:S01]  /*1fe0*/  HMMA.16816.F32.BF16 R104, R16.reuse, R56, R60 ;  /* 0x000000381068723c */ /* 0x040fe2000004183c */
[----:B------:R-:W-:Y:S01]  /*1ff0*/  ISETP.LT.OR P3, PT, R22, 0x61, P3 ;  /* 0x000000611600780c */ /* 0x000fe20001f61670 */
[----:B------:R4:W-:Y:S06]  /*2000*/  LDGSTS.E.BYPASS.LTC128B.128 [R241+0x2100], [R6.64], !P5 ;  /* 0x0210000006f17fae */ /* 0x0009ec000e901d48 */
[C---:B---3--:R-:W-:Y:S08]  /*2010*/  HMMA.16816.F32.BF16 R92, R16.reuse, R36, R72 ;  /* 0x00000024105c723c */ /* 0x048ff00000041848 */
[----:B------:R-:W-:Y:S01]  /*2020*/  HMMA.16816.F32.BF16 R180, R16, R58, R84 ;  /* 0x0000003a10b4723c */ /* 0x000fe20000041854 */
[----:B-1----:R-:W-:-:S04]  /*2030*/  IADD3 R12, P0, R6, UR7, RZ ;  /* 0x00000007060c7c10 */ /* 0x002fc8000ff1e0ff */
[----:B------:R-:W-:Y:S02]  /*2040*/  IADD3.X R13, R7, UR5, RZ, P0, !PT ;  /* 0x00000005070d7c10 */ /* 0x000fe400087fe4ff */
[----:B--2---:R-:W-:Y:S01]  /*2050*/  IADD3 R14, P0, R12, UR7, RZ ;  /* 0x000000070c0e7c10 */ /* 0x004fe2000ff1e0ff */
[----:B------:R-:W-:Y:S02]  /*2060*/  HMMA.16816.F32.BF16 R220, R16, R54, R108 ;  /* 0x0000003610dc723c */ /* 0x000fe4000004186c */
[----:B------:R1:W-:Y:S01]  /*2070*/  LDGSTS.E.BYPASS.LTC128B.128 [R241+0x2900], [R12.64], !P4 ;  /* 0x029000000cf17fae */ /* 0x0003e2000e101d48 */
[----:B------:R-:W-:-:S05]  /*2080*/  IADD3.X R15, R13, UR5, RZ, P0, !PT ;  /* 0x000000050d0f7c10 */ /* 0x000fca00087fe4ff */
[----:B------:R1:W-:Y:S01]  /*2090*/  LDGSTS.E.BYPASS.LTC128B.128 [R241+0x3100], [R14.64], !P3 ;  /* 0x031000000ef17fae */ /* 0x0003e2000d901d48 */
[C---:B------:R-:W-:Y:S03]  /*20a0*/  HMMA.16816.F32.BF16 R216, R16.reuse, R50, R112 ;  /* 0x0000003210d8723c */ /* 0x040fe60000041870 */
[----:B-----5:R-:W-:Y:S04]  /*20b0*/  LDSM.16.M88.4 R20, [R231+0x9100] ;  /* 0x00910000e714783b */ /* 0x020fe80000000200 */
[----:B------:R-:W2:Y:S01]  /*20c0*/  LDSM.16.M88.4 R80, [R229+0x5900] ;  /* 0x00590000e550783b */ /* 0x000ea20000000200 */
[C---:B------:R-:W-:Y:S03]  /*20d0*/  HMMA.16816.F32.BF16 R100, R16.reuse, R52, R64 ;  /* 0x000000341064723c */ /* 0x040fe60000041840 */
[----:B------:R-:W3:Y:S04]  /*20e0*/  LDSM.16.M88.4 R76, [R229+0x6100] ;  /* 0x00610000e54c783b */ /* 0x000ee80000000200 */
[----:B------:R-:W5:Y:S01]  /*20f0*/  LDSM.16.M88.4 R60, [R229+0x4100] ;  /* 0x00410000e53c783b */ /* 0x000f620000000200 */
[C---:B------:R-:W-:Y:S03]  /*2100*/  HMMA.16816.F32.BF16 R96, R16.reuse, R48, R68 ;  /* 0x000000301060723c */ /* 0x040fe60000041844 */
[----:B------:R-:W2:Y:S04]  /*2110*/  LDSM.16.M88.4 R84, [R229+0x5100] ;  /* 0x00510000e554783b */ /* 0x000ea80000000200 */
[----:B------:R-:W2:Y:S01]  /*2120*/  LDSM.16.M88.4 R72, [R229+0x6900] ;  /* 0x00690000e548783b */ /* 0x000ea20000000200 */
[C---:B------:R-:W-:Y:S03]  /*2130*/  HMMA.16816.F32.BF16 R88, R16.reuse, R24, R88 ;  /* 0x000000181058723c */ /* 0x040fe60000041858 */
[----:B------:R-:W2:Y:S04]  /*2140*/  LDSM.16.M88.4 R64, [R229+0x3900] ;  /* 0x00390000e540783b */ /* 0x000ea80000000200 */
[----:B------:R-:W-:Y:S01]  /*2150*/  LDSM.16.M88.4 R68, [R229+0x4900] ;  /* 0x00490000e544783b */ /* 0x000fe20000000200 */
[C---:B------:R-:W-:Y:S03]  /*2160*/  HMMA.16816.F32.BF16 R112, R16.reuse, R38, R116 ;  /* 0x000000261070723c */ /* 0x040fe60000041874 */
[----:B-1----:R-:W-:Y:S04]  /*2170*/  LDSM.16.M88.4 R12, [R232+0x7100] ;  /* 0x00710000e80c783b */ /* 0x002fe80000000200 */
[----:B------:R-:W0:Y:S01]  /*2180*/  LDGDEPBAR ;  /* 0x00000000000079af */ /* 0x000e220000000000 */
[C---:B------:R-:W-:Y:S08]  /*2190*/  HMMA.16816.F32.BF16 R108, R16.reuse, R34, R160 ;  /* 0x00000022106c723c */ /* 0x040ff000000418a0 */
[C---:B------:R-:W-:Y:S08]  /*21a0*/  HMMA.16816.F32.BF16 R200, R16.reuse, R30, R192 ;  /* 0x0000001e10c8723c */ /* 0x040ff000000418c0 */
[----:B------:R-:W-:Y:S01]  /*21b0*/  HMMA.16816.F32.BF16 R188, R16, R26, R188 ;  /* 0x0000001a10bc723c */ /* 0x000fe200000418bc */
[----:B------:R-:W1:Y:S07]  /*21c0*/  LDSM.16.M88.4 R16, [R231+0x7100] ;  /* 0x00710000e710783b */ /* 0x000e6e0000000200 */
[C---:B------:R-:W-:Y:S08]  /*21d0*/  HMMA.16816.F32.BF16 R184, R8.reuse, R56, R184 ;  /* 0x0000003808b8723c */ /* 0x040ff000000418b8 */
[C---:B------:R-:W-:Y:S08]  /*21e0*/  HMMA.16816.F32.BF16 R192, R8.reuse, R52, R152 ;  /* 0x0000003408c0723c */ /* 0x040ff00000041898 */
[C---:B------:R-:W-:Y:S08]  /*21f0*/  HMMA.16816.F32.BF16 R56, R8.reuse, R58, R176 ;  /* 0x0000003a0838723c */ /* 0x040ff000000418b0 */
[C---:B------:R-:W-:Y:S08]  /*2200*/  HMMA.16816.F32.BF16 R52, R8.reuse, R54, R172 ;  /* 0x000000360834723c */ /* 0x040ff000000418ac */
[C---:B------:R-:W-:Y:S08]  /*2210*/  HMMA.16816.F32.BF16 R204, R8.reuse, R36, R136 ;  /* 0x0000002408cc723c */ /* 0x040ff00000041888 */
[C---:B------:R-:W-:Y:S08]  /*2220*/  HMMA.16816.F32.BF16 R208, R8.reuse, R32, R132 ;  /* 0x0000002008d0723c */ /* 0x040ff00000041884 */
[C---:B------:R-:W-:Y:S08]  /*2230*/  HMMA.16816.F32.BF16 R132, R8.reuse, R50, R168 ;  /* 0x000000320884723c */ /* 0x040ff000000418a8 */
[C---:B------:R-:W-:Y:S01]  /*2240*/  HMMA.16816.F32.BF16 R136, R8.reuse, R38, R164 ;  /* 0x000000260888723c */ /* 0x040fe200000418a4 */
[----:B------:R-:W-:Y:S07]  /*2250*/  LDSM.16.M88.4 R36, [R228+0x1800] ;  /* 0x00180000e424783b */ /* 0x000fee0000000200 */
[C---:B------:R-:W-:Y:S01]  /*2260*/  HMMA.16816.F32.BF16 R196, R8.reuse, R48, R144 ;  /* 0x0000003008c4723c */ /* 0x040fe20000041890 */
[----:B------:R-:W-:Y:S07]  /*2270*/  LDSM.16.M88.4 R48, [R228] ;  /* 0x00000000e430783b */ /* 0x000fee0000000200 */
[C---:B------:R-:W-:Y:S08]  /*2280*/  HMMA.16816.F32.BF16 R212, R8.reuse, R28, R124 ;  /* 0x0000001c08d4723c */ /* 0x040ff0000004187c */
[C---:B------:R-:W-:Y:S01]  /*2290*/  HMMA.16816.F32.BF16 R172, R8.reuse, R30, R148 ;  /* 0x0000001e08ac723c */ /* 0x040fe20000041894 */
[----:B------:R-:W-:Y:S07]  /*22a0*/  LDSM.16.M88.4 R28, [R228+0x2800] ;  /* 0x00280000e41c783b */ /* 0x000fee0000000200 */
[C---:B------:R-:W-:Y:S08]  /*22b0*/  HMMA.16816.F32.BF16 R224, R8.reuse, R24, R120 ;  /* 0x0000001808e0723c */ /* 0x040ff00000041878 */
[C---:B------:R-:W-:Y:S01]  /*22c0*/  HMMA.16816.F32.BF16 R168, R8.reuse, R34, R156 ;  /* 0x0000002208a8723c */ /* 0x040fe2000004189c */
[----:B------:R-:W-:Y:S07]  /*22d0*/  LDSM.16.M88.4 R32, [R228+0x2000] ;  /* 0x00200000e420783b */ /* 0x000fee0000000200 */
[----:B------:R-:W-:Y:S01]  /*22e0*/  HMMA.16816.F32.BF16 R164, R8, R26, R128 ;  /* 0x0000001a08a4723c */ /* 0x000fe20000041880 */
[----:B------:R-:W-:Y:S04]  /*22f0*/  LDSM.16.M88.4 R8, [R232+0x9100] ;  /* 0x00910000e808783b */ /* 0x000fe80000000200 */
[----:B------:R-:W-:Y:S03]  /*2300*/  LDSM.16.M88.4 R24, [R228+0x3000] ;  /* 0x00300000e418783b */ /* 0x000fe60000000200 */
[C---:B--2---:R-:W-:Y:S01]  /*2310*/  HMMA.16816.F32.BF16 R144, R20.reuse, R80, R40 ;  /* 0x000000501490723c */ /* 0x044fe20000041828 */
[----:B------:R-:W2:Y:S07]  /*2320*/  LDSM.16.M88.4 R40, [R228+0x1000] ;  /* 0x00100000e428783b */ /* 0x000eae0000000200 */
[----:B---3--:R-:W-:Y:S01]  /*2330*/  HMMA.16816.F32.BF16 R128, R20, R76, R44 ;  /* 0x0000004c1480723c */ /* 0x008fe2000004182c */
[----:B------:R-:W3:Y:S01]  /*2340*/  LDSM.16.M88.4 R44, [R228+0x800] ;  /* 0x00080000e42c783b */ /* 0x000ee20000000200 */
[----:B------:R-:W-:-:S06]  /*2350*/  DEPBAR.LE SB0, 0x0 ;  /* 0x000080000000791a */ /* 0x000fcc0000000000 */
[C---:B-----5:R-:W-:Y:S08]  /*2360*/  HMMA.16816.F32.BF16 R156, R20.reuse, R60, R100 ;  /* 0x0000003c149c723c */ /* 0x060ff00000041864 */
[C---:B------:R-:W-:Y:S08]  /*2370*/  HMMA.16816.F32.BF16 R148, R20.reuse, R84, R92 ;  /* 0x000000541494723c */ /* 0x040ff0000004185c */
[C---:B------:R-:W-:Y:S08]  /*2380*/  HMMA.16816.F32.BF16 R100, R20.reuse, R72, R88 ;  /* 0x000000481464723c */ /* 0x040ff00000041858 */
[C---:B------:R-:W-:Y:S08]  /*2390*/  HMMA.16816.F32.BF16 R160, R20.reuse, R64, R104 ;  /* 0x0000004014a0723c */ /* 0x040ff00000041868 */
[----:B------:R-:W-:Y:S08]  /*23a0*/  HMMA.16816.F32.BF16 R124, R20, R66, R180 ;  /* 0x00000042147c723c */ /* 0x000ff000000418b4 */
[C---:B-1----:R-:W-:Y:S08]  /*23b0*/  HMMA.16816.F32.BF16 R92, R16.reuse, R64, R184 ;  /* 0x00000040105c723c */ /* 0x042ff000000418b8 */
[----:B------:R-:W-:Y:S08]  /*23c0*/  HMMA.16816.F32.BF16 R88, R16, R66, R56 ;  /* 0x000000421058723c */ /* 0x000ff00000041838 */
[C---:B------:R-:W-:Y:S08]  /*23d0*/  HMMA.16816.F32.BF16 R152, R20.reuse, R68, R96 ;  /* 0x000000441498723c */ /* 0x040ff00000041860 */
[----:B------:R-:W-:Y:S08]  /*23e0*/  HMMA.16816.F32.BF16 R120, R20, R62, R220 ;  /* 0x0000003e1478723c */ /* 0x000ff000000418dc */
[C---:B------:R-:W-:Y:S08]  /*23f0*/  HMMA.16816.F32.BF16 R64, R16.reuse, R60, R192 ;  /* 0x0000003c1040723c */ /* 0x040ff000000418c0 */
[----:B------:R-:W-:Y:S08]  /*2400*/  HMMA.16816.F32.BF16 R56, R16, R62, R52 ;  /* 0x0000003e1038723c */ /* 0x000ff00000041834 */
[C---:B------:R-:W-:Y:S08]  /*2410*/  HMMA.16816.F32.BF16 R116, R20.reuse, R70, R216 ;  /* 0x000000461474723c */ /* 0x040ff000000418d8 */
[C---:B------:R-:W-:Y:S08]  /*2420*/  HMMA.16816.F32.BF16 R112, R20.reuse, R86, R112 ;  /* 0x000000561470723c */ /* 0x040ff00000041870 */
[C---:B------:R-:W-:Y:S08]  /*2430*/  HMMA.16816.F32.BF16 R108, R20.reuse, R82, R108 ;  /* 0x00000052146c723c */ /* 0x040ff0000004186c */
[C---:B------:R-:W-:Y:S07]  /*2440*/  HMMA.16816.F32.BF16 R104, R20.reuse, R78, R200 ;  /* 0x0000004e1468723c */ /* 0x040fee00000418c8 */
[----:B------:R-:W-:Y:S01]  /*2450*/  IMAD.MOV.U32 R202, RZ, RZ, R235 ;  /* 0x000000ffffca7224 */ /* 0x000fe200078e00eb */
[----:B------:R-:W-:Y:S01]  /*2460*/  HMMA.16816.F32.BF16 R96, R20, R74, R188 ;  /* 0x0000004a1460723c */ /* 0x000fe200000418bc */
[----:B------:R-:W-:Y:S01]  /*2470*/  IMAD.MOV.U32 R203, RZ, RZ, R236 ;  /* 0x000000ffffcb7224 */ /* 0x000fe200078e00ec */
[----:B------:R-:W-:-:S02]  /*2480*/  IADD3 R236, R234, 0x2800, RZ ;  /* 0x00002800eaec7810 */ /* 0x000fc40007ffe0ff */
[----:B------:R-:W-:Y:S02]  /*2490*/  ISETP.GT.AND P0, PT, R142, R202, PT ;  /* 0x000000ca8e00720c */ /* 0x000fe40003f04270 */
[----:B------:R-:W-:Y:S02]  /*24a0*/  IADD3 R235, R234, 0x3000, RZ ;  /* 0x00003000eaeb7810 */ /* 0x000fe40007ffe0ff */
[C---:B------:R-:W-:Y:S08]  /*24b0*/  HMMA.16816.F32.BF16 R60, R16.reuse, R84, R204 ;  /* 0x00000054103c723c */ /* 0x040ff000000418cc */
        /* <DEDUP_REMOVED lines=8> */
[----:B------:R-:W-:Y:S08]  /*2540*/  HMMA.16816.F32.BF16 R72, R16, R74, R164 ;  /* 0x0000004a1048723c */ /* 0x000ff000000418a4 */
[C---:B--2---:R-:W-:Y:S08]  /*2550*/  HMMA.16816.F32.BF16 R152, R8.reuse, R40, R152 ;  /* 0x000000280898723c */ /* 0x044ff00000041898 */
[C---:B------:R-:W-:Y:S08]  /*2560*/  HMMA.16816.F32.BF16 R116, R8.reuse, R42, R116 ;  /* 0x0000002a0874723c */ /* 0x040ff00000041874 */
[----:B------:R-:W-:Y:S08]  /*2570*/  HMMA.16816.F32.BF16 R164, R8, R36, R148 ;  /* 0x0000002408a4723c */ /* 0x000ff00000041894 */
[C---:B------:R-:W-:Y:S08]  /*2580*/  HMMA.16816.F32.BF16 R52, R12.reuse, R40, R52 ;  /* 0x000000280c34723c */ /* 0x040ff00000041834 */
[----:B------:R-:W-:Y:S08]  /*2590*/  HMMA.16816.F32.BF16 R20, R12, R42, R20 ;  /* 0x0000002a0c14723c */ /* 0x000ff00000041814 */
[C---:B---3--:R-:W-:Y:S08]  /*25a0*/  HMMA.16816.F32.BF16 R156, R8.reuse, R44, R156 ;  /* 0x0000002c089c723c */ /* 0x048ff0000004189c */
[C---:B------:R-:W-:Y:S08]  /*25b0*/  HMMA.16816.F32.BF16 R120, R8.reuse, R46, R120 ;  /* 0x0000002e0878723c */ /* 0x040ff00000041878 */
[C---:B------:R-:W-:Y:S08]  /*25c0*/  HMMA.16816.F32.BF16 R148, R8.reuse, R38, R112 ;  /* 0x000000260894723c */ /* 0x040ff00000041870 */
[C---:B------:R-:W-:Y:S08]  /*25d0*/  HMMA.16816.F32.BF16 R144, R8.reuse, R32, R144 ;  /* 0x000000200890723c */ /* 0x040ff00000041890 */
[----:B------:R-:W-:Y:S08]  /*25e0*/  HMMA.16816.F32.BF16 R108, R8, R34, R108 ;  /* 0x00000022086c723c */ /* 0x000ff0000004186c */
[C---:B------:R-:W-:Y:S08]  /*25f0*/  HMMA.16816.F32.BF16 R64, R12.reuse, R44, R64 ;  /* 0x0000002c0c40723c */ /* 0x040ff00000041840 */
[C---:B------:R-:W-:Y:S08]  /*2600*/  HMMA.16816.F32.BF16 R56, R12.reuse, R46, R56 ;  /* 0x0000002e0c38723c */ /* 0x040ff00000041838 */
[C---:B------:R-:W-:Y:S08]  /*2610*/  HMMA.16816.F32.BF16 R16, R12.reuse, R36, R60 ;  /* 0x000000240c10723c */ /* 0x040ff0000004183c */
[----:B------:R-:W-:Y:S08]  /*2620*/  HMMA.16816.F32.BF16 R40, R12, R32, R68 ;  /* 0x000000200c28723c */ /* 0x000ff00000041844 */
[C---:B------:R-:W-:Y:S08]  /*2630*/  HMMA.16816.F32.BF16 R160, R8.reuse, R48, R160 ;  /* 0x0000003008a0723c */ /* 0x040ff000000418a0 */
[C---:B------:R-:W-:Y:S08]  /*2640*/  HMMA.16816.F32.BF16 R124, R8.reuse, R50, R124 ;  /* 0x00000032087c723c */ /* 0x040ff0000004187c */
        /* <DEDUP_REMOVED lines=9> */
[C---:B------:R-:W-:Y:S08]  /*26e0*/  HMMA.16816.F32.BF16 R68, R12.reuse, R30, R136 ;  /* 0x0000001e0c44723c */ /* 0x040ff00000041888 */
[C---:B------:R-:W-:Y:S08]  /*26f0*/  HMMA.16816.F32.BF16 R76, R12.reuse, R24, R76 ;  /* 0x000000180c4c723c */ /* 0x040ff0000004184c */
[----:B------:R-:W-:Y:S01]  /*2700*/  HMMA.16816.F32.BF16 R72, R12, R26, R72 ;  /* 0x0000001a0c48723c */ /* 0x000fe20000041848 */
[----:B------:R-:W-:Y:S06]  /*2710*/  BAR.SYNC.DEFER_BLOCKING 0x0 ;  /* 0x0000000000007b1d */ /* 0x000fec0000010000 */
[----:B------:R-:W-:Y:S05]  /*2720*/  @!P0 BRA `(.L_x_18) ;  /* 0x0000020000008947 */ /* 0x000fea0003800000 */
[----:B----4-:R-:W-:Y:S01]  /*2730*/  IADD3 R2, R203, -0x2, RZ ;  /* 0xfffffffecb027810 */ /* 0x010fe20007ffe0ff */
[----:B------:R-:W-:-:S03]  /*2740*/  IMAD.SHL.U32 R24, R245, 0x20, RZ ;  /* 0x00000020f5187824 */ /* 0x000fc600078e00ff */
[----:B------:R-:W-:Y:S01]  /*2750*/  SHF.R.S32.HI R6, RZ, 0x1f, R2 ;  /* 0x0000001fff067819 */ /* 0x000fe20000011402 */
[----:B------:R-:W-:Y:S02]  /*2760*/  IMAD R5, R243, R2, RZ ;  /* 0x00000002f3057224 */ /* 0x000fe400078e02ff */
[----:B------:R-:W-:-:S04]  /*2770*/  IMAD.WIDE.U32 R8, R2, R248, R250 ;  /* 0x000000f802087225 */ /* 0x000fc800078e00fa */
[----:B------:R-:W-:Y:S01]  /*2780*/  IMAD R2, R6, R248, R5 ;  /* 0x000000f806027224 */ /* 0x000fe200078e0205 */
[----:B------:R-:W-:Y:S02]  /*2790*/  LEA R6, P0, R8, c[0x0][0x1c8], 0x1 ;  /* 0x0000720008067a11 */ /* 0x000fe400078008ff */
[----:B------:R-:W-:Y:S01]  /*27a0*/  SHF.L.U64.HI R5, R245, 0x5, R246 ;  /* 0x00000005f5057819 */ /* 0x000fe200000102f6 */
[----:B------:R-:W-:Y:S01]  /*27b0*/  IMAD.IADD R2, R9, 0x1, R2 ;  /* 0x0000000109027824 */ /* 0x000fe200078e0202 */
[----:B------:R-:W-:-:S04]  /*27c0*/  IADD3 R14, P2, R24, R6, RZ ;  /* 0x00000006180e7210 */ /* 0x000fc80007f5e0ff */
[----:B------:R-:W-:Y:S02]  /*27d0*/  LEA.HI.X R7, R8, c[0x0][0x1cc], R2, 0x1, P0 ;  /* 0x0000730008077a11 */ /* 0x000fe400000f0c02 */
[----:B------:R-:W-:-:S03]  /*27e0*/  IADD3 R12, P0, R14, R24, RZ ;  /* 0x000000180e0c7210 */ /* 0x000fc60007f1e0ff */
[----:B------:R-:W-:Y:S01]  /*27f0*/  IMAD.X R15, R5, 0x1, R7, P2 ;  /* 0x00000001050f7824 */ /* 0x000fe200010e0607 */
[-C--:B------:R-:W-:Y:S01]  /*2800*/  IADD3 R10, P2, R12, R24.reuse, RZ ;  /* 0x000000180c0a7210 */ /* 0x080fe20007f5e0ff */
[----:B------:R-:W-:Y:S01]  /*2810*/  @!PT LDS RZ, [RZ] ;  /* 0x00000000fffff984 */ /* 0x000fe20000000800 */
[----:B------:R-:W-:Y:S01]  /*2820*/  @!PT LDS RZ, [RZ] ;  /* 0x00000000fffff984 */ /* 0x000fe20000000800 */
[----:B------:R-:W-:Y:S01]  /*2830*/  @!PT LDS RZ, [RZ] ;  /* 0x00000000fffff984 */ /* 0x000fe20000000800 */
[----:B------:R1:W-:Y:S02]  /*2840*/  LDGSTS.E.BYPASS.LTC128B.128 [R241+0x3900], [R6.64], !P1 ;  /* 0x0390000006f17fae */ /* 0x0003e4000c901d48 */
[--C-:B------:R-:W-:Y:S01]  /*2850*/  IMAD.X R13, R15, 0x1, R5.reuse, P0 ;  /* 0x000000010f0d7824 */ /* 0x100fe200000e0605 */
[----:B------:R-:W-:Y:S01]  /*2860*/  IADD3 R8, P0, R10, R24, RZ ;  /* 0x000000180a087210 */ /* 0x000fe20007f1e0ff */
[----:B------:R2:W-:Y:S02]  /*2870*/  LDGSTS.E.BYPASS.LTC128B.128 [R241+0x4100], [R14.64], !P1 ;  /* 0x041000000ef17fae */ /* 0x0005e4000c901d48 */
[--C-:B------:R-:W-:Y:S02]  /*2880*/  IMAD.X R11, R13, 0x1, R5.reuse, P2 ;  /* 0x000000010d0b7824 */ /* 0x100fe400010e0605 */
[----:B------:R3:W-:Y:S02]  /*2890*/  LDGSTS.E.BYPASS.LTC128B.128 [R241+0x4900], [R12.64], !P1 ;  /* 0x049000000cf17fae */ /* 0x0007e4000c901d48 */
[----:B------:R-:W-:-:S02]  /*28a0*/  IMAD.X R9, R11, 0x1, R5, P0 ;  /* 0x000000010b097824 */ /* 0x000fc400000e0605 */
[----:B------:R3:W-:Y:S04]  /*28b0*/  LDGSTS.E.BYPASS.LTC128B.128 [R241+0x5100], [R10.64], !P1 ;  /* 0x051000000af17fae */ /* 0x0007e8000c901d48 */
[----:B------:R3:W-:Y:S01]  /*28c0*/  LDGSTS.E.BYPASS.LTC128B.128 [R241+0x5900], [R8.64], !P1 ;  /* 0x0590000008f17fae */ /* 0x0007e2000c901d48 */
[----:B-1----:R-:W-:-:S04]  /*28d0*/  IADD3 R6, P2, R8, R24, RZ ;  /* 0x0000001808067210 */ /* 0x002fc80007f5e0ff */
[----:B--2---:R-:W-:Y:S01]  /*28e0*/  IADD3 R14, P0, R6, R24, RZ ;  /* 0x00000018060e7210 */ /* 0x004fe20007f1e0ff */
[----:B------:R-:W-:-:S04]  /*28f0*/  IMAD.X R7, R9, 0x1, R5, P2 ;  /* 0x0000000109077824 */ /* 0x000fc800010e0605 */
[----:B------:R-:W-:Y:S01]  /*2900*/  IMAD.X R15, R7, 0x1, R5, P0 ;  /* 0x00000001070f7824 */ /* 0x000fe200000e0605 */
[----:B------:R3:W-:Y:S04]  /*2910*/  LDGSTS.E.BYPASS.LTC128B.128 [R241+0x6100], [R6.64], !P1 ;  /* 0x0610000006f17fae */ /* 0x0007e8000c901d48 */
[----:B------:R3:W-:Y:S03]  /*2920*/  LDGSTS.E.BYPASS.LTC128B.128 [R241+0x6900], [R14.64], !P1 ;  /* 0x069000000ef17fae */ /* 0x0007e6000c901d48 */
.L_x_18:
[----:B----4-:R-:W-:Y:S01]  /*2930*/  LOP3.LUT R2, R242, 0xffffffe0, RZ, 0xc0, !PT ;  /* 0xffffffe0f2027812 */ /* 0x010fe200078ec0ff */
[----:B------:R-:W-:Y:S01]  /*2940*/  STL [R1+0x44], R228 ;  /* 0x000044e401007387 */ /* 0x000fe20000100800 */
[----:B---3--:R-:W-:Y:S01]  /*2950*/  IADD3 R6, R141, c[0x0][0x1d0], RZ ;  /* 0x000074008d067a10 */ /* 0x008fe20007ffe0ff */
[----:B------:R-:W-:Y:S02]  /*2960*/  IMAD.SHL.U32 R224, R0, 0x2, RZ ;  /* 0x0000000200e07824 */ /* 0x000fe400078e00ff */
[----:B------:R-:W-:Y:S01]  /*2970*/  IMAD.IADD R2, R244, 0x1, -R2 ;  /* 0x00000001f4027824 */ /* 0x000fe200078e0a02 */
[----:B------:R-:W-:Y:S01]  /*2980*/  STL [R1+0x40], R143 ;  /* 0x0000408f01007387 */ /* 0x000fe20000100800 */
[----:B------:R-:W-:-:S02]  /*2990*/  IMAD R225, R4, 0x2, R224 ;  /* 0x0000000204e17824 */ /* 0x000fc400078e02e0 */
[C---:B------:R-:W-:Y:S01]  /*29a0*/  IMAD R227, R3.reuse, 0x2, R224 ;  /* 0x0000000203e37824 */ /* 0x040fe200078e02e0 */
[----:B------:R-:W-:Y:S01]  /*29b0*/  SHF.R.S32.HI R5, RZ, 0x1f, R2 ;  /* 0x0000001fff057819 */ /* 0x000fe20000011402 */
[----:B------:R-:W0:Y:S01]  /*29c0*/  LDGDEPBAR ;  /* 0x00000000000079af */ /* 0x000e220000000000 */
[----:B------:R-:W-:Y:S02]  /*29d0*/  LEA R226, R3, R225, 0x1 ;  /* 0x000000e103e27211 */ /* 0x000fe400078e08ff */
[----:B------:R-:W-:-:S04]  /*29e0*/  LEA.HI R5, R5, R2, RZ, 0x2 ;  /* 0x0000000205057211 */ /* 0x000fc800078f10ff */
[----:B------:R-:W-:-:S05]  /*29f0*/  LOP3.LUT R5, R5, 0x7ffffffc, RZ, 0xc0, !PT ;  /* 0x7ffffffc05057812 */ /* 0x000fca00078ec0ff */
[----:B------:R-:W-:-:S04]  /*2a00*/  IMAD.IADD R2, R2, 0x1, -R5 ;  /* 0x0000000102027824 */ /* 0x000fc800078e0a05 */
[----:B------:R-:W-:-:S05]  /*2a10*/  IMAD R2, R2, -0x2, R6 ;  /* 0xfffffffe02027824 */ /* 0x000fca00078e0206 */
[C---:B------:R-:W-:Y:S02]  /*2a20*/  ISETP.GT.AND P2, PT, R2.reuse, RZ, PT ;  /* 0x000000ff0200720c */ /* 0x040fe40003f44270 */
[C---:B------:R-:W-:Y:S02]  /*2a30*/  ISETP.GT.AND P0, PT, R2.reuse, 0x1, PT ;  /* 0x000000010200780c */ /* 0x040fe40003f04270 */
[----:B------:R-:W-:Y:S02]  /*2a40*/  ISETP.GT.AND P4, PT, R2, 0x8, PT ;  /* 0x000000080200780c */ /* 0x000fe40003f84270 */
[----:B------:R-:W-:Y:S02]  /*2a50*/  FSEL R10, R92, -INF , P2 ;  /* 0xff8000005c0a7808 */ /* 0x000fe40001000000 */
[----:B------:R-:W-:Y:S02]  /*2a60*/  FSEL R11, R93, -INF , P0 ;  /* 0xff8000005d0b7808 */ /* 0x000fe40000000000 */
[----:B------:R-:W-:-:S02]  /*2a70*/  ISETP.GT.AND P3, PT, R2, 0x9, PT ;  /* 0x000000090200780c */ /* 0x000fc40003f64270 */
[----:B------:R-:W-:Y:S02]  /*2a80*/  FSEL R12, R88, -INF , P4 ;  /* 0xff800000580c7808 */ /* 0x000fe40002000000 */
[----:B------:R-:W-:Y:S02]  /*2a90*/  FMNMX.FTZ R5, R10, R11, !PT ;  /* 0x0000000b0a057209 */ /* 0x000fe40007810000 */
[----:B------:R-:W-:Y:S02]  /*2aa0*/  FSEL R27, R162, -INF , P2 ;  /* 0xff800000a21b7808 */ /* 0x000fe40001000000 */
        /* <DEDUP_REMOVED lines=32> */
[----:B------:R-:W-:-:S02]  /*2cb0*/  FSEL R84, R121, -INF , P3 ;  /* 0xff80000079547808 */ /* 0x000fc40001800000 */
[----:B------:R-:W-:Y:S02]  /*2cc0*/  ISETP.GT.AND P0, PT, R2, 0x21, PT ;  /* 0x000000210200780c */ /* 0x000fe40003f04270 */
[----:B------:R-:W-:Y:S02]  /*2cd0*/  FSEL R121, R52, -INF , P2 ;  /* 0xff80000034797808 */ /* 0x000fe40001000000 */
[----:B------:R-:W-:Y:S02]  /*2ce0*/  FMNMX.FTZ R5, R49, R5, !PT ;  /* 0x0000000531057209 */ /* 0x000fe40007810000 */
        /* <DEDUP_REMOVED lines=11> */
[----:B------:R-:W-:Y:S02]  /*2da0*/  FSEL R116, R20, -INF , P3 ;  /* 0xff80000014747808 */ /* 0x000fe40001800000 */
[----:B------:R-:W-:Y:S02]  /*2db0*/  FMNMX.FTZ R5, R120, R5, !PT ;  /* 0x0000000578057209 */ /* 0x000fe40007810000 */
[----:B------:R-:W-:Y:S02]  /*2dc0*/  FSEL R113, R155, -INF , P0 ;  /* 0xff8000009b717808 */ /* 0x000fe40000000000 */
[----:B------:R-:W-:-:S02]  /*2dd0*/  FSEL R106, R153, -INF , P0 ;  /* 0xff800000996a7808 */ /* 0x000fc40000000000 */
[----:B------:R-:W-:Y:S02]  /*2de0*/  FSEL R125, R55, -INF , P0 ;  /* 0xff800000377d7808 */ /* 0x000fe40000000000 */
[----:B------:R-:W-:Y:S02]  /*2df0*/  FSEL R107, R117, -INF , P2 ;  /* 0xff800000756b7808 */ /* 0x000fe40001000000 */
[----:B------:R-:W-:Y:S02]  /*2e00*/  ISETP.GT.AND P0, PT, R2, 0x30, PT ;  /* 0x000000300200780c */ /* 0x000fe40003f04270 */
[----:B------:R-:W-:Y:S02]  /*2e10*/  FSEL R117, R21, -INF , P2 ;  /* 0xff80000015757808 */ /* 0x000fe40001000000 */
[----:B------:R-:W-:Y:S02]  /*2e20*/  FMNMX.FTZ R5, R116, R5, !PT ;  /* 0x0000000574057209 */ /* 0x000fe40007810000 */
        /* <DEDUP_REMOVED lines=8> */
[----:B------:R-:W-:Y:S01]  /*2eb0*/  ISETP.GT.AND P3, PT, R2, 0x38, PT ;  /* 0x000000380200780c */ /* 0x000fe20003f64270 */
[----:B------:R-:W-:Y:S01]  /*2ec0*/  LDSM.16.MT88.4 R20, [R224+0x900] ;  /* 0x00090000e014783b */ /* 0x000fe20000004200 */
[----:B------:R-:W-:Y:S02]  /*2ed0*/  FSEL R119, R17, -INF , P2 ;  /* 0xff80000011777808 */ /* 0x000fe40001000000 */
[----:B------:R-:W-:Y:S02]  /*2ee0*/  FMNMX.FTZ R5, R118, R5, !PT ;  /* 0x0000000576057209 */ /* 0x000fe40007810000 */
[----:B------:R-:W-:Y:S02]  /*2ef0*/  FSEL R135, R166, -INF , P0 ;  /* 0xff800000a6877808 */ /* 0x000fe40000000000 */
[----:B------:R-:W-:Y:S01]  /*2f00*/  FSEL R127, R164, -INF , P0 ;  /* 0xff800000a47f7808 */ /* 0x000fe20000000000 */
[----:B------:R-:W-:Y:S01]  /*2f10*/  IMAD.MOV.U32 R164, RZ, RZ, R202 ;  /* 0x000000ffffa47224 */ /* 0x000fe200078e00ca */
[----:B------:R-:W-:-:S02]  /*2f20*/  FSEL R156, R18, -INF , P0 ;  /* 0xff800000129c7808 */ /* 0x000fc40000000000 */
[----:B------:R-:W-:Y:S02]  /*2f30*/  ISETP.GT.AND P0, PT, R2, 0x39, PT ;  /* 0x000000390200780c */ /* 0x000fe40003f04270 */
[----:B------:R-:W-:Y:S02]  /*2f40*/  FSEL R142, R36, -INF , P3 ;  /* 0xff800000248e7808 */ /* 0x000fe40001800000 */
[----:B------:R-:W-:Y:S02]  /*2f50*/  FMNMX.FTZ R5, R119, R5, !PT ;  /* 0x0000000577057209 */ /* 0x000fe40007810000 */
[----:B------:R-:W-:Y:S02]  /*2f60*/  FSEL R140, R167, -INF , P2 ;  /* 0xff800000a78c7808 */ /* 0x000fe40001000000 */
[----:B------:R-:W-:Y:S02]  /*2f70*/  FSEL R133, R165, -INF , P2 ;  /* 0xff800000a5857808 */ /* 0x000fe40001000000 */
[----:B------:R-:W-:-:S02]  /*2f80*/  FSEL R158, R19, -INF , P2 ;  /* 0xff800000139e7808 */ /* 0x000fc40001000000 */
[----:B------:R-:W-:Y:S01]  /*2f90*/  ISETP.GT.AND P2, PT, R2, 0x40, PT ;  /* 0x000000400200780c */ /* 0x000fe20003f44270 */
[----:B------:R-:W-:Y:S01]  /*2fa0*/  LDSM.16.MT88.4 R16, [R224+0x100] ;  /* 0x00010000e010783b */ /* 0x000fe20000004200 */
        /* <DEDUP_REMOVED lines=13> */
[----:B------:R-:W-:Y:S02]  /*3080*/  FSEL R134, R150, -INF , P3 ;  /* 0xff80000096867808 */ /* 0x000fe40001800000 */
[----:B------:R-:W-:Y:S02]  /*3090*/  FSEL R151, R38, -INF , P3 ;  /* 0xff80000026977808 */ /* 0x000fe40001800000 */
[C---:B------:R-:W-:Y:S01]  /*30a0*/  ISETP.GT.AND P0, PT, R2.reuse, 0x49, PT ;  /* 0x000000490200780c */ /* 0x040fe20003f04270 */
[----:B------:R-:W-:Y:S01]  /*30b0*/  LDSM.16.MT88.4 R36, [R226+0x100] ;  /* 0x00010000e224783b */ /* 0x000fe20000004200 */
[----:B------:R-:W-:-:S02]  /*30c0*/  ISETP.GT.AND P3, PT, R2, 0x48, PT ;  /* 0x000000480200780c */ /* 0x000fc40003f64270 */
[----:B------:R-:W-:Y:S02]  /*30d0*/  FMNMX.FTZ R5, R148, R5, !PT ;  /* 0x0000000594057209 */ /* 0x000fe40007810000 */
[----:B------:R-:W-:Y:S02]  /*30e0*/  FSEL R162, R109, -INF , P0 ;  /* 0xff8000006da27808 */ /* 0x000fe40000000000 */
[----:B------:R-:W-:Y:S02]  /*30f0*/  FSEL R109, R32, -INF , P3 ;  /* 0xff800000206d7808 */ /* 0x000fe40001800000 */
[----:B------:R-:W-:Y:S02]  /*3100*/  FMNMX.FTZ R5, R149, R5, !PT ;  /* 0x0000000595057209 */ /* 0x000fe40007810000 */
[----:B------:R-:W-:Y:S02]  /*3110*/  FSEL R163, R146, -INF , P2 ;  /* 0xff80000092a37808 */ /* 0x000fe40001000000 */
[----:B------:R-:W-:-:S02]  /*3120*/  FSEL R159, R144, -INF , P2 ;  /* 0xff800000909f7808 */ /* 0x000fc40001000000 */
[----:B------:R-:W-:Y:S02]  /*3130*/  FSEL R185, R42, -INF , P2 ;  /* 0xff8000002ab97808 */ /* 0x000fe40001000000 */
[----:B------:R-:W-:Y:S02]  /*3140*/  ISETP.GT.AND P2, PT, R2, 0x50, PT ;  /* 0x000000500200780c */ /* 0x000fe40003f44270 */
[----:B------:R-:W-:Y:S02]  /*3150*/  FSEL R150, R33, -INF , P0 ;  /* 0xff80000021967808 */ /* 0x000fe40000000000 */
[----:B------:R-:W-:Y:S02]  /*3160*/  FMNMX.FTZ R5, R109, R5, !PT ;  /* 0x000000056d057209 */ /* 0x000fe40007810000 */
[----:B------:R-:W-:Y:S02]  /*3170*/  FSEL R176, R111, -INF , P0 ;  /* 0xff8000006fb07808 */ /* 0x000fe40000000000 */
[----:B------:R-:W-:-:S02]  /*3180*/  FSEL R186, R35, -INF , P0 ;  /* 0xff80000023ba7808 */ /* 0x000fc40000000000 */
[----:B------:R-:W-:Y:S02]  /*3190*/  ISETP.GT.AND P0, PT, R2, 0x51, PT ;  /* 0x000000510200780c */ /* 0x000fe40003f04270 */
[----:B------:R-:W-:Y:S02]  /*31a0*/  FSEL R246, R44, -INF , P2 ;  /* 0xff8000002cf67808 */ /* 0x000fe40001000000 */
[----:B------:R-:W-:Y:S02]  /*31b0*/  FMNMX.FTZ R5, R150, R5, !PT ;  /* 0x0000000596057209 */ /* 0x000fe40007810000 */
[----:B------:R-:W-:Y:S02]  /*31c0*/  FSEL R100, R58, -INF , P4 ;  /* 0xff8000003a647808 */ /* 0x000fe40002000000 */
[----:B------:R-:W-:Y:S02]  /*31d0*/  ISETP.GT.AND P4, PT, R2, 0x58, PT ;  /* 0x000000580200780c */ /* 0x000fe40003f84270 */
[----:B------:R-:W-:-:S02]  /*31e0*/  FSEL R245, R45, -INF , P0 ;  /* 0xff8000002df57808 */ /* 0x000fc40000000000 */
[----:B------:R-:W-:Y:S02]  /*31f0*/  FMNMX.FTZ R5, R246, R5, !PT ;  /* 0x00000005f6057209 */ /* 0x000fe40007810000 */
[----:B------:R-:W-:Y:S02]  /*3200*/  ISETP.GT.AND P6, PT, R2, 0x59, PT ;  /* 0x000000590200780c */ /* 0x000fe40003fc4270 */
[----:B------:R-:W-:Y:S02]  /*3210*/  FSEL R152, R68, -INF , P4 ;  /* 0xff80000044987808 */ /* 0x000fe40002000000 */
[----:B------:R-:W-:Y:S02]  /*3220*/  FMNMX.FTZ R5, R245, R5, !PT ;  /* 0x00000005f5057209 */ /* 0x000fe40007810000 */
[----:B------:R-:W-:Y:S02]  /*3230*/  ISETP.GT.AND P5, PT, R2, 0x60, PT ;  /* 0x000000600200780c */ /* 0x000fe40003fa4270 */
[----:B------:R-:W-:-:S02]  /*3240*/  FSEL R153, R69, -INF , P6 ;  /* 0xff80000045997808 */ /* 0x000fc40003000000 */
[----:B------:R-:W-:Y:S02]  /*3250*/  FMNMX.FTZ R5, R152, R5, !PT ;  /* 0x0000000598057209 */ /* 0x000fe40007810000 */
[----:B------:R-:W-:Y:S02]  /*3260*/  ISETP.GT.AND P4, PT, R2, 0x61, PT ;  /* 0x000000610200780c */ /* 0x000fe40003f84270 */
[----:B------:R-:W-:Y:S02]  /*3270*/  FSEL R181, R76, -INF , P5 ;  /* 0xff8000004cb57808 */ /* 0x000fe40002800000 */
[----:B------:R-:W-:Y:S02]  /*3280*/  FMNMX.FTZ R5, R153, R5, !PT ;  /* 0x0000000599057209 */ /* 0x000fe40007810000 */
[----:B------:R-:W-:Y:S02]  /*3290*/  FSEL R177, R110, -INF , P3 ;  /* 0xff8000006eb17808 */ /* 0x000fe40001800000 */
[----:B------:R-:W-:-:S02]  /*32a0*/  FSEL R160, R108, -INF , P3 ;  /* 0xff8000006ca07808 */ /* 0x000fc40001800000 */
[----:B------:R-:W-:Y:S02]  /*32b0*/  FSEL R179, R34, -INF , P3 ;  /* 0xff80000022b37808 */ /* 0x000fe40001800000 */
[----:B------:R-:W-:Y:S01]  /*32c0*/  ISETP.GT.AND P3, PT, R2, 0x68, PT ;  /* 0x000000680200780c */ /* 0x000fe20003f64270 */
[----:B------:R-:W-:Y:S01]  /*32d0*/  LDSM.16.MT88.4 R32, [R225+0x100] ;  /* 0x00010000e120783b */ /* 0x000fe20000004200 */
        /* <DEDUP_REMOVED lines=9> */
[----:B------:R-:W-:-:S02]  /*3370*/  FMNMX.FTZ R5, R154, R5, !PT ;  /* 0x000000059a057209 */ /* 0x000fc40007810000 */
[----:B------:R-:W-:Y:S02]  /*3380*/  FSEL R213, R131, -INF , P0 ;  /* 0xff80000083d57808 */ /* 0x000fe40000000000 */
[----:B------:R-:W-:Y:S02]  /*3390*/  FMNMX.FTZ R5, R111, R5, !PT ;  /* 0x000000056f057209 */ /* 0x000fe40007810000 */
[----:B------:R-:W-:Y:S02]  /*33a0*/  FSEL R205, R129, -INF , P0 ;  /* 0xff80000081cd7808 */ /* 0x000fe40000000000 */
[----:B------:R-:W-:Y:S01]  /*33b0*/  FSEL R197, R47, -INF , P0 ;  /* 0xff8000002fc57808 */ /* 0x000fe20000000000 */
[----:B------:R-:W1:Y:S01]  /*33c0*/  SHFL.BFLY PT, R6, R5, 0x2, 0x1f ;  /* 0x0c401f0005067f89 */ /* 0x000e6200000e0000 */
[----:B------:R-:W-:Y:S02]  /*33d0*/  FMNMX.FTZ R8, R50, R51, !PT ;  /* 0x0000003332087209 */ /* 0x000fe40007810000 */
[----:B------:R-:W-:-:S02]  /*33e0*/  FSEL R129, R169, -INF , P6 ;  /* 0xff800000a9817808 */ /* 0x000fc40003000000 */
[----:B------:R-:W-:Y:S02]  /*33f0*/  FMNMX.FTZ R8, R60, R8, !PT ;  /* 0x000000083c087209 */ /* 0x000fe40007810000 */
[----:B------:R-:W-:Y:S02]  /*3400*/  FSEL R216, R172, -INF , P5 ;  /* 0xff800000acd87808 */ /* 0x000fe40002800000 */
[----:B------:R-:W-:Y:S02]  /*3410*/  FSEL R218, R173, -INF , P4 ;  /* 0xff800000adda7808 */ /* 0x000fe40002000000 */
[----:B------:R-:W-:Y:S02]  /*3420*/  FSEL R220, R96, -INF , P3 ;  /* 0xff80000060dc7808 */ /* 0x000fe40001800000 */
[----:B------:R-:W-:Y:S02]  /*3430*/  FSEL R221, R97, -INF , P2 ;  /* 0xff80000061dd7808 */ /* 0x000fe40001000000 */
[----:B------:R-:W-:-:S02]  /*3440*/  FSEL R130, R171, -INF , P6 ;  /* 0xff800000ab827808 */ /* 0x000fc40003000000 */
[----:B------:R-:W-:Y:S02]  /*3450*/  FSEL R174, R174, -INF , P5 ;  /* 0xff800000aeae7808 */ /* 0x000fe40002800000 */
[----:B------:R-:W-:Y:S02]  /*3460*/  FSEL R175, R175, -INF , P4 ;  /* 0xff800000afaf7808 */ /* 0x000fe40002000000 */
[----:B------:R-:W-:Y:S02]  /*3470*/  FSEL R249, R98, -INF , P3 ;  /* 0xff80000062f97808 */ /* 0x000fe40001800000 */
[----:B------:R-:W-:Y:S02]  /*3480*/  FSEL R190, R99, -INF , P2 ;  /* 0xff80000063be7808 */ /* 0x000fe40001000000 */
[----:B-1----:R-:W-:Y:S02]  /*3490*/  FMNMX.FTZ R5, R5, R6, !PT ;  /* 0x0000000605057209 */ /* 0x002fe40007810000 */
[----:B------:R-:W-:-:S02]  /*34a0*/  FSEL R173, R71, -INF , P6 ;  /* 0xff80000047ad7808 */ /* 0x000fc40003000000 */
[----:B------:R-:W-:Y:S01]  /*34b0*/  FSEL R252, R78, -INF , P5 ;  /* 0xff8000004efc7808 */ /* 0x000fe20002800000 */
[----:B------:R-:W1:Y:S01]  /*34c0*/  SHFL.BFLY PT, R6, R5, 0x1, 0x1f ;  /* 0x0c201f0005067f89 */ /* 0x000e6200000e0000 */
[----:B------:R-:W-:Y:S02]  /*34d0*/  FSEL R251, R79, -INF , P4 ;  /* 0xff8000004ffb7808 */ /* 0x000fe40002000000 */
[----:B------:R-:W-:Y:S02]  /*34e0*/  FSEL R223, R74, -INF , P3 ;  /* 0xff8000004adf7808 */ /* 0x000fe40001800000 */
[----:B------:R-:W-:Y:S02]  /*34f0*/  FSEL R222, R75, -INF , P2 ;  /* 0xff8000004bde7808 */ /* 0x000fe40001000000 */
[----:B------:R-:W-:Y:S02]  /*3500*/  MOV R167, R203 ;  /* 0x000000cb00a77202 */ /* 0x000fe40000000f00 */
[----:B-1----:R-:W-:-:S02]  /*3510*/  FMNMX.FTZ R138, R5, R6, !PT ;  /* 0x00000006058a7209 */ /* 0x002fc40007810000 */
[----:B------:R-:W-:Y:S02]  /*3520*/  FMNMX.FTZ R5, R15, R24, !PT ;  /* 0x000000180f057209 */ /* 0x000fe40007810000 */
[----:B------:R-:W-:Y:S01]  /*3530*/  FMNMX.FTZ R6, R27, R28, !PT ;  /* 0x0000001c1b067209 */ /* 0x000fe20007810000 */
[----:B------:R-:W-:Y:S01]  /*3540*/  FMUL.FTZ R7, R138, c[0x0][0x2d0] ;  /* 0x0000b4008a077a20 */ /* 0x000fe20000410000 */
[----:B------:R-:W-:Y:S02]  /*3550*/  FMNMX.FTZ R5, R25, R5, !PT ;  /* 0x0000000519057209 */ /* 0x000fe40007810000 */
[----:B------:R-:W-:Y:S02]  /*3560*/  FMNMX.FTZ R6, R29, R6, !PT ;  /* 0x000000061d067209 */ /* 0x000fe40007810000 */
[----:B------:R-:W-:Y:S02]  /*3570*/  FMNMX.FTZ R5, R26, R5, !PT ;  /* 0x000000051a057209 */ /* 0x000fe40007810000 */
[----:B------:R-:W-:-:S02]  /*3580*/  FMNMX.FTZ R6, R48, R6, !PT ;  /* 0x0000000630067209 */ /* 0x000fc40007810000 */
[----:B------:R-:W-:Y:S02]  /*3590*/  FMNMX.FTZ R5, R80, R5, !PT ;  /* 0x0000000550057209 */ /* 0x000fe40007810000 */
[----:B------:R-:W-:Y:S02]  /*35a0*/  FMNMX.FTZ R6, R88, R6, !PT ;  /* 0x0000000658067209 */ /* 0x000fe40007810000 */
        /* <DEDUP_REMOVED lines=19> */
[----:B------:R-:W-:Y:S02]  /*36e0*/  FSETP.NEU.FTZ.AND P0, PT, R138, -INF , PT ;  /* 0xff8000008a00780b */ /* 0x000fe40003f1d000 */
[----:B------:R-:W-:Y:S02]  /*36f0*/  FMNMX.FTZ R5, R132, R5, !PT ;  /* 0x0000000584057209 */ /* 0x000fe40007810000 */
[----:B------:R-:W-:-:S02]  /*3700*/  FMNMX.FTZ R6, R134, R6, !PT ;  /* 0x0000000686067209 */ /* 0x000fc40007810000 */
[----:B------:R-:W-:Y:S02]  /*3710*/  FMNMX.FTZ R5, R159, R5, !PT ;  /* 0x000000059f057209 */ /* 0x000fe40007810000 */
[----:B------:R-:W-:Y:S02]  /*3720*/  FSEL R7, R7, RZ, P0 ;  /* 0x000000ff07077208 */ /* 0x000fe40000000000 */
[----:B------:R-:W-:Y:S02]  /*3730*/  FMNMX.FTZ R5, R161, R5, !PT ;  /* 0x00000005a1057209 */ /* 0x000fe40007810000 */
[----:B------:R-:W-:Y:S02]  /*3740*/  ISETP.GT.AND P0, PT, R2, 0x58, PT ;  /* 0x000000580200780c */ /* 0x000fe40003f04270 */
[----:B------:R-:W-:Y:S02]  /*3750*/  FMNMX.FTZ R5, R160, R5, !PT ;  /* 0x00000005a0057209 */ /* 0x000fe40007810000 */
[----:B------:R-:W-:-:S02]  /*3760*/  FSEL R128, R168, -INF , P0 ;  /* 0xff800000a8807808 */ /* 0x000fc40000000000 */
        /* <DEDUP_REMOVED lines=21> */
[----:B------:R-:W-:Y:S01]  /*38c0*/  FSEL R131, R170, -INF , P0 ;  /* 0xff800000aa837808 */ /* 0x000fe20000000000 */
[----:B------:R-:W-:Y:S01]  /*38d0*/  IMAD.MOV.U32 R170, RZ, RZ, R181 ;  /* 0x000000ffffaa7224 */ /* 0x000fe200078e00b5 */
[----:B------:R-:W-:Y:S02]  /*38e0*/  FMNMX.FTZ R136, R220, R136, !PT ;  /* 0x00000088dc887209 */ /* 0x000fe40007810000 */
[----:B------:R-:W-:-:S02]  /*38f0*/  FMNMX.FTZ R5, R122, R5, !PT ;  /* 0x000000057a057209 */ /* 0x000fc40007810000 */
[----:B------:R-:W-:Y:S02]  /*3900*/  FMNMX.FTZ R2, R131, R2, !PT ;  /* 0x0000000283027209 */ /* 0x000fe40007810000 */
[----:B------:R-:W-:Y:S02]  /*3910*/  FMNMX.FTZ R136, R221, R136, !PT ;  /* 0x00000088dd887209 */ /* 0x000fe40007810000 */
[----:B------:R-:W-:Y:S02]  /*3920*/  FMNMX.FTZ R5, R124, R5, !PT ;  /* 0x000000057c057209 */ /* 0x000fe40007810000 */
[----:B------:R-:W-:Y:S01]  /*3930*/  FMNMX.FTZ R2, R130, R2, !PT ;  /* 0x0000000282027209 */ /* 0x000fe20007810000 */
[----:B------:R-:W1:Y:S01]  /*3940*/  SHFL.BFLY PT, R6, R136, 0x2, 0x1f ;  /* 0x0c401f0088067f89 */ /* 0x000e6200000e0000 */
        /* <DEDUP_REMOVED lines=9> */
[----:B------:R-:W-:Y:S01]  /*39e0*/  FSEL R172, R70, -INF , P0 ;  /* 0xff80000046ac7808 */ /* 0x000fe20000000000 */
[----:B------:R-:W2:Y:S01]  /*39f0*/  SHFL.BFLY PT, R8, R2, 0x2, 0x1f ;  /* 0x0c401f0002087f89 */ /* 0x000ea200000e0000 */
[----:B------:R-:W-:Y:S02]  /*3a00*/  FMNMX.FTZ R5, R184, R5, !PT ;  /* 0x00000005b8057209 */ /* 0x000fe40007810000 */
[----:B-1----:R-:W-:Y:S01]  /*3a10*/  FMNMX.FTZ R136, R136, R6, !PT ;  /* 0x0000000688887209 */ /* 0x002fe20007810000 */
[----:B------:R-:W-:Y:S01]  /*3a20*/  FFMA.FTZ R6, R10, c[0x0][0x2d0], -R7 ;  /* 0x0000b4000a067a23 */ /* 0x000fe20000010807 */
[----:B------:R-:W-:-:S03]  /*3a30*/  FMNMX.FTZ R5, R179, R5, !PT ;  /* 0x00000005b3057209 */ /* 0x000fc60007810000 */
[----:B------:R-:W1:Y:S01]  /*3a40*/  SHFL.BFLY PT, R9, R136, 0x1, 0x1f ;  /* 0x0c201f0088097f89 */ /* 0x000e6200000e0000 */
[----:B------:R-:W-:Y:S01]  /*3a50*/  FMNMX.FTZ R5, R186, R5, !PT ;  /* 0x00000005ba057209 */ /* 0x000fe20007810000 */
[----:B------:R3:W-:Y:S01]  /*3a60*/  MUFU.EX2 R110, R6 ;  /* 0x00000006006e7308 */ /* 0x0007e20000000800 */
[----:B--2---:R-:W-:Y:S02]  /*3a70*/  FMNMX.FTZ R2, R2, R8, !PT ;  /* 0x0000000802027209 */ /* 0x004fe40007810000 */
[----:B---3--:R-:W-:Y:S01]  /*3a80*/  FMNMX.FTZ R6, R108, R5, !PT ;  /* 0x000000056c067209 */ /* 0x008fe20007810000 */
[----:B------:R-:W-:Y:S02]  /*3a90*/  FFMA.FTZ R5, R11, c[0x0][0x2d0], -R7 ;  /* 0x0000b4000b057a23 */ /* 0x000fe40000010807 */
[----:B------:R-:W2:Y:S01]  /*3aa0*/  SHFL.BFLY PT, R11, R2, 0x1, 0x1f ;  /* 0x0c201f00020b7f89 */ /* 0x000ea200000e0000 */
[----:B------:R-:W-:Y:S01]  /*3ab0*/  FMNMX.FTZ R6, R197, R6, !PT ;  /* 0x00000006c5067209 */ /* 0x000fe20007810000 */
[----:B------:R3:W4:Y:S01]  /*3ac0*/  MUFU.EX2 R143, R5 ;  /* 0x00000005008f7308 */ /* 0x0007220000000800 */
[----:B-1----:R-:W-:-:S02]  /*3ad0*/  FMNMX.FTZ R136, R136, R9, !PT ;  /* 0x0000000988887209 */ /* 0x002fc40007810000 */
[----:B------:R-:W-:Y:S02]  /*3ae0*/  FMNMX.FTZ R6, R172, R6, !PT ;  /* 0x00000006ac067209 */ /* 0x000fe40007810000 */
[C---:B------:R-:W-:Y:S01]  /*3af0*/  FSETP.NEU.FTZ.AND P0, PT, R136.reuse, -INF , PT ;  /* 0xff8000008800780b */ /* 0x040fe20003f1d000 */
[----:B------:R-:W-:Y:S01]  /*3b00*/  FMUL.FTZ R9, R136, c[0x0][0x2d0] ;  /* 0x0000b40088097a20 */ /* 0x000fe20000410000 */
[----:B------:R-:W-:Y:S01]  /*3b10*/  FMNMX.FTZ R6, R173, R6, !PT ;  /* 0x00000006ad067209 */ /* 0x000fe20007810000 */
[----:B---3--:R-:W-:Y:S01]  /*3b20*/  FFMA.FTZ R5, R12, c[0x0][0x2d0], -R7 ;  /* 0x0000b4000c057a23 */ /* 0x008fe20000010807 */
[----:B----4-:R-:W-:-:S03]  /*3b30*/  F2FP.BF16.PACK_AB R12, R143, R110 ;  /* 0x0000006e8f0c723e */ /* 0x010fc600000010ff */
[----:B------:R1:W-:Y:S01]  /*3b40*/  MUFU.EX2 R166, R5 ;  /* 0x0000000500a67308 */ /* 0x0003e20000000800 */
[----:B--2---:R-:W-:Y:S02]  /*3b50*/  FMNMX.FTZ R2, R2, R11, !PT ;  /* 0x0000000b02027209 */ /* 0x004fe40007810000 */
[----:B-1----:R-:W-:Y:S01]  /*3b60*/  FMNMX.FTZ R5, R252, R6, !PT ;  /* 0x00000006fc057209 */ /* 0x002fe20007810000 */
[----:B------:R-:W-:-:S03]  /*3b70*/  FFMA.FTZ R6, R13, c[0x0][0x2d0], -R7 ;  /* 0x0000b4000d067a23 */ /* 0x000fc60000010807 */
[----:B------:R-:W-:Y:S01]  /*3b80*/  FMNMX.FTZ R5, R251, R5, !PT ;  /* 0x00000005fb057209 */ /* 0x000fe20007810000 */
[----:B------:R1:W2:Y:S03]  /*3b90*/  MUFU.EX2 R183, R6 ;  /* 0x0000000600b77308 */ /* 0x0002a60000000800 */
[----:B------:R-:W-:Y:S01]  /*3ba0*/  FMNMX.FTZ R8, R223, R5, !PT ;  /* 0x00000005df087209 */ /* 0x000fe20007810000 */
[----:B------:R-:W-:-:S03]  /*3bb0*/  FFMA.FTZ R5, R14, c[0x0][0x2d0], -R7 ;  /* 0x0000b4000e057a23 */ /* 0x000fc60000010807 */
[----:B------:R-:W-:Y:S01]  /*3bc0*/  FMNMX.FTZ R8, R222, R8, !PT ;  /* 0x00000008de087209 */ /* 0x000fe20007810000 */
[----:B------:R3:W-:Y:S04]  /*3bd0*/  MUFU.EX2 R192, R5 ;  /* 0x0000000500c07308 */ /* 0x0007e80000000800 */
[----:B------:R-:W4:Y:S01]  /*3be0*/  SHFL.BFLY PT, R10, R8, 0x2, 0x1f ;  /* 0x0c401f00080a7f89 */ /* 0x000f2200000e0000 */
[----:B-1----:R-:W-:Y:S02]  /*3bf0*/  FSEL R6, R9, RZ, P0 ;  /* 0x000000ff09067208 */ /* 0x002fe40000000000 */
[----:B------:R-:W-:Y:S02]  /*3c00*/  FSETP.NEU.FTZ.AND P0, PT, R2, -INF , PT ;  /* 0xff8000000200780b */ /* 0x000fe40003f1d000 */
[----:B--2---:R-:W-:Y:S01]  /*3c10*/  F2FP.BF16.PACK_AB R14, R183, R166 ;  /* 0x000000a6b70e723e */ /* 0x004fe200000010ff */
[----:B------:R-:W-:-:S02]  /*3c20*/  FFMA.FTZ R9, R25, c[0x0][0x2d0], -R6 ;  /* 0x0000b40019097a23 */ /* 0x000fc40000010806 */
[--C-:B---3--:R-:W-:Y:S02]  /*3c30*/  FFMA.FTZ R5, R15, c[0x0][0x2d0], -R6.reuse ;  /* 0x0000b4000f057a23 */ /* 0x108fe40000010806 */
[----:B------:R1:W-:Y:S08]  /*3c40*/  MUFU.EX2 R199, R9 ;  /* 0x0000000900c77308 */ /* 0x0003f00000000800 */
[----:B------:R2:W-:Y:S01]  /*3c50*/  MUFU.EX2 R219, R5 ;  /* 0x0000000500db7308 */ /* 0x0005e20000000800 */
[----:B----4-:R-:W-:Y:S01]  /*3c60*/  FMNMX.FTZ R8, R8, R10, !PT ;  /* 0x0000000a08087209 */ /* 0x010fe20007810000 */
[----:B-1----:R-:W-:-:S06]  /*3c70*/  FFMA.FTZ R9, R26, c[0x0][0x2d0], -R6 ;  /* 0x0000b4001a097a23 */ /* 0x002fcc0000010806 */
[----:B------:R-:W1:Y:S01]  /*3c80*/  MUFU.EX2 R194, R9 ;  /* 0x0000000900c27308 */ /* 0x000e620000000800 */
[----:B--2---:R-:W-:-:S07]  /*3c90*/  FFMA.FTZ R5, R24, c[0x0][0x2d0], -R6 ;  /* 0x0000b40018057a23 */ /* 0x004fce0000010806 */
[----:B------:R2:W3:Y:S01]  /*3ca0*/  MUFU.EX2 R217, R5 ;  /* 0x0000000500d97308 */ /* 0x0004e20000000800 */
[----:B-1----:R-:W-:Y:S01]  /*3cb0*/  F2FP.BF16.PACK_AB R10, R194, R199 ;  /* 0x000000c7c20a723e */ /* 0x002fe200000010ff */
[----:B--2---:R-:W-:-:S05]  /*3cc0*/  FMUL.FTZ R5, R2, c[0x0][0x2d0] ;  /* 0x0000b40002057a20 */ /* 0x004fca0000410000 */
[----:B------:R-:W-:-:S05]  /*3cd0*/  FSEL R5, R5, RZ, P0 ;  /* 0x000000ff05057208 */ /* 0x000fca0000000000 */
[--C-:B------:R-:W-:Y:S02]  /*3ce0*/  FFMA.FTZ R9, R27, c[0x0][0x2d0], -R5.reuse ;  /* 0x0000b4001b097a23 */ /* 0x100fe40000010805 */
[--C-:B------:R-:W-:Y:S01]  /*3cf0*/  FFMA.FTZ R0, R28, c[0x0][0x2d0], -R5.reuse ;  /* 0x0000b4001c007a23 */ /* 0x100fe20000010805 */
[----:B------:R-:W-:Y:S01]  /*3d00*/  LDSM.16.MT88.4 R24, [R227+0x100] ;  /* 0x00010000e318783b */ /* 0x000fe20000004200 */
[----:B------:R1:W-:Y:S08]  /*3d10*/  MUFU.EX2 R168, R9 ;  /* 0x0000000900a87308 */ /* 0x0003f00000000800 */
[----:B------:R2:W4:Y:S01]  /*3d20*/  MUFU.EX2 R191, R0 ;  /* 0x0000000000bf7308 */ /* 0x0005220000000800 */
[----:B-1----:R-:W1:Y:S01]  /*3d30*/  SHFL.BFLY PT, R9, R8, 0x1, 0x1f ;  /* 0x0c201f0008097f89 */ /* 0x002e6200000e0000 */
[----:B--2---:R-:W-:-:S06]  /*3d40*/  FFMA.FTZ R0, R29, c[0x0][0x2d0], -R5 ;  /* 0x0000b4001d007a23 */ /* 0x004fcc0000010805 */
[----:B------:R2:W-:Y:S01]  /*3d50*/  MUFU.EX2 R171, R0 ;  /* 0x0000000000ab7308 */ /* 0x0005e20000000800 */
[----:B-1----:R-:W-:Y:S02]  /*3d60*/  FMNMX.FTZ R137, R8, R9, !PT ;  /* 0x0000000908897209 */ /* 0x002fe40007810000 */
[----:B---3--:R-:W-:Y:S01]  /*3d70*/  F2FP.BF16.PACK_AB R8, R217, R219 ;  /* 0x000000dbd908723e */ /* 0x008fe200000010ff */
[----:B--2---:R-:W-:Y:S01]  /*3d80*/  FFMA.FTZ R0, R48, c[0x0][0x2d0], -R5 ;  /* 0x0000b40030007a23 */ /* 0x004fe20000010805 */
[C---:B------:R-:W-:Y:S01]  /*3d90*/  FSETP.NEU.FTZ.AND P0, PT, R137.reuse, -INF , PT ;  /* 0xff8000008900780b */ /* 0x040fe20003f1d000 */
[----:B------:R-:W-:Y:S01]  /*3da0*/  FMUL.FTZ R3, R137, c[0x0][0x2d0] ;  /* 0x0000b40089037a20 */ /* 0x000fe20000410000 */
[----:B----4-:R-:W-:Y:S01]  /*3db0*/  F2FP.BF16.PACK_AB R9, R191, R168 ;  /* 0x000000a8bf09723e */ /* 0x010fe200000010ff */
[----:B------:R1:W2:Y:S02]  /*3dc0*/  MUFU.EX2 R169, R0 ;  /* 0x0000000000a97308 */ /* 0x0002a40000000800 */
[----:B-1----:R-:W-:Y:S01]  /*3dd0*/  FFMA.FTZ R0, R31, c[0x0][0x2d0], -R7 ;  /* 0x0000b4001f007a23 */ /* 0x002fe20000010807 */
[----:B--2---:R-:W-:-:S05]  /*3de0*/  F2FP.BF16.PACK_AB R11, R169, R171 ;  /* 0x000000aba90b723e */ /* 0x004fca00000010ff */
[----:B------:R1:W-:Y:S02]  /*3df0*/  MUFU.EX2 R4, R0 ;  /* 0x0000000000047308 */ /* 0x0003e40000000800 */
[C---:B------:R-:W-:Y:S08]  /*3e00*/  HMMA.16816.F32.BF16 R76, R8.reuse, R16, RZ ;  /* 0x00000010084c723c */ /* 0x040ff000000418ff */
[----:B------:R-:W-:Y:S01]  /*3e10*/  HMMA.16816.F32.BF16 R72, R8, R24, RZ ;  /* 0x000000180848723c */ /* 0x000fe200000418ff */
[----:B-1----:R-:W-:-:S02]  /*3e20*/  FFMA.FTZ R0, R30, c[0x0][0x2d0], -R7 ;  /* 0x0000b4001e007a23 */ /* 0x002fc40000010807 */
[----:B------:R-:W1:Y:S02]  /*3e30*/  LDSM.16.MT88.4 R28, [R226+0x900] ;  /* 0x00090000e21c783b */ /* 0x000e640000004200 */
[----:B------:R2:W-:Y:S03]  /*3e40*/  MUFU.EX2 R182, R0 ;  /* 0x0000000000b67308 */ /* 0x0005e60000000800 */
[C---:B------:R-:W-:Y:S08]  /*3e50*/  HMMA.16816.F32.BF16 R56, R8.reuse, R26, RZ ;  /* 0x0000001a0838723c */ /* 0x040ff000000418ff */
[----:B------:R-:W-:Y:S01]  /*3e60*/  HMMA.16816.F32.BF16 R68, R8, R32, RZ ;  /* 0x000000200844723c */ /* 0x000fe200000418ff */
[----:B--2---:R-:W-:Y:S01]  /*3e70*/  FSEL R0, R3, RZ, P0 ;  /* 0x000000ff03007208 */ /* 0x004fe20000000000 */
[----:B------:R-:W-:-:S06]  /*3e80*/  FFMA.FTZ R3, R49, c[0x0][0x2d0], -R7 ;  /* 0x0000b40031037a23 */ /* 0x000fcc0000010807 */
[C---:B------:R-:W-:Y:S01]  /*3e90*/  HMMA.16816.F32.BF16 R64, R8.reuse, R36, RZ ;  /* 0x000000240840723c */ /* 0x040fe200000418ff */
[----:B------:R2:W-:Y:S07]  /*3ea0*/  MUFU.EX2 R196, R3 ;  /* 0x0000000300c47308 */ /* 0x0005ee0000000800 */
[----:B------:R-:W-:Y:S01]  /*3eb0*/  HMMA.16816.F32.BF16 R52, R8, R34, RZ ;  /* 0x000000220834723c */ /* 0x000fe200000418ff */
[----:B--2---:R-:W-:-:S04]  /*3ec0*/  FFMA.FTZ R3, R50, c[0x0][0x2d0], -R0 ;  /* 0x0000b40032037a23 */ /* 0x004fc80000010800 */
[----:B------:R2:W-:Y:S02]  /*3ed0*/  MUFU.EX2 R209, R3 ;  /* 0x0000000300d17308 */ /* 0x0005e40000000800 */
[--C-:B--2---:R-:W-:Y:S02]  /*3ee0*/  FFMA.FTZ R3, R51, c[0x0][0x2d0], -R0.reuse ;  /* 0x0000b40033037a23 */ /* 0x104fe40000010800 */
[----:B------:R-:W-:Y:S04]  /*3ef0*/  HMMA.16816.F32.BF16 R48, R8, R38, RZ ;  /* 0x000000260830723c */ /* 0x000fe800000418ff */
[----:B------:R2:W3:Y:S02]  /*3f00*/  MUFU.EX2 R208, R3 ;  /* 0x0000000300d07308 */ /* 0x0004e40000000800 */
[----:B--2---:R-:W-:Y:S01]  /*3f10*/  FFMA.FTZ R3, R60, c[0x0][0x2d0], -R0 ;  /* 0x0000b4003c037a23 */ /* 0x004fe20000010800 */
[----:B---3--:R-:W-:-:S05]  /*3f20*/  F2FP.BF16.PACK_AB R13, R208, R209 ;  /* 0x000000d1d00d723e */ /* 0x008fca00000010ff */
[----:B------:R2:W-:Y:S02]  /*3f30*/  MUFU.EX2 R248, R3 ;  /* 0x0000000300f87308 */ /* 0x0005e40000000800 */
[----:B--2---:R-:W-:Y:S02]  /*3f40*/  FFMA.FTZ R3, R61, c[0x0][0x2d0], -R0 ;  /* 0x0000b4003d037a23 */ /* 0x004fe40000010800 */
[----:B------:R-:W-:Y:S04]  /*3f50*/  HMMA.16816.F32.BF16 R60, R8, R18, RZ ;  /* 0x00000012083c723c */ /* 0x000fe800000418ff */
[----:B------:R2:W3:Y:S02]  /*3f60*/  MUFU.EX2 R250, R3 ;  /* 0x0000000300fa7308 */ /* 0x0004e40000000800 */
[----:B--2---:R-:W-:Y:S01]  /*3f70*/  FFMA.FTZ R3, R80, c[0x0][0x2d0], -R6 ;  /* 0x0000b40050037a23 */ /* 0x004fe20000010806 */
[----:B---3--:R-:W-:-:S05]  /*3f80*/  F2FP.BF16.PACK_AB R15, R250, R248 ;  /* 0x000000f8fa0f723e */ /* 0x008fca00000010ff */
[----:B------:R2:W-:Y:S02]  /*3f90*/  MUFU.EX2 R198, R3 ;  /* 0x0000000300c67308 */ /* 0x0005e40000000800 */
[C---:B------:R-:W-:Y:S08]  /*3fa0*/  HMMA.16816.F32.BF16 R44, R12.reuse, R24, RZ ;  /* 0x000000180c2c723c */ /* 0x040ff000000418ff */
[----:B------:R-:W-:Y:S01]  /*3fb0*/  HMMA.16816.F32.BF16 R40, R12, R32, RZ ;  /* 0x000000200c28723c */ /* 0x000fe200000418ff */
[----:B--2---:R-:W-:-:S04]  /*3fc0*/  FFMA.FTZ R3, R81, c[0x0][0x2d0], -R6 ;  /* 0x0000b40051037a23 */ /* 0x004fc80000010806 */
[----:B------:R2:W3:Y:S03]  /*3fd0*/  MUFU.EX2 R193, R3 ;  /* 0x0000000300c17308 */ /* 0x0004e60000000800 */
[C---:B------:R-:W-:Y:S08]  /*3fe0*/  HMMA.16816.F32.BF16 R96, R12.reuse, R34, RZ ;  /* 0x000000220c60723c */ /* 0x040ff000000418ff */
[----:B------:R-:W-:Y:S01]  /*3ff0*/  HMMA.16816.F32.BF16 R32, R12, R36, RZ ;  /* 0x000000240c20723c */ /* 0x000fe200000418ff */
[----:B--2---:R-:W-:Y:S01]  /*4000*/  FFMA.FTZ R3, R82, c[0x0][0x2d0], -R6 ;  /* 0x0000b40052037a23 */ /* 0x004fe20000010806 */
[----:B---3--:R-:W-:-:S06]  /*4010*/  F2FP.BF16.PACK_AB R8, R193, R198 ;  /* 0x000000c6c108723e */ /* 0x008fcc00000010ff */
[----:B------:R-:W-:Y:S01]  /*4020*/  HMMA.16816.F32.BF16 R80, R12, R16, RZ ;  /* 0x000000100c50723c */ /* 0x000fe200000418ff */
[----:B------:R2:W-:Y:S02]  /*4030*/  MUFU.EX2 R189, R3 ;  /* 0x0000000300bd7308 */ /* 0x0005e40000000800 */
[----:B--2---:R-:W-:-:S05]  /*4040*/  FFMA.FTZ R3, R84, c[0x0][0x2d0], -R6 ;  /* 0x0000b40054037a23 */ /* 0x004fca0000010806 */
[----:B------:R-:W-:Y:S01]  /*4050*/  HMMA.16816.F32.BF16 R84, R12, R18, RZ ;  /* 0x000000120c54723c */ /* 0x000fe200000418ff */
[----:B------:R-:W2:Y:S01]  /*4060*/  LDSM.16.MT88.4 R16, [R227+0x900] ;  /* 0x00090000e310783b */ /* 0x000ea20000004200 */
[----:B------:R3:W4:Y:S02]  /*4070*/  MUFU.EX2 R195, R3 ;  /* 0x0000000300c37308 */ /* 0x0007240000000800 */
[----:B---3--:R-:W-:Y:S01]  /*4080*/  FFMA.FTZ R3, R88, c[0x0][0x2d0], -R5 ;  /* 0x0000b40058037a23 */ /* 0x008fe20000010805 */
[----:B----4-:R-:W-:-:S05]  /*4090*/  F2FP.BF16.PACK_AB R10, R195, R189 ;  /* 0x000000bdc30a723e */ /* 0x010fca00000010ff */
[----:B------:R3:W-:Y:S02]  /*40a0*/  MUFU.EX2 R188, R3 ;  /* 0x0000000300bc7308 */ /* 0x0007e40000000800 */
[--C-:B---3--:R-:W-:Y:S02]  /*40b0*/  FFMA.FTZ R3, R89, c[0x0][0x2d0], -R5.reuse ;  /* 0x0000b40059037a23 */ /* 0x108fe40000010805 */
[----:B------:R-:W-:Y:S01]  /*40c0*/  HMMA.16816.F32.BF16 R88, R12, R26, RZ ;  /* 0x0000001a0c58723c */ /* 0x000fe200000418ff */
[----:B------:R-:W3:Y:S03]  /*40d0*/  LDSM.16.MT88.4 R24, [R225+0x900] ;  /* 0x00090000e118783b */ /* 0x000ee60000004200 */
[----:B------:R4:W1:Y:S02]  /*40e0*/  MUFU.EX2 R155, R3 ;  /* 0x00000003009b7308 */ /* 0x0008640000000800 */
[----:B----4-:R-:W-:Y:S01]  /*40f0*/  FFMA.FTZ R3, R92, c[0x0][0x2d0], -R5 ;  /* 0x0000b4005c037a23 */ /* 0x010fe20000010805 */
[----:B-1----:R-:W-:-:S05]  /*4100*/  F2FP.BF16.PACK_AB R9, R155, R188 ;  /* 0x000000bc9b09723e */ /* 0x002fca00000010ff */
[----:B------:R1:W-:Y:S02]  /*4110*/  MUFU.EX2 R180, R3 ;  /* 0x0000000300b47308 */ /* 0x0003e40000000800 */
[----:B-1----:R-:W-:-:S06]  /*4120*/  FFMA.FTZ R3, R93, c[0x0][0x2d0], -R5 ;  /* 0x0000b4005d037a23 */ /* 0x002fcc0000010805 */
[----:B------:R1:W4:Y:S02]  /*4130*/  MUFU.EX2 R228, R3 ;  /* 0x0000000300e47308 */ /* 0x0003240000000800 */
[----:B-1----:R-:W-:Y:S01]  /*4140*/  FFMA.FTZ R3, R94, c[0x0][0x2d0], -R0 ;  /* 0x0000b4005e037a23 */ /* 0x002fe20000010800 */
[----:B----4-:R-:W-:-:S05]  /*4150*/  F2FP.BF16.PACK_AB R11, R228, R180 ;  /* 0x000000b4e40b723e */ /* 0x010fca00000010ff */
[----:B------:R1:W-:Y:S02]  /*4160*/  MUFU.EX2 R244, R3 ;  /* 0x0000000300f47308 */ /* 0x0003e40000000800 */
[C---:B------:R-:W-:Y:S08]  /*4170*/  HMMA.16816.F32.BF16 R144, R8.reuse, R20, R76 ;  /* 0x000000140890723c */ /* 0x040ff0000004184c */
[----:B------:R-:W-:Y:S01]  /*4180*/  HMMA.16816.F32.BF16 R48, R8, R30, R48 ;  /* 0x0000001e0830723c */ /* 0x000fe20000041830 */
[----:B-1----:R-:W-:-:S04]  /*4190*/  FFMA.FTZ R3, R95, c[0x0][0x2d0], -R0 ;  /* 0x0000b4005f037a23 */ /* 0x002fc80000010800 */
[----:B------:R1:W4:Y:S03]  /*41a0*/  MUFU.EX2 R243, R3 ;  /* 0x0000000300f37308 */ /* 0x0003260000000800 */
[----:B------:R-:W-:Y:S01]  /*41b0*/  HMMA.16816.F32.BF16 R92, R12, R38, RZ ;  /* 0x000000260c5c723c */ /* 0x000fe200000418ff */
[----:B------:R-:W-:Y:S01]  /*41c0*/  LDSM.16.MT88.4 R12, [R224+0x1100] ;  /* 0x00110000e00c783b */ /* 0x000fe20000004200 */
[----:B-1----:R-:W-:-:S04]  /*41d0*/  FFMA.FTZ R3, R100, c[0x0][0x2d0], -R0 ;  /* 0x0000b40064037a23 */ /* 0x002fc80000010800 */
[----:B------:R1:W-:Y:S02]  /*41e0*/  MUFU.EX2 R247, R3 ;  /* 0x0000000300f77308 */ /* 0x0003e40000000800 */
[----:B-1----:R-:W-:Y:S02]  /*41f0*/  FFMA.FTZ R3, R101, c[0x0][0x2d0], -R0 ;  /* 0x0000b40065037a23 */ /* 0x002fe40000010800 */
[C---:B--2---:R-:W-:Y:S04]  /*4200*/  HMMA.16816.F32.BF16 R100, R8.reuse, R16, R72 ;  /* 0x000000100864723c */ /* 0x044fe80000041848 */
[----:B------:R1:W2:Y:S04]  /*4210*/  MUFU.EX2 R242, R3 ;  /* 0x0000000300f27308 */ /* 0x0002a80000000800 */
[C---:B---3--:R-:W-:Y:S08]  /*4220*/  HMMA.16816.F32.BF16 R72, R8.reuse, R24, R68 ;  /* 0x000000180848723c */ /* 0x048ff00000041844 */
[----:B------:R-:W-:Y:S01]  /*4230*/  HMMA.16816.F32.BF16 R68, R8, R28, R64 ;  /* 0x0000001c0844723c */ /* 0x000fe20000041840 */
[----:B-1----:R-:W-:-:S04]  /*4240*/  FFMA.FTZ R3, R104, c[0x0][0x2d0], -R6 ;  /* 0x0000b40068037a23 */ /* 0x002fc80000010806 */
[----:B------:R1:W-:Y:S03]  /*4250*/  MUFU.EX2 R215, R3 ;  /* 0x0000000300d77308 */ /* 0x0003e60000000800 */
[C---:B------:R-:W-:Y:S08]  /*4260*/  HMMA.16816.F32.BF16 R64, R8.reuse, R22, R60 ;  /* 0x000000160840723c */ /* 0x040ff0000004183c */
[----:B------:R-:W-:Y:S01]  /*4270*/  HMMA.16816.F32.BF16 R60, R8, R18, R56 ;  /* 0x00000012083c723c */ /* 0x000fe20000041838 */
[----:B-1----:R-:W-:-:S07]  /*4280*/  FFMA.FTZ R3, R106, c[0x0][0x2d0], -R6 ;  /* 0x0000b4006a037a23 */ /* 0x002fce0000010806 */
[----:B------:R-:W-:Y:S01]  /*4290*/  HMMA.16816.F32.BF16 R56, R8, R26, R52 ;  /* 0x0000001a0838723c */ /* 0x000fe20000041834 */
[----:B------:R1:W3:Y:S06]  /*42a0*/  MUFU.EX2 R214, R3 ;  /* 0x0000000300d67308 */ /* 0x0002ec0000000800 */
[----:B------:R-:W-:Y:S02]  /*42b0*/  F2FP.BF16.PACK_AB R8, R4, R192 ;  /* 0x000000c00408723e */ /* 0x000fe400000010ff */
[----:B----4-:R-:W-:Y:S02]  /*42c0*/  F2FP.BF16.PACK_AB R9, R243, R244 ;  /* 0x000000f4f309723e */ /* 0x010fe400000010ff */
[----:B------:R-:W-:-:S02]  /*42d0*/  F2FP.BF16.PACK_AB R10, R196, R182 ;  /* 0x000000b6c40a723e */ /* 0x000fc400000010ff */
[----:B--2---:R-:W-:Y:S01]  /*42e0*/  F2FP.BF16.PACK_AB R11, R242, R247 ;  /* 0x000000f7f20b723e */ /* 0x004fe200000010ff */
[----:B-1----:R-:W-:-:S06]  /*42f0*/  FFMA.FTZ R3, R105, c[0x0][0x2d0], -R6 ;  /* 0x0000b40069037a23 */ /* 0x002fcc0000010806 */
[C---:B------:R-:W-:Y:S01]  /*4300*/  HMMA.16816.F32.BF16 R76, R8.reuse, R24, R40 ;  /* 0x00000018084c723c */ /* 0x040fe20000041828 */
[----:B------:R1:W-:Y:S07]  /*4310*/  MUFU.EX2 R212, R3 ;  /* 0x0000000300d47308 */ /* 0x0003ee0000000800 */
[C---:B------:R-:W-:Y:S01]  /*4320*/  HMMA.16816.F32.BF16 R40, R8.reuse, R26, R96 ;  /* 0x0000001a0828723c */ /* 0x040fe20000041860 */
[----:B------:R-:W-:Y:S06]  /*4330*/  LDSM.16.MT88.4 R24, [R226+0x1100] ;  /* 0x00110000e218783b */ /* 0x000fec0000004200 */
[----:B------:R-:W-:Y:S01]  /*4340*/  MOV R99, R193 ;  /* 0x000000c100637202 */ /* 0x000fe20000000f00 */
[----:B------:R-:W-:Y:S01]  /*4350*/  IMAD.MOV.U32 R98, RZ, RZ, R192 ;  /* 0x000000ffff627224 */ /* 0x000fe200078e00c0 */
[----:B------:R-:W-:Y:S01]  /*4360*/  HMMA.16816.F32.BF16 R52, R8, R20, R80 ;  /* 0x000000140834723c */ /* 0x000fe20000041850 */
[----:B-1----:R-:W-:-:S02]  /*4370*/  FFMA.FTZ R3, R107, c[0x0][0x2d0], -R6 ;  /* 0x0000b4006b037a23 */ /* 0x002fc40000010806 */
[----:B------:R-:W-:Y:S02]  /*4380*/  IMAD.MOV.U32 R97, RZ, RZ, R191 ;  /* 0x000000ffff617224 */ /* 0x000fe400078e00bf */
[----:B------:R1:W2:Y:S01]  /*4390*/  MUFU.EX2 R211, R3 ;  /* 0x0000000300d37308 */ /* 0x0002a20000000800 */
[----:B------:R-:W-:Y:S02]  /*43a0*/  IMAD.MOV.U32 R96, RZ, RZ, R189 ;  /* 0x000000ffff607224 */ /* 0x000fe400078e00bd */
[C---:B------:R-:W-:Y:S01]  /*43b0*/  HMMA.16816.F32.BF16 R104, R8.reuse, R28, R32 ;  /* 0x0000001c0868723c */ /* 0x040fe20000041820 */
[----:B------:R-:W4:Y:S06]  /*43c0*/  LDSM.16.MT88.4 R32, [R225+0x1100] ;  /* 0x00110000e120783b */ /* 0x000f2c0000004200 */
[----:B------:R-:W-:Y:S01]  /*43d0*/  IMAD.MOV.U32 R29, RZ, RZ, R199 ;  /* 0x000000ffff1d7224 */ /* 0x000fe200078e00c7 */
[----:B------:R-:W-:Y:S01]  /*43e0*/  HMMA.16816.F32.BF16 R36, R8, R22, R84 ;  /* 0x000000160824723c */ /* 0x000fe20000041854 */
[----:B------:R-:W-:Y:S01]  /*43f0*/  IMAD.MOV.U32 R28, RZ, RZ, R198 ;  /* 0x000000ffff1c7224 */ /* 0x000fe200078e00c6 */
[----:B------:R-:W4:Y:S01]  /*4400*/  LDSM.16.MT88.4 R20, [R227+0x1100] ;  /* 0x00110000e314783b */ /* 0x000f220000004200 */
[----:B-1----:R-:W-:-:S02]  /*4410*/  FFMA.FTZ R3, R112, c[0x0][0x2d0], -R5 ;  /* 0x0000b40070037a23 */ /* 0x002fc40000010805 */
[----:B------:R-:W-:-:S03]  /*4420*/  IMAD.MOV.U32 R112, RZ, RZ, R182 ;  /* 0x000000ffff707224 */ /* 0x000fc600078e00b6 */
[C---:B------:R-:W-:Y:S01]  /*4430*/  HMMA.16816.F32.BF16 R44, R8.reuse, R16, R44 ;  /* 0x00000010082c723c */ /* 0x040fe2000004182c */
[----:B------:R1:W-:Y:S07]  /*4440*/  MUFU.EX2 R207, R3 ;  /* 0x0000000300cf7308 */ /* 0x0003ee0000000800 */
[C---:B------:R-:W-:Y:S07]  /*4450*/  HMMA.16816.F32.BF16 R16, R8.reuse, R18, R88 ;  /* 0x000000120810723c */ /* 0x040fee0000041858 */
[----:B------:R-:W-:Y:S01]  /*4460*/  IMAD.MOV.U32 R90, RZ, RZ, R180 ;  /* 0x000000ffff5a7224 */ /* 0x000fe200078e00b4 */
[----:B------:R-:W-:Y:S01]  /*4470*/  HMMA.16816.F32.BF16 R80, R8, R30, R92 ;  /* 0x0000001e0850723c */ /* 0x000fe2000004185c */
[----:B-1----:R-:W-:-:S02]  /*4480*/  FFMA.FTZ R3, R113, c[0x0][0x2d0], -R5 ;  /* 0x0000b40071037a23 */ /* 0x002fc40000010805 */
[----:B------:R-:W-:Y:S02]  /*4490*/  IMAD.MOV.U32 R113, RZ, RZ, R196 ;  /* 0x000000ffff717224 */ /* 0x000fe400078e00c4 */
[----:B------:R1:W1:Y:S01]  /*44a0*/  MUFU.EX2 R206, R3 ;  /* 0x0000000300ce7308 */ /* 0x0002620000000800 */
[----:B------:R-:W-:Y:S01]  /*44b0*/  IMAD.MOV.U32 R91, RZ, RZ, R183 ;  /* 0x000000ffff5b7224 */ /* 0x000fe200078e00b7 */
[----:B---3--:R-:W-:Y:S01]  /*44c0*/  F2FP.BF16.PACK_AB R8, R214, R215 ;  /* 0x000000d7d608723e */ /* 0x008fe200000010ff */
[----:B------:R-:W-:Y:S01]  /*44d0*/  IMAD.MOV.U32 R88, RZ, RZ, R28 ;  /* 0x000000ffff587224 */ /* 0x000fe200078e001c */
[----:B--2---:R-:W-:Y:S01]  /*44e0*/  F2FP.BF16.PACK_AB R10, R211, R212 ;  /* 0x000000d4d30a723e */ /* 0x004fe200000010ff */
[----:B------:R-:W-:Y:S01]  /*44f0*/  IMAD.MOV.U32 R95, RZ, RZ, R154 ;  /* 0x000000ffff5f7224 */ /* 0x000fe200078e009a */
[----:B------:R-:W-:Y:S01]  /*4500*/  MOV R93, R4 ;  /* 0x00000004005d7202 */ /* 0x000fe20000000f00 */
[----:B------:R-:W-:Y:S02]  /*4510*/  IMAD.MOV.U32 R94, RZ, RZ, R171 ;  /* 0x000000ffff5e7224 */ /* 0x000fe400078e00ab */
[----:B------:R-:W-:-:S02]  /*4520*/  IMAD.MOV.U32 R4, RZ, RZ, R170 ;  /* 0x000000ffff047224 */ /* 0x000fc400078e00aa */
[----:B-1----:R-:W-:Y:S01]  /*4530*/  FFMA.FTZ R3, R114, c[0x0][0x2d0], -R5 ;  /* 0x0000b40072037a23 */ /* 0x002fe20000010805 */
[----:B------:R-:W-:Y:S01]  /*4540*/  F2FP.BF16.PACK_AB R9, R206, R207 ;  /* 0x000000cfce09723e */ /* 0x000fe200000010ff */
[----:B------:R-:W-:Y:S02]  /*4550*/  IMAD.MOV.U32 R114, RZ, RZ, R197 ;  /* 0x000000ffff727224 */ /* 0x000fe400078e00c5 */
[----:B------:R1:W-:Y:S02]  /*4560*/  MUFU.EX2 R204, R3 ;  /* 0x0000000300cc7308 */ /* 0x0003e40000000800 */
[----:B------:R-:W-:Y:S02]  /*4570*/  IMAD.MOV.U32 R89, RZ, RZ, R114 ;  /* 0x000000ffff597224 */ /* 0x000fe400078e0072 */
[----:B-1----:R-:W-:Y:S02]  /*4580*/  FFMA.FTZ R3, R115, c[0x0][0x2d0], -R5 ;  /* 0x0000b40073037a23 */ /* 0x002fe40000010805 */
[----:B------:R-:W-:-:S02]  /*4590*/  IMAD.MOV.U32 R115, RZ, RZ, R29 ;  /* 0x000000ffff737224 */ /* 0x000fc400078e001d */
[----:B------:R1:W2:Y:S02]  /*45a0*/  MUFU.EX2 R203, R3 ;  /* 0x0000000300cb7308 */ /* 0x0002a40000000800 */
[----:B-1----:R-:W-:Y:S01]  /*45b0*/  FFMA.FTZ R3, R121, c[0x0][0x2d0], -R7 ;  /* 0x0000b40079037a23 */ /* 0x002fe20000010807 */
[----:B--2---:R-:W-:Y:S01]  /*45c0*/  F2FP.BF16.PACK_AB R11, R203, R204 ;  /* 0x000000cccb0b723e */ /* 0x004fe200000010ff */
[----:B------:R-:W-:-:S04]  /*45d0*/  IMAD.MOV.U32 R121, RZ, RZ, R91 ;  /* 0x000000ffff797224 */ /* 0x000fc800078e005b */
[----:B------:R1:W-:Y:S01]  /*45e0*/  MUFU.EX2 R202, R3 ;  /* 0x0000000300ca7308 */ /* 0x0003e20000000800 */
[----:B------:R-:W-:Y:S01]  /*45f0*/  IMAD.MOV.U32 R91, RZ, RZ, R188 ;  /* 0x000000ffff5b7224 */ /* 0x000fe200078e00bc */
[----:B----4-:R-:W-:Y:S03]  /*4600*/  HMMA.16816.F32.BF16 R180, R8, R32, R72 ;  /* 0x0000002008b4723c */ /* 0x010fe60000041848 */
[----:B------:R-:W-:Y:S02]  /*4610*/  IMAD.MOV.U32 R92, RZ, RZ, R91 ;  /* 0x000000ffff5c7224 */ /* 0x000fe400078e005b */
[----:B------:R-:W-:-:S03]  /*4620*/  IMAD.MOV.U32 R91, RZ, RZ, R152 ;  /* 0x000000ffff5b7224 */ /* 0x000fc600078e0098 */
[----:B------:R-:W-:Y:S01]  /*4630*/  HMMA.16816.F32.BF16 R72, R8, R14, R64 ;  /* 0x0000000e0848723c */ /* 0x000fe20000041840 */
[----:B-1----:R-:W-:-:S04]  /*4640*/  FFMA.FTZ R3, R120, c[0x0][0x2d0], -R7 ;  /* 0x0000b40078037a23 */ /* 0x002fc80000010807 */
[----:B------:R1:W2:Y:S03]  /*4650*/  MUFU.EX2 R201, R3 ;  /* 0x0000000300c97308 */ /* 0x0002a60000000800 */
[C---:B------:R-:W-:Y:S08]  /*4660*/  HMMA.16816.F32.BF16 R84, R8.reuse, R24, R68 ;  /* 0x000000180854723c */ /* 0x040ff00000041844 */
[----:B------:R-:W-:Y:S01]  /*4670*/  HMMA.16816.F32.BF16 R64, R8, R34, R56 ;  /* 0x000000220840723c */ /* 0x000fe20000041838 */
[----:B-1----:R-:W-:-:S07]  /*4680*/  FFMA.FTZ R3, R116, c[0x0][0x2d0], -R7 ;  /* 0x0000b40074037a23 */ /* 0x002fce0000010807 */
[----:B------:R-:W-:Y:S01]  /*4690*/  HMMA.16816.F32.BF16 R144, R8, R12, R144 ;  /* 0x0000000c0890723c */ /* 0x000fe20000041890 */
[----:B------:R-:W-:Y:S01]  /*46a0*/  IMAD.MOV.U32 R116, RZ, RZ, R88 ;  /* 0x000000ffff747224 */ /* 0x000fe200078e0058 */
[----:B------:R1:W-:Y:S01]  /*46b0*/  MUFU.EX2 R200, R3 ;  /* 0x0000000300c87308 */ /* 0x0003e20000000800 */
[----:B------:R-:W-:-:S05]  /*46c0*/  IMAD.MOV.U32 R88, RZ, RZ, R153 ;  /* 0x000000ffff587224 */ /* 0x000fca00078e0099 */
[C---:B------:R-:W-:Y:S08]  /*46d0*/  HMMA.16816.F32.BF16 R100, R8.reuse, R20, R100 ;  /* 0x000000140864723c */ /* 0x040ff00000041864 */
[----:B------:R-:W-:Y:S01]  /*46e0*/  HMMA.16816.F32.BF16 R68, R8, R22, R60 ;  /* 0x000000160844723c */ /* 0x000fe2000004183c */
[----:B-1----:R-:W-:-:S04]  /*46f0*/  FFMA.FTZ R3, R117, c[0x0][0x2d0], -R7 ;  /* 0x0000b40075037a23 */ /* 0x002fc80000010807 */
[----:B------:R1:W3:Y:S03]  /*4700*/  MUFU.EX2 R199, R3 ;  /* 0x0000000300c77308 */ /* 0x0002e60000000800 */
[----:B------:R-:W-:Y:S07]  /*4710*/  HMMA.16816.F32.BF16 R56, R8, R26, R48 ;  /* 0x0000001a0838723c */ /* 0x000fee0000041830 */
[----:B--2---:R-:W-:Y:S01]  /*4720*/  F2FP.BF16.PACK_AB R8, R201, R202 ;  /* 0x000000cac908723e */ /* 0x004fe200000010ff */
[----:B-1----:R-:W-:Y:S01]  /*4730*/  FFMA.FTZ R3, R123, c[0x0][0x2d0], -R0 ;  /* 0x0000b4007b037a23 */ /* 0x002fe20000010800 */
[----:B---3--:R-:W-:-:S03]  /*4740*/  F2FP.BF16.PACK_AB R10, R199, R200 ;  /* 0x000000c8c70a723e */ /* 0x008fc600000010ff */
[----:B------:R1:W-:Y:S02]  /*4750*/  MUFU.EX2 R198, R3 ;  /* 0x0000000300c67308 */ /* 0x0003e40000000800 */
[----:B-1----:R-:W-:Y:S02]  /*4760*/  FFMA.FTZ R3, R125, c[0x0][0x2d0], -R0 ;  /* 0x0000b4007d037a23 */ /* 0x002fe40000010800 */
[----:B------:R-:W-:-:S04]  /*4770*/  IMAD.MOV.U32 R125, RZ, RZ, R112 ;  /* 0x000000ffff7d7224 */ /* 0x000fc800078e0070 */
[----:B------:R1:W2:Y:S02]  /*4780*/  MUFU.EX2 R197, R3 ;  /* 0x0000000300c57308 */ /* 0x0002a40000000800 */
[----:B-1----:R-:W-:Y:S01]  /*4790*/  FFMA.FTZ R3, R122, c[0x0][0x2d0], -R0 ;  /* 0x0000b4007a037a23 */ /* 0x002fe20000010800 */
[----:B--2---:R-:W-:Y:S01]  /*47a0*/  F2FP.BF16.PACK_AB R9, R197, R198 ;  /* 0x000000c6c509723e */ /* 0x004fe200000010ff */
[----:B------:R-:W-:-:S04]  /*47b0*/  IMAD.MOV.U32 R122, RZ, RZ, R195 ;  /* 0x000000ffff7a7224 */ /* 0x000fc800078e00c3 */
[----:B------:R1:W-:Y:S02]  /*47c0*/  MUFU.EX2 R196, R3 ;  /* 0x0000000300c47308 */ /* 0x0003e40000000800 */
[----:B-1----:R-:W-:Y:S02]  /*47d0*/  FFMA.FTZ R3, R124, c[0x0][0x2d0], -R0 ;  /* 0x0000b4007c037a23 */ /* 0x002fe40000010800 */
[----:B------:R-:W-:-:S04]  /*47e0*/  IMAD.MOV.U32 R124, RZ, RZ, R155 ;  /* 0x000000ffff7c7224 */ /* 0x000fc800078e009b */
[----:B------:R1:W2:Y:S02]  /*47f0*/  MUFU.EX2 R195, R3 ;  /* 0x0000000300c37308 */ /* 0x0002a40000000800 */
[----:B-1----:R-:W-:Y:S01]  /*4800*/  FFMA.FTZ R3, R118, c[0x0][0x2d0], -R7 ;  /* 0x0000b40076037a23 */ /* 0x002fe20000010807 */
[----:B------:R-:W-:Y:S02]  /*4810*/  MOV R118, R194 ;  /* 0x000000c200767202 */ /* 0x000fe40000000f00 */
[----:B--2---:R-:W-:-:S03]  /*4820*/  F2FP.BF16.PACK_AB R11, R195, R196 ;  /* 0x000000c4c30b723e */ /* 0x004fc600000010ff */
[----:B------:R1:W-:Y:S04]  /*4830*/  MUFU.EX2 R194, R3 ;  /* 0x0000000300c27308 */ /* 0x0003e80000000800 */
[C---:B------:R-:W-:Y:S08]  /*4840*/  HMMA.16816.F32.BF16 R52, R8.reuse, R12, R52 ;  /* 0x0000000c0834723c */ /* 0x040ff00000041834 */
[----:B------:R-:W-:Y:S01]  /*4850*/  HMMA.16816.F32.BF16 R48, R8, R14, R36 ;  /* 0x0000000e0830723c */ /* 0x000fe20000041824 */
[----:B------:R-:W-:Y:S01]  /*4860*/  LDSM.16.MT88.4 R12, [R227+0x1900] ;  /* 0x00190000e30c783b */ /* 0x000fe20000004200 */
[----:B-1----:R-:W-:-:S02]  /*4870*/  FFMA.FTZ R3, R119, c[0x0][0x2d0], -R7 ;  /* 0x0000b40077037a23 */ /* 0x002fc40000010807 */
[----:B------:R-:W-:Y:S02]  /*4880*/  IMAD.MOV.U32 R119, RZ, RZ, R90 ;  /* 0x000000ffff777224 */ /* 0x000fe400078e005a */
[----:B------:R1:W-:Y:S01]  /*4890*/  MUFU.EX2 R193, R3 ;  /* 0x0000000300c17308 */ /* 0x0003e20000000800 */
[----:B------:R-:W-:Y:S01]  /*48a0*/  IMAD.MOV.U32 R90, RZ, RZ, R190 ;  /* 0x000000ffff5a7224 */ /* 0x000fe200078e00be */
[C---:B------:R-:W-:Y:S08]  /*48b0*/  HMMA.16816.F32.BF16 R60, R8.reuse, R24, R104 ;  /* 0x00000018083c723c */ /* 0x040ff00000041868 */
[----:B------:R-:W-:Y:S01]  /*48c0*/  HMMA.16816.F32.BF16 R44, R8, R20, R44 ;  /* 0x00000014082c723c */ /* 0x000fe2000004182c */
[----:B-1----:R-:W-:-:S07]  /*48d0*/  FFMA.FTZ R3, R127, c[0x0][0x2d0], -R6 ;  /* 0x0000b4007f037a23 */ /* 0x002fce0000010806 */
[C---:B------:R-:W-:Y:S01]  /*48e0*/  HMMA.16816.F32.BF16 R36, R8.reuse, R22, R16 ;  /* 0x000000160824723c */ /* 0x040fe20000041810 */
[----:B------:R-:W1:Y:S01]  /*48f0*/  LDSM.16.MT88.4 R16, [R224+0x1900] ;  /* 0x00190000e010783b */ /* 0x000e620000004200 */
[----:B------:R2:W-:Y:S03]  /*4900*/  MUFU.EX2 R192, R3 ;  /* 0x0000000300c07308 */ /* 0x0005e60000000800 */
[----:B------:R-:W3:Y:S03]  /*4910*/  LDSM.16.MT88.4 R20, [R225+0x1900] ;  /* 0x00190000e114783b */ /* 0x000ee60000004200 */
[C---:B------:R-:W-:Y:S08]  /*4920*/  HMMA.16816.F32.BF16 R28, R8.reuse, R32, R76 ;  /* 0x00000020081c723c */ /* 0x040ff0000004184c */
[----:B------:R-:W-:Y:S01]  /*4930*/  HMMA.16816.F32.BF16 R40, R8, R34, R40 ;  /* 0x000000220828723c */ /* 0x000fe20000041828 */
[----:B--2---:R-:W-:-:S02]  /*4940*/  FFMA.FTZ R3, R133, c[0x0][0x2d0], -R6 ;  /* 0x0000b40085037a23 */ /* 0x004fc40000010806 */
[----:B------:R-:W-:Y:S02]  /*4950*/  IMAD.MOV.U32 R133, RZ, RZ, R94 ;  /* 0x000000ffff857224 */ /* 0x000fe400078e005e */
[----:B------:R2:W4:Y:S03]  /*4960*/  MUFU.EX2 R191, R3 ;  /* 0x0000000300bf7308 */ /* 0x0005260000000800 */
[----:B------:R-:W-:Y:S01]  /*4970*/  HMMA.16816.F32.BF16 R80, R8, R26, R80 ;  /* 0x0000001a0850723c */ /* 0x000fe20000041850 */
[----:B------:R-:W1:Y:S01]  /*4980*/  LDSM.16.MT88.4 R24, [R226+0x1900] ;  /* 0x00190000e218783b */ /* 0x000e620000004200 */
[----:B--2---:R-:W-:-:S05]  /*4990*/  FFMA.FTZ R3, R126, c[0x0][0x2d0], -R6 ;  /* 0x0000b4007e037a23 */ /* 0x004fca0000010806 */
[----:B----4-:R-:W-:Y:S01]  /*49a0*/  F2FP.BF16.PACK_AB R8, R191, R192 ;  /* 0x000000c0bf08723e */ /* 0x010fe200000010ff */
[----:B------:R-:W-:Y:S01]  /*49b0*/  IMAD.MOV.U32 R126, RZ, RZ, R93 ;  /* 0x000000ffff7e7224 */ /* 0x000fe200078e005d */
[----:B------:R2:W-:Y:S02]  /*49c0*/  MUFU.EX2 R190, R3 ;  /* 0x0000000300be7308 */ /* 0x0005e40000000800 */
[----:B--2---:R-:W-:Y:S02]  /*49d0*/  FFMA.FTZ R3, R132, c[0x0][0x2d0], -R6 ;  /* 0x0000b40084037a23 */ /* 0x004fe40000010806 */
[----:B------:R-:W-:-:S04]  /*49e0*/  IMAD.MOV.U32 R132, RZ, RZ, R92 ;  /* 0x000000ffff847224 */ /* 0x000fc800078e005c */
[----:B------:R2:W4:Y:S02]  /*49f0*/  MUFU.EX2 R189, R3 ;  /* 0x0000000300bd7308 */ /* 0x0005240000000800 */
[----:B--2---:R-:W-:Y:S01]  /*4a00*/  FFMA.FTZ R3, R135, c[0x0][0x2d0], -R5 ;  /* 0x0000b40087037a23 */ /* 0x004fe20000010805 */
[----:B----4-:R-:W-:Y:S02]  /*4a10*/  F2FP.BF16.PACK_AB R10, R189, R190 ;  /* 0x000000bebd0a723e */ /* 0x010fe400000010ff */
[----:B------:R-:W-:-:S03]  /*4a20*/  MOV R135, R116 ;  /* 0x0000007400877202 */ /* 0x000fc60000000f00 */
[----:B------:R2:W-:Y:S02]  /*4a30*/  MUFU.EX2 R188, R3 ;  /* 0x0000000300bc7308 */ /* 0x0005e40000000800 */
[----:B--2---:R-:W-:-:S06]  /*4a40*/  FFMA.FTZ R3, R140, c[0x0][0x2d0], -R5 ;  /* 0x0000b4008c037a23 */ /* 0x004fcc0000010805 */
[----:B------:R2:W4:Y:S02]  /*4a50*/  MUFU.EX2 R140, R3 ;  /* 0x00000003008c7308 */ /* 0x0005240000000800 */
[----:B--2---:R-:W-:Y:S01]  /*4a60*/  FFMA.FTZ R3, R134, c[0x0][0x2d0], -R5 ;  /* 0x0000b40086037a23 */ /* 0x004fe20000010805 */
[----:B----4-:R-:W-:-:S05]  /*4a70*/  F2FP.BF16.PACK_AB R9, R140, R188 ;  /* 0x000000bc8c09723e */ /* 0x010fca00000010ff */
[----:B------:R2:W-:Y:S02]  /*4a80*/  MUFU.EX2 R114, R3 ;  /* 0x0000000300727308 */ /* 0x0005e40000000800 */
[----:B--2---:R-:W-:Y:S01]  /*4a90*/  FFMA.FTZ R3, R139, c[0x0][0x2d0], -R5 ;  /* 0x0000b4008b037a23 */ /* 0x004fe20000010805 */
[----:B------:R-:W-:Y:S01]  /*4aa0*/  MOV R139, R96 ;  /* 0x00000060008b7202 */ /* 0x000fe20000000f00 */
[----:B------:R-:W-:Y:S02]  /*4ab0*/  IMAD.MOV.U32 R96, RZ, RZ, R97 ;  /* 0x000000ffff607224 */ /* 0x000fe400078e0061 */
[----:B------:R-:W-:Y:S02]  /*4ac0*/  IMAD.MOV.U32 R97, RZ, RZ, R98 ;  /* 0x000000ffff617224 */ /* 0x000fe400078e0062 */
[----:B------:R-:W-:Y:S02]  /*4ad0*/  IMAD.MOV.U32 R98, RZ, RZ, R99 ;  /* 0x000000ffff627224 */ /* 0x000fe400078e0063 */
[----:B------:R-:W-:-:S02]  /*4ae0*/  IMAD.MOV.U32 R99, RZ, RZ, R115 ;  /* 0x000000ffff637224 */ /* 0x000fc400078e0073 */
[----:B------:R2:W4:Y:S01]  /*4af0*/  MUFU.EX2 R115, R3 ;  /* 0x0000000300737308 */ /* 0x0005220000000800 */
[----:B------:R-:W-:Y:S01]  /*4b00*/  MOV R123, R98 ;  /* 0x00000062007b7202 */ /* 0x000fe20000000f00 */
[----:B------:R-:W-:Y:S02]  /*4b10*/  IMAD.MOV.U32 R98, RZ, RZ, R110 ;  /* 0x000000ffff627224 */ /* 0x000fe400078e006e */
[----:B------:R-:W-:Y:S02]  /*4b20*/  IMAD.MOV.U32 R127, RZ, RZ, R97 ;  /* 0x000000ffff7f7224 */ /* 0x000fe400078e0061 */
[----:B------:R-:W-:Y:S02]  /*4b30*/  IMAD.MOV.U32 R97, RZ, RZ, R108 ;  /* 0x000000ffff617224 */ /* 0x000fe400078e006c */
[----:B------:R-:W-:Y:S02]  /*4b40*/  IMAD.MOV.U32 R117, RZ, RZ, R99 ;  /* 0x000000ffff757224 */ /* 0x000fe400078e0063 */
[----:B------:R-:W-:-:S02]  /*4b50*/  IMAD.MOV.U32 R99, RZ, RZ, R165 ;  /* 0x000000ffff637224 */ /* 0x000fc400078e00a5 */
[----:B------:R-:W-:Y:S02]  /*4b60*/  IMAD.MOV.U32 R116, RZ, RZ, R98 ;  /* 0x000000ffff747224 */ /* 0x000fe400078e0062 */
[----:B------:R-:W-:Y:S02]  /*4b70*/  IMAD.MOV.U32 R134, RZ, RZ, R117 ;  /* 0x000000ffff867224 */ /* 0x000fe400078e0075 */
[----:B--2---:R-:W-:Y:S01]  /*4b80*/  FFMA.FTZ R3, R142, c[0x0][0x2d0], -R7 ;  /* 0x0000b4008e037a23 */ /* 0x004fe20000010807 */
[----:B----4-:R-:W-:Y:S01]  /*4b90*/  F2FP.BF16.PACK_AB R11, R115, R114 ;  /* 0x00000072730b723e */ /* 0x010fe200000010ff */
[----:B------:R-:W-:Y:S02]  /*4ba0*/  IMAD.MOV.U32 R142, RZ, RZ, R113 ;  /* 0x000000ffff8e7224 */ /* 0x000fe400078e0071 */
[----:B------:R2:W-:Y:S04]  /*4bb0*/  MUFU.EX2 R113, R3 ;  /* 0x0000000300717308 */ /* 0x0005e80000000800 */
[C---:B-1----:R-:W-:Y:S08]  /*4bc0*/  HMMA.16816.F32.BF16 R152, R8.reuse, R18, R72 ;  /* 0x000000120898723c */ /* 0x042ff00000041848 */
[C---:B------:R-:W-:Y:S01]  /*4bd0*/  HMMA.16816.F32.BF16 R144, R8.reuse, R16, R144 ;  /* 0x000000100890723c */ /* 0x040fe20000041890 */
[----:B--2---:R-:W-:Y:S01]  /*4be0*/  FFMA.FTZ R3, R141, c[0x0][0x2d0], -R7 ;  /* 0x0000b4008d037a23 */ /* 0x004fe20000010807 */
[----:B------:R-:W-:Y:S01]  /*4bf0*/  MOV R141, R121 ;  /* 0x00000079008d7202 */ /* 0x000fe20000000f00 */
[----:B------:R-:W-:Y:S01]  /*4c00*/  IMAD.MOV.U32 R121, RZ, RZ, R89 ;  /* 0x000000ffff797224 */ /* 0x000fe200078e0059 */
[----:B------:R-:W-:Y:S01]  /*4c10*/  MOV R89, R164 ;  /* 0x000000a400597202 */ /* 0x000fe20000000f00 */
[----:B------:R1:W-:Y:S03]  /*4c20*/  MUFU.EX2 R112, R3 ;  /* 0x0000000300707308 */ /* 0x0003e60000000800 */
[C---:B---3--:R-:W-:Y:S08]  /*4c30*/  HMMA.16816.F32.BF16 R180, R8.reuse, R20, R180 ;  /* 0x0000001408b4723c */ /* 0x048ff000000418b4 */
[----:B------:R-:W-:Y:S01]  /*4c40*/  HMMA.16816.F32.BF16 R76, R8, R22, R64 ;  /* 0x00000016084c723c */ /* 0x000fe20000041840 */
[----:B-1----:R-:W-:-:S07]  /*4c50*/  FFMA.FTZ R3, R148, c[0x0][0x2d0], -R7 ;  /* 0x0000b40094037a23 */ /* 0x002fce0000010807 */
[----:B------:R-:W-:Y:S01]  /*4c60*/  HMMA.16816.F32.BF16 R72, R8, R24, R84 ;  /* 0x000000180848723c */ /* 0x000fe20000041854 */
[----:B------:R-:W-:Y:S02]  /*4c70*/  IMAD.MOV.U32 R148, RZ, RZ, R168 ;  /* 0x000000ffff947224 */ /* 0x000fe400078e00a8 */
[----:B------:R-:W-:Y:S02]  /*4c80*/  IMAD.MOV.U32 R168, RZ, RZ, R111 ;  /* 0x000000ffffa87224 */ /* 0x000fe400078e006f */
[----:B------:R1:W-:Y:S02]  /*4c90*/  MUFU.EX2 R111, R3 ;  /* 0x00000003006f7308 */ /* 0x0003e40000000800 */
[----:B------:R-:W-:Y:S02]  /*4ca0*/  IMAD.MOV.U32 R120, RZ, RZ, R168 ;  /* 0x000000ffff787224 */ /* 0x000fe400078e00a8 */
[----:B-1----:R-:W-:Y:S02]  /*4cb0*/  FFMA.FTZ R3, R149, c[0x0][0x2d0], -R7 ;  /* 0x0000b40095037a23 */ /* 0x002fe40000010807 */
[----:B------:R-:W-:-:S02]  /*4cc0*/  IMAD.MOV.U32 R149, RZ, RZ, R96 ;  /* 0x000000ffff957224 */ /* 0x000fc400078e0060 */
[----:B------:R1:W-:Y:S01]  /*4cd0*/  MUFU.EX2 R110, R3 ;  /* 0x00000003006e7308 */ /* 0x0003e20000000800 */
[----:B------:R-:W-:Y:S02]  /*4ce0*/  IMAD.MOV.U32 R96, RZ, RZ, R90 ;  /* 0x000000ffff607224 */ /* 0x000fe400078e005a */
[----:B------:R-:W-:-:S04]  /*4cf0*/  IMAD.MOV.U32 R90, RZ, RZ, R167 ;  /* 0x000000ffff5a7224 */ /* 0x000fc800078e00a7 */
[----:B------:R-:W-:Y:S02]  /*4d00*/  IMAD.MOV.U32 R117, RZ, RZ, R90 ;  /* 0x000000ffff757224 */ /* 0x000fe400078e005a */
[----:B-1----:R-:W-:Y:S02]  /*4d10*/  FFMA.FTZ R3, R156, c[0x0][0x2d0], -R0 ;  /* 0x0000b4009c037a23 */ /* 0x002fe40000010800 */
[----:B------:R-:W-:Y:S02]  /*4d20*/  IMAD.MOV.U32 R156, RZ, RZ, R166 ;  /* 0x000000ffff9c7224 */ /* 0x000fe400078e00a6 */
[----:B------:R1:W-:Y:S01]  /*4d30*/  MUFU.EX2 R108, R3 ;  /* 0x00000003006c7308 */ /* 0x0003e20000000800 */
[----:B------:R-:W-:Y:S01]  /*4d40*/  HMMA.16816.F32.BF16 R164, R8, R12, R100 ;  /* 0x0000000c08a4723c */ /* 0x000fe20000041864 */
[----:B-1----:R-:W-:Y:S01]  /*4d50*/  FFMA.FTZ R3, R158, c[0x0][0x2d0], -R0 ;  /* 0x0000b4009e037a23 */ /* 0x002fe20000010800 */
[----:B------:R-:W-:-:S06]  /*4d60*/  MOV R158, R169 ;  /* 0x000000a9009e7202 */ /* 0x000fcc0000000f00 */
[C---:B------:R-:W-:Y:S01]  /*4d70*/  HMMA.16816.F32.BF16 R168, R8.reuse, R14, R68 ;  /* 0x0000000e08a8723c */ /* 0x040fe20000041844 */
[----:B------:R1:W2:Y:S07]  /*4d80*/  MUFU.EX2 R107, R3 ;  /* 0x00000003006b7308 */ /* 0x0002ae0000000800 */
[----:B------:R-:W-:Y:S07]  /*4d90*/  HMMA.16816.F32.BF16 R68, R8, R26, R56 ;  /* 0x0000001a0844723c */ /* 0x000fee0000041838 */
[----:B------:R-:W-:Y:S01]  /*4da0*/  F2FP.BF16.PACK_AB R8, R193, R194 ;  /* 0x000000c2c108723e */ /* 0x000fe200000010ff */
[--C-:B-1----:R-:W-:Y:S01]  /*4db0*/  FFMA.FTZ R3, R151, c[0x0][0x2d0], -R0.reuse ;  /* 0x0000b40097037a23 */ /* 0x102fe20000010800 */
[----:B--2---:R-:W-:Y:S01]  /*4dc0*/  F2FP.BF16.PACK_AB R9, R107, R108 ;  /* 0x0000006c6b09723e */ /* 0x004fe200000010ff */
[----:B------:R-:W-:Y:S01]  /*4dd0*/  IMAD.MOV.U32 R151, RZ, RZ, R127 ;  /* 0x000000ffff977224 */ /* 0x000fe200078e007f */
[----:B------:R-:W-:Y:S01]  /*4de0*/  F2FP.BF16.PACK_AB R10, R112, R113 ;  /* 0x00000071700a723e */ /* 0x000fe200000010ff */
[----:B------:R1:W-:Y:S01]  /*4df0*/  MUFU.EX2 R105, R3 ;  /* 0x0000000300697308 */ /* 0x0003e20000000800 */
[----:B------:R-:W-:Y:S01]  /*4e00*/  IMAD.MOV.U32 R127, RZ, RZ, R123 ;  /* 0x000000ffff7f7224 */ /* 0x000fe200078e007b */
[----:B------:R-:W-:Y:S01]  /*4e10*/  MOV R123, R89 ;  /* 0x00000059007b7202 */ /* 0x000fe20000000f00 */
[----:B-1----:R-:W-:-:S02]  /*4e20*/  FFMA.FTZ R3, R157, c[0x0][0x2d0], -R0 ;  /* 0x0000b4009d037a23 */ /* 0x002fc40000010800 */
[----:B------:R-:W-:-:S03]  /*4e30*/  IMAD.MOV.U32 R157, RZ, RZ, R95 ;  /* 0x000000ffff9d7224 */ /* 0x000fc600078e005f */
[----:B------:R1:W2:Y:S02]  /*4e40*/  MUFU.EX2 R104, R3 ;  /* 0x0000000300687308 */ /* 0x0002a40000000800 */
[----:B-1----:R-:W-:Y:S01]  /*4e50*/  FFMA.FTZ R3, R109, c[0x0][0x2d0], -R7 ;  /* 0x0000b4006d037a23 */ /* 0x002fe20000010807 */
[----:B--2---:R-:W-:-:S05]  /*4e60*/  F2FP.BF16.PACK_AB R11, R104, R105 ;  /* 0x00000069680b723e */ /* 0x004fca00000010ff */
[----:B------:R1:W-:Y:S02]  /*4e70*/  MUFU.EX2 R109, R3 ;  /* 0x00000003006d7308 */ /* 0x0003e40000000800 */
[C---:B------:R-:W-:Y:S08]  /*4e80*/  HMMA.16816.F32.BF16 R64, R8.reuse, R16, R52 ;  /* 0x000000100840723c */ /* 0x040ff00000041834 */
[----:B------:R-:W-:Y:S01]  /*4e90*/  HMMA.16816.F32.BF16 R56, R8, R18, R48 ;  /* 0x000000120838723c */ /* 0x000fe20000041830 */
[----:B------:R-:W2:Y:S01]  /*4ea0*/  LDSM.16.MT88.4 R16, [R224+0x2100] ;  /* 0x00210000e010783b */ /* 0x000ea20000004200 */
[----:B-1----:R-:W-:-:S02]  /*4eb0*/  FFMA.FTZ R3, R150, c[0x0][0x2d0], -R7 ;  /* 0x0000b40096037a23 */ /* 0x002fc40000010807 */
[----:B------:R-:W-:Y:S02]  /*4ec0*/  IMAD.MOV.U32 R150, RZ, RZ, R120 ;  /* 0x000000ffff967224 */ /* 0x000fe400078e0078 */
[----:B------:R1:W-:Y:S01]  /*4ed0*/  MUFU.EX2 R106, R3 ;  /* 0x00000003006a7308 */ /* 0x0003e20000000800 */
[----:B------:R-:W-:Y:S01]  /*4ee0*/  IMAD.MOV.U32 R120, RZ, RZ, R99 ;  /* 0x000000ffff787224 */ /* 0x000fe200078e0063 */
[C---:B------:R-:W-:Y:S08]  /*4ef0*/  HMMA.16816.F32.BF16 R52, R8.reuse, R12, R44 ;  /* 0x0000000c0834723c */ /* 0x040ff0000004182c */
[----:B------:R-:W-:Y:S01]  /*4f00*/  HMMA.16816.F32.BF16 R48, R8, R14, R36 ;  /* 0x0000000e0830723c */ /* 0x000fe20000041824 */
[----:B------:R-:W3:Y:S01]  /*4f10*/  LDSM.16.MT88.4 R12, [R227+0x2100] ;  /* 0x00210000e30c783b */ /* 0x000ee20000004200 */
[----:B-1----:R-:W-:Y:S01]  /*4f20*/  FFMA.FTZ R3, R159, c[0x0][0x2d0], -R6 ;  /* 0x0000b4009f037a23 */ /* 0x002fe20000010806 */
[----:B------:R-:W-:Y:S01]  /*4f30*/  MOV R159, R121 ;  /* 0x00000079009f7202 */ /* 0x000fe20000000f00 */
[----:B------:R-:W-:-:S04]  /*4f40*/  IMAD.MOV.U32 R121, RZ, RZ, R96 ;  /* 0x000000ffff797224 */ /* 0x000fc800078e0060 */
[C---:B------:R-:W-:Y:S01]  /*4f50*/  HMMA.16816.F32.BF16 R32, R8.reuse, R20, R28 ;  /* 0x000000140820723c */ /* 0x040fe2000004181c */
[----:B------:R1:W-:Y:S01]  /*4f60*/  MUFU.EX2 R103, R3 ;  /* 0x0000000300677308 */ /* 0x0003e20000000800 */
[----:B------:R-:W-:Y:S06]  /*4f70*/  LDSM.16.MT88.4 R28, [R226+0x2100] ;  /* 0x00210000e21c783b */ /* 0x000fec0000004200 */
[C---:B------:R-:W-:Y:S01]  /*4f80*/  HMMA.16816.F32.BF16 R40, R8.reuse, R22, R40 ;  /* 0x000000160828723c */ /* 0x040fe20000041828 */
[----:B------:R-:W4:Y:S07]  /*4f90*/  LDSM.16.MT88.4 R20, [R225+0x2100] ;  /* 0x00210000e114783b */ /* 0x000f2e0000004200 */
[----:B------:R-:W-:Y:S01]  /*4fa0*/  HMMA.16816.F32.BF16 R44, R8, R24, R60 ;  /* 0x00000018082c723c */ /* 0x000fe2000004183c */
[----:B-1----:R-:W-:-:S02]  /*4fb0*/  FFMA.FTZ R3, R161, c[0x0][0x2d0], -R6 ;  /* 0x0000b400a1037a23 */ /* 0x002fc40000010806 */
[----:B------:R-:W-:Y:S02]  /*4fc0*/  IMAD.MOV.U32 R161, RZ, RZ, R97 ;  /* 0x000000ffffa17224 */ /* 0x000fe400078e0061 */
[----:B------:R1:W1:Y:S03]  /*4fd0*/  MUFU.EX2 R102, R3 ;  /* 0x0000000300667308 */ /* 0x0002660000000800 */
[----:B------:R-:W-:Y:S01]  /*4fe0*/  HMMA.16816.F32.BF16 R36, R8, R26, R80 ;  /* 0x0000001a0824723c */ /* 0x000fe20000041850 */
[----:B------:R-:W2:Y:S01]  /*4ff0*/  LDSM.16.MT88.4 R24, [R224+0x2900] ;  /* 0x00290000e018783b */ /* 0x000ea20000004200 */
[----:B-1----:R-:W-:-:S05]  /*5000*/  FFMA.FTZ R3, R160, c[0x0][0x2d0], -R6 ;  /* 0x0000b400a0037a23 */ /* 0x002fca0000010806 */
[----:B------:R-:W-:Y:S01]  /*5010*/  F2FP.BF16.PACK_AB R8, R102, R103 ;  /* 0x000000676608723e */ /* 0x000fe200000010ff */
[----:B------:R-:W-:Y:S01]  /*5020*/  IMAD.MOV.U32 R160, RZ, RZ, R88 ;  /* 0x000000ffffa07224 */ /* 0x000fe200078e0058 */
[----:B------:R1:W-:Y:S02]  /*5030*/  MUFU.EX2 R101, R3 ;  /* 0x0000000300657308 */ /* 0x0003e40000000800 */
[----:B-1----:R-:W-:Y:S02]  /*5040*/  FFMA.FTZ R3, R162, c[0x0][0x2d0], -R6 ;  /* 0x0000b400a2037a23 */ /* 0x002fe40000010806 */
[----:B------:R-:W-:-:S04]  /*5050*/  IMAD.MOV.U32 R162, RZ, RZ, R91 ;  /* 0x000000ffffa27224 */ /* 0x000fc800078e005b */
[----:B------:R1:W1:Y:S02]  /*5060*/  MUFU.EX2 R100, R3 ;  /* 0x0000000300647308 */ /* 0x0002640000000800 */
[----:B-1----:R-:W-:Y:S01]  /*5070*/  FFMA.FTZ R3, R163, c[0x0][0x2d0], -R5 ;  /* 0x0000b400a3037a23 */ /* 0x002fe20000010805 */
[----:B------:R-:W-:-:S05]  /*5080*/  F2FP.BF16.PACK_AB R10, R100, R101 ;  /* 0x00000065640a723e */ /* 0x000fca00000010ff */
[----:B------:R1:W-:Y:S02]  /*5090*/  MUFU.EX2 R99, R3 ;  /* 0x0000000300637308 */ /* 0x0003e40000000800 */
[----:B-1----:R-:W-:-:S06]  /*50a0*/  FFMA.FTZ R3, R178, c[0x0][0x2d0], -R5 ;  /* 0x0000b400b2037a23 */ /* 0x002fcc0000010805 */
        /* <DEDUP_REMOVED lines=9> */
[C---:B--2---:R-:W-:Y:S08]  /*5140*/  HMMA.16816.F32.BF16 R144, R8.reuse, R16, R144 ;  /* 0x000000100890723c */ /* 0x044ff00000041890 */
[----:B------:R-:W-:Y:S01]  /*5150*/  HMMA.16816.F32.BF16 R152, R8, R18, R152 ;  /* 0x000000120898723c */ /* 0x000fe20000041898 */
[----:B-1----:R-:W-:-:S04]  /*5160*/  FFMA.FTZ R3, R184, c[0x0][0x2d0], -R0 ;  /* 0x0000b400b8037a23 */ /* 0x002fc80000010800 */
[----:B------:R1:W2:Y:S03]  /*5170*/  MUFU.EX2 R94, R3 ;  /* 0x00000003005e7308 */ /* 0x0002a60000000800 */
[C---:B---3--:R-:W-:Y:S08]  /*5180*/  HMMA.16816.F32.BF16 R164, R8.reuse, R12, R164 ;  /* 0x0000000c08a4723c */ /* 0x048ff000000418a4 */
[----:B------:R-:W-:Y:S01]  /*5190*/  HMMA.16816.F32.BF16 R168, R8, R14, R168 ;  /* 0x0000000e08a8723c */ /* 0x000fe200000418a8 */
[----:B-1----:R-:W-:-:S07]  /*51a0*/  FFMA.FTZ R3, R179, c[0x0][0x2d0], -R0 ;  /* 0x0000b400b3037a23 */ /* 0x002fce0000010800 */
[C---:B----4-:R-:W-:Y:S01]  /*51b0*/  HMMA.16816.F32.BF16 R180, R8.reuse, R20, R180 ;  /* 0x0000001408b4723c */ /* 0x050fe200000418b4 */
[----:B------:R1:W-:Y:S07]  /*51c0*/  MUFU.EX2 R93, R3 ;  /* 0x00000003005d7308 */ /* 0x0003ee0000000800 */
[C---:B------:R-:W-:Y:S08]  /*51d0*/  HMMA.16816.F32.BF16 R76, R8.reuse, R22, R76 ;  /* 0x00000016084c723c */ /* 0x040ff0000004184c */
[----:B------:R-:W-:Y:S01]  /*51e0*/  HMMA.16816.F32.BF16 R72, R8, R28, R72 ;  /* 0x0000001c0848723c */ /* 0x000fe20000041848 */
[----:B-1----:R-:W-:-:S04]  /*51f0*/  FFMA.FTZ R3, R186, c[0x0][0x2d0], -R0 ;  /* 0x0000b400ba037a23 */ /* 0x002fc80000010800 */
[----:B------:R1:W3:Y:S03]  /*5200*/  MUFU.EX2 R92, R3 ;  /* 0x00000003005c7308 */ /* 0x0002e60000000800 */
[----:B------:R-:W-:Y:S07]  /*5210*/  HMMA.16816.F32.BF16 R68, R8, R30, R68 ;  /* 0x0000001e0844723c */ /* 0x000fee0000041844 */
[----:B------:R-:W-:-:S02]  /*5220*/  F2FP.BF16.PACK_AB R8, R110, R111 ;  /* 0x0000006f6e08723e */ /* 0x000fc400000010ff */
[----:B--2---:R-:W-:Y:S02]  /*5230*/  F2FP.BF16.PACK_AB R9, R94, R95 ;  /* 0x0000005f5e09723e */ /* 0x004fe400000010ff */
[----:B------:R-:W-:Y:S01]  /*5240*/  F2FP.BF16.PACK_AB R10, R106, R109 ;  /* 0x0000006d6a0a723e */ /* 0x000fe200000010ff */
[----:B-1----:R-:W-:Y:S01]  /*5250*/  FFMA.FTZ R3, R187, c[0x0][0x2d0], -R6 ;  /* 0x0000b400bb037a23 */ /* 0x002fe20000010806 */
[----:B---3--:R-:W-:-:S03]  /*5260*/  F2FP.BF16.PACK_AB R11, R92, R93 ;  /* 0x0000005d5c0b723e */ /* 0x008fc600000010ff */
[----:B------:R1:W-:Y:S04]  /*5270*/  MUFU.EX2 R91, R3 ;  /* 0x00000003005b7308 */ /* 0x0003e80000000800 */
[C---:B------:R-:W-:Y:S08]  /*5280*/  HMMA.16816.F32.BF16 R64, R8.reuse, R16, R64 ;  /* 0x000000100840723c */ /* 0x040ff00000041840 */
[----:B------:R-:W-:Y:S01]  /*5290*/  HMMA.16816.F32.BF16 R56, R8, R18, R56 ;  /* 0x000000120838723c */ /* 0x000fe20000041838 */
[----:B------:R-:W-:Y:S01]  /*52a0*/  LDSM.16.MT88.4 R16, [R225+0x2900] ;  /* 0x00290000e110783b */ /* 0x000fe20000004200 */
[----:B-1----:R-:W-:-:S04]  /*52b0*/  FFMA.FTZ R3, R205, c[0x0][0x2d0], -R6 ;  /* 0x0000b400cd037a23 */ /* 0x002fc80000010806 */
[----:B------:R1:W2:Y:S02]  /*52c0*/  MUFU.EX2 R90, R3 ;  /* 0x00000003005a7308 */ /* 0x0002a40000000800 */
[C---:B------:R-:W-:Y:S08]  /*52d0*/  HMMA.16816.F32.BF16 R52, R8.reuse, R12, R52 ;  /* 0x0000000c0834723c */ /* 0x040ff00000041834 */
[----:B------:R-:W-:Y:S01]  /*52e0*/  HMMA.16816.F32.BF16 R48, R8, R14, R48 ;  /* 0x0000000e0830723c */ /* 0x000fe20000041830 */
[----:B------:R-:W-:Y:S01]  /*52f0*/  LDSM.16.MT88.4 R12, [R226+0x2900] ;  /* 0x00290000e20c783b */ /* 0x000fe20000004200 */
[----:B-1----:R-:W-:-:S06]  /*5300*/  FFMA.FTZ R3, R128, c[0x0][0x2d0], -R6 ;  /* 0x0000b40080037a23 */ /* 0x002fcc0000010806 */
[C---:B------:R-:W-:Y:S01]  /*5310*/  HMMA.16816.F32.BF16 R32, R8.reuse, R20, R32 ;  /* 0x000000140820723c */ /* 0x040fe20000041820 */
[----:B------:R1:W-:Y:S07]  /*5320*/  MUFU.EX2 R89, R3 ;  /* 0x0000000300597308 */ /* 0x0003ee0000000800 */
[C---:B------:R-:W-:Y:S01]  /*5330*/  HMMA.16816.F32.BF16 R40, R8.reuse, R22, R40 ;  /* 0x000000160828723c */ /* 0x040fe20000041828 */
[----:B------:R-:W3:Y:S07]  /*5340*/  LDSM.16.MT88.4 R20, [R227+0x2900] ;  /* 0x00290000e314783b */ /* 0x000eee0000004200 */
[----:B------:R-:W-:Y:S01]  /*5350*/  HMMA.16816.F32.BF16 R44, R8, R28, R44 ;  /* 0x0000001c082c723c */ /* 0x000fe2000004182c */
[----:B-1----:R-:W-:-:S04]  /*5360*/  FFMA.FTZ R3, R129, c[0x0][0x2d0], -R6 ;  /* 0x0000b40081037a23 */ /* 0x002fc80000010806 */
[----:B------:R1:W4:Y:S03]  /*5370*/  MUFU.EX2 R88, R3 ;  /* 0x0000000300587308 */ /* 0x0003260000000800 */
[----:B------:R-:W-:Y:S01]  /*5380*/  HMMA.16816.F32.BF16 R36, R8, R30, R36 ;  /* 0x0000001e0824723c */ /* 0x000fe20000041824 */
[----:B------:R-:W-:-:S06]  /*5390*/  IMAD.MOV.U32 R185, RZ, RZ, R116 ;  /* 0x000000ffffb97224 */ /* 0x000fcc00078e0074 */
[----:B--2---:R-:W-:Y:S01]  /*53a0*/  F2FP.BF16.PACK_AB R8, R90, R91 ;  /* 0x0000005b5a08723e */ /* 0x004fe200000010ff */
[----:B-1----:R-:W-:Y:S01]  /*53b0*/  FFMA.FTZ R3, R210, c[0x0][0x2d0], -R5 ;  /* 0x0000b400d2037a23 */ /* 0x002fe20000010805 */
[----:B----4-:R-:W-:-:S03]  /*53c0*/  F2FP.BF16.PACK_AB R10, R88, R89 ;  /* 0x00000059580a723e */ /* 0x010fc600000010ff */
[----:B------:R1:W-:Y:S02]  /*53d0*/  MUFU.EX2 R87, R3 ;  /* 0x0000000300577308 */ /* 0x0003e40000000800 */
[----:B-1----:R-:W-:-:S06]  /*53e0*/  FFMA.FTZ R3, R213, c[0x0][0x2d0], -R5 ;  /* 0x0000b400d5037a23 */ /* 0x002fcc0000010805 */
[----:B------:R1:W2:Y:S02]  /*53f0*/  MUFU.EX2 R86, R3 ;  /* 0x0000000300567308 */ /* 0x0002a40000000800 */
[----:B-1----:R-:W-:Y:S01]  /*5400*/  FFMA.FTZ R3, R131, c[0x0][0x2d0], -R5 ;  /* 0x0000b40083037a23 */ /* 0x002fe20000010805 */
[----:B--2---:R-:W-:-:S05]  /*5410*/  F2FP.BF16.PACK_AB R9, R86, R87 ;  /* 0x000000575609723e */ /* 0x004fca00000010ff */
        /* <DEDUP_REMOVED lines=8> */
[----:B-1----:R-:W-:Y:S02]  /*54a0*/  FFMA.FTZ R3, R162, c[0x0][0x2d0], -R7 ;  /* 0x0000b400a2037a23 */ /* 0x002fe40000010807 */
[----:B------:R-:W-:Y:S02]  /*54b0*/  IMAD.MOV.U32 R162, RZ, RZ, R160 ;  /* 0x000000ffffa27224 */ /* 0x000fe400078e00a0 */
[----:B------:R-:W-:Y:S02]  /*54c0*/  IMAD.MOV.U32 R160, RZ, RZ, R161 ;  /* 0x000000ffffa07224 */ /* 0x000fe400078e00a1 */
[----:B------:R1:W-:Y:S01]  /*54d0*/  MUFU.EX2 R81, R3 ;  /* 0x0000000300517308 */ /* 0x0003e20000000800 */
[----:B------:R-:W-:Y:S01]  /*54e0*/  IMAD.MOV.U32 R161, RZ, RZ, R159 ;  /* 0x000000ffffa17224 */ /* 0x000fe200078e009f */
[----:B------:R-:W-:Y:S01]  /*54f0*/  MOV R159, R150 ;  /* 0x00000096009f7202 */ /* 0x000fe20000000f00 */
[----:B------:R-:W-:-:S02]  /*5500*/  IMAD.MOV.U32 R150, RZ, RZ, R157 ;  /* 0x000000ffff967224 */ /* 0x000fc400078e009d */
[----:B------:R-:W-:Y:S02]  /*5510*/  IMAD.MOV.U32 R157, RZ, RZ, R151 ;  /* 0x000000ffff9d7224 */ /* 0x000fe400078e0097 */
[----:B------:R-:W-:Y:S02]  /*5520*/  IMAD.MOV.U32 R151, RZ, RZ, R158 ;  /* 0x000000ffff977224 */ /* 0x000fe400078e009e */
[----:B------:R-:W-:Y:S02]  /*5530*/  IMAD.MOV.U32 R158, RZ, RZ, R156 ;  /* 0x000000ffff9e7224 */ /* 0x000fe400078e009c */
[----:B------:R-:W-:Y:S01]  /*5540*/  IMAD.MOV.U32 R156, RZ, RZ, R149 ;  /* 0x000000ffff9c7224 */ /* 0x000fe200078e0095 */
[----:B------:R-:W-:Y:S01]  /*5550*/  MOV R149, R148 ;  /* 0x0000009400957202 */ /* 0x000fe20000000f00 */
[----:B------:R-:W-:Y:S02]  /*5560*/  IMAD.MOV.U32 R148, RZ, RZ, R141 ;  /* 0x000000ffff947224 */ /* 0x000fe400078e008d */
[----:B------:R-:W-:-:S02]  /*5570*/  IMAD.MOV.U32 R141, RZ, RZ, R142 ;  /* 0x000000ffff8d7224 */ /* 0x000fc400078e008e */
[----:B-1----:R-:W-:Y:S02]  /*5580*/  FFMA.FTZ R3, R162, c[0x0][0x2d0], -R7 ;  /* 0x0000b400a2037a23 */ /* 0x002fe40000010807 */
[----:B------:R-:W-:Y:S02]  /*5590*/  IMAD.MOV.U32 R162, RZ, RZ, R160 ;  /* 0x000000ffffa27224 */ /* 0x000fe400078e00a0 */
[----:B------:R1:W-:Y:S01]  /*55a0*/  MUFU.EX2 R80, R3 ;  /* 0x0000000300507308 */ /* 0x0003e20000000800 */
[----:B------:R-:W-:Y:S02]  /*55b0*/  IMAD.MOV.U32 R160, RZ, RZ, R161 ;  /* 0x000000ffffa07224 */ /* 0x000fe400078e00a1 */
[----:B------:R-:W-:Y:S02]  /*55c0*/  IMAD.MOV.U32 R142, RZ, RZ, R139 ;  /* 0x000000ffff8e7224 */ /* 0x000fe400078e008b */
[----:B-1----:R-:W-:Y:S02]  /*55d0*/  FFMA.FTZ R3, R162, c[0x0][0x2d0], -R0 ;  /* 0x0000b400a2037a23 */ /* 0x002fe40000010800 */
[----:B------:R-:W-:-:S02]  /*55e0*/  IMAD.MOV.U32 R161, RZ, RZ, R159 ;  /* 0x000000ffffa17224 */ /* 0x000fc400078e009f */
[----:B------:R1:W-:Y:S01]  /*55f0*/  MUFU.EX2 R63, R3 ;  /* 0x00000003003f7308 */ /* 0x0003e20000000800 */
[----:B------:R-:W-:Y:S01]  /*5600*/  IMAD.MOV.U32 R159, RZ, RZ, R150 ;  /* 0x000000ffff9f7224 */ /* 0x000fe200078e0096 */
[----:B------:R-:W-:Y:S01]  /*5610*/  MOV R150, R157 ;  /* 0x0000009d00967202 */ /* 0x000fe20000000f00 */
[----:B------:R-:W-:Y:S02]  /*5620*/  IMAD.MOV.U32 R157, RZ, RZ, R151 ;  /* 0x000000ffff9d7224 */ /* 0x000fe400078e0097 */
[----:B------:R-:W-:Y:S02]  /*5630*/  IMAD.MOV.U32 R139, RZ, RZ, R119 ;  /* 0x000000ffff8b7224 */ /* 0x000fe400078e0077 */
[----:B-1----:R-:W-:Y:S02]  /*5640*/  FFMA.FTZ R3, R160, c[0x0][0x2d0], -R0 ;  /* 0x0000b400a0037a23 */ /* 0x002fe40000010800 */
[----:B------:R-:W-:Y:S02]  /*5650*/  IMAD.MOV.U32 R151, RZ, RZ, R158 ;  /* 0x000000ffff977224 */ /* 0x000fe400078e009e */
[----:B------:R1:W4:Y:S01]  /*5660*/  MUFU.EX2 R62, R3 ;  /* 0x00000003003e7308 */ /* 0x0003220000000800 */
[----:B------:R-:W-:-:S02]  /*5670*/  IMAD.MOV.U32 R158, RZ, RZ, R156 ;  /* 0x000000ffff9e7224 */ /* 0x000fc400078e009c */
[----:B------:R-:W-:Y:S01]  /*5680*/  IMAD.MOV.U32 R119, RZ, RZ, R118 ;  /* 0x000000ffff777224 */ /* 0x000fe200078e0076 */
[----:B------:R-:W-:Y:S01]  /*5690*/  MOV R118, R122 ;  /* 0x0000007a00767202 */ /* 0x000fe20000000f00 */
[----:B------:R-:W-:Y:S02]  /*56a0*/  IMAD.MOV.U32 R156, RZ, RZ, R149 ;  /* 0x000000ffff9c7224 */ /* 0x000fe400078e0095 */
[----:B-1----:R-:W-:Y:S02]  /*56b0*/  FFMA.FTZ R3, R172, c[0x0][0x2d0], -R0 ;  /* 0x0000b400ac037a23 */ /* 0x002fe40000010800 */
[----:B------:R-:W-:Y:S02]  /*56c0*/  IMAD.MOV.U32 R122, RZ, RZ, R228 ;  /* 0x000000ffff7a7224 */ /* 0x000fe400078e00e4 */
[----:B------:R1:W-:Y:S01]  /*56d0*/  MUFU.EX2 R61, R3 ;  /* 0x00000003003d7308 */ /* 0x0003e20000000800 */
[----:B------:R-:W-:Y:S01]  /*56e0*/  IMAD.MOV.U32 R149, RZ, RZ, R148 ;  /* 0x000000ffff957224 */ /* 0x000fe200078e0094 */
[----:B------:R-:W-:Y:S01]  /*56f0*/  MOV R148, R141 ;  /* 0x0000008d00947202 */ /* 0x000fe20000000f00 */
[----:B------:R-:W-:-:S02]  /*5700*/  IMAD.MOV.U32 R141, RZ, RZ, R142 ;  /* 0x000000ffff8d7224 */ /* 0x000fc400078e008e */
[----:B------:R-:W-:Y:S02]  /*5710*/  IMAD.MOV.U32 R179, RZ, RZ, R161 ;  /* 0x000000ffffb37224 */ /* 0x000fe400078e00a1 */
[----:B------:R-:W-:Y:S01]  /*5720*/  IMAD.MOV.U32 R162, RZ, RZ, R150 ;  /* 0x000000ffffa27224 */ /* 0x000fe200078e0096 */
[C---:B------:R-:W-:Y:S08]  /*5730*/  HMMA.16816.F32.BF16 R144, R8.reuse, R24, R144 ;  /* 0x000000180890723c */ /* 0x040ff00000041890 */
[----:B------:R-:W-:Y:S01]  /*5740*/  HMMA.16816.F32.BF16 R152, R8, R26, R152 ;  /* 0x0000001a0898723c */ /* 0x000fe20000041898 */
[----:B-1----:R-:W-:-:S07]  /*5750*/  FFMA.FTZ R3, R173, c[0x0][0x2d0], -R0 ;  /* 0x0000b400ad037a23 */ /* 0x002fce0000010800 */
[----:B---3--:R-:W-:Y:S01]  /*5760*/  HMMA.16816.F32.BF16 R164, R8, R20, R164 ;  /* 0x0000001408a4723c */ /* 0x008fe200000418a4 */
[----:B------:R1:W3:Y:S01]  /*5770*/  MUFU.EX2 R60, R3 ;  /* 0x00000003003c7308 */ /* 0x0002e20000000800 */
[----:B------:R-:W-:-:S06]  /*5780*/  IMAD.MOV.U32 R142, RZ, RZ, R139 ;  /* 0x000000ffff8e7224 */ /* 0x000fcc00078e008b */
[----:B------:R-:W-:Y:S01]  /*5790*/  HMMA.16816.F32.BF16 R168, R8, R22, R168 ;  /* 0x0000001608a8723c */ /* 0x000fe200000418a8 */
[----:B------:R-:W-:-:S07]  /*57a0*/  IMAD.MOV.U32 R139, RZ, RZ, R119 ;  /* 0x000000ffff8b7224 */ /* 0x000fce00078e0077 */
[----:B------:R-:W-:Y:S01]  /*57b0*/  HMMA.16816.F32.BF16 R180, R8, R16, R180 ;  /* 0x0000001008b4723c */ /* 0x000fe200000418b4 */
[----:B-1----:R-:W-:-:S07]  /*57c0*/  FFMA.FTZ R3, R216, c[0x0][0x2d0], -R6 ;  /* 0x0000b400d8037a23 */ /* 0x002fce0000010806 */
[----:B------:R-:W-:Y:S01]  /*57d0*/  HMMA.16816.F32.BF16 R72, R8, R12, R72 ;  /* 0x0000000c0848723c */ /* 0x000fe20000041848 */
[----:B------:R1:W-:Y:S01]  /*57e0*/  MUFU.EX2 R29, R3 ;  /* 0x00000003001d7308 */ /* 0x0003e20000000800 */
[----:B------:R-:W-:-:S06]  /*57f0*/  IMAD.MOV.U32 R119, RZ, RZ, R118 ;  /* 0x000000ffff777224 */ /* 0x000fcc00078e0076 */
[----:B------:R-:W-:Y:S01]  /*5800*/  HMMA.16816.F32.BF16 R68, R8, R14, R68 ;  /* 0x0000000e0844723c */ /* 0x000fe20000041844 */
[----:B------:R-:W-:Y:S01]  /*5810*/  IMAD.MOV.U32 R118, RZ, RZ, R122 ;  /* 0x000000ffff767224 */ /* 0x000fe200078e007a */
[----:B------:R-:W-:Y:S01]  /*5820*/  MOV R122, R123 ;  /* 0x0000007b007a7202 */ /* 0x000fe20000000f00 */
[----:B------:R-:W-:Y:S02]  /*5830*/  IMAD.MOV.U32 R123, RZ, RZ, R117 ;  /* 0x000000ffff7b7224 */ /* 0x000fe400078e0075 */
[----:B------:R-:W-:Y:S01]  /*5840*/  IMAD.MOV.U32 R205, RZ, RZ, R121 ;  /* 0x000000ffffcd7224 */ /* 0x000fe200078e0079 */
[----:B------:R-:W-:Y:S01]  /*5850*/  MOV R187, R120 ;  /* 0x0000007800bb7202 */ /* 0x000fe20000000f00 */
[----:B------:R-:W-:Y:S02]  /*5860*/  IMAD.MOV.U32 R186, RZ, RZ, R159 ;  /* 0x000000ffffba7224 */ /* 0x000fe400078e009f */
[----:B------:R-:W-:Y:S01]  /*5870*/  FFMA.FTZ R4, R4, c[0x0][0x2d0], -R7 ;  /* 0x0000b40004047a23 */ /* 0x000fe20000010807 */
[----:B------:R-:W-:Y:S01]  /*5880*/  MOV R163, R157 ;  /* 0x0000009d00a37202 */ /* 0x000fe20000000f00 */
[----:B-1----:R-:W-:Y:S01]  /*5890*/  FFMA.FTZ R3, R218, c[0x0][0x2d0], -R6 ;  /* 0x0000b400da037a23 */ /* 0x002fe20000010806 */
[----:B------:R1:W5:Y:S01]  /*58a0*/  LDL.LU R228, [R1+0x44] ;  /* 0x0000440001e47983 */ /* 0x0003620000300800 */
[----:B------:R-:W-:-:S02]  /*58b0*/  IMAD.MOV.U32 R117, RZ, RZ, R143 ;  /* 0x000000ffff757224 */ /* 0x000fc400078e008f */
[----:B------:R3:W1:Y:S01]  /*58c0*/  MUFU.EX2 R31, R3 ;  /* 0x00000003001f7308 */ /* 0x0006620000000800 */
[----:B------:R-:W-:Y:S01]  /*58d0*/  MOV R161, R148 ;  /* 0x0000009400a17202 */ /* 0x000fe20000000f00 */
[----:B------:R-:W-:Y:S01]  /*58e0*/  IMAD.MOV.U32 R150, RZ, RZ, R141 ;  /* 0x000000ffff967224 */ /* 0x000fe200078e008d */
[----:B------:R-:W-:Y:S01]  /*58f0*/  MOV R141, R118 ;  /* 0x00000076008d7202 */ /* 0x000fe20000000f00 */
[----:B------:R-:W-:Y:S01]  /*5900*/  IMAD.MOV.U32 R148, RZ, RZ, R119 ;  /* 0x000000ffff947224 */ /* 0x000fe200078e0077 */
[----:B------:R1:W5:Y:S01]  /*5910*/  LDL.LU R143, [R1+0x40] ;  /* 0x00004000018f7983 */ /* 0x0003620000300800 */
[----:B------:R-:W-:Y:S01]  /*5920*/  IMAD.MOV.U32 R184, RZ, RZ, R117 ;  /* 0x000000ffffb87224 */ /* 0x000fe200078e0075 */
[----:B------:R-:W-:Y:S01]  /*5930*/  MOV R210, R161 ;  /* 0x000000a100d27202 */ /* 0x000fe20000000f00 */
[----:B------:R-:W-:Y:S01]  /*5940*/  HMMA.16816.F32.BF16 R116, R8, R18, R76 ;  /* 0x000000120874723c */ /* 0x000fe2000004184c */
[----:B------:R-:W-:Y:S02]  /*5950*/  IMAD.MOV.U32 R177, RZ, RZ, R158 ;  /* 0x000000ffffb17224 */ /* 0x000fe400078e009e */
[----:B------:R-:W-:-:S02]  /*5960*/  IMAD.MOV.U32 R176, RZ, RZ, R156 ;  /* 0x000000ffffb07224 */ /* 0x000fc400078e009c */
[----:B------:R-:W-:Y:S01]  /*5970*/  IMAD.MOV.U32 R178, RZ, RZ, R151 ;  /* 0x000000ffffb27224 */ /* 0x000fe200078e0097 */
[----:B------:R-:W1:Y:S01]  /*5980*/  LDSM.16.MT88.4 R156, [R224+0x3100] ;  /* 0x00310000e09c783b */ /* 0x000e620000004200 */
[----:B--2---:R-:W-:Y:S01]  /*5990*/  F2FP.BF16.PACK_AB R8, R82, R83 ;  /* 0x000000535208723e */ /* 0x004fe200000010ff */
[----:B---3--:R-:W-:Y:S01]  /*59a0*/  FFMA.FTZ R3, R220, c[0x0][0x2d0], -R6 ;  /* 0x0000b400dc037a23 */ /* 0x008fe20000010806 */
[----:B----4-:R-:W-:Y:S01]  /*59b0*/  F2FP.BF16.PACK_AB R9, R62, R63 ;  /* 0x0000003f3e09723e */ /* 0x010fe200000010ff */
[----:B------:R-:W-:Y:S01]  /*59c0*/  IMAD.MOV.U32 R160, RZ, RZ, R149 ;  /* 0x000000ffffa07224 */ /* 0x000fe200078e0095 */
[----:B------:R-:W-:Y:S01]  /*59d0*/  F2FP.BF16.PACK_AB R10, R80, R81 ;  /* 0x00000051500a723e */ /* 0x000fe200000010ff */
[----:B------:R2:W-:Y:S01]  /*59e0*/  MUFU.EX2 R30, R3 ;  /* 0x00000003001e7308 */ /* 0x0005e20000000800 */
[----:B------:R-:W-:Y:S01]  /*59f0*/  F2FP.BF16.PACK_AB R11, R60, R61 ;  /* 0x0000003d3c0b723e */ /* 0x000fe200000010ff */
[----:B------:R-:W-:Y:S02]  /*5a00*/  IMAD.MOV.U32 R149, RZ, RZ, R139 ;  /* 0x000000ffff957224 */ /* 0x000fe400078e008b */
[----:B------:R-:W-:-:S02]  /*5a10*/  IMAD.MOV.U32 R151, RZ, RZ, R142 ;  /* 0x000000ffff977224 */ /* 0x000fc400078e008e */
[----:B------:R-:W-:Y:S02]  /*5a20*/  IMAD.MOV.U32 R246, RZ, RZ, R150 ;  /* 0x000000fffff67224 */ /* 0x000fe400078e0096 */
[C---:B------:R-:W-:Y:S01]  /*5a30*/  HMMA.16816.F32.BF16 R56, R8.reuse, R26, R56 ;  /* 0x0000001a0838723c */ /* 0x040fe20000041838 */
[----:B------:R-:W-:Y:S02]  /*5a40*/  IMAD.MOV.U32 R213, RZ, RZ, R151 ;  /* 0x000000ffffd57224 */ /* 0x000fe400078e0097 */
[----:B------:R-:W-:Y:S02]  /*5a50*/  IMAD.MOV.U32 R139, RZ, RZ, R122 ;  /* 0x000000ffff8b7224 */ /* 0x000fe400078e007a */
[----:B------:R-:W-:Y:S02]  /*5a60*/  IMAD.MOV.U32 R142, RZ, RZ, R123 ;  /* 0x000000ffff8e7224 */ /* 0x000fe400078e007b */
[----:B------:R-:W-:Y:S01]  /*5a70*/  LDSM.16.MT88.4 R120, [R225+0x3100] ;  /* 0x00310000e178783b */ /* 0x000fe20000004200 */
[----:B--2---:R-:W-:Y:S01]  /*5a80*/  FFMA.FTZ R3, R221, c[0x0][0x2d0], -R6 ;  /* 0x0000b400dd037a23 */ /* 0x004fe20000010806 */
[----:B------:R-:W-:Y:S01]  /*5a90*/  HMMA.16816.F32.BF16 R64, R8, R24, R64 ;  /* 0x000000180840723c */ /* 0x000fe20000041840 */
[----:B------:R-:W-:-:S02]  /*5aa0*/  FFMA.FTZ R6, R252, c[0x0][0x2d0], -R0 ;  /* 0x0000b400fc067a23 */ /* 0x000fc40000010800 */
[----:B------:R2:W3:Y:S05]  /*5ab0*/  MUFU.EX2 R28, R3 ;  /* 0x00000003001c7308 */ /* 0x0004ea0000000800 */
[C---:B------:R-:W-:Y:S03]  /*5ac0*/  HMMA.16816.F32.BF16 R48, R8.reuse, R22, R48 ;  /* 0x000000160830723c */ /* 0x040fe60000041830 */
[----:B------:R4:W-:Y:S05]  /*5ad0*/  MUFU.EX2 R23, R4 ;  /* 0x0000000400177308 */ /* 0x0009ea0000000800 */
[----:B------:R-:W-:Y:S01]  /*5ae0*/  HMMA.16816.F32.BF16 R44, R8, R12, R44 ;  /* 0x0000000c082c723c */ /* 0x000fe2000004182c */
[----:B--2---:R-:W-:-:S04]  /*5af0*/  FFMA.FTZ R3, R174, c[0x0][0x2d0], -R5 ;  /* 0x0000b400ae037a23 */ /* 0x004fc80000010805 */
[----:B------:R2:W-:Y:S02]  /*5b00*/  MUFU.EX2 R27, R3 ;  /* 0x00000003001b7308 */ /* 0x0005e40000000800 */
[----:B------:R-:W-:Y:S01]  /*5b10*/  FFMA.FTZ R12, R223, c[0x0][0x2d0], -R0 ;  /* 0x0000b400df0c7a23 */ /* 0x000fe20000010800 */
[C---:B------:R-:W-:Y:S01]  /*5b20*/  HMMA.16816.F32.BF16 R52, R8.reuse, R20, R52 ;  /* 0x000000140834723c */ /* 0x040fe20000041834 */
[----:B------:R-:W-:Y:S01]  /*5b30*/  FADD.FTZ R13, R185, R184 ;  /* 0x000000b8b90d7221 */ /* 0x000fe20000010000 */
[----:B------:R-:W-:Y:S01]  /*5b40*/  MOV R185, R163 ;  /* 0x000000a300b97202 */ /* 0x000fe20000000f00 */
[----:B----4-:R-:W-:Y:S02]  /*5b50*/  FFMA.FTZ R4, R251, c[0x0][0x2d0], -R0 ;  /* 0x0000b400fb047a23 */ /* 0x010fe40000010800 */
[----:B------:R-:W-:Y:S02]  /*5b60*/  IMAD.MOV.U32 R184, RZ, RZ, R178 ;  /* 0x000000ffffb87224 */ /* 0x000fe400078e00b2 */
[----:B------:R-:W-:Y:S01]  /*5b70*/  FFMA.FTZ R0, R222, c[0x0][0x2d0], -R0 ;  /* 0x0000b400de007a23 */ /* 0x000fe20000010800 */
[----:B------:R-:W-:Y:S01]  /*5b80*/  HMMA.16816.F32.BF16 R36, R8, R14, R36 ;  /* 0x0000000e0824723c */ /* 0x000fe20000041824 */
[----:B------:R-:W-:-:S02]  /*5b90*/  FADD.FTZ R20, R209, R208 ;  /* 0x000000d0d1147221 */ /* 0x000fc40000010000 */
[----:B------:R-:W-:Y:S02]  /*5ba0*/  FADD.FTZ R21, R219, R217 ;  /* 0x000000d9db157221 */ /* 0x000fe40000010000 */
[----:B------:R-:W-:Y:S02]  /*5bb0*/  IMAD.MOV.U32 R178, RZ, RZ, R135 ;  /* 0x000000ffffb27224 */ /* 0x000fe400078e0087 */
[----:B--2---:R-:W-:Y:S01]  /*5bc0*/  FFMA.FTZ R3, R175, c[0x0][0x2d0], -R5 ;  /* 0x0000b400af037a23 */ /* 0x004fe20000010805 */
[----:B------:R-:W-:Y:S01]  /*5bd0*/  HMMA.16816.F32.BF16 R32, R8, R16, R32 ;  /* 0x000000100820723c */ /* 0x000fe20000041820 */
[----:B------:R-:W-:Y:S01]  /*5be0*/  IMAD.MOV.U32 R163, RZ, RZ, R132 ;  /* 0x000000ffffa37224 */ /* 0x000fe200078e0084 */
[----:B------:R-:W2:Y:S01]  /*5bf0*/  LDSM.16.MT88.4 R172, [R227+0x3100] ;  /* 0x00310000e3ac783b */ /* 0x000ea20000004200 */
[----:B------:R4:W-:Y:S01]  /*5c00*/  MUFU.EX2 R26, R3 ;  /* 0x00000003001a7308 */ /* 0x0009e20000000800 */
[----:B------:R-:W-:Y:S01]  /*5c10*/  IMAD.MOV.U32 R77, RZ, RZ, R185 ;  /* 0x000000ffff4d7224 */ /* 0x000fe200078e00b9 */
[----:B-1----:R-:W-:Y:S01]  /*5c20*/  F2FP.BF16.PACK_AB R132, R31, R29 ;  /* 0x0000001d1f84723e */ /* 0x002fe200000010ff */
[----:B------:R-:W-:-:S02]  /*5c30*/  IMAD.MOV.U32 R79, RZ, RZ, R178 ;  /* 0x000000ffff4f7224 */ /* 0x000fc400078e00b2 */
[----:B------:R-:W-:Y:S01]  /*5c40*/  HMMA.16816.F32.BF16 R40, R8, R18, R40 ;  /* 0x000000120828723c */ /* 0x000fe20000041828 */
[----:B------:R-:W-:Y:S01]  /*5c50*/  IMAD.MOV.U32 R245, RZ, RZ, R163 ;  /* 0x000000fffff57224 */ /* 0x000fe200078e00a3 */
[----:B------:R-:W1:Y:S01]  /*5c60*/  LDSM.16.MT88.4 R16, [R226+0x3100] ;  /* 0x00310000e210783b */ /* 0x000e620000004200 */
[----:B------:R3:W-:Y:S01]  /*5c70*/  MUFU.EX2 R9, R4 ;  /* 0x0000000400097308 */ /* 0x0007e20000000800 */
[----:B----4-:R-:W-:-:S07]  /*5c80*/  FFMA.FTZ R3, R249, c[0x0][0x2d0], -R5 ;  /* 0x0000b400f9037a23 */ /* 0x010fce0000010805 */
[----:B------:R-:W-:Y:S01]  /*5c90*/  MUFU.EX2 R11, R12 ;  /* 0x0000000c000b7308 */ /* 0x000fe20000000800 */
[----:B---3--:R-:W-:-:S07]  /*5ca0*/  FADD.FTZ R4, R184, R13 ;  /* 0x0000000db8047221 */ /* 0x008fce0000010000 */
[----:B------:R3:W-:Y:S01]  /*5cb0*/  MUFU.EX2 R25, R3 ;  /* 0x0000000300197308 */ /* 0x0007e20000000800 */
[----:B------:R-:W-:-:S07]  /*5cc0*/  FADD.FTZ R4, R160, R4 ;  /* 0x00000004a0047221 */ /* 0x000fce0000010000 */
[----:B------:R4:W-:Y:S01]  /*5cd0*/  MUFU.EX2 R12, R0 ;  /* 0x00000000000c7308 */ /* 0x0009e20000000800 */
[----:B---3--:R-:W-:-:S07]  /*5ce0*/  FFMA.FTZ R3, R205, c[0x0][0x2d0], -R5 ;  /* 0x0000b400cd037a23 */ /* 0x008fce0000010805 */
[----:B------:R-:W3:Y:S01]  /*5cf0*/  MUFU.EX2 R10, R6 ;  /* 0x00000006000a7308 */ /* 0x000ee20000000800 */
[----:B------:R-:W-:Y:S02]  /*5d00*/  FFMA.FTZ R5, R186, c[0x0][0x2d0], -R7 ;  /* 0x0000b400ba057a23 */ /* 0x000fe40000010807 */
[----:B------:R-:W-:Y:S02]  /*5d10*/  IMAD.MOV.U32 R186, RZ, RZ, R177 ;  /* 0x000000ffffba7224 */ /* 0x000fe400078e00b1 */
[----:B------:R-:W-:Y:S01]  /*5d20*/  IMAD.MOV.U32 R177, RZ, RZ, R134 ;  /* 0x000000ffffb17224 */ /* 0x000fe200078e0086 */
[----:B------:R-:W-:Y:S01]  /*5d30*/  F2FP.BF16.PACK_AB R134, R28, R30 ;  /* 0x0000001e1c86723e */ /* 0x000fe200000010ff */
[----:B------:R-:W-:Y:S01]  /*5d40*/  IMAD.MOV.U32 R205, RZ, RZ, R148 ;  /* 0x000000ffffcd7224 */ /* 0x000fe200078e0094 */
[----:B------:R1:W1:Y:S01]  /*5d50*/  MUFU.EX2 R24, R3 ;  /* 0x0000000300187308 */ /* 0x0002620000000800 */
[----:B----4-:R-:W-:-:S07]  /*5d60*/  FADD.FTZ R0, R177, R21 ;  /* 0x00000015b1007221 */ /* 0x010fce0000010000 */
[----:B------:R4:W-:Y:S01]  /*5d70*/  MUFU.EX2 R15, R5 ;  /* 0x00000005000f7308 */ /* 0x0009e20000000800 */
[----:B---3--:R-:W-:Y:S01]  /*5d80*/  F2FP.BF16.PACK_AB R185, R9, R10 ;  /* 0x0000000a09b9723e */ /* 0x008fe200000010ff */
[--C-:B-1----:R-:W-:Y:S01]  /*5d90*/  FFMA.FTZ R3, R187, c[0x0][0x2d0], -R7.reuse ;  /* 0x0000b400bb037a23 */ /* 0x102fe20000010807 */
[----:B------:R-:W-:Y:S01]  /*5da0*/  F2FP.BF16.PACK_AB R135, R24, R25 ;  /* 0x000000191887723e */ /* 0x000fe200000010ff */
[----:B------:R-:W-:Y:S01]  /*5db0*/  FFMA.FTZ R7, R179, c[0x0][0x2d0], -R7 ;  /* 0x0000b400b3077a23 */ /* 0x000fe20000010807 */
[----:B------:R-:W-:Y:S01]  /*5dc0*/  F2FP.BF16.PACK_AB R187, R12, R11 ;  /* 0x0000000b0cbb723e */ /* 0x000fe200000010ff */
[----:B------:R-:W-:Y:S02]  /*5dd0*/  IMAD.MOV.U32 R179, RZ, RZ, R176 ;  /* 0x000000ffffb37224 */ /* 0x000fe400078e00b0 */
[----:B------:R1:W3:Y:S01]  /*5de0*/  MUFU.EX2 R22, R3 ;  /* 0x0000000300167308 */ /* 0x0002e20000000800 */
[----:B------:R-:W-:Y:S01]  /*5df0*/  IMAD.MOV.U32 R176, RZ, RZ, R162 ;  /* 0x000000ffffb07224 */ /* 0x000fe200078e00a2 */
[----:B------:R-:W-:Y:S01]  /*5e00*/  MOV R162, R133 ;  /* 0x0000008500a27202 */ /* 0x000fe20000000f00 */
[----:B----4-:R-:W-:Y:S01]  /*5e10*/  FADD.FTZ R5, R179, R186 ;  /* 0x000000bab3057221 */ /* 0x010fe20000010000 */
[----:B------:R-:W-:Y:S01]  /*5e20*/  F2FP.BF16.PACK_AB R133, R26, R27 ;  /* 0x0000001b1a85723e */ /* 0x000fe200000010ff */
[----:B------:R-:W-:-:S02]  /*5e30*/  IMAD.MOV.U32 R78, RZ, RZ, R176 ;  /* 0x000000ffff4e7224 */ /* 0x000fc400078e00b0 */
[----:B------:R-:W-:Y:S01]  /*5e40*/  FADD.FTZ R6, R162, R5 ;  /* 0x00000005a2067221 */ /* 0x000fe20000010000 */
[----:B------:R4:W2:Y:S03]  /*5e50*/  MUFU.EX2 R14, R7 ;  /* 0x00000007000e7308 */ /* 0x0008a60000000800 */
[----:B------:R-:W-:Y:S01]  /*5e60*/  HMMA.16816.F32.BF16 R144, R132, R156, R144 ;  /* 0x0000009c8490723c */ /* 0x000fe20000041890 */
[----:B-1----:R-:W-:Y:S01]  /*5e70*/  FADD.FTZ R3, R248, R20 ;  /* 0x00000014f8037221 */ /* 0x002fe20000010000 */
[----:B---3--:R-:W-:-:S06]  /*5e80*/  F2FP.BF16.PACK_AB R184, R22, R23 ;  /* 0x0000001716b8723e */ /* 0x008fcc00000010ff */
[C---:B------:R-:W-:Y:S01]  /*5e90*/  HMMA.16816.F32.BF16 R152, R132.reuse, R158, R152 ;  /* 0x0000009e8498723c */ /* 0x040fe20000041898 */
[----:B------:R-:W-:Y:S02]  /*5ea0*/  FADD.FTZ R5, R250, R3 ;  /* 0x00000003fa057221 */ /* 0x000fe40000010000 */
[----:B------:R-:W-:Y:S02]  /*5eb0*/  FADD.FTZ R3, R77, R6 ;  /* 0x000000064d037221 */ /* 0x000fe40000010000 */
[----:B----4-:R-:W-:Y:S01]  /*5ec0*/  FADD.FTZ R7, R149, R0 ;  /* 0x0000000095077221 */ /* 0x010fe20000010000 */
[----:B--2---:R-:W-:Y:S01]  /*5ed0*/  F2FP.BF16.PACK_AB R186, R14, R15 ;  /* 0x0000000f0eba723e */ /* 0x004fe200000010ff */
[----:B------:R-:W-:Y:S01]  /*5ee0*/  FADD.FTZ R0, R78, R4 ;  /* 0x000000044e007221 */ /* 0x000fe20000010000 */
[----:B------:R-:W-:Y:S01]  /*5ef0*/  HMMA.16816.F32.BF16 R164, R132, R172, R164 ;  /* 0x000000ac84a4723c */ /* 0x000fe200000418a4 */
[----:B------:R-:W-:Y:S02]  /*5f00*/  FADD.FTZ R5, R244, R5 ;  /* 0x00000005f4057221 */ /* 0x000fe40000010000 */
[----:B------:R-:W-:-:S02]  /*5f10*/  FADD.FTZ R4, R79, R7 ;  /* 0x000000074f047221 */ /* 0x000fc40000010000 */
[----:B------:R-:W-:Y:S02]  /*5f20*/  FADD.FTZ R3, R245, R3 ;  /* 0x00000003f5037221 */ /* 0x000fe40000010000 */
[----:B------:R-:W-:Y:S01]  /*5f30*/  FADD.FTZ R0, R126, R0 ;  /* 0x000000007e007221 */ /* 0x000fe20000010000 */
[C---:B------:R-:W-:Y:S01]  /*5f40*/  HMMA.16816.F32.BF16 R168, R132.reuse, R174, R168 ;  /* 0x000000ae84a8723c */ /* 0x040fe200000418a8 */
[----:B------:R-:W-:Y:S02]  /*5f50*/  FADD.FTZ R8, R243, R5 ;  /* 0x00000005f3087221 */ /* 0x000fe40000010000 */
[----:B------:R-:W-:Y:S02]  /*5f60*/  FADD.FTZ R7, R127, R4 ;  /* 0x000000047f077221 */ /* 0x000fe40000010000 */
[----:B------:R-:W-:Y:S02]  /*5f70*/  FADD.FTZ R6, R124, R3 ;  /* 0x000000037c067221 */ /* 0x000fe40000010000 */
[----:B------:R-:W-:Y:S01]  /*5f80*/  FADD.FTZ R5, R125, R0 ;  /* 0x000000007d057221 */ /* 0x000fe20000010000 */
[----:B------:R-:W-:Y:S01]  /*5f90*/  HMMA.16816.F32.BF16 R180, R132, R120, R180 ;  /* 0x0000007884b4723c */ /* 0x000fe200000418b4 */
[----:B------:R-:W-:-:S02]  /*5fa0*/  FADD.FTZ R4, R247, R8 ;  /* 0x00000008f7047221 */ /* 0x000fc40000010000 */
[----:B------:R-:W-:Y:S02]  /*5fb0*/  FADD.FTZ R3, R246, R7 ;  /* 0x00000007f6037221 */ /* 0x000fe40000010000 */
[----:B------:R-:W-:Y:S02]  /*5fc0*/  FADD.FTZ R0, R213, R6 ;  /* 0x00000006d5007221 */ /* 0x000fe40000010000 */
[----:B------:R-:W-:Y:S01]  /*5fd0*/  FADD.FTZ R6, R210, R5 ;  /* 0x00000005d2067221 */ /* 0x000fe20000010000 */
[----:B------:R-:W-:Y:S01]  /*5fe0*/  HMMA.16816.F32.BF16 R116, R132, R122, R116 ;  /* 0x0000007a8474723c */ /* 0x000fe20000041874 */
[----:B------:R-:W-:Y:S01]  /*5ff0*/  FADD.FTZ R4, R242, R4 ;  /* 0x00000004f2047221 */ /* 0x000fe20000010000 */
[----:B------:R-:W-:Y:S01]  /*6000*/  IADD3 R242, R142, -0x2, RZ ;  /* 0xfffffffe8ef27810 */ /* 0x000fe20007ffe0ff */
[----:B------:R-:W-:Y:S02]  /*6010*/  FADD.FTZ R5, R205, R3 ;  /* 0x00000003cd057221 */ /* 0x000fe40000010000 */
[----:B------:R-:W-:Y:S01]  /*6020*/  FADD.FTZ R3, R141, R0 ;  /* 0x000000008d037221 */ /* 0x000fe20000010000 */
[----:B------:R-:W-:Y:S01]  /*6030*/  ISETP.GE.AND P0, PT, R242, R139, PT ;  /* 0x0000008bf200720c */ /* 0x000fe20003f06270 */
[----:B------:R-:W-:Y:S01]  /*6040*/  FADD.FTZ R0, R202, R6 ;  /* 0x00000006ca007221 */ /* 0x000fe20000010000 */
[----:B------:R-:W-:Y:S01]  /*6050*/  HMMA.16816.F32.BF16 R148, R184, R156, R64 ;  /* 0x0000009cb894723c */ /* 0x000fe20000041840 */
[----:B------:R-:W-:-:S02]  /*6060*/  FADD.FTZ R4, R198, R4 ;  /* 0x00000004c6047221 */ /* 0x000fc40000010000 */
[----:B------:R-:W-:Y:S02]  /*6070*/  FADD.FTZ R5, R215, R5 ;  /* 0x00000005d7057221 */ /* 0x000fe40000010000 */
[----:B------:R-:W-:Y:S02]  /*6080*/  FADD.FTZ R6, R207, R3 ;  /* 0x00000003cf067221 */ /* 0x000fe40000010000 */
[----:B------:R-:W-:Y:S01]  /*6090*/  FADD.FTZ R0, R201, R0 ;  /* 0x00000000c9007221 */ /* 0x000fe20000010000 */
[----:B------:R-:W-:Y:S01]  /*60a0*/  HMMA.16816.F32.BF16 R160, R184, R172, R52 ;  /* 0x000000acb8a0723c */ /* 0x000fe20000041834 */
[----:B------:R-:W-:Y:S02]  /*60b0*/  FADD.FTZ R4, R197, R4 ;  /* 0x00000004c5047221 */ /* 0x000fe40000010000 */
[----:B------:R-:W-:Y:S02]  /*60c0*/  FADD.FTZ R5, R214, R5 ;  /* 0x00000005d6057221 */ /* 0x000fe40000010000 */
[----:B------:R-:W-:-:S02]  /*60d0*/  FADD.FTZ R6, R206, R6 ;  /* 0x00000006ce067221 */ /* 0x000fc40000010000 */
[----:B------:R-:W-:Y:S01]  /*60e0*/  FADD.FTZ R0, R200, R0 ;  /* 0x00000000c8007221 */ /* 0x000fe20000010000 */
[----:B------:R-:W-:Y:S01]  /*60f0*/  HMMA.16816.F32.BF16 R176, R184, R120, R32 ;  /* 0x00000078b8b0723c */ /* 0x000fe20000041820 */
        /* <DEDUP_REMOVED lines=29> */
[-C--:B------:R-:W-:Y:S01]  /*62d0*/  HMMA.16816.F32.BF16 R132, R132, R18.reuse, R68 ;  /* 0x000000128484723c */ /* 0x080fe20000041844 */
        /* <DEDUP_REMOVED lines=8> */
[----:B------:R-:W-:Y:S02]  /*6360*/  FADD.FTZ R0, R109, R0 ;  /* 0x000000006d007221 */ /* 0x000fe40000010000 */
[----:B------:R-:W-:Y:S02]  /*6370*/  FADD.FTZ R4, R93, R4 ;  /* 0x000000045d047221 */ /* 0x000fe40000010000 */
[----:B------:R-:W-:Y:S02]  /*6380*/  FADD.FTZ R5, R101, R5 ;  /* 0x0000000565057221 */ /* 0x000fe40000010000 */
        /* <DEDUP_REMOVED lines=35> */
[----:B------:R-:W-:Y:S01]  /*65c0*/  FADD.FTZ R3, R28, R0 ;  /* 0x000000001c037221 */ /* 0x000fe20000010000 */
[----:B------:R1:W-:Y:S01]  /*65d0*/  STL [R1], R6 ;  /* 0x0000000601007387 */ /* 0x0003e20000100800 */
[----:B------:R-:W-:-:S03]  /*65e0*/  FADD.FTZ R0, R24, R5 ;  /* 0x0000000518007221 */ /* 0x000fc60000010000 */
[----:B------:R1:W-:Y:S04]  /*65f0*/  STL [R1+0x4], R4 ;  /* 0x0000040401007387 */ /* 0x0003e80000100800 */
[----:B------:R1:W-:Y:S04]  /*6600*/  STL [R1+0xc], R0 ;  /* 0x00000c0001007387 */ /* 0x0003e80000100800 */
[----:B------:R1:W-:Y:S01]  /*6610*/  STL [R1+0x8], R3 ;  /* 0x0000080301007387 */ /* 0x0003e20000100800 */
[----:B------:R-:W-:Y:S05]  /*6620*/  @!P0 BRA `(.L_x_19) ;  /* 0x00003eb000008947 */ /* 0x000fea0003800000 */
[----:B------:R-:W2:Y:S01]  /*6630*/  LDL.LU.64 R76, [R1+0x30] ;  /* 0x00003000014c7983 */ /* 0x000ea20000300a00 */
[----:B-1----:R-:W-:Y:S01]  /*6640*/  IMAD.MOV.U32 R3, RZ, RZ, R137 ;  /* 0x000000ffff037224 */ /* 0x002fe200078e0089 */
[----:B------:R-:W-:Y:S01]  /*6650*/  MOV R142, R2 ;  /* 0x00000002008e7202 */ /* 0x000fe20000000f00 */
[----:B------:R-:W-:Y:S01]  /*6660*/  IMAD.MOV.U32 R0, RZ, RZ, R138 ;  /* 0x000000ffff007224 */ /* 0x000fe200078e008a */
[----:B------:R-:W3:Y:S01]  /*6670*/  LDL.LU.64 R78, [R1+0x38] ;  /* 0x00003800014e7983 */ /* 0x000ee20000300a00 */
[----:B------:R-:W-:Y:S01]  /*6680*/  IMAD.MOV.U32 R140, RZ, RZ, R136 ;  /* 0x000000ffff8c7224 */ /* 0x000fe200078e0088 */
[----:B--2---:R-:W-:-:S02]  /*6690*/  MOV R5, R77 ;  /* 0x0000004d00057202 */ /* 0x004fc40000000f00 */
[----:B---3--:R-:W-:-:S05]  /*66a0*/  MOV R4, R78 ;  /* 0x0000004e00047202 */ /* 0x008fca0000000f00 */
[----:B------:R1:W-:Y:S02]  /*66b0*/  STL.64 [R1+0x10], R4 ;  /* 0x0000100401007387 */ /* 0x0003e40000100a00 */
.L_x_20:
[----:B------:R-:W2:Y:S01]  /*66c0*/  LDL.64 R72, [R1+0x10] ;  /* 0x0000100001487983 */ /* 0x000ea20000100a00 */
[----:B------:R-:W-:Y:S04]  /*66d0*/  DEPBAR.LE SB0, 0x0 ;  /* 0x000080000000791a */ /* 0x000fe80000000000 */
[----:B------:R-:W-:Y:S01]  /*66e0*/  SHF.R.S32.HI R2, RZ, 0x1f, R242 ;  /* 0x0000001fff027819 */ /* 0x000fe200000114f2 */
[----:B------:R-:W-:Y:S01]  /*66f0*/  BAR.SYNC.DEFER_BLOCKING 0x0 ;  /* 0x0000000000007b1d */ /* 0x000fe20000010000 */
[----:B------:R-:W-:Y:S01]  /*6700*/  IMAD.WIDE.U32 R84, R242, c[0x0][0x208], RZ ;  /* 0x00008200f2547a25 */ /* 0x000fe200078e00ff */
[----:B------:R-:W-:Y:S03]  /*6710*/  MOV R247, c[0x0][0x1e4] ;  /* 0x0000790000f77a02 */ /* 0x000fe60000000f00 */
[----:B------:R-:W-:Y:S04]  /*6720*/  IMAD R2, R2, c[0x0][0x208], RZ ;  /* 0x0000820002027a24 */ /* 0x000fe800078e02ff */
[----:B------:R-:W-:Y:S05]  /*6730*/  IMAD R2, R242, c[0x0][0x20c], R2 ;  /* 0x00008300f2027a24 */ /* 0x000fea00078e0202 */
[----:B------:R-:W-:Y:S05]  /*6740*/  IADD3 R2, R85, R2, RZ ;  /* 0x0000000255027210 */ /* 0x000fea0007ffe0ff */
[----:B------:R-:W-:Y:S01]  /*6750*/  IMAD R2, R2, 0x70, RZ ;  /* 0x0000007002027824 */ /* 0x000fe200078e02ff */
[----:B------:R-:W-:Y:S08]  /*6760*/  LDSM.16.M88.4 R112, [R230+0x7100] ;  /* 0x00710000e670783b */ /* 0x000ff00000000200 */
[----:B-----5:R-:W3:Y:S08]  /*6770*/  LDSM.16.M88.4 R16, [R143+0x3900] ;  /* 0x003900008f10783b */ /* 0x020ef00000000200 */
[----:B------:R-:W4:Y:S08]  /*6780*/  LDSM.16.M88.4 R108, [R230+0x9100] ;  /* 0x00910000e66c783b */ /* 0x000f300000000200 */
[----:B------:R-:W1:Y:S08]  /*6790*/  LDSM.16.M88.4 R32, [R143+0x4100] ;  /* 0x004100008f20783b */ /* 0x000e700000000200 */
[----:B------:R-:W2:Y:S04]  /*67a0*/  LDL R245, [R1+0x24] ;  /* 0x0000240001f57983 */ /* 0x000ea80000100800 */
[----:B------:R-:W1:Y:S08]  /*67b0*/  LDSM.16.M88.4 R48, [R143+0x4900] ;  /* 0x004900008f30783b */ /* 0x000e700000000200 */
[----:B------:R-:W1:Y:S02]  /*67c0*/  LDSM.16.M88.4 R64, [R143+0x5100] ;  /* 0x005100008f40783b */ /* 0x000e640000000200 */
[-C--:B-1-3--:R-:W-:Y:S06]  /*67d0*/  HMMA.16816.F32.BF16 R4, R112, R16.reuse, RZ ;  /* 0x000000107004723c */ /* 0x08afec00000418ff */
[----:B------:R-:W1:Y:S02]  /*67e0*/  LDSM.16.M88.4 R80, [R143+0x5900] ;  /* 0x005900008f50783b */ /* 0x000e640000000200 */
[C---:B----4-:R-:W-:Y:S06]  /*67f0*/  HMMA.16816.F32.BF16 R8, R108.reuse, R16, RZ ;  /* 0x000000106c08723c */ /* 0x050fec00000418ff */
[----:B------:R-:W3:Y:S02]  /*6800*/  LDSM.16.M88.4 R96, [R143+0x6100] ;  /* 0x006100008f60783b */ /* 0x000ee40000000200 */
[-C--:B------:R-:W-:Y:S06]  /*6810*/  HMMA.16816.F32.BF16 R12, R108, R18.reuse, RZ ;  /* 0x000000126c0c723c */ /* 0x080fec00000418ff */
[----:B------:R-:W4:Y:S02]  /*6820*/  LDSM.16.M88.4 R136, [R143+0x6900] ;  /* 0x006900008f88783b */ /* 0x000f240000000200 */
[C---:B------:R-:W-:Y:S06]  /*6830*/  HMMA.16816.F32.BF16 R16, R112.reuse, R18, RZ ;  /* 0x000000127010723c */ /* 0x040fec00000418ff */
[----:B------:R-:W-:Y:S02]  /*6840*/  LDSM.16.M88.4 R188, [R233+0x7100] ;  /* 0x00710000e9bc783b */ /* 0x000fe40000000200 */
[-C--:B------:R-:W-:Y:S06]  /*6850*/  HMMA.16816.F32.BF16 R20, R112, R32.reuse, RZ ;  /* 0x000000207014723c */ /* 0x080fec00000418ff */
[----:B------:R-:W1:Y:S02]  /*6860*/  LDSM.16.M88.4 R192, [R234] ;  /* 0x00000000eac0783b */ /* 0x000e640000000200 */
[C---:B------:R-:W-:Y:S06]  /*6870*/  HMMA.16816.F32.BF16 R24, R108.reuse, R32, RZ ;  /* 0x000000206c18723c */ /* 0x040fec00000418ff */
[----:B------:R-:W1:Y:S02]  /*6880*/  LDSM.16.M88.4 R196, [R233+0x9100] ;  /* 0x00910000e9c4783b */ /* 0x000e640000000200 */
[-C--:B------:R-:W-:Y:S06]  /*6890*/  HMMA.16816.F32.BF16 R28, R108, R34.reuse, RZ ;  /* 0x000000226c1c723c */ /* 0x080fec00000418ff */
[----:B------:R-:W1:Y:S02]  /*68a0*/  LDSM.16.M88.4 R200, [R240] ;  /* 0x00000000f0c8783b */ /* 0x000e640000000200 */
[C---:B------:R-:W-:Y:S06]  /*68b0*/  HMMA.16816.F32.BF16 R32, R112.reuse, R34, RZ ;  /* 0x000000227020723c */ /* 0x040fec00000418ff */
[----:B------:R-:W1:Y:S02]  /*68c0*/  LDSM.16.M88.4 R204, [R239] ;  /* 0x00000000efcc783b */ /* 0x000e640000000200 */
[-C--:B------:R-:W-:Y:S06]  /*68d0*/  HMMA.16816.F32.BF16 R36, R112, R48.reuse, RZ ;  /* 0x000000307024723c */ /* 0x080fec00000418ff */
[----:B------:R-:W1:Y:S02]  /*68e0*/  LDSM.16.M88.4 R208, [R238] ;  /* 0x00000000eed0783b */ /* 0x000e640000000200 */
[C---:B------:R-:W-:Y:S06]  /*68f0*/  HMMA.16816.F32.BF16 R40, R108.reuse, R48, RZ ;  /* 0x000000306c28723c */ /* 0x040fec00000418ff */
[----:B------:R-:W1:Y:S02]  /*6900*/  LDSM.16.M88.4 R212, [R237] ;  /* 0x00000000edd4783b */ /* 0x000e640000000200 */
[-C--:B------:R-:W-:Y:S06]  /*6910*/  HMMA.16816.F32.BF16 R44, R108, R50.reuse, RZ ;  /* 0x000000326c2c723c */ /* 0x080fec00000418ff */
[----:B------:R-:W1:Y:S02]  /*6920*/  LDSM.16.M88.4 R216, [R236] ;  /* 0x00000000ecd8783b */ /* 0x000e640000000200 */
[C---:B------:R-:W-:Y:S06]  /*6930*/  HMMA.16816.F32.BF16 R48, R112.reuse, R50, RZ ;  /* 0x000000327030723c */ /* 0x040fec00000418ff */
[----:B------:R-:W2:Y:S02]  /*6940*/  LDSM.16.M88.4 R220, [R235] ;  /* 0x00000000ebdc783b */ /* 0x000ea40000000200 */
[-C--:B------:R-:W-:Y:S06]  /*6950*/  HMMA.16816.F32.BF16 R52, R112, R64.reuse, RZ ;  /* 0x000000407034723c */ /* 0x080fec00000418ff */
[----:B------:R-:W4:Y:S02]  /*6960*/  LDL.64 R250, [R1+0x18] ;  /* 0x0000180001fa7983 */ /* 0x000f240000100a00 */
[C---:B------:R-:W-:Y:S04]  /*6970*/  HMMA.16816.F32.BF16 R56, R108.reuse, R64, RZ ;  /* 0x000000406c38723c */ /* 0x040fe800000418ff */
[----:B------:R-:W4:Y:S04]  /*6980*/  LDL.64 R248, [R1+0x28] ;  /* 0x0000280001f87983 */ /* 0x000f280000100a00 */
[-C--:B------:R-:W-:Y:S08]  /*6990*/  HMMA.16816.F32.BF16 R60, R108, R66.reuse, RZ ;  /* 0x000000426c3c723c */ /* 0x080ff000000418ff */
[C---:B------:R-:W-:Y:S08]  /*69a0*/  HMMA.16816.F32.BF16 R64, R112.reuse, R66, RZ ;  /* 0x000000427040723c */ /* 0x040ff000000418ff */
[-C--:B-1----:R-:W-:Y:S01]  /*69b0*/  HMMA.16816.F32.BF16 R68, R112, R80.reuse, RZ ;  /* 0x000000507044723c */ /* 0x082fe200000418ff */
[----:B--2---:R-:W-:Y:S07]  /*69c0*/  IMAD.WIDE.U32 R84, R84, 0x70, R72 ;  /* 0x0000007054547825 */ /* 0x004fee00078e0048 */
[C---:B------:R-:W-:Y:S04]  /*69d0*/  HMMA.16816.F32.BF16 R72, R108.reuse, R80, RZ ;  /* 0x000000506c48723c */ /* 0x040fe800000418ff */
[----:B------:R-:W-:Y:S02]  /*69e0*/  LEA R88, P0, R84, c[0x0][0x1f8], 0x1 ;  /* 0x00007e0054587a11 */ /* 0x000fe400078008ff */
[----:B------:R-:W-:Y:S02]  /*69f0*/  IADD3 R2, R85, R2, RZ ;  /* 0x0000000255027210 */ /* 0x000fe40007ffe0ff */
[----:B------:R-:W-:Y:S01]  /*6a00*/  IADD3 R92, P2, R88, UR7, RZ ;  /* 0x00000007585c7c10 */ /* 0x000fe2000ff5e0ff */
[-C--:B------:R-:W-:Y:S03]  /*6a10*/  HMMA.16816.F32.BF16 R76, R108, R82.reuse, RZ ;  /* 0x000000526c4c723c */ /* 0x080fe600000418ff */
[----:B------:R-:W-:Y:S02]  /*6a20*/  LEA.HI.X R89, R84, c[0x0][0x1fc], R2, 0x1, P0 ;  /* 0x00007f0054597a11 */ /* 0x000fe400000f0c02 */
[----:B------:R-:W-:Y:S03]  /*6a30*/  IADD3 R94, P0, R92, UR7, RZ ;  /* 0x000000075c5e7c10 */ /* 0x000fe6000ff1e0ff */
[----:B------:R-:W-:Y:S01]  /*6a40*/  @!PT LDS RZ, [RZ] ;  /* 0x00000000fffff984 */ /* 0x000fe20000000800 */
[----:B------:R-:W-:Y:S01]  /*6a50*/  @!PT LDS RZ, [RZ] ;  /* 0x00000000fffff984 */ /* 0x000fe20000000800 */
[----:B------:R-:W-:Y:S01]  /*6a60*/  @!PT LDS RZ, [RZ] ;  /* 0x00000000fffff984 */ /* 0x000fe20000000800 */
[----:B------:R1:W-:Y:S01]  /*6a70*/  LDGSTS.E.BYPASS.LTC128B.128 [R241+0x100], [R88.64], !P1 ;  /* 0x0010000058f17fae */ /* 0x0003e2000c901d48 */
[----:B------:R-:W-:Y:S01]  /*6a80*/  IADD3.X R93, R89, UR5, RZ, P2, !PT ;  /* 0x00000005595d7c10 */ /* 0x000fe200097fe4ff */
[C---:B------:R-:W-:Y:S03]  /*6a90*/  HMMA.16816.F32.BF16 R80, R112.reuse, R82, RZ ;  /* 0x000000527050723c */ /* 0x040fe600000418ff */
[----:B------:R-:W-:Y:S03]  /*6aa0*/  IADD3.X R95, R93, UR5, RZ, P0, !PT ;  /* 0x000000055d5f7c10 */ /* 0x000fe600087fe4ff */
[----:B------:R2:W-:Y:S01]  /*6ab0*/  LDGSTS.E.BYPASS.LTC128B.128 [R241+0x900], [R92.64], !P1 ;  /* 0x009000005cf17fae */ /* 0x0005e2000c901d48 */
[----:B------:R-:W-:Y:S01]  /*6ac0*/  IADD3 R102, P2, R94, UR7, RZ ;  /* 0x000000075e667c10 */ /* 0x000fe2000ff5e0ff */
[-C--:B---3--:R-:W-:Y:S04]  /*6ad0*/  HMMA.16816.F32.BF16 R84, R112, R96.reuse, RZ ;  /* 0x000000607054723c */ /* 0x088fe800000418ff */
[----:B------:R-:W-:Y:S02]  /*6ae0*/  IADD3.X R103, R95, UR5, RZ, P2, !PT ;  /* 0x000000055f677c10 */ /* 0x000fe400097fe4ff */
[----:B------:R2:W-:Y:S08]  /*6af0*/  LDGSTS.E.BYPASS.LTC128B.128 [R241+0x1100], [R94.64], !P1 ;  /* 0x011000005ef17fae */ /* 0x0005f0000c901d48 */
[----:B------:R3:W-:Y:S01]  /*6b00*/  LDGSTS.E.BYPASS.LTC128B.128 [R241+0x1900], [R102.64], !P1 ;  /* 0x0190000066f17fae */ /* 0x0007e2000c901d48 */
[C---:B-1----:R-:W-:Y:S07]  /*6b10*/  HMMA.16816.F32.BF16 R88, R108.reuse, R96, RZ ;  /* 0x000000606c58723c */ /* 0x042fee00000418ff */
[----:B------:R-:W-:Y:S05]  /*6b20*/  IADD3 R96, P0, R102, UR7, RZ ;  /* 0x0000000766607c10 */ /* 0x000fea000ff1e0ff */
[----:B------:R-:W-:Y:S02]  /*6b30*/  IADD3.X R97, R103, UR5, RZ, P0, !PT ;  /* 0x0000000567617c10 */ /* 0x000fe400087fe4ff */
[----:B------:R-:W-:Y:S01]  /*6b40*/  IADD3 R100, P2, R96, UR7, RZ ;  /* 0x0000000760647c10 */ /* 0x000fe2000ff5e0ff */
[-C--:B--2---:R-:W-:Y:S02]  /*6b50*/  HMMA.16816.F32.BF16 R92, R108, R98.reuse, RZ ;  /* 0x000000626c5c723c */ /* 0x084fe400000418ff */
[----:B------:R1:W-:Y:S01]  /*6b60*/  LDGSTS.E.BYPASS.LTC128B.128 [R241+0x2100], [R96.64], !P1 ;  /* 0x0210000060f17fae */ /* 0x0003e2000c901d48 */
[----:B------:R-:W-:Y:S02]  /*6b70*/  IADD3.X R101, R97, UR5, RZ, P2, !PT ;  /* 0x0000000561657c10 */ /* 0x000fe400097fe4ff */
[----:B---3--:R-:W-:Y:S05]  /*6b80*/  IADD3 R102, P0, R100, UR7, RZ ;  /* 0x0000000764667c10 */ /* 0x008fea000ff1e0ff */
[----:B------:R4:W-:Y:S02]  /*6b90*/  LDGSTS.E.BYPASS.LTC128B.128 [R241+0x2900], [R100.64], !P1 ;  /* 0x0290000064f17fae */ /* 0x0009e4000c901d48 */
[----:B------:R-:W-:Y:S02]  /*6ba0*/  IADD3.X R103, R101, UR5, RZ, P0, !PT ;  /* 0x0000000565677c10 */ /* 0x000fe400087fe4ff */
[C---:B------:R-:W-:Y:S02]  /*6bb0*/  ISETP.GT.AND P0, PT, R242.reuse, R245, PT ;  /* 0x000000f5f200720c */ /* 0x040fe40003f04270 */
[----:B------:R-:W-:Y:S02]  /*6bc0*/  MOV R245, c[0x0][0x1e0] ;  /* 0x0000780000f57a02 */ /* 0x000fe40000000f00 */
[----:B------:R4:W-:Y:S01]  /*6bd0*/  LDGSTS.E.BYPASS.LTC128B.128 [R241+0x3100], [R102.64], !P1 ;  /* 0x0310000066f17fae */ /* 0x0009e2000c901d48 */
[----:B------:R-:W-:Y:S07]  /*6be0*/  IADD3 R242, R242, -0x1, RZ ;  /* 0xfffffffff2f27810 */ /* 0x000fee0007ffe0ff */
[----:B------:R-:W0:Y:S01]  /*6bf0*/  LDGDEPBAR ;  /* 0x00000000000079af */ /* 0x000e220000000000 */
[C---:B-1----:R-:W-:Y:S08]  /*6c00*/  HMMA.16816.F32.BF16 R96, R112.reuse, R98, RZ ;  /* 0x000000627060723c */ /* 0x042ff000000418ff */
[-C--:B----4-:R-:W-:Y:S08]  /*6c10*/  HMMA.16816.F32.BF16 R100, R112, R136.reuse, RZ ;  /* 0x000000887064723c */ /* 0x090ff000000418ff */
[C---:B------:R-:W-:Y:S08]  /*6c20*/  HMMA.16816.F32.BF16 R104, R108.reuse, R136, RZ ;  /* 0x000000886c68723c */ /* 0x040ff000000418ff */
[-C--:B------:R-:W-:Y:S08]  /*6c30*/  HMMA.16816.F32.BF16 R108, R108, R138.reuse, RZ ;  /* 0x0000008a6c6c723c */ /* 0x080ff000000418ff */
[----:B------:R-:W-:Y:S01]  /*6c40*/  HMMA.16816.F32.BF16 R112, R112, R138, RZ ;  /* 0x0000008a7070723c */ /* 0x000fe200000418ff */
[----:B------:R-:W-:Y:S07]  /*6c50*/  LDSM.16.M88.4 R136, [R231+0x7100] ;  /* 0x00710000e788783b */ /* 0x000fee0000000200 */
[-C--:B------:R-:W-:Y:S08]  /*6c60*/  HMMA.16816.F32.BF16 R4, R188, R192.reuse, R4 ;  /* 0x000000c0bc04723c */ /* 0x080ff00000041804 */
[C---:B------:R-:W-:Y:S08]  /*6c70*/  HMMA.16816.F32.BF16 R8, R196.reuse, R192, R8 ;  /* 0x000000c0c408723c */ /* 0x040ff00000041808 */
[-C--:B------:R-:W-:Y:S08]  /*6c80*/  HMMA.16816.F32.BF16 R12, R196, R194.reuse, R12 ;  /* 0x000000c2c40c723c */ /* 0x080ff0000004180c */
[C---:B------:R-:W-:Y:S01]  /*6c90*/  HMMA.16816.F32.BF16 R16, R188.reuse, R194, R16 ;  /* 0x000000c2bc10723c */ /* 0x040fe20000041810 */
[----:B------:R-:W1:Y:S07]  /*6ca0*/  LDSM.16.M88.4 R192, [R229+0x3900] ;  /* 0x00390000e5c0783b */ /* 0x000e6e0000000200 */
[-C--:B------:R-:W-:Y:S08]  /*6cb0*/  HMMA.16816.F32.BF16 R20, R188, R200.reuse, R20 ;  /* 0x000000c8bc14723c */ /* 0x080ff00000041814 */
[C---:B------:R-:W-:Y:S08]  /*6cc0*/  HMMA.16816.F32.BF16 R24, R196.reuse, R200, R24 ;  /* 0x000000c8c418723c */ /* 0x040ff00000041818 */
[-C--:B------:R-:W-:Y:S08]  /*6cd0*/  HMMA.16816.F32.BF16 R28, R196, R202.reuse, R28 ;  /* 0x000000cac41c723c */ /* 0x080ff0000004181c */
[C---:B------:R-:W-:Y:S01]  /*6ce0*/  HMMA.16816.F32.BF16 R32, R188.reuse, R202, R32 ;  /* 0x000000cabc20723c */ /* 0x040fe20000041820 */
[----:B------:R-:W2:Y:S07]  /*6cf0*/  LDSM.16.M88.4 R200, [R231+0x9100] ;  /* 0x00910000e7c8783b */ /* 0x000eae0000000200 */
[-C--:B------:R-:W-:Y:S08]  /*6d00*/  HMMA.16816.F32.BF16 R36, R188, R204.reuse, R36 ;  /* 0x000000ccbc24723c */ /* 0x080ff00000041824 */
[C---:B------:R-:W-:Y:S08]  /*6d10*/  HMMA.16816.F32.BF16 R40, R196.reuse, R204, R40 ;  /* 0x000000ccc428723c */ /* 0x040ff00000041828 */
[-C--:B------:R-:W-:Y:S08]  /*6d20*/  HMMA.16816.F32.BF16 R44, R196, R206.reuse, R44 ;  /* 0x000000cec42c723c */ /* 0x080ff0000004182c */
[C---:B------:R-:W-:Y:S01]  /*6d30*/  HMMA.16816.F32.BF16 R48, R188.reuse, R206, R48 ;  /* 0x000000cebc30723c */ /* 0x040fe20000041830 */
[----:B------:R-:W3:Y:S07]  /*6d40*/  LDSM.16.M88.4 R204, [R229+0x4100] ;  /* 0x00410000e5cc783b */ /* 0x000eee0000000200 */
[-C--:B------:R-:W-:Y:S08]  /*6d50*/  HMMA.16816.F32.BF16 R52, R188, R208.reuse, R52 ;  /* 0x000000d0bc34723c */ /* 0x080ff00000041834 */
[C---:B------:R-:W-:Y:S08]  /*6d60*/  HMMA.16816.F32.BF16 R56, R196.reuse, R208, R56 ;  /* 0x000000d0c438723c */ /* 0x040ff00000041838 */
[-C--:B------:R-:W-:Y:S08]  /*6d70*/  HMMA.16816.F32.BF16 R60, R196, R210.reuse, R60 ;  /* 0x000000d2c43c723c */ /* 0x080ff0000004183c */
[C---:B------:R-:W-:Y:S01]  /*6d80*/  HMMA.16816.F32.BF16 R64, R188.reuse, R210, R64 ;  /* 0x000000d2bc40723c */ /* 0x040fe20000041840 */
[----:B------:R-:W4:Y:S07]  /*6d90*/  LDSM.16.M88.4 R208, [R229+0x4900] ;  /* 0x00490000e5d0783b */ /* 0x000f2e0000000200 */
[-C--:B------:R-:W-:Y:S08]  /*6da0*/  HMMA.16816.F32.BF16 R68, R188, R212.reuse, R68 ;  /* 0x000000d4bc44723c */ /* 0x080ff00000041844 */
[C---:B------:R-:W-:Y:S08]  /*6db0*/  HMMA.16816.F32.BF16 R72, R196.reuse, R212, R72 ;  /* 0x000000d4c448723c */ /* 0x040ff00000041848 */
[-C--:B------:R-:W-:Y:S08]  /*6dc0*/  HMMA.16816.F32.BF16 R76, R196, R214.reuse, R76 ;  /* 0x000000d6c44c723c */ /* 0x080ff0000004184c */
[C---:B------:R-:W-:Y:S01]  /*6dd0*/  HMMA.16816.F32.BF16 R80, R188.reuse, R214, R80 ;  /* 0x000000d6bc50723c */ /* 0x040fe20000041850 */
[----:B------:R-:W-:Y:S07]  /*6de0*/  LDSM.16.M88.4 R212, [R229+0x5900] ;  /* 0x00590000e5d4783b */ /* 0x000fee0000000200 */
[-C--:B------:R-:W-:Y:S08]  /*6df0*/  HMMA.16816.F32.BF16 R84, R188, R216.reuse, R84 ;  /* 0x000000d8bc54723c */ /* 0x080ff00000041854 */
[C---:B------:R-:W-:Y:S08]  /*6e00*/  HMMA.16816.F32.BF16 R88, R196.reuse, R216, R88 ;  /* 0x000000d8c458723c */ /* 0x040ff00000041858 */
[-C--:B------:R-:W-:Y:S08]  /*6e10*/  HMMA.16816.F32.BF16 R92, R196, R218.reuse, R92 ;  /* 0x000000dac45c723c */ /* 0x080ff0000004185c */
[C---:B------:R-:W-:Y:S01]  /*6e20*/  HMMA.16816.F32.BF16 R96, R188.reuse, R218, R96 ;  /* 0x000000dabc60723c */ /* 0x040fe20000041860 */
[----:B------:R-:W-:Y:S07]  /*6e30*/  LDSM.16.M88.4 R216, [R229+0x6900] ;  /* 0x00690000e5d8783b */ /* 0x000fee0000000200 */
[-C--:B------:R-:W-:Y:S08]  /*6e40*/  HMMA.16816.F32.BF16 R100, R188, R220.reuse, R100 ;  /* 0x000000dcbc64723c */ /* 0x080ff00000041864 */
[C---:B------:R-:W-:Y:S08]  /*6e50*/  HMMA.16816.F32.BF16 R104, R196.reuse, R220, R104 ;  /* 0x000000dcc468723c */ /* 0x040ff00000041868 */
[-C--:B------:R-:W-:Y:S01]  /*6e60*/  HMMA.16816.F32.BF16 R108, R196, R222.reuse, R108 ;  /* 0x000000dec46c723c */ /* 0x080fe2000004186c */
[----:B------:R-:W3:Y:S07]  /*6e70*/  LDSM.16.M88.4 R196, [R229+0x5100] ;  /* 0x00510000e5c4783b */ /* 0x000eee0000000200 */
[----:B------:R-:W-:Y:S01]  /*6e80*/  HMMA.16816.F32.BF16 R112, R188, R222, R112 ;  /* 0x000000debc70723c */ /* 0x000fe20000041870 */
[----:B------:R-:W4:Y:S07]  /*6e90*/  LDSM.16.M88.4 R188, [R229+0x6100] ;  /* 0x00610000e5bc783b */ /* 0x000f2e0000000200 */
[-C--:B-1----:R-:W-:Y:S08]  /*6ea0*/  HMMA.16816.F32.BF16 R4, R136, R192.reuse, R4 ;  /* 0x000000c08804723c */ /* 0x082ff00000041804 */
[C---:B--2---:R-:W-:Y:S08]  /*6eb0*/  HMMA.16816.F32.BF16 R8, R200.reuse, R192, R8 ;  /* 0x000000c0c808723c */ /* 0x044ff00000041808 */
[-C--:B------:R-:W-:Y:S08]  /*6ec0*/  HMMA.16816.F32.BF16 R12, R200, R194.reuse, R12 ;  /* 0x000000c2c80c723c */ /* 0x080ff0000004180c */
[C---:B------:R-:W-:Y:S01]  /*6ed0*/  HMMA.16816.F32.BF16 R16, R136.reuse, R194, R16 ;  /* 0x000000c28810723c */ /* 0x040fe20000041810 */
[----:B------:R-:W-:Y:S07]  /*6ee0*/  LDSM.16.M88.4 R192, [R228] ;  /* 0x00000000e4c0783b */ /* 0x000fee0000000200 */
[-C--:B---3--:R-:W-:Y:S08]  /*6ef0*/  HMMA.16816.F32.BF16 R20, R136, R204.reuse, R20 ;  /* 0x000000cc8814723c */ /* 0x088ff00000041814 */
[C---:B------:R-:W-:Y:S08]  /*6f00*/  HMMA.16816.F32.BF16 R24, R200.reuse, R204, R24 ;  /* 0x000000ccc818723c */ /* 0x040ff00000041818 */
[-C--:B------:R-:W-:Y:S08]  /*6f10*/  HMMA.16816.F32.BF16 R28, R200, R206.reuse, R28 ;  /* 0x000000cec81c723c */ /* 0x080ff0000004181c */
[C---:B------:R-:W-:Y:S01]  /*6f20*/  HMMA.16816.F32.BF16 R32, R136.reuse, R206, R32 ;  /* 0x000000ce8820723c */ /* 0x040fe20000041820 */
[----:B------:R-:W-:Y:S07]  /*6f30*/  LDSM.16.M88.4 R204, [R228+0x800] ;  /* 0x00080000e4cc783b */ /* 0x000fee0000000200 */
[-C--:B----4-:R-:W-:Y:S08]  /*6f40*/  HMMA.16816.F32.BF16 R36, R136, R208.reuse, R36 ;  /* 0x000000d08824723c */ /* 0x090ff00000041824 */
        /* <DEDUP_REMOVED lines=21> */
[-C--:B------:R-:W-:Y:S01]  /*70a0*/  HMMA.16816.F32.BF16 R108, R200, R218.reuse, R108 ;  /* 0x000000dac86c723c */ /* 0x080fe2000004186c */
[----:B------:R-:W2:Y:S07]  /*70b0*/  LDSM.16.M88.4 R200, [R228+0x2000] ;  /* 0x00200000e4c8783b */ /* 0x000eae0000000200 */
[----:B------:R-:W-:Y:S01]  /*70c0*/  HMMA.16816.F32.BF16 R112, R136, R218, R112 ;  /* 0x000000da8870723c */ /* 0x000fe20000041870 */
[----:B------:R-:W3:Y:S07]  /*70d0*/  LDSM.16.M88.4 R136, [R228+0x2800] ;  /* 0x00280000e488783b */ /* 0x000eee0000000200 */
[-C--:B-1----:R-:W-:Y:S08]  /*70e0*/  HMMA.16816.F32.BF16 R4, R188, R192.reuse, R4 ;  /* 0x000000c0bc04723c */ /* 0x082ff00000041804 */
[C---:B------:R-:W-:Y:S08]  /*70f0*/  HMMA.16816.F32.BF16 R8, R196.reuse, R192, R8 ;  /* 0x000000c0c408723c */ /* 0x040ff00000041808 */
[-C--:B------:R-:W-:Y:S08]  /*7100*/  HMMA.16816.F32.BF16 R12, R196, R194.reuse, R12 ;  /* 0x000000c2c40c723c */ /* 0x080ff0000004180c */
[C---:B------:R-:W-:Y:S01]  /*7110*/  HMMA.16816.F32.BF16 R16, R188.reuse, R194, R16 ;  /* 0x000000c2bc10723c */ /* 0x040fe20000041810 */
[----:B------:R-:W1:Y:S01]  /*7120*/  LDSM.16.M88.4 R192, [R228+0x3000] ;  /* 0x00300000e4c0783b */ /* 0x000e620000000200 */
[----:B------:R-:W-:Y:S04]  /*7130*/  DEPBAR.LE SB0, 0x0 ;  /* 0x000080000000791a */ /* 0x000fe80000000000 */
[----:B------:R-:W-:Y:S02]  /*7140*/  FMNMX.FTZ R2, R4, R0, !PT ;  /* 0x0000000004027209 */ /* 0x000fe40007810000 */
[-C--:B------:R-:W-:Y:S01]  /*7150*/  HMMA.16816.F32.BF16 R20, R188, R204.reuse, R20 ;  /* 0x000000ccbc14723c */ /* 0x080fe20000041814 */
[----:B------:R-:W-:Y:S04]  /*7160*/  BAR.SYNC.DEFER_BLOCKING 0x0 ;  /* 0x0000000000007b1d */ /* 0x000fe80000010000 */
[----:B------:R-:W-:Y:S02]  /*7170*/  FMNMX.FTZ R2, R5, R2, !PT ;  /* 0x0000000205027209 */ /* 0x000fe40007810000 */
[----:B------:R-:W-:Y:S01]  /*7180*/  FMNMX.FTZ R141, R6, R3, !PT ;  /* 0x00000003068d7209 */ /* 0x000fe20007810000 */
[C---:B------:R-:W-:Y:S04]  /*7190*/  HMMA.16816.F32.BF16 R24, R196.reuse, R204, R24 ;  /* 0x000000ccc418723c */ /* 0x040fe80000041818 */
[----:B------:R-:W-:Y:S04]  /*71a0*/  FMNMX.FTZ R141, R7, R141, !PT ;  /* 0x0000008d078d7209 */ /* 0x000fe80007810000 */
[-C--:B------:R-:W-:Y:S04]  /*71b0*/  HMMA.16816.F32.BF16 R28, R196, R206.reuse, R28 ;  /* 0x000000cec41c723c */ /* 0x080fe8000004181c */
[----:B------:R-:W-:Y:S02]  /*71c0*/  FMNMX.FTZ R2, R16, R2, !PT ;  /* 0x0000000210027209 */ /* 0x000fe40007810000 */
[----:B------:R-:W-:Y:S02]  /*71d0*/  FMNMX.FTZ R141, R18, R141, !PT ;  /* 0x0000008d128d7209 */ /* 0x000fe40007810000 */
[C---:B------:R-:W-:Y:S04]  /*71e0*/  HMMA.16816.F32.BF16 R32, R188.reuse, R206, R32 ;  /* 0x000000cebc20723c */ /* 0x040fe80000041820 */
[----:B------:R-:W-:Y:S02]  /*71f0*/  FMNMX.FTZ R2, R17, R2, !PT ;  /* 0x0000000211027209 */ /* 0x000fe40007810000 */
[----:B------:R-:W-:Y:S02]  /*7200*/  FMNMX.FTZ R141, R19, R141, !PT ;  /* 0x0000008d138d7209 */ /* 0x000fe40007810000 */
[-C--:B------:R-:W-:Y:S04]  /*7210*/  HMMA.16816.F32.BF16 R36, R188, R208.reuse, R36 ;  /* 0x000000d0bc24723c */ /* 0x080fe80000041824 */
[----:B------:R-:W-:Y:S04]  /*7220*/  FMNMX.FTZ R2, R20, R2, !PT ;  /* 0x0000000214027209 */ /* 0x000fe80007810000 */
[C---:B------:R-:W-:Y:S04]  /*7230*/  HMMA.16816.F32.BF16 R40, R196.reuse, R208, R40 ;  /* 0x000000d0c428723c */ /* 0x040fe80000041828 */
[----:B------:R-:W-:Y:S04]  /*7240*/  FMNMX.FTZ R2, R21, R2, !PT ;  /* 0x0000000215027209 */ /* 0x000fe80007810000 */
        /* <DEDUP_REMOVED lines=12> */
[-C--:B--2---:R-:W-:Y:S04]  /*7310*/  HMMA.16816.F32.BF16 R68, R188, R200.reuse, R68 ;  /* 0x000000c8bc44723c */ /* 0x084fe80000041844 */
[----:B------:R-:W-:Y:S04]  /*7320*/  FMNMX.FTZ R2, R52, R2, !PT ;  /* 0x0000000234027209 */ /* 0x000fe80007810000 */
[C---:B------:R-:W-:Y:S04]  /*7330*/  HMMA.16816.F32.BF16 R72, R196.reuse, R200, R72 ;  /* 0x000000c8c448723c */ /* 0x040fe80000041848 */
[----:B------:R-:W-:Y:S03]  /*7340*/  FMNMX.FTZ R2, R53, R2, !PT ;  /* 0x0000000235027209 */ /* 0x000fe60007810000 */
[----:B------:R-:W-:Y:S01]  /*7350*/  FMNMX.FTZ R200, R8, R140, !PT ;  /* 0x0000008c08c87209 */ /* 0x000fe20007810000 */
[-C--:B------:R-:W-:Y:S04]  /*7360*/  HMMA.16816.F32.BF16 R76, R196, R202.reuse, R76 ;  /* 0x000000cac44c723c */ /* 0x080fe8000004184c */
[----:B------:R-:W-:Y:S04]  /*7370*/  FMNMX.FTZ R2, R64, R2, !PT ;  /* 0x0000000240027209 */ /* 0x000fe80007810000 */
[C---:B------:R-:W-:Y:S04]  /*7380*/  HMMA.16816.F32.BF16 R80, R188.reuse, R202, R80 ;  /* 0x000000cabc50723c */ /* 0x040fe80000041850 */
[----:B------:R-:W-:Y:S04]  /*7390*/  FMNMX.FTZ R2, R65, R2, !PT ;  /* 0x0000000241027209 */ /* 0x000fe80007810000 */
[-C--:B---3--:R-:W-:Y:S04]  /*73a0*/  HMMA.16816.F32.BF16 R84, R188, R136.reuse, R84 ;  /* 0x00000088bc54723c */ /* 0x088fe80000041854 */
[----:B------:R-:W-:Y:S04]  /*73b0*/  FMNMX.FTZ R2, R68, R2, !PT ;  /* 0x0000000244027209 */ /* 0x000fe80007810000 */
[C---:B------:R-:W-:Y:S07]  /*73c0*/  HMMA.16816.F32.BF16 R88, R196.reuse, R136, R88 ;  /* 0x00000088c458723c */ /* 0x040fee0000041858 */
[----:B------:R-:W-:Y:S01]  /*73d0*/  FMNMX.FTZ R136, R22, R141, !PT ;  /* 0x0000008d16887209 */ /* 0x000fe20007810000 */
[-C--:B------:R-:W-:Y:S04]  /*73e0*/  HMMA.16816.F32.BF16 R92, R196, R138.reuse, R92 ;  /* 0x0000008ac45c723c */ /* 0x080fe8000004185c */
[----:B------:R-:W-:Y:S02]  /*73f0*/  FMNMX.FTZ R137, R9, R200, !PT ;  /* 0x000000c809897209 */ /* 0x000fe40007810000 */
[----:B------:R-:W-:Y:S02]  /*7400*/  FMNMX.FTZ R136, R23, R136, !PT ;  /* 0x0000008817887209 */ /* 0x000fe40007810000 */
[----:B------:R-:W-:Y:S01]  /*7410*/  FMNMX.FTZ R137, R12, R137, !PT ;  /* 0x000000890c897209 */ /* 0x000fe20007810000 */
[C---:B------:R-:W-:Y:S04]  /*7420*/  HMMA.16816.F32.BF16 R96, R188.reuse, R138, R96 ;  /* 0x0000008abc60723c */ /* 0x040fe80000041860 */
[----:B------:R-:W-:Y:S02]  /*7430*/  FMNMX.FTZ R137, R13, R137, !PT ;  /* 0x000000890d897209 */ /* 0x000fe40007810000 */
[----:B------:R-:W-:Y:S02]  /*7440*/  FMNMX.FTZ R136, R34, R136, !PT ;  /* 0x0000008822887209 */ /* 0x000fe40007810000 */
[----:B------:R-:W-:Y:S01]  /*7450*/  FMNMX.FTZ R137, R24, R137, !PT ;  /* 0x0000008918897209 */ /* 0x000fe20007810000 */
[-C--:B-1----:R-:W-:Y:S03]  /*7460*/  HMMA.16816.F32.BF16 R100, R188, R192.reuse, R100 ;  /* 0x000000c0bc64723c */ /* 0x082fe60000041864 */
[----:B------:R-:W-:Y:S02]  /*7470*/  FMNMX.FTZ R136, R35, R136, !PT ;  /* 0x0000008823887209 */ /* 0x000fe40007810000 */
[----:B------:R-:W-:Y:S02]  /*7480*/  FMNMX.FTZ R137, R25, R137, !PT ;  /* 0x0000008919897209 */ /* 0x000fe40007810000 */
[----:B------:R-:W-:Y:S01]  /*7490*/  FMNMX.FTZ R136, R38, R136, !PT ;  /* 0x0000008826887209 */ /* 0x000fe20007810000 */
[C---:B------:R-:W-:Y:S04]  /*74a0*/  HMMA.16816.F32.BF16 R104, R196.reuse, R192, R104 ;  /* 0x000000c0c468723c */ /* 0x040fe80000041868 */
[----:B------:R-:W-:Y:S02]  /*74b0*/  FMNMX.FTZ R137, R28, R137, !PT ;  /* 0x000000891c897209 */ /* 0x000fe40007810000 */
[----:B------:R-:W-:Y:S02]  /*74c0*/  FMNMX.FTZ R136, R39, R136, !PT ;  /* 0x0000008827887209 */ /* 0x000fe40007810000 */
[----:B------:R-:W-:Y:S01]  /*74d0*/  FMNMX.FTZ R137, R29, R137, !PT ;  /* 0x000000891d897209 */ /* 0x000fe20007810000 */
[-C--:B------:R-:W-:Y:S03]  /*74e0*/  HMMA.16816.F32.BF16 R108, R196, R194.reuse, R108 ;  /* 0x000000c2c46c723c */ /* 0x080fe6000004186c */
[----:B------:R-:W-:Y:S02]  /*74f0*/  FMNMX.FTZ R136, R50, R136, !PT ;  /* 0x0000008832887209 */ /* 0x000fe40007810000 */
[----:B------:R-:W-:Y:S02]  /*7500*/  FMNMX.FTZ R137, R40, R137, !PT ;  /* 0x0000008928897209 */ /* 0x000fe40007810000 */
[----:B------:R-:W-:Y:S01]  /*7510*/  FMNMX.FTZ R136, R51, R136, !PT ;  /* 0x0000008833887209 */ /* 0x000fe20007810000 */
[----:B------:R-:W-:Y:S04]  /*7520*/  HMMA.16816.F32.BF16 R112, R188, R194, R112 ;  /* 0x000000c2bc70723c */ /* 0x000fe80000041870 */
[----:B------:R-:W-:Y:S02]  /*7530*/  FMNMX.FTZ R136, R54, R136, !PT ;  /* 0x0000008836887209 */ /* 0x000fe40007810000 */
[----:B------:R-:W-:Y:S02]  /*7540*/  FMNMX.FTZ R137, R41, R137, !PT ;  /* 0x0000008929897209 */ /* 0x000fe40007810000 */
[----:B------:R-:W-:Y:S04]  /*7550*/  FMNMX.FTZ R136, R55, R136, !PT ;  /* 0x0000008837887209 */ /* 0x000fe80007810000 */
[----:B------:R-:W-:Y:S02]  /*7560*/  FMNMX.FTZ R137, R44, R137, !PT ;  /* 0x000000892c897209 */ /* 0x000fe40007810000 */
        /* <DEDUP_REMOVED lines=38> */
[----:B------:R-:W-:Y:S01]  /*77d0*/  FMNMX.FTZ R136, R76, R136, !PT ;  /* 0x000000884c887209 */ /* 0x000fe20007810000 */
[----:B------:R-:W1:Y:S01]  /*77e0*/  SHFL.BFLY PT, R188, R138, 0x2, 0x1f ;  /* 0x0c401f008abc7f89 */ /* 0x000e6200000e0000 */
[----:B------:R-:W-:Y:S02]  /*77f0*/  FMNMX.FTZ R137, R42, R137, !PT ;  /* 0x000000892a897209 */ /* 0x000fe40007810000 */
[----:B------:R-:W-:Y:S02]  /*7800*/  FMNMX.FTZ R2, R114, R2, !PT ;  /* 0x0000000272027209 */ /* 0x000fe40007810000 */
[----:B------:R-:W-:Y:S02]  /*7810*/  FMNMX.FTZ R136, R77, R136, !PT ;  /* 0x000000884d887209 */ /* 0x000fe40007810000 */
[----:B------:R-:W-:Y:S02]  /*7820*/  FMNMX.FTZ R137, R43, R137, !PT ;  /* 0x000000892b897209 */ /* 0x000fe40007810000 */
[----:B------:R-:W-:Y:S02]  /*7830*/  FMNMX.FTZ R2, R115, R2, !PT ;  /* 0x0000000273027209 */ /* 0x000fe40007810000 */
[----:B------:R-:W-:Y:S02]  /*7840*/  FMNMX.FTZ R136, R88, R136, !PT ;  /* 0x0000008858887209 */ /* 0x000fe40007810000 */
[----:B------:R-:W-:Y:S01]  /*7850*/  FMNMX.FTZ R137, R46, R137, !PT ;  /* 0x000000892e897209 */ /* 0x000fe20007810000 */
[----:B------:R-:W2:Y:S01]  /*7860*/  SHFL.BFLY PT, R141, R2, 0x2, 0x1f ;  /* 0x0c401f00028d7f89 */ /* 0x000ea200000e0000 */
        /* <DEDUP_REMOVED lines=8> */
[----:B-1----:R-:W-:Y:S02]  /*78f0*/  FMNMX.FTZ R138, R138, R188, !PT ;  /* 0x000000bc8a8a7209 */ /* 0x002fe40007810000 */
[----:B------:R-:W-:Y:S02]  /*7900*/  FMNMX.FTZ R136, R105, R136, !PT ;  /* 0x0000008869887209 */ /* 0x000fe40007810000 */
[----:B------:R-:W-:Y:S01]  /*7910*/  FMNMX.FTZ R137, R63, R137, !PT ;  /* 0x000000893f897209 */ /* 0x000fe20007810000 */
[----:B------:R-:W1:Y:S01]  /*7920*/  SHFL.BFLY PT, R188, R138, 0x1, 0x1f ;  /* 0x0c201f008abc7f89 */ /* 0x000e6200000e0000 */
[----:B------:R-:W-:Y:S02]  /*7930*/  FMNMX.FTZ R136, R108, R136, !PT ;  /* 0x000000886c887209 */ /* 0x000fe40007810000 */
[----:B------:R-:W-:Y:S02]  /*7940*/  FMNMX.FTZ R137, R74, R137, !PT ;  /* 0x000000894a897209 */ /* 0x000fe40007810000 */
[----:B------:R-:W-:Y:S02]  /*7950*/  FMNMX.FTZ R136, R109, R136, !PT ;  /* 0x000000886d887209 */ /* 0x000fe40007810000 */
[----:B--2---:R-:W-:Y:S02]  /*7960*/  FMNMX.FTZ R2, R2, R141, !PT ;  /* 0x0000008d02027209 */ /* 0x004fe40007810000 */
[----:B------:R-:W-:Y:S01]  /*7970*/  FMNMX.FTZ R137, R75, R137, !PT ;  /* 0x000000894b897209 */ /* 0x000fe20007810000 */
[----:B------:R-:W2:Y:S03]  /*7980*/  SHFL.BFLY PT, R139, R136, 0x2, 0x1f ;  /* 0x0c401f00888b7f89 */ /* 0x000ea600000e0000 */
[----:B------:R-:W-:Y:S04]  /*7990*/  FMNMX.FTZ R137, R78, R137, !PT ;  /* 0x000000894e897209 */ /* 0x000fe80007810000 */
[----:B------:R-:W-:Y:S01]  /*79a0*/  FMNMX.FTZ R137, R79, R137, !PT ;  /* 0x000000894f897209 */ /* 0x000fe20007810000 */
[----:B------:R-:W3:Y:S03]  /*79b0*/  SHFL.BFLY PT, R141, R2, 0x1, 0x1f ;  /* 0x0c201f00028d7f89 */ /* 0x000ee600000e0000 */
[----:B------:R-:W-:Y:S02]  /*79c0*/  FMNMX.FTZ R137, R90, R137, !PT ;  /* 0x000000895a897209 */ /* 0x000fe40007810000 */
[----:B-1----:R-:W-:Y:S02]  /*79d0*/  FMNMX.FTZ R138, R138, R188, !PT ;  /* 0x000000bc8a8a7209 */ /* 0x002fe40007810000 */
[----:B------:R-:W-:Y:S03]  /*79e0*/  FMNMX.FTZ R137, R91, R137, !PT ;  /* 0x000000895b897209 */ /* 0x000fe60007810000 */
[----:B------:R-:W-:Y:S01]  /*79f0*/  FADD.FTZ R0, -R138, R0 ;  /* 0x000000008a007221 */ /* 0x000fe20000010100 */
[----:B------:R-:W-:Y:S01]  /*7a00*/  FMNMX.FTZ R137, R94, R137, !PT ;  /* 0x000000895e897209 */ /* 0x000fe20007810000 */
[----:B------:R-:W-:Y:S03]  /*7a10*/  FMUL.FTZ R192, R138, c[0x0][0x2d0] ;  /* 0x0000b4008ac07a20 */ /* 0x000fe60000410000 */
[----:B------:R-:W-:Y:S01]  /*7a20*/  FMNMX.FTZ R137, R95, R137, !PT ;  /* 0x000000895f897209 */ /* 0x000fe20007810000 */
[--C-:B------:R-:W-:Y:S01]  /*7a30*/  FFMA.FTZ R20, R20, c[0x0][0x2d0], -R192.reuse ;  /* 0x0000b40014147a23 */ /* 0x100fe200000108c0 */
[----:B--2---:R-:W-:Y:S01]  /*7a40*/  FMNMX.FTZ R136, R136, R139, !PT ;  /* 0x0000008b88887209 */ /* 0x004fe20007810000 */
[--C-:B------:R-:W-:Y:S01]  /*7a50*/  FFMA.FTZ R21, R21, c[0x0][0x2d0], -R192.reuse ;  /* 0x0000b40015157a23 */ /* 0x100fe200000108c0 */
[----:B------:R-:W-:Y:S01]  /*7a60*/  FMNMX.FTZ R139, R106, R137, !PT ;  /* 0x000000896a8b7209 */ /* 0x000fe20007810000 */
[----:B------:R-:W-:Y:S01]  /*7a70*/  MUFU.EX2 R209, R20 ;  /* 0x0000001400d17308 */ /* 0x000fe20000000800 */
[--C-:B------:R-:W-:Y:S01]  /*7a80*/  FFMA.FTZ R52, R52, c[0x0][0x2d0], -R192.reuse ;  /* 0x0000b40034347a23 */ /* 0x100fe200000108c0 */
[----:B------:R-:W1:Y:S01]  /*7a90*/  SHFL.BFLY PT, R189, R136, 0x1, 0x1f ;  /* 0x0c201f0088bd7f89 */ /* 0x000e6200000e0000 */
[----:B---3--:R-:W-:Y:S01]  /*7aa0*/  FMNMX.FTZ R137, R2, R141, !PT ;  /* 0x0000008d02897209 */ /* 0x008fe20007810000 */
[----:B------:R-:W-:Y:S01]  /*7ab0*/  FMUL.FTZ R2, R0, c[0x0][0x2d0] ;  /* 0x0000b40000027a20 */ /* 0x000fe20000410000 */
[----:B------:R-:W-:Y:S01]  /*7ac0*/  FMNMX.FTZ R0, R107, R139, !PT ;  /* 0x0000008b6b007209 */ /* 0x000fe20007810000 */
[--C-:B------:R-:W-:Y:S02]  /*7ad0*/  FFMA.FTZ R53, R53, c[0x0][0x2d0], -R192.reuse ;  /* 0x0000b40035357a23 */ /* 0x100fe400000108c0 */
[--C-:B------:R-:W-:Y:S01]  /*7ae0*/  FFMA.FTZ R64, R64, c[0x0][0x2d0], -R192.reuse ;  /* 0x0000b40040407a23 */ /* 0x100fe200000108c0 */
[----:B------:R-:W-:Y:S01]  /*7af0*/  FMNMX.FTZ R0, R110, R0, !PT ;  /* 0x000000006e007209 */ /* 0x000fe20007810000 */
[----:B------:R2:W3:Y:S01]  /*7b00*/  MUFU.EX2 R141, R2 ;  /* 0x00000002008d7308 */ /* 0x0004e20000000800 */
[--C-:B------:R-:W-:Y:S02]  /*7b10*/  FFMA.FTZ R65, R65, c[0x0][0x2d0], -R192.reuse ;  /* 0x0000b40041417a23 */ /* 0x100fe400000108c0 */
[----:B------:R-:W-:Y:S01]  /*7b20*/  FMNMX.FTZ R0, R111, R0, !PT ;  /* 0x000000006f007209 */ /* 0x000fe20007810000 */
[--C-:B------:R-:W-:Y:S02]  /*7b30*/  FFMA.FTZ R68, R68, c[0x0][0x2d0], -R192.reuse ;  /* 0x0000b40044447a23 */ /* 0x100fe400000108c0 */
[--C-:B------:R-:W-:Y:S02]  /*7b40*/  FFMA.FTZ R69, R69, c[0x0][0x2d0], -R192.reuse ;  /* 0x0000b40045457a23 */ /* 0x100fe400000108c0 */
[----:B------:R-:W-:Y:S02]  /*7b50*/  FMUL.FTZ R193, R137, c[0x0][0x2d0] ;  /* 0x0000b40089c17a20 */ /* 0x000fe40000410000 */
[----:B------:R-:W-:Y:S01]  /*7b60*/  MUFU.EX2 R208, R21 ;  /* 0x0000001500d07308 */ /* 0x000fe20000000800 */
[--C-:B------:R-:W-:Y:S02]  /*7b70*/  FFMA.FTZ R4, R4, c[0x0][0x2d0], -R192.reuse ;  /* 0x0000b40004047a23 */ /* 0x100fe400000108c0 */
[--C-:B------:R-:W-:Y:S02]  /*7b80*/  FFMA.FTZ R22, R22, c[0x0][0x2d0], -R193.reuse ;  /* 0x0000b40016167a23 */ /* 0x100fe400000108c1 */
[--C-:B------:R-:W-:Y:S01]  /*7b90*/  FFMA.FTZ R23, R23, c[0x0][0x2d0], -R193.reuse ;  /* 0x0000b40017177a23 */ /* 0x100fe200000108c1 */
[----:B-1----:R-:W-:Y:S01]  /*7ba0*/  FMNMX.FTZ R136, R136, R189, !PT ;  /* 0x000000bd88887209 */ /* 0x002fe20007810000 */
[--C-:B------:R-:W-:Y:S02]  /*7bb0*/  FFMA.FTZ R54, R54, c[0x0][0x2d0], -R193.reuse ;  /* 0x0000b40036367a23 */ /* 0x100fe400000108c1 */
[--C-:B------:R-:W-:Y:S01]  /*7bc0*/  FFMA.FTZ R55, R55, c[0x0][0x2d0], -R193.reuse ;  /* 0x0000b40037377a23 */ /* 0x100fe200000108c1 */
[----:B------:R1:W-:Y:S01]  /*7bd0*/  MUFU.EX2 R219, R4 ;  /* 0x0000000400db7308 */ /* 0x0003e20000000800 */
[--C-:B------:R-:W-:Y:S02]  /*7be0*/  FFMA.FTZ R6, R6, c[0x0][0x2d0], -R193.reuse ;  /* 0x0000b40006067a23 */ /* 0x100fe400000108c1 */
[----:B------:R-:W-:Y:S02]  /*7bf0*/  FFMA.FTZ R66, R66, c[0x0][0x2d0], -R193 ;  /* 0x0000b40042427a23 */ /* 0x000fe400000108c1 */
[----:B--2---:R-:W-:Y:S02]  /*7c00*/  FADD.FTZ R2, -R137, R3 ;  /* 0x0000000389027221 */ /* 0x004fe40000010100 */
[----:B------:R-:W2:Y:S01]  /*7c10*/  SHFL.BFLY PT, R3, R0, 0x2, 0x1f ;  /* 0x0c401f0000037f89 */ /* 0x000ea200000e0000 */
[--C-:B------:R-:W-:Y:S02]  /*7c20*/  FFMA.FTZ R67, R67, c[0x0][0x2d0], -R193.reuse ;  /* 0x0000b40043437a23 */ /* 0x100fe400000108c1 */
[----:B------:R-:W-:Y:S01]  /*7c30*/  MUFU.EX2 R218, R6 ;  /* 0x0000000600da7308 */ /* 0x000fe20000000800 */
[----:B------:R-:W-:Y:S02]  /*7c40*/  FMUL.FTZ R2, R2, c[0x0][0x2d0] ;  /* 0x0000b40002027a20 */ /* 0x000fe40000410000 */
[--C-:B------:R-:W-:Y:S02]  /*7c50*/  FFMA.FTZ R70, R70, c[0x0][0x2d0], -R193.reuse ;  /* 0x0000b40046467a23 */ /* 0x100fe400000108c1 */
[--C-:B------:R-:W-:Y:S02]  /*7c60*/  FFMA.FTZ R71, R71, c[0x0][0x2d0], -R193.reuse ;  /* 0x0000b40047477a23 */ /* 0x100fe400000108c1 */
[--C-:B------:R-:W-:Y:S02]  /*7c70*/  FFMA.FTZ R7, R7, c[0x0][0x2d0], -R193.reuse ;  /* 0x0000b40007077a23 */ /* 0x100fe400000108c1 */
[----:B------:R-:W-:Y:S01]  /*7c80*/  FMUL.FTZ R194, R136, c[0x0][0x2d0] ;  /* 0x0000b40088c27a20 */ /* 0x000fe20000410000 */
[----:B------:R4:W4:Y:S01]  /*7c90*/  MUFU.EX2 R139, R2 ;  /* 0x00000002008b7308 */ /* 0x0009220000000800 */
[----:B------:R-:W-:Y:S02]  /*7ca0*/  FFMA.FTZ R5, R5, c[0x0][0x2d0], -R192 ;  /* 0x0000b40005057a23 */ /* 0x000fe400000108c0 */
[----:B------:R-:W-:Y:S01]  /*7cb0*/  FFMA.FTZ R60, R60, c[0x0][0x2d0], -R194 ;  /* 0x0000b4003c3c7a23 */ /* 0x000fe200000108c2 */
[----:B-1----:R-:W-:Y:S01]  /*7cc0*/  @P0 SHF.R.S32.HI R4, RZ, 0x1f, R242 ;  /* 0x0000001fff040819 */ /* 0x002fe200000114f2 */
[----:B------:R-:W-:Y:S02]  /*7cd0*/  FFMA.FTZ R61, R61, c[0x0][0x2d0], -R194 ;  /* 0x0000b4003d3d7a23 */ /* 0x000fe400000108c2 */
[--C-:B------:R-:W-:Y:S02]  /*7ce0*/  FFMA.FTZ R16, R16, c[0x0][0x2d0], -R192.reuse ;  /* 0x0000b40010107a23 */ /* 0x100fe400000108c0 */
[----:B------:R-:W-:Y:S01]  /*7cf0*/  FFMA.FTZ R17, R17, c[0x0][0x2d0], -R192 ;  /* 0x0000b40011117a23 */ /* 0x000fe200000108c0 */
[----:B------:R-:W-:Y:S01]  /*7d00*/  MUFU.EX2 R220, R7 ;  /* 0x0000000700dc7308 */ /* 0x000fe20000000800 */
[----:B--2---:R-:W-:Y:S01]  /*7d10*/  FMNMX.FTZ R0, R0, R3, !PT ;  /* 0x0000000300007209 */ /* 0x004fe20007810000 */
[--C-:B------:R-:W-:Y:S02]  /*7d20*/  FFMA.FTZ R18, R18, c[0x0][0x2d0], -R193.reuse ;  /* 0x0000b40012127a23 */ /* 0x100fe400000108c1 */
[----:B------:R-:W-:Y:S02]  /*7d30*/  FFMA.FTZ R19, R19, c[0x0][0x2d0], -R193 ;  /* 0x0000b40013137a23 */ /* 0x000fe400000108c1 */
[C---:B---3--:R-:W-:Y:S02]  /*7d40*/  FMUL.FTZ R120, R141.reuse, R120 ;  /* 0x000000788d787220 */ /* 0x048fe40000410000 */
[----:B------:R-:W-:Y:S02]  /*7d50*/  FMUL.FTZ R121, R141, R121 ;  /* 0x000000798d797220 */ /* 0x000fe40000410000 */
[----:B------:R-:W-:Y:S01]  /*7d60*/  MUFU.EX2 R223, R5 ;  /* 0x0000000500df7308 */ /* 0x000fe20000000800 */
[--C-:B------:R-:W-:Y:S02]  /*7d70*/  FFMA.FTZ R8, R8, c[0x0][0x2d0], -R194.reuse ;  /* 0x0000b40008087a23 */ /* 0x100fe400000108c2 */
[----:B------:R-:W-:Y:S02]  /*7d80*/  FFMA.FTZ R9, R9, c[0x0][0x2d0], -R194 ;  /* 0x0000b40009097a23 */ /* 0x000fe400000108c2 */
[----:B----4-:R-:W-:Y:S02]  /*7d90*/  FADD.FTZ R2, -R136, R140 ;  /* 0x0000008c88027221 */ /* 0x010fe40000010100 */
[C---:B------:R-:W-:Y:S02]  /*7da0*/  FMUL.FTZ R122, R139.reuse, R122 ;  /* 0x0000007a8b7a7220 */ /* 0x040fe40000410000 */
[----:B------:R-:W-:Y:S01]  /*7db0*/  FMUL.FTZ R2, R2, c[0x0][0x2d0] ;  /* 0x0000b40002027a20 */ /* 0x000fe20000410000 */
[----:B------:R1:W-:Y:S01]  /*7dc0*/  MUFU.EX2 R216, R8 ;  /* 0x0000000800d87308 */ /* 0x0003e20000000800 */
[----:B------:R-:W-:Y:S02]  /*7dd0*/  FMUL.FTZ R123, R139, R123 ;  /* 0x0000007b8b7b7220 */ /* 0x000fe40000410000 */
[C---:B------:R-:W-:Y:S02]  /*7de0*/  FMUL.FTZ R124, R141.reuse, R124 ;  /* 0x0000007c8d7c7220 */ /* 0x040fe40000410000 */
[----:B------:R-:W-:Y:S02]  /*7df0*/  FMUL.FTZ R125, R141, R125 ;  /* 0x0000007d8d7d7220 */ /* 0x000fe40000410000 */
[C---:B------:R-:W-:Y:S02]  /*7e00*/  FMUL.FTZ R126, R139.reuse, R126 ;  /* 0x0000007e8b7e7220 */ /* 0x040fe40000410000 */
[----:B------:R-:W-:Y:S01]  /*7e10*/  FMUL.FTZ R127, R139, R127 ;  /* 0x0000007f8b7f7220 */ /* 0x000fe20000410000 */
[----:B------:R2:W3:Y:S01]  /*7e20*/  MUFU.EX2 R140, R2 ;  /* 0x00000002008c7308 */ /* 0x0004e20000000800 */
[--C-:B------:R-:W-:Y:S02]  /*7e30*/  FFMA.FTZ R56, R56, c[0x0][0x2d0], -R194.reuse ;  /* 0x0000b40038387a23 */ /* 0x100fe400000108c2 */
[----:B------:R-:W-:Y:S02]  /*7e40*/  FFMA.FTZ R57, R57, c[0x0][0x2d0], -R194 ;  /* 0x0000b40039397a23 */ /* 0x000fe400000108c2 */
[--C-:B------:R-:W-:Y:S02]  /*7e50*/  FFMA.FTZ R80, R80, c[0x0][0x2d0], -R192.reuse ;  /* 0x0000b40050507a23 */ /* 0x100fe400000108c0 */
[----:B------:R-:W-:Y:S02]  /*7e60*/  FFMA.FTZ R81, R81, c[0x0][0x2d0], -R192 ;  /* 0x0000b40051517a23 */ /* 0x000fe400000108c0 */
[--C-:B------:R-:W-:Y:S01]  /*7e70*/  FFMA.FTZ R13, R13, c[0x0][0x2d0], -R194.reuse ;  /* 0x0000b4000d0d7a23 */ /* 0x100fe200000108c2 */
[----:B------:R4:W-:Y:S01]  /*7e80*/  MUFU.EX2 R217, R9 ;  /* 0x0000000900d97308 */ /* 0x0009e20000000800 */
[--C-:B------:R-:W-:Y:S02]  /*7e90*/  FFMA.FTZ R24, R24, c[0x0][0x2d0], -R194.reuse ;  /* 0x0000b40018187a23 */ /* 0x100fe400000108c2 */
[--C-:B------:R-:W-:Y:S01]  /*7ea0*/  FFMA.FTZ R12, R12, c[0x0][0x2d0], -R194.reuse ;  /* 0x0000b4000c0c7a23 */ /* 0x100fe200000108c2 */
[----:B-1----:R-:W-:Y:S01]  /*7eb0*/  @P0 MOV R8, R248 ;  /* 0x000000f800080202 */ /* 0x002fe20000000f00 */
[----:B------:R-:W-:Y:S02]  /*7ec0*/  FFMA.FTZ R25, R25, c[0x0][0x2d0], -R194 ;  /* 0x0000b40019197a23 */ /* 0x000fe400000108c2 */
[----:B------:R-:W-:Y:S02]  /*7ed0*/  FFMA.FTZ R33, R33, c[0x0][0x2d0], -R192 ;  /* 0x0000b40021217a23 */ /* 0x000fe400000108c0 */
[--C-:B------:R-:W-:Y:S01]  /*7ee0*/  FFMA.FTZ R28, R28, c[0x0][0x2d0], -R194.reuse ;  /* 0x0000b4001c1c7a23 */ /* 0x100fe200000108c2 */
[----:B------:R1:W-:Y:S01]  /*7ef0*/  MUFU.EX2 R205, R13 ;  /* 0x0000000d00cd7308 */ /* 0x0003e20000000800 */
[----:B------:R-:W-:Y:S02]  /*7f00*/  @P0 IMAD R6, R4, c[0x0][0x1e0], RZ ;  /* 0x0000780004060a24 */ /* 0x000fe400078e02ff */
[----:B------:R-:W-:Y:S01]  /*7f10*/  FFMA.FTZ R29, R29, c[0x0][0x2d0], -R194 ;  /* 0x0000b4001d1d7a23 */ /* 0x000fe200000108c2 */
[----:B--2---:R-:W2:Y:S01]  /*7f20*/  SHFL.BFLY PT, R2, R0, 0x1, 0x1f ;  /* 0x0c201f0000027f89 */ /* 0x004ea200000e0000 */
[C---:B---3--:R-:W-:Y:S02]  /*7f30*/  FMUL.FTZ R116, R140.reuse, R116 ;  /* 0x000000748c747220 */ /* 0x048fe40000410000 */
[C---:B------:R-:W-:Y:S02]  /*7f40*/  FMUL.FTZ R117, R140.reuse, R117 ;  /* 0x000000758c757220 */ /* 0x040fe40000410000 */
[----:B------:R-:W-:Y:S01]  /*7f50*/  FMUL.FTZ R128, R140, R128 ;  /* 0x000000808c807220 */ /* 0x000fe20000410000 */
[----:B------:R3:W-:Y:S01]  /*7f60*/  MUFU.EX2 R206, R12 ;  /* 0x0000000c00ce7308 */ /* 0x0007e20000000800 */
[C---:B------:R-:W-:Y:S01]  /*7f70*/  @P0 IMAD.WIDE.U32 R4, R242.reuse, c[0x0][0x1e0], RZ ;  /* 0x00007800f2040a25 */ /* 0x040fe200078e00ff */
[----:B----4-:R-:W-:Y:S03]  /*7f80*/  @P0 MOV R9, R251 ;  /* 0x000000fb00090202 */ /* 0x010fe60000000f00 */
[----:B------:R-:W-:Y:S02]  /*7f90*/  @P0 IMAD R6, R242, c[0x0][0x1e4], R6 ;  /* 0x00007900f2060a24 */ /* 0x000fe400078e0206 */
[----:B------:R-:W-:Y:S02]  /*7fa0*/  FMUL.FTZ R129, R140, R129 ;  /* 0x000000818c817220 */ /* 0x000fe40000410000 */
[----:B------:R-:W-:Y:S01]  /*7fb0*/  @P0 IMAD.WIDE.U32 R8, R4, 0x70, R8 ;  /* 0x0000007004080825 */ /* 0x000fe200078e0008 */
[----:B------:R-:W-:Y:S01]  /*7fc0*/  MUFU.EX2 R203, R23 ;  /* 0x0000001700cb7308 */ /* 0x000fe20000000800 */
[----:B------:R-:W-:Y:S02]  /*7fd0*/  @P0 IADD3 R6, R5, R6, RZ ;  /* 0x0000000605060210 */ /* 0x000fe40007ffe0ff */
[C---:B------:R-:W-:Y:S01]  /*7fe0*/  FMUL.FTZ R132, R140.reuse, R132 ;  /* 0x000000848c847220 */ /* 0x040fe20000410000 */
[----:B-1----:R-:W-:Y:S01]  /*7ff0*/  @P0 SHF.L.U32 R13, R245, 0x5, RZ ;  /* 0x00000005f50d0819 */ /* 0x002fe200000006ff */
[----:B------:R-:W-:Y:S02]  /*8000*/  FMUL.FTZ R133, R140, R133 ;  /* 0x000000858c857220 */ /* 0x000fe40000410000 */
[----:B------:R-:W-:Y:S01]  /*8010*/  @P0 IMAD R4, R6, 0x70, RZ ;  /* 0x0000007006040824 */ /* 0x000fe200078e02ff */
[----:B--2---:R-:W-:Y:S01]  /*8020*/  FMNMX.FTZ R2, R0, R2, !PT ;  /* 0x0000000200027209 */ /* 0x004fe20007810000 */
[----:B------:R-:W-:Y:S01]  /*8030*/  FFMA.FTZ R35, R35, c[0x0][0x2d0], -R193 ;  /* 0x0000b40023237a23 */ /* 0x000fe200000108c1 */
[----:B------:R1:W-:Y:S01]  /*8040*/  MUFU.EX2 R246, R16 ;  /* 0x0000001000f67308 */ /* 0x0003e20000000800 */
[----:B------:R-:W-:Y:S01]  /*8050*/  @P0 LEA R6, P3, R8, c[0x0][0x1c8], 0x1 ;  /* 0x0000720008060a11 */ /* 0x000fe200078608ff */
[----:B------:R-:W-:Y:S01]  /*8060*/  FFMA.FTZ R36, R36, c[0x0][0x2d0], -R192 ;  /* 0x0000b40024247a23 */ /* 0x000fe200000108c0 */
[----:B------:R-:W-:Y:S01]  /*8070*/  @P0 IADD3 R5, R9, R4, RZ ;  /* 0x0000000409050210 */ /* 0x000fe20007ffe0ff */
[----:B------:R-:W-:Y:S01]  /*8080*/  FMUL.FTZ R3, R2, c[0x0][0x2d0] ;  /* 0x0000b40002037a20 */ /* 0x000fe20000410000 */
[-C--:B------:R-:W-:Y:S01]  /*8090*/  @P0 IADD3 R4, P2, R6, R13.reuse, RZ ;  /* 0x0000000d06040210 */ /* 0x080fe20007f5e0ff */
[----:B------:R-:W-:Y:S01]  /*80a0*/  FADD.FTZ R0, -R2, R142 ;  /* 0x0000008e02007221 */ /* 0x000fe20000010100 */
[----:B------:R-:W-:Y:S01]  /*80b0*/  @P0 LEA.HI.X R7, R8, c[0x0][0x1cc], R5, 0x1, P3 ;  /* 0x0000730008070a11 */ /* 0x000fe200018f0c05 */
[----:B------:R-:W-:Y:S01]  /*80c0*/  FFMA.FTZ R10, R10, c[0x0][0x2d0], -R3 ;  /* 0x0000b4000a0a7a23 */ /* 0x000fe20000010803 */
[----:B---3--:R-:W-:Y:S01]  /*80d0*/  @P0 SHF.L.U64.HI R12, R245, 0x5, R247 ;  /* 0x00000005f50c0819 */ /* 0x008fe200000102f7 */
[----:B------:R-:W-:Y:S01]  /*80e0*/  MUFU.EX2 R142, R22 ;  /* 0x00000016008e7308 */ /* 0x000fe20000000800 */
[--C-:B------:R-:W-:Y:S01]  /*80f0*/  FFMA.FTZ R62, R62, c[0x0][0x2d0], -R3.reuse ;  /* 0x0000b4003e3e7a23 */ /* 0x100fe20000010803 */
[----:B------:R2:W-:Y:S01]  /*8100*/  @P0 LDGSTS.E.BYPASS.LTC128B.128 [R241+0x3900], [R6.64], !P1 ;  /* 0x0390000006f10fae */ /* 0x0005e2000c901d48 */
[----:B------:R-:W-:Y:S01]  /*8110*/  @P0 IADD3.X R5, R7, R12, RZ, P2, !PT ;  /* 0x0000000c07050210 */ /* 0x000fe200017fe4ff */
[--C-:B------:R-:W-:Y:S02]  /*8120*/  FFMA.FTZ R63, R63, c[0x0][0x2d0], -R3.reuse ;  /* 0x0000b4003f3f7a23 */ /* 0x100fe40000010803 */
[--C-:B------:R-:W-:Y:S02]  /*8130*/  FFMA.FTZ R11, R11, c[0x0][0x2d0], -R3.reuse ;  /* 0x0000b4000b0b7a23 */ /* 0x100fe40000010803 */
[--C-:B------:R-:W-:Y:S02]  /*8140*/  FFMA.FTZ R14, R14, c[0x0][0x2d0], -R3.reuse ;  /* 0x0000b4000e0e7a23 */ /* 0x100fe40000010803 */
[----:B------:R3:W-:Y:S01]  /*8150*/  MUFU.EX2 R195, R10 ;  /* 0x0000000a00c37308 */ /* 0x0007e20000000800 */
[----:B------:R4:W-:Y:S01]  /*8160*/  @P0 LDGSTS.E.BYPASS.LTC128B.128 [R241+0x4100], [R4.64], !P1 ;  /* 0x0410000004f10fae */ /* 0x0009e2000c901d48 */
[--C-:B------:R-:W-:Y:S02]  /*8170*/  FFMA.FTZ R15, R15, c[0x0][0x2d0], -R3.reuse ;  /* 0x0000b4000f0f7a23 */ /* 0x100fe40000010803 */
[----:B-1----:R-:W-:Y:S02]  /*8180*/  FMUL.FTZ R16, R141, R156 ;  /* 0x0000009c8d107220 */ /* 0x002fe40000410000 */
[--C-:B------:R-:W-:Y:S02]  /*8190*/  FFMA.FTZ R58, R58, c[0x0][0x2d0], -R3.reuse ;  /* 0x0000b4003a3a7a23 */ /* 0x100fe40000010803 */
[--C-:B------:R-:W-:Y:S02]  /*81a0*/  FFMA.FTZ R59, R59, c[0x0][0x2d0], -R3.reuse ;  /* 0x0000b4003b3b7a23 */ /* 0x100fe40000010803 */
[----:B------:R1:W-:Y:S01]  /*81b0*/  MUFU.EX2 R207, R17 ;  /* 0x0000001100cf7308 */ /* 0x0003e20000000800 */
[----:B------:R-:W-:Y:S02]  /*81c0*/  FMUL.FTZ R0, R0, c[0x0][0x2d0] ;  /* 0x0000b40000007a20 */ /* 0x000fe40000410000 */
[--C-:B------:R-:W-:Y:S02]  /*81d0*/  FFMA.FTZ R31, R31, c[0x0][0x2d0], -R3.reuse ;  /* 0x0000b4001f1f7a23 */ /* 0x100fe40000010803 */
[--C-:B------:R-:W-:Y:S02]  /*81e0*/  FFMA.FTZ R26, R26, c[0x0][0x2d0], -R3.reuse ;  /* 0x0000b4001a1a7a23 */ /* 0x100fe40000010803 */
[--C-:B------:R-:W-:Y:S02]  /*81f0*/  FFMA.FTZ R27, R27, c[0x0][0x2d0], -R3.reuse ;  /* 0x0000b4001b1b7a23 */ /* 0x100fe40000010803 */
[----:B------:R-:W-:Y:S01]  /*8200*/  FFMA.FTZ R30, R30, c[0x0][0x2d0], -R3 ;  /* 0x0000b4001e1e7a23 */ /* 0x000fe20000010803 */
[----:B------:R4:W-:Y:S01]  /*8210*/  MUFU.EX2 R196, R11 ;  /* 0x0000000b00c47308 */ /* 0x0009e20000000800 */
[--C-:B------:R-:W-:Y:S02]  /*8220*/  FFMA.FTZ R37, R37, c[0x0][0x2d0], -R192.reuse ;  /* 0x0000b40025257a23 */ /* 0x100fe400000108c0 */
[--C-:B------:R-:W-:Y:S01]  /*8230*/  FFMA.FTZ R38, R38, c[0x0][0x2d0], -R193.reuse ;  /* 0x0000b40026267a23 */ /* 0x100fe200000108c1 */
[-C--:B---3--:R-:W-:Y:S01]  /*8240*/  @P0 IADD3 R10, P4, R4, R13.reuse, RZ ;  /* 0x0000000d040a0210 */ /* 0x088fe20007f9e0ff */
[--C-:B------:R-:W-:Y:S02]  /*8250*/  FFMA.FTZ R39, R39, c[0x0][0x2d0], -R193.reuse ;  /* 0x0000b40027277a23 */ /* 0x100fe400000108c1 */
[--C-:B------:R-:W-:Y:S01]  /*8260*/  FFMA.FTZ R48, R48, c[0x0][0x2d0], -R192.reuse ;  /* 0x0000b40030307a23 */ /* 0x100fe200000108c0 */
[-C--:B------:R-:W-:Y:S01]  /*8270*/  @P0 IADD3 R8, P3, R10, R13.reuse, RZ ;  /* 0x0000000d0a080210 */ /* 0x080fe20007f7e0ff */
[----:B------:R-:W-:Y:S01]  /*8280*/  FFMA.FTZ R49, R49, c[0x0][0x2d0], -R192 ;  /* 0x0000b40031317a23 */ /* 0x000fe200000108c0 */
[----:B------:R3:W-:Y:S01]  /*8290*/  MUFU.EX2 R244, R18 ;  /* 0x0000001200f47308 */ /* 0x0007e20000000800 */
[--C-:B------:R-:W-:Y:S01]  /*82a0*/  FFMA.FTZ R50, R50, c[0x0][0x2d0], -R193.reuse ;  /* 0x0000b40032327a23 */ /* 0x100fe200000108c1 */
[----:B--2---:R-:W-:Y:S01]  /*82b0*/  @P0 IADD3 R6, P2, R8, R13, RZ ;  /* 0x0000000d08060210 */ /* 0x004fe20007f5e0ff */
[----:B------:R-:W-:Y:S02]  /*82c0*/  FFMA.FTZ R51, R51, c[0x0][0x2d0], -R193 ;  /* 0x0000b40033337a23 */ /* 0x000fe400000108c1 */
[----:B-1----:R-:W-:Y:S02]  /*82d0*/  FMUL.FTZ R17, R141, R157 ;  /* 0x0000009d8d117220 */ /* 0x002fe40000410000 */
[--C-:B------:R-:W-:Y:S02]  /*82e0*/  FFMA.FTZ R40, R40, c[0x0][0x2d0], -R194.reuse ;  /* 0x0000b40028287a23 */ /* 0x100fe400000108c2 */
[--C-:B------:R-:W-:Y:S01]  /*82f0*/  FFMA.FTZ R41, R41, c[0x0][0x2d0], -R194.reuse ;  /* 0x0000b40029297a23 */ /* 0x100fe200000108c2 */
[----:B------:R1:W-:Y:S01]  /*8300*/  MUFU.EX2 R204, R19 ;  /* 0x0000001300cc7308 */ /* 0x0003e20000000800 */
[--C-:B------:R-:W-:Y:S02]  /*8310*/  FFMA.FTZ R42, R42, c[0x0][0x2d0], -R3.reuse ;  /* 0x0000b4002a2a7a23 */ /* 0x100fe40000010803 */
[--C-:B------:R-:W-:Y:S01]  /*8320*/  FFMA.FTZ R43, R43, c[0x0][0x2d0], -R3.reuse ;  /* 0x0000b4002b2b7a23 */ /* 0x100fe20000010803 */
[-C--:B----4-:R-:W-:Y:S01]  /*8330*/  @P0 IADD3.X R11, R5, R12.reuse, RZ, P4, !PT ;  /* 0x0000000c050b0210 */ /* 0x090fe200027fe4ff */
[--C-:B------:R-:W-:Y:S02]  /*8340*/  FFMA.FTZ R44, R44, c[0x0][0x2d0], -R194.reuse ;  /* 0x0000b4002c2c7a23 */ /* 0x100fe400000108c2 */
[----:B------:R-:W-:Y:S01]  /*8350*/  FFMA.FTZ R45, R45, c[0x0][0x2d0], -R194 ;  /* 0x0000b4002d2d7a23 */ /* 0x000fe200000108c2 */
[-C--:B------:R-:W-:Y:S01]  /*8360*/  @P0 IADD3.X R9, R11, R12.reuse, RZ, P3, !PT ;  /* 0x0000000c0b090210 */ /* 0x080fe20001ffe4ff */
[----:B------:R2:W-:Y:S01]  /*8370*/  @P0 LDGSTS.E.BYPASS.LTC128B.128 [R241+0x4900], [R10.64], !P1 ;  /* 0x049000000af10fae */ /* 0x0005e2000c901d48 */
[----:B------:R-:W4:Y:S01]  /*8380*/  MUFU.EX2 R0, R0 ;  /* 0x0000000000007308 */ /* 0x000f220000000800 */
[----:B------:R-:W-:Y:S01]  /*8390*/  @P0 IADD3 R4, P3, R6, R13, RZ ;  /* 0x0000000d06040210 */ /* 0x000fe20007f7e0ff */
[----:B------:R-:W-:Y:S01]  /*83a0*/  FFMA.FTZ R46, R46, c[0x0][0x2d0], -R3 ;  /* 0x0000b4002e2e7a23 */ /* 0x000fe20000010803 */
[----:B------:R-:W-:Y:S01]  /*83b0*/  @P0 IADD3.X R7, R9, R12, RZ, P2, !PT ;  /* 0x0000000c09070210 */ /* 0x000fe200017fe4ff */
[----:B---3--:R-:W-:Y:S02]  /*83c0*/  FMUL.FTZ R18, R139, R158 ;  /* 0x0000009e8b127220 */ /* 0x008fe40000410000 */
[----:B------:R-:W-:Y:S01]  /*83d0*/  FFMA.FTZ R113, R113, c[0x0][0x2d0], -R192 ;  /* 0x0000b40071717a23 */ /* 0x000fe200000108c0 */
[----:B------:R3:W-:Y:S01]  /*83e0*/  @P0 LDGSTS.E.BYPASS.LTC128B.128 [R241+0x5100], [R8.64], !P1 ;  /* 0x0510000008f10fae */ /* 0x0007e2000c901d48 */
[----:B------:R-:W-:Y:S01]  /*83f0*/  @P0 IADD3.X R5, R7, R12, RZ, P3, !PT ;  /* 0x0000000c07050210 */ /* 0x000fe20001ffe4ff */
[----:B------:R-:W-:Y:S01]  /*8400*/  FFMA.FTZ R109, R109, c[0x0][0x2d0], -R194 ;  /* 0x0000b4006d6d7a23 */ /* 0x000fe200000108c2 */
[----:B------:R3:W-:Y:S01]  /*8410*/  MUFU.EX2 R201, R14 ;  /* 0x0000000e00c97308 */ /* 0x0007e20000000800 */
[----:B------:R-:W-:Y:S02]  /*8420*/  FFMA.FTZ R32, R32, c[0x0][0x2d0], -R192 ;  /* 0x0000b40020207a23 */ /* 0x000fe400000108c0 */
[--C-:B------:R-:W-:Y:S02]  /*8430*/  FFMA.FTZ R34, R34, c[0x0][0x2d0], -R193.reuse ;  /* 0x0000b40022227a23 */ /* 0x100fe400000108c1 */
[----:B------:R3:W-:Y:S01]  /*8440*/  @P0 LDGSTS.E.BYPASS.LTC128B.128 [R241+0x5900], [R6.64], !P1 ;  /* 0x0590000006f10fae */ /* 0x0007e2000c901d48 */
[----:B-1----:R-:W-:Y:S02]  /*8450*/  FMUL.FTZ R19, R139, R159 ;  /* 0x0000009f8b137220 */ /* 0x002fe40000410000 */
[--C-:B------:R-:W-:Y:S02]  /*8460*/  FFMA.FTZ R82, R82, c[0x0][0x2d0], -R193.reuse ;  /* 0x0000b40052527a23 */ /* 0x100fe400000108c1 */
[----:B------:R1:W1:Y:S01]  /*8470*/  MUFU.EX2 R202, R15 ;  /* 0x0000000f00ca7308 */ /* 0x0002620000000800 */
[----:B------:R-:W-:Y:S02]  /*8480*/  FFMA.FTZ R83, R83, c[0x0][0x2d0], -R193 ;  /* 0x0000b40053537a23 */ /* 0x000fe400000108c1 */
[----:B------:R1:W-:Y:S01]  /*8490*/  @P0 LDGSTS.E.BYPASS.LTC128B.128 [R241+0x6100], [R4.64], !P1 ;  /* 0x0610000004f10fae */ /* 0x0003e2000c901d48 */
[----:B----4-:R-:W-:Y:S01]  /*84a0*/  FMUL.FTZ R118, R0, R118 ;  /* 0x0000007600767220 */ /* 0x010fe20000410000 */
[----:B--2---:R-:W-:Y:S01]  /*84b0*/  @P0 IADD3 R10, P2, R4, R13, RZ ;  /* 0x0000000d040a0210 */ /* 0x004fe20007f5e0ff */
[----:B------:R-:W-:Y:S02]  /*84c0*/  FMUL.FTZ R13, R140, R153 ;  /* 0x000000998c0d7220 */ /* 0x000fe40000410000 */
[----:B------:R-:W-:Y:S02]  /*84d0*/  FMUL.FTZ R119, R0, R119 ;  /* 0x0000007700777220 */ /* 0x000fe40000410000 */
[----:B------:R-:W2:Y:S01]  /*84e0*/  MUFU.EX2 R243, R32 ;  /* 0x0000002000f37308 */ /* 0x000ea20000000800 */
[----:B------:R-:W-:Y:S01]  /*84f0*/  @P0 IADD3.X R11, R5, R12, RZ, P2, !PT ;  /* 0x0000000c050b0210 */ /* 0x000fe200017fe4ff */
[C---:B------:R-:W-:Y:S02]  /*8500*/  FMUL.FTZ R12, R140.reuse, R152 ;  /* 0x000000988c0c7220 */ /* 0x040fe40000410000 */
[C---:B---3--:R-:W-:Y:S01]  /*8510*/  FMUL.FTZ R8, R140.reuse, R144 ;  /* 0x000000908c087220 */ /* 0x048fe20000410000 */
[----:B------:R-:W-:Y:S01]  /*8520*/  F2FP.BF16.PACK_AB R144, R217, R216 ;  /* 0x000000d8d990723e */ /* 0x000fe200000010ff */
[----:B------:R3:W-:Y:S01]  /*8530*/  @P0 LDGSTS.E.BYPASS.LTC128B.128 [R241+0x6900], [R10.64], !P1 ;  /* 0x069000000af10fae */ /* 0x0007e2000c901d48 */
[----:B------:R-:W-:Y:S01]  /*8540*/  FMUL.FTZ R9, R140, R145 ;  /* 0x000000918c097220 */ /* 0x000fe20000410000 */
[----:B------:R-:W-:Y:S01]  /*8550*/  F2FP.BF16.PACK_AB R145, R196, R195 ;  /* 0x000000c3c491723e */ /* 0x000fe200000010ff */
[C---:B------:R-:W-:Y:S01]  /*8560*/  FMUL.FTZ R14, R0.reuse, R154 ;  /* 0x0000009a000e7220 */ /* 0x040fe20000410000 */
[----:B------:R4:W-:Y:S01]  /*8570*/  MUFU.EX2 R200, R31 ;  /* 0x0000001f00c87308 */ /* 0x0009e20000000800 */
[----:B------:R-:W-:Y:S02]  /*8580*/  FMUL.FTZ R130, R0, R130 ;  /* 0x0000008200827220 */ /* 0x000fe40000410000 */
[----:B------:R-:W-:Y:S01]  /*8590*/  FMUL.FTZ R6, R139, R150 ;  /* 0x000000968b067220 */ /* 0x000fe20000410000 */
[----:B------:R-:W2:Y:S01]  /*85a0*/  LDSM.16.MT88.4 R20, [R224+0x100] ;  /* 0x00010000e014783b */ /* 0x000ea20000004200 */
[----:B------:R-:W-:Y:S01]  /*85b0*/  F2FP.BF16.PACK_AB R150, R207, R246 ;  /* 0x000000f6cf96723e */ /* 0x000fe200000010ff */
[----:B------:R-:W-:Y:S01]  /*85c0*/  FMUL.FTZ R7, R139, R151 ;  /* 0x000000978b077220 */ /* 0x000fe20000410000 */
[----:B------:R-:W-:Y:S01]  /*85d0*/  F2FP.BF16.PACK_AB R151, R204, R244 ;  /* 0x000000f4cc97723e */ /* 0x000fe200000010ff */
[----:B-1----:R-:W-:Y:S02]  /*85e0*/  FMUL.FTZ R15, R0, R155 ;  /* 0x0000009b000f7220 */ /* 0x002fe40000410000 */
[----:B------:R1:W-:Y:S01]  /*85f0*/  MUFU.EX2 R252, R24 ;  /* 0x0000001800fc7308 */ /* 0x0003e20000000800 */
[----:B------:R-:W-:Y:S01]  /*8600*/  FMUL.FTZ R4, R141, R148 ;  /* 0x000000948d047220 */ /* 0x000fe20000410000 */
[----:B------:R-:W-:Y:S01]  /*8610*/  F2FP.BF16.PACK_AB R148, R223, R219 ;  /* 0x000000dbdf94723e */ /* 0x000fe200000010ff */
[----:B------:R-:W-:Y:S01]  /*8620*/  FMUL.FTZ R5, R141, R149 ;  /* 0x000000958d057220 */ /* 0x000fe20000410000 */
[----:B------:R-:W-:Y:S01]  /*8630*/  F2FP.BF16.PACK_AB R149, R220, R218 ;  /* 0x000000dadc95723e */ /* 0x000fe200000010ff */
[----:B------:R-:W2:Y:S01]  /*8640*/  LDSM.16.MT88.4 R188, [R227+0x100] ;  /* 0x00010000e3bc783b */ /* 0x000ea20000004200 */
[C---:B------:R-:W-:Y:S02]  /*8650*/  FMUL.FTZ R131, R0.reuse, R131 ;  /* 0x0000008300837220 */ /* 0x040fe40000410000 */
[C---:B------:R-:W-:Y:S02]  /*8660*/  FMUL.FTZ R134, R0.reuse, R134 ;  /* 0x0000008600867220 */ /* 0x040fe40000410000 */
[----:B------:R-:W-:Y:S01]  /*8670*/  MUFU.EX2 R212, R52 ;  /* 0x0000003400d47308 */ /* 0x000fe20000000800 */
[C---:B------:R-:W-:Y:S02]  /*8680*/  FMUL.FTZ R135, R0.reuse, R135 ;  /* 0x0000008700877220 */ /* 0x040fe40000410000 */
[----:B------:R-:W2:Y:S01]  /*8690*/  LDSM.16.MT88.4 R152, [R225+0x100] ;  /* 0x00010000e198783b */ /* 0x000ea20000004200 */
[C---:B---3--:R-:W-:Y:S01]  /*86a0*/  FMUL.FTZ R10, R0.reuse, R146 ;  /* 0x00000092000a7220 */ /* 0x048fe20000410000 */
[----:B------:R-:W-:Y:S01]  /*86b0*/  F2FP.BF16.PACK_AB R146, R205, R206 ;  /* 0x000000cecd92723e */ /* 0x000fe200000010ff */
[----:B------:R-:W-:Y:S01]  /*86c0*/  FMUL.FTZ R11, R0, R147 ;  /* 0x00000093000b7220 */ /* 0x000fe20000410000 */
[----:B------:R-:W-:Y:S01]  /*86d0*/  F2FP.BF16.PACK_AB R147, R202, R201 ;  /* 0x000000c9ca93723e */ /* 0x000fe200000010ff */
[----:B----4-:R-:W-:Y:S01]  /*86e0*/  FMUL.FTZ R31, R0, R171 ;  /* 0x000000ab001f7220 */ /* 0x010fe20000410000 */
[----:B--2---:R-:W-:Y:S01]  /*86f0*/  MOV R171, R243 ;  /* 0x000000f300ab7202 */ /* 0x004fe20000000f00 */
[----:B------:R-:W-:Y:S01]  /*8700*/  MUFU.EX2 R210, R33 ;  /* 0x0000002100d27308 */ /* 0x000fe20000000800 */
[----:B------:R-:W2:Y:S01]  /*8710*/  LDSM.16.MT88.4 R156, [R226+0x100] ;  /* 0x00010000e29c783b */ /* 0x000ea20000004200 */
[--C-:B------:R-:W-:Y:S02]  /*8720*/  FFMA.FTZ R72, R72, c[0x0][0x2d0], -R194.reuse ;  /* 0x0000b40048487a23 */ /* 0x100fe400000108c2 */
[----:B-1----:R-:W-:Y:S02]  /*8730*/  FMUL.FTZ R24, R140, R164 ;  /* 0x000000a48c187220 */ /* 0x002fe40000410000 */
[--C-:B------:R-:W-:Y:S02]  /*8740*/  FFMA.FTZ R73, R73, c[0x0][0x2d0], -R194.reuse ;  /* 0x0000b40049497a23 */ /* 0x100fe400000108c2 */
[--C-:B------:R-:W-:Y:S01]  /*8750*/  FFMA.FTZ R76, R76, c[0x0][0x2d0], -R194.reuse ;  /* 0x0000b4004c4c7a23 */ /* 0x100fe200000108c2 */
[----:B------:R-:W0:Y:S01]  /*8760*/  LDGDEPBAR ;  /* 0x00000000000079af */ /* 0x000e220000000000 */
[----:B------:R-:W1:Y:S01]  /*8770*/  MUFU.EX2 R211, R35 ;  /* 0x0000002300d37308 */ /* 0x000e620000000800 */
[----:B------:R-:W-:Y:S02]  /*8780*/  FFMA.FTZ R77, R77, c[0x0][0x2d0], -R194 ;  /* 0x0000b4004d4d7a23 */ /* 0x000fe400000108c2 */
[--C-:B------:R-:W-:Y:S01]  /*8790*/  FFMA.FTZ R74, R74, c[0x0][0x2d0], -R3.reuse ;  /* 0x0000b4004a4a7a23 */ /* 0x100fe20000010803 */
[-C--:B------:R-:W-:Y:S05]  /*87a0*/  HMMA.16816.F32.BF16 R4, R148, R20.reuse, R4 ;  /* 0x000000149404723c */ /* 0x080fea0000041804 */
[--C-:B------:R-:W-:Y:S01]  /*87b0*/  FFMA.FTZ R75, R75, c[0x0][0x2d0], -R3.reuse ;  /* 0x0000b4004b4b7a23 */ /* 0x100fe20000010803 */
[----:B------:R3:W-:Y:S01]  /*87c0*/  MUFU.EX2 R249, R37 ;  /* 0x0000002500f97308 */ /* 0x0007e20000000800 */
[--C-:B------:R-:W-:Y:S01]  /*87d0*/  FFMA.FTZ R78, R78, c[0x0][0x2d0], -R3.reuse ;  /* 0x0000b4004e4e7a23 */ /* 0x100fe20000010803 */
[C---:B------:R-:W-:Y:S04]  /*87e0*/  HMMA.16816.F32.BF16 R8, R144.reuse, R20, R8 ;  /* 0x000000149008723c */ /* 0x040fe80000041808 */
[----:B------:R-:W-:Y:S02]  /*87f0*/  FFMA.FTZ R79, R79, c[0x0][0x2d0], -R3 ;  /* 0x0000b4004f4f7a23 */ /* 0x000fe40000010803 */
[--C-:B------:R-:W-:Y:S02]  /*8800*/  FFMA.FTZ R84, R84, c[0x0][0x2d0], -R192.reuse ;  /* 0x0000b40054547a23 */ /* 0x100fe400000108c0 */
[-C--:B------:R-:W-:Y:S01]  /*8810*/  HMMA.16816.F32.BF16 R12, R144, R22.reuse, R12 ;  /* 0x00000016900c723c */ /* 0x080fe2000004180c */
[----:B------:R4:W-:Y:S03]  /*8820*/  MUFU.EX2 R251, R25 ;  /* 0x0000001900fb7308 */ /* 0x0009e60000000800 */
[C---:B------:R-:W-:Y:S01]  /*8830*/  FMUL.FTZ R20, R141.reuse, R160 ;  /* 0x000000a08d147220 */ /* 0x040fe20000410000 */
[----:B-1----:R-:W-:Y:S01]  /*8840*/  MOV R164, R211 ;  /* 0x000000d300a47202 */ /* 0x002fe20000000f00 */
[----:B------:R-:W-:Y:S02]  /*8850*/  FMUL.FTZ R21, R141, R161 ;  /* 0x000000a18d157220 */ /* 0x000fe40000410000 */
[C---:B------:R-:W-:Y:S03]  /*8860*/  HMMA.16816.F32.BF16 R16, R148.reuse, R22, R16 ;  /* 0x000000169410723c */ /* 0x040fe60000041810 */
[----:B------:R1:W-:Y:S01]  /*8870*/  MUFU.EX2 R197, R26 ;  /* 0x0000001a00c57308 */ /* 0x0003e20000000800 */
[----:B------:R-:W-:Y:S01]  /*8880*/  FMUL.FTZ R35, R139, R175 ;  /* 0x000000af8b237220 */ /* 0x000fe20000410000 */
[----:B------:R-:W-:Y:S01]  /*8890*/  MOV R175, R206 ;  /* 0x000000ce00af7202 */ /* 0x000fe20000000f00 */
[----:B---3--:R-:W-:Y:S02]  /*88a0*/  FMUL.FTZ R37, R141, R177 ;  /* 0x000000b18d257220 */ /* 0x008fe40000410000 */
[C---:B------:R-:W-:Y:S04]  /*88b0*/  FMUL.FTZ R22, R139.reuse, R162 ;  /* 0x000000a28b167220 */ /* 0x040fe80000410000 */
[----:B------:R-:W-:Y:S01]  /*88c0*/  FMUL.FTZ R23, R139, R163 ;  /* 0x000000a38b177220 */ /* 0x000fe20000410000 */
[----:B------:R3:W-:Y:S01]  /*88d0*/  MUFU.EX2 R198, R27 ;  /* 0x0000001b00c67308 */ /* 0x0007e20000000800 */
[----:B------:R-:W-:Y:S01]  /*88e0*/  LDSM.16.MT88.4 R160, [R227+0x900] ;  /* 0x00090000e3a0783b */ /* 0x000fe20000004200 */
[--C-:B------:R-:W-:Y:S02]  /*88f0*/  FFMA.FTZ R85, R85, c[0x0][0x2d0], -R192.reuse ;  /* 0x0000b40055557a23 */ /* 0x100fe400000108c0 */
[----:B----4-:R-:W-:Y:S01]  /*8900*/  FMUL.FTZ R25, R140, R165 ;  /* 0x000000a58c197220 */ /* 0x010fe20000410000 */
[----:B------:R-:W-:Y:S01]  /*8910*/  MOV R165, R210 ;  /* 0x000000d200a57202 */ /* 0x000fe20000000f00 */
[-C--:B------:R-:W-:Y:S03]  /*8920*/  HMMA.16816.F32.BF16 R20, R148, R188.reuse, R20 ;  /* 0x000000bc9414723c */ /* 0x080fe60000041814 */
[--C-:B------:R-:W-:Y:S01]  /*8930*/  FFMA.FTZ R96, R96, c[0x0][0x2d0], -R192.reuse ;  /* 0x0000b40060607a23 */ /* 0x100fe200000108c0 */
[----:B------:R-:W4:Y:S01]  /*8940*/  MUFU.EX2 R32, R34 ;  /* 0x0000002200207308 */ /* 0x000f220000000800 */
[--C-:B------:R-:W-:Y:S02]  /*8950*/  FFMA.FTZ R97, R97, c[0x0][0x2d0], -R192.reuse ;  /* 0x0000b40061617a23 */ /* 0x100fe400000108c0 */
[--C-:B------:R-:W-:Y:S02]  /*8960*/  FFMA.FTZ R86, R86, c[0x0][0x2d0], -R193.reuse ;  /* 0x0000b40056567a23 */ /* 0x100fe400000108c1 */
[----:B-1----:R-:W-:Y:S03]  /*8970*/  FMUL.FTZ R26, R0, R166 ;  /* 0x000000a6001a7220 */ /* 0x002fe60000410000 */
[--C-:B------:R-:W-:Y:S02]  /*8980*/  FFMA.FTZ R87, R87, c[0x0][0x2d0], -R193.reuse ;  /* 0x0000b40057577a23 */ /* 0x100fe400000108c1 */
[----:B------:R1:W1:Y:S01]  /*8990*/  MUFU.EX2 R33, R28 ;  /* 0x0000001c00217308 */ /* 0x0002620000000800 */
[--C-:B------:R-:W-:Y:S02]  /*89a0*/  FFMA.FTZ R98, R98, c[0x0][0x2d0], -R193.reuse ;  /* 0x0000b40062627a23 */ /* 0x100fe400000108c1 */
[----:B------:R-:W-:Y:S02]  /*89b0*/  FFMA.FTZ R99, R99, c[0x0][0x2d0], -R193 ;  /* 0x0000b40063637a23 */ /* 0x000fe400000108c1 */
[----:B---3--:R-:W-:Y:S02]  /*89c0*/  FMUL.FTZ R27, R0, R167 ;  /* 0x000000a7001b7220 */ /* 0x008fe40000410000 */
[--C-:B------:R-:W-:Y:S02]  /*89d0*/  FFMA.FTZ R90, R90, c[0x0][0x2d0], -R3.reuse ;  /* 0x0000b4005a5a7a23 */ /* 0x100fe40000010803 */
[--C-:B------:R-:W-:Y:S01]  /*89e0*/  FFMA.FTZ R91, R91, c[0x0][0x2d0], -R3.reuse ;  /* 0x0000b4005b5b7a23 */ /* 0x100fe20000010803 */
[----:B------:R3:W2:Y:S01]  /*89f0*/  MUFU.EX2 R34, R29 ;  /* 0x0000001d00227308 */ /* 0x0006a20000000800 */
[--C-:B------:R-:W-:Y:S01]  /*8a00*/  FFMA.FTZ R94, R94, c[0x0][0x2d0], -R3.reuse ;  /* 0x0000b4005e5e7a23 */ /* 0x100fe20000010803 */
[C---:B------:R-:W-:Y:S04]  /*8a10*/  HMMA.16816.F32.BF16 R24, R144.reuse, R188, R24 ;  /* 0x000000bc9018723c */ /* 0x040fe80000041818 */
[----:B----4-:R-:W-:Y:S01]  /*8a20*/  MOV R167, R32 ;  /* 0x0000002000a77202 */ /* 0x010fe20000000f00 */
[----:B------:R-:W-:Y:S01]  /*8a30*/  FMUL.FTZ R32, R141, R172 ;  /* 0x000000ac8d207220 */ /* 0x000fe20000410000 */
[----:B------:R-:W-:Y:S01]  /*8a40*/  MOV R172, R205 ;  /* 0x000000cd00ac7202 */ /* 0x000fe20000000f00 */
[--C-:B------:R-:W-:Y:S01]  /*8a50*/  FFMA.FTZ R95, R95, c[0x0][0x2d0], -R3.reuse ;  /* 0x0000b4005f5f7a23 */ /* 0x100fe20000010803 */
[----:B------:R4:W2:Y:S01]  /*8a60*/  MUFU.EX2 R199, R30 ;  /* 0x0000001e00c77308 */ /* 0x0008a20000000800 */
[--C-:B------:R-:W-:Y:S03]  /*8a70*/  FFMA.FTZ R106, R106, c[0x0][0x2d0], -R3.reuse ;  /* 0x0000b4006a6a7a23 */ /* 0x100fe60000010803 */
[----:B-1----:R-:W-:Y:S01]  /*8a80*/  FMUL.FTZ R28, R140, R168 ;  /* 0x000000a88c1c7220 */ /* 0x002fe20000410000 */
[----:B------:R-:W-:Y:S01]  /*8a90*/  MOV R166, R33 ;  /* 0x0000002100a67202 */ /* 0x000fe20000000f00 */
[----:B------:R-:W-:Y:S01]  /*8aa0*/  FMUL.FTZ R33, R141, R173 ;  /* 0x000000ad8d217220 */ /* 0x000fe20000410000 */
[----:B------:R-:W-:Y:S01]  /*8ab0*/  MOV R173, R204 ;  /* 0x000000cc00ad7202 */ /* 0x000fe20000000f00 */
[--C-:B------:R-:W-:Y:S02]  /*8ac0*/  FFMA.FTZ R107, R107, c[0x0][0x2d0], -R3.reuse ;  /* 0x0000b4006b6b7a23 */ /* 0x100fe40000010803 */
[----:B------:R1:W-:Y:S01]  /*8ad0*/  MUFU.EX2 R243, R39 ;  /* 0x0000002700f37308 */ /* 0x0003e20000000800 */
[----:B------:R-:W-:Y:S02]  /*8ae0*/  FFMA.FTZ R110, R110, c[0x0][0x2d0], -R3 ;  /* 0x0000b4006e6e7a23 */ /* 0x000fe40000010803 */
[--C-:B------:R-:W-:Y:S02]  /*8af0*/  FFMA.FTZ R100, R100, c[0x0][0x2d0], -R192.reuse ;  /* 0x0000b40064647a23 */ /* 0x100fe400000108c0 */
[----:B---3--:R-:W-:Y:S02]  /*8b00*/  FMUL.FTZ R29, R140, R169 ;  /* 0x000000a98c1d7220 */ /* 0x008fe40000410000 */
[--C-:B------:R-:W-:Y:S02]  /*8b10*/  FFMA.FTZ R101, R101, c[0x0][0x2d0], -R192.reuse ;  /* 0x0000b40065657a23 */ /* 0x100fe400000108c0 */
[----:B------:R-:W-:Y:S01]  /*8b20*/  FFMA.FTZ R112, R112, c[0x0][0x2d0], -R192 ;  /* 0x0000b40070707a23 */ /* 0x000fe200000108c0 */
[----:B------:R3:W-:Y:S01]  /*8b30*/  MUFU.EX2 R250, R36 ;  /* 0x0000002400fa7308 */ /* 0x0007e20000000800 */
[--C-:B------:R-:W-:Y:S02]  /*8b40*/  FFMA.FTZ R102, R102, c[0x0][0x2d0], -R193.reuse ;  /* 0x0000b40066667a23 */ /* 0x100fe400000108c1 */
[--C-:B------:R-:W-:Y:S02]  /*8b50*/  FFMA.FTZ R103, R103, c[0x0][0x2d0], -R193.reuse ;  /* 0x0000b40067677a23 */ /* 0x100fe400000108c1 */
[----:B----4-:R-:W-:Y:S01]  /*8b60*/  FMUL.FTZ R30, R0, R170 ;  /* 0x000000aa001e7220 */ /* 0x010fe20000410000 */
[----:B--2---:R-:W-:Y:S01]  /*8b70*/  MOV R170, R34 ;  /* 0x0000002200aa7202 */ /* 0x004fe20000000f00 */
[----:B------:R-:W-:Y:S01]  /*8b80*/  FMUL.FTZ R34, R139, R174 ;  /* 0x000000ae8b227220 */ /* 0x000fe20000410000 */
[----:B------:R-:W-:Y:S01]  /*8b90*/  MOV R174, R207 ;  /* 0x000000cf00ae7202 */ /* 0x000fe20000000f00 */
[--C-:B------:R-:W-:Y:S01]  /*8ba0*/  FFMA.FTZ R114, R114, c[0x0][0x2d0], -R193.reuse ;  /* 0x0000b40072727a23 */ /* 0x100fe200000108c1 */
[----:B------:R2:W-:Y:S01]  /*8bb0*/  MUFU.EX2 R245, R38 ;  /* 0x0000002600f57308 */ /* 0x0005e20000000800 */
[----:B------:R-:W-:Y:S01]  /*8bc0*/  FFMA.FTZ R193, R115, c[0x0][0x2d0], -R193 ;  /* 0x0000b40073c17a23 */ /* 0x000fe200000108c1 */
[-C--:B------:R-:W-:Y:S03]  /*8bd0*/  HMMA.16816.F32.BF16 R28, R144, R190.reuse, R28 ;  /* 0x000000be901c723c */ /* 0x080fe6000004181c */
[----:B-1----:R-:W-:Y:S02]  /*8be0*/  FMUL.FTZ R39, R139, R179 ;  /* 0x000000b38b277220 */ /* 0x002fe40000410000 */
[--C-:B------:R-:W-:Y:S02]  /*8bf0*/  FFMA.FTZ R105, R105, c[0x0][0x2d0], -R194.reuse ;  /* 0x0000b40069697a23 */ /* 0x100fe400000108c2 */
[--C-:B------:R-:W-:Y:S01]  /*8c00*/  FFMA.FTZ R108, R108, c[0x0][0x2d0], -R194.reuse ;  /* 0x0000b4006c6c7a23 */ /* 0x100fe200000108c2 */
[C---:B------:R-:W-:Y:S01]  /*8c10*/  HMMA.16816.F32.BF16 R32, R148.reuse, R190, R32 ;  /* 0x000000be9420723c */ /* 0x040fe20000041820 */
[----:B------:R1:W-:Y:S03]  /*8c20*/  MUFU.EX2 R248, R48 ;  /* 0x0000003000f87308 */ /* 0x0003e60000000800 */
[----:B---3--:R-:W-:Y:S02]  /*8c30*/  FMUL.FTZ R36, R141, R176 ;  /* 0x000000b08d247220 */ /* 0x008fe40000410000 */
[--C-:B------:R-:W-:Y:S02]  /*8c40*/  FFMA.FTZ R88, R88, c[0x0][0x2d0], -R194.reuse ;  /* 0x0000b40058587a23 */ /* 0x100fe400000108c2 */
[--C-:B------:R-:W-:Y:S03]  /*8c50*/  FFMA.FTZ R89, R89, c[0x0][0x2d0], -R194.reuse ;  /* 0x0000b40059597a23 */ /* 0x100fe600000108c2 */
[----:B------:R3:W-:Y:S01]  /*8c60*/  MUFU.EX2 R222, R50 ;  /* 0x0000003200de7308 */ /* 0x0007e20000000800 */
[--C-:B------:R-:W-:Y:S02]  /*8c70*/  FFMA.FTZ R92, R92, c[0x0][0x2d0], -R194.reuse ;  /* 0x0000b4005c5c7a23 */ /* 0x100fe400000108c2 */
[----:B--2---:R-:W-:Y:S02]  /*8c80*/  FMUL.FTZ R38, R139, R178 ;  /* 0x000000b28b267220 */ /* 0x004fe40000410000 */
[--C-:B------:R-:W-:Y:S02]  /*8c90*/  FFMA.FTZ R93, R93, c[0x0][0x2d0], -R194.reuse ;  /* 0x0000b4005d5d7a23 */ /* 0x100fe400000108c2 */
[----:B------:R-:W-:Y:S03]  /*8ca0*/  FFMA.FTZ R104, R104, c[0x0][0x2d0], -R194 ;  /* 0x0000b40068687a23 */ /* 0x000fe600000108c2 */
[-C--:B------:R-:W-:Y:S01]  /*8cb0*/  HMMA.16816.F32.BF16 R36, R148, R152.reuse, R36 ;  /* 0x000000989424723c */ /* 0x080fe20000041824 */
[----:B------:R2:W-:Y:S02]  /*8cc0*/  MUFU.EX2 R247, R49 ;  /* 0x0000003100f77308 */ /* 0x0005e40000000800 */
[----:B-1----:R-:W-:Y:S08]  /*8cd0*/  FMUL.FTZ R48, R140, R180 ;  /* 0x000000b48c307220 */ /* 0x002ff00000410000 */
[----:B------:R1:W-:Y:S01]  /*8ce0*/  MUFU.EX2 R221, R51 ;  /* 0x0000003300dd7308 */ /* 0x0003e20000000800 */
[----:B---3--:R-:W-:Y:S09]  /*8cf0*/  FMUL.FTZ R50, R0, R182 ;  /* 0x000000b600327220 */ /* 0x008ff20000410000 */
[----:B------:R3:W-:Y:S01]  /*8d00*/  MUFU.EX2 R169, R40 ;  /* 0x0000002800a97308 */ /* 0x0007e20000000800 */
[----:B--2---:R-:W-:Y:S09]  /*8d10*/  FMUL.FTZ R49, R140, R181 ;  /* 0x000000b58c317220 */ /* 0x004ff20000410000 */
[----:B------:R2:W2:Y:S01]  /*8d20*/  MUFU.EX2 R215, R41 ;  /* 0x0000002900d77308 */ /* 0x0004a20000000800 */
[----:B-1----:R-:W-:Y:S09]  /*8d30*/  FMUL.FTZ R51, R0, R183 ;  /* 0x000000b700337220 */ /* 0x002ff20000410000 */
[----:B------:R-:W-:Y:S01]  /*8d40*/  MUFU.EX2 R211, R53 ;  /* 0x0000003500d37308 */ /* 0x000fe20000000800 */
[C---:B------:R-:W-:Y:S04]  /*8d50*/  HMMA.16816.F32.BF16 R48, R144.reuse, R152, R48 ;  /* 0x000000989030723c */ /* 0x040fe80000041830 */
[C---:B---3--:R-:W-:Y:S01]  /*8d60*/  FMUL.FTZ R40, R141.reuse, R184 ;  /* 0x000000b88d287220 */ /* 0x048fe20000410000 */
[----:B------:R-:W-:Y:S03]  /*8d70*/  MOV R184, R203 ;  /* 0x000000cb00b87202 */ /* 0x000fe60000000f00 */
[-C--:B------:R-:W-:Y:S01]  /*8d80*/  HMMA.16816.F32.BF16 R116, R144, R154.reuse, R116 ;  /* 0x0000009a9074723c */ /* 0x080fe20000041874 */
[----:B------:R-:W-:Y:S03]  /*8d90*/  MUFU.EX2 R207, R55 ;  /* 0x0000003700cf7308 */ /* 0x000fe60000000800 */
[----:B--2---:R-:W-:Y:S01]  /*8da0*/  FMUL.FTZ R41, R141, R185 ;  /* 0x000000b98d297220 */ /* 0x004fe20000410000 */
[----:B------:R-:W-:Y:S03]  /*8db0*/  MOV R185, R208 ;  /* 0x000000d000b97202 */ /* 0x000fe60000000f00 */
[C---:B------:R-:W-:Y:S01]  /*8dc0*/  HMMA.16816.F32.BF16 R120, R148.reuse, R154, R120 ;  /* 0x0000009a9478723c */ /* 0x040fe20000041878 */
[----:B------:R-:W1:Y:S02]  /*8dd0*/  LDSM.16.MT88.4 R152, [R224+0x900] ;  /* 0x00090000e098783b */ /* 0x000e640000004200 */
[----:B------:R2:W-:Y:S05]  /*8de0*/  MUFU.EX2 R168, R42 ;  /* 0x0000002a00a87308 */ /* 0x0005ea0000000800 */
[-C--:B------:R-:W-:Y:S05]  /*8df0*/  HMMA.16816.F32.BF16 R124, R148, R156.reuse, R124 ;  /* 0x0000009c947c723c */ /* 0x080fea000004187c */
[----:B------:R3:W1:Y:S03]  /*8e00*/  MUFU.EX2 R178, R43 ;  /* 0x0000002b00b27308 */ /* 0x0006660000000800 */
[C---:B------:R-:W-:Y:S01]  /*8e10*/  HMMA.16816.F32.BF16 R128, R144.reuse, R156, R128 ;  /* 0x0000009c9080723c */ /* 0x040fe20000041880 */
[----:B------:R-:W4:Y:S04]  /*8e20*/  LDL.LU R157, [R1+0x8] ;  /* 0x00000800019d7983 */ /* 0x000f280000300800 */
[----:B------:R-:W4:Y:S02]  /*8e30*/  LDL.LU R156, [R1+0xc] ;  /* 0x00000c00019c7983 */ /* 0x000f240000300800 */
[----:B------:R1:W-:Y:S01]  /*8e40*/  MUFU.EX2 R214, R44 ;  /* 0x0000002c00d67308 */ /* 0x0003e20000000800 */
[-C--:B------:R-:W-:Y:S04]  /*8e50*/  HMMA.16816.F32.BF16 R132, R144, R158.reuse, R132 ;  /* 0x0000009e9084723c */ /* 0x080fe80000041884 */
[----:B--2---:R-:W-:Y:S01]  /*8e60*/  FMUL.FTZ R42, R139, R186 ;  /* 0x000000ba8b2a7220 */ /* 0x004fe20000410000 */
[----:B------:R-:W-:Y:S01]  /*8e70*/  MOV R186, R142 ;  /* 0x0000008e00ba7202 */ /* 0x000fe20000000f00 */
[--C-:B------:R-:W-:Y:S01]  /*8e80*/  FFMA.FTZ R142, R47, c[0x0][0x2d0], -R3.reuse ;  /* 0x0000b4002f8e7a23 */ /* 0x100fe20000010803 */
[----:B------:R-:W-:Y:S01]  /*8e90*/  F2FP.BF16.PACK_AB R47, R164, R167 ;  /* 0x000000a7a42f723e */ /* 0x000fe200000010ff */
[----:B------:R-:W-:Y:S01]  /*8ea0*/  FFMA.FTZ R3, R111, c[0x0][0x2d0], -R3 ;  /* 0x0000b4006f037a23 */ /* 0x000fe20000010803 */
[----:B------:R2:W2:Y:S03]  /*8eb0*/  MUFU.EX2 R213, R45 ;  /* 0x0000002d00d57308 */ /* 0x0004a60000000800 */
[----:B------:R-:W-:Y:S01]  /*8ec0*/  F2FP.BF16.PACK_AB R144, R251, R252 ;  /* 0x000000fcfb90723e */ /* 0x000fe200000010ff */
[----:B---3--:R-:W-:Y:S01]  /*8ed0*/  FMUL.FTZ R43, R139, R187 ;  /* 0x000000bb8b2b7220 */ /* 0x008fe20000410000 */
[----:B------:R-:W-:Y:S02]  /*8ee0*/  MOV R187, R209 ;  /* 0x000000d100bb7202 */ /* 0x000fe40000000f00 */
[----:B------:R-:W-:Y:S02]  /*8ef0*/  F2FP.BF16.PACK_AB R146, R170, R166 ;  /* 0x000000a6aa92723e */ /* 0x000fe400000010ff */
[----:B------:R-:W-:Y:S01]  /*8f00*/  F2FP.BF16.PACK_AB R145, R198, R197 ;  /* 0x000000c5c691723e */ /* 0x000fe200000010ff */
[----:B------:R3:W-:Y:S01]  /*8f10*/  MUFU.EX2 R177, R46 ;  /* 0x0000002e00b17308 */ /* 0x0007e20000000800 */
[----:B------:R-:W-:Y:S01]  /*8f20*/  HMMA.16816.F32.BF16 R40, R148, R158, R40 ;  /* 0x0000009e9428723c */ /* 0x000fe20000041828 */
[----:B------:R-:W3:Y:S03]  /*8f30*/  LDSM.16.MT88.4 R148, [R225+0x900] ;  /* 0x00090000e194783b */ /* 0x000ee60000004200 */
[----:B-1----:R-:W-:Y:S02]  /*8f40*/  F2FP.BF16.PACK_AB R44, R185, R187 ;  /* 0x000000bbb92c723e */ /* 0x002fe400000010ff */
[----:B------:R-:W-:Y:S03]  /*8f50*/  F2FP.BF16.PACK_AB R147, R200, R199 ;  /* 0x000000c7c893723e */ /* 0x000fe600000010ff */
[----:B------:R1:W-:Y:S01]  /*8f60*/  MUFU.EX2 R208, R54 ;  /* 0x0000003600d07308 */ /* 0x0003e20000000800 */
[----:B------:R-:W4:Y:S02]  /*8f70*/  LDL.LU R158, [R1] ;  /* 0x00000000019e7983 */ /* 0x000f240000300800 */
[----:B--2---:R-:W-:Y:S02]  /*8f80*/  F2FP.BF16.PACK_AB R45, R184, R186 ;  /* 0x000000bab82d723e */ /* 0x004fe400000010ff */
[----:B------:R-:W2:Y:S05]  /*8f90*/  LDL.LU R159, [R1+0x4] ;  /* 0x00000400019f7983 */ /* 0x000eaa0000300800 */
[----:B------:R-:W-:Y:S01]  /*8fa0*/  MUFU.EX2 R210, R64 ;  /* 0x0000004000d27308 */ /* 0x000fe20000000800 */
[----:B---3--:R-:W-:Y:S09]  /*8fb0*/  F2FP.BF16.PACK_AB R46, R165, R171 ;  /* 0x000000aba52e723e */ /* 0x008ff200000010ff */
[----:B------:R-:W-:Y:S01]  /*8fc0*/  MUFU.EX2 R209, R65 ;  /* 0x0000004100d17308 */ /* 0x000fe20000000800 */
[-C--:B------:R-:W-:Y:S01]  /*8fd0*/  HMMA.16816.F32.BF16 R4, R44, R152.reuse, R4 ;  /* 0x000000982c04723c */ /* 0x080fe20000041804 */
[----:B-1----:R-:W-:Y:S07]  /*8fe0*/  LDSM.16.MT88.4 R52, [R224+0x1100] ;  /* 0x00110000e034783b */ /* 0x002fee0000004200 */
[C---:B------:R-:W-:Y:S01]  /*8ff0*/  HMMA.16816.F32.BF16 R8, R144.reuse, R152, R8 ;  /* 0x000000989008723c */ /* 0x040fe20000041808 */
[----:B------:R-:W-:Y:S07]  /*9000*/  MUFU.EX2 R183, R66 ;  /* 0x0000004200b77308 */ /* 0x000fee0000000800 */
[-C--:B------:R-:W-:Y:S03]  /*9010*/  HMMA.16816.F32.BF16 R12, R144, R154.reuse, R12 ;  /* 0x0000009a900c723c */ /* 0x080fe6000004180c */
[----:B------:R1:W-:Y:S05]  /*9020*/  MUFU.EX2 R206, R67 ;  /* 0x0000004300ce7308 */ /* 0x0003ea0000000800 */
[C---:B------:R-:W-:Y:S01]  /*9030*/  HMMA.16816.F32.BF16 R16, R44.reuse, R154, R16 ;  /* 0x0000009a2c10723c */ /* 0x040fe20000041810 */
[----:B------:R-:W3:Y:S04]  /*9040*/  LDSM.16.MT88.4 R152, [R226+0x900] ;  /* 0x00090000e298783b */ /* 0x000ee80000004200 */
[----:B------:R-:W-:Y:S03]  /*9050*/  MUFU.EX2 R205, R60 ;  /* 0x0000003c00cd7308 */ /* 0x000fe60000000800 */
[-C--:B------:R-:W-:Y:S07]  /*9060*/  HMMA.16816.F32.BF16 R20, R44, R160.reuse, R20 ;  /* 0x000000a02c14723c */ /* 0x080fee0000041814 */
[----:B------:R-:W-:Y:S01]  /*9070*/  MUFU.EX2 R204, R61 ;  /* 0x0000003d00cc7308 */ /* 0x000fe20000000800 */
[C---:B------:R-:W-:Y:S01]  /*9080*/  HMMA.16816.F32.BF16 R24, R144.reuse, R160, R24 ;  /* 0x000000a09018723c */ /* 0x040fe20000041818 */
[----:B-1----:R-:W1:Y:S07]  /*9090*/  LDSM.16.MT88.4 R64, [R227+0x1100] ;  /* 0x00110000e340783b */ /* 0x002e6e0000004200 */
[-C--:B------:R-:W-:Y:S01]  /*90a0*/  HMMA.16816.F32.BF16 R28, R144, R162.reuse, R28 ;  /* 0x000000a2901c723c */ /* 0x080fe2000004181c */
[----:B------:R-:W-:Y:S07]  /*90b0*/  MUFU.EX2 R188, R62 ;  /* 0x0000003e00bc7308 */ /* 0x000fee0000000800 */
[C---:B------:R-:W-:Y:S03]  /*90c0*/  HMMA.16816.F32.BF16 R32, R44.reuse, R162, R32 ;  /* 0x000000a22c20723c */ /* 0x040fe60000041820 */
[----:B------:R-:W-:Y:S05]  /*90d0*/  MUFU.EX2 R190, R68 ;  /* 0x0000004400be7308 */ /* 0x000fea0000000800 */
[-C--:B------:R-:W-:Y:S05]  /*90e0*/  HMMA.16816.F32.BF16 R36, R44, R148.reuse, R36 ;  /* 0x000000942c24723c */ /* 0x080fea0000041824 */
[----:B------:R-:W-:Y:S03]  /*90f0*/  MUFU.EX2 R203, R69 ;  /* 0x0000004500cb7308 */ /* 0x000fe60000000800 */
[C---:B------:R-:W-:Y:S07]  /*9100*/  HMMA.16816.F32.BF16 R48, R144.reuse, R148, R48 ;  /* 0x000000949030723c */ /* 0x040fee0000041830 */
[----:B------:R-:W1:Y:S01]  /*9110*/  MUFU.EX2 R176, R142 ;  /* 0x0000008e00b07308 */ /* 0x000e620000000800 */
[-C--:B------:R-:W-:Y:S08]  /*9120*/  HMMA.16816.F32.BF16 R116, R144, R150.reuse, R116 ;  /* 0x000000969074723c */ /* 0x080ff00000041874 */
[C---:B------:R-:W-:Y:S01]  /*9130*/  HMMA.16816.F32.BF16 R120, R44.reuse, R150, R120 ;  /* 0x000000962c78723c */ /* 0x040fe20000041878 */
[----:B------:R1:W-:Y:S07]  /*9140*/  MUFU.EX2 R142, R63 ;  /* 0x0000003f008e7308 */ /* 0x0003ee0000000800 */
[-C--:B---3--:R-:W-:Y:S03]  /*9150*/  HMMA.16816.F32.BF16 R124, R44, R152.reuse, R124 ;  /* 0x000000982c7c723c */ /* 0x088fe6000004187c */
[----:B------:R3:W-:Y:S05]  /*9160*/  MUFU.EX2 R179, R56 ;  /* 0x0000003800b37308 */ /* 0x0007ea0000000800 */
[C---:B------:R-:W-:Y:S05]  /*9170*/  HMMA.16816.F32.BF16 R128, R144.reuse, R152, R128 ;  /* 0x000000989080723c */ /* 0x040fea0000041880 */
[----:B------:R3:W3:Y:S03]  /*9180*/  MUFU.EX2 R182, R57 ;  /* 0x0000003900b67308 */ /* 0x0006e60000000800 */
[-C--:B------:R-:W-:Y:S01]  /*9190*/  HMMA.16816.F32.BF16 R132, R144, R154.reuse, R132 ;  /* 0x0000009a9084723c */ /* 0x080fe20000041884 */
[----:B-1----:R-:W1:Y:S06]  /*91a0*/  LDSM.16.MT88.4 R60, [R225+0x1100] ;  /* 0x00110000e13c783b */ /* 0x002e6c0000004200 */
[----:B------:R1:W-:Y:S01]  /*91b0*/  MUFU.EX2 R181, R58 ;  /* 0x0000003a00b57308 */ /* 0x0003e20000000800 */
[----:B------:R-:W-:Y:S04]  /*91c0*/  HMMA.16816.F32.BF16 R40, R44, R154, R40 ;  /* 0x0000009a2c28723c */ /* 0x000fe80000041828 */
[----:B---3--:R-:W-:Y:S03]  /*91d0*/  F2FP.BF16.PACK_AB R56, R215, R169 ;  /* 0x000000a9d738723e */ /* 0x008fe600000010ff */
[----:B------:R-:W-:Y:S02]  /*91e0*/  F2FP.BF16.PACK_AB R44, R249, R250 ;  /* 0x000000faf92c723e */ /* 0x000fe400000010ff */
[----:B------:R3:W1:Y:S03]  /*91f0*/  MUFU.EX2 R180, R59 ;  /* 0x0000003b00b47308 */ /* 0x0006660000000800 */
[----:B------:R-:W-:Y:S02]  /*9200*/  F2FP.BF16.PACK_AB R46, R247, R248 ;  /* 0x000000f8f72e723e */ /* 0x000fe400000010ff */
[----:B------:R-:W-:Y:S02]  /*9210*/  F2FP.BF16.PACK_AB R45, R243, R245 ;  /* 0x000000f5f32d723e */ /* 0x000fe400000010ff */
[----:B------:R-:W-:Y:S02]  /*9220*/  F2FP.BF16.PACK_AB R47, R221, R222 ;  /* 0x000000dedd2f723e */ /* 0x000fe400000010ff */
[----:B------:R-:W-:Y:S01]  /*9230*/  F2FP.BF16.PACK_AB R57, R178, R168 ;  /* 0x000000a8b239723e */ /* 0x000fe200000010ff */
[----:B------:R-:W-:Y:S04]  /*9240*/  MUFU.EX2 R191, R80 ;  /* 0x0000005000bf7308 */ /* 0x000fe80000000800 */
[-C--:B------:R-:W-:Y:S03]  /*9250*/  HMMA.16816.F32.BF16 R4, R44, R52.reuse, R4 ;  /* 0x000000342c04723c */ /* 0x080fe60000041804 */
[----:B-1----:R-:W-:Y:S03]  /*9260*/  F2FP.BF16.PACK_AB R58, R213, R214 ;  /* 0x000000d6d53a723e */ /* 0x002fe600000010ff */
[----:B------:R-:W-:Y:S01]  /*9270*/  MUFU.EX2 R80, R71 ;  /* 0x0000004700507308 */ /* 0x000fe20000000800 */
[----:B---3--:R-:W-:Y:S09]  /*9280*/  F2FP.BF16.PACK_AB R59, R176, R177 ;  /* 0x000000b1b03b723e */ /* 0x008ff200000010ff */
[----:B------:R-:W-:Y:S01]  /*9290*/  MUFU.EX2 R189, R81 ;  /* 0x0000005100bd7308 */ /* 0x000fe20000000800 */
[C---:B------:R-:W-:Y:S09]  /*92a0*/  HMMA.16816.F32.BF16 R8, R56.reuse, R52, R8 ;  /* 0x000000343808723c */ /* 0x040ff20000041808 */
[----:B------:R1:W-:Y:S01]  /*92b0*/  MUFU.EX2 R81, R70 ;  /* 0x0000004600517308 */ /* 0x0003e20000000800 */
[-C--:B------:R-:W-:Y:S08]  /*92c0*/  HMMA.16816.F32.BF16 R12, R56, R54.reuse, R12 ;  /* 0x00000036380c723c */ /* 0x080ff0000004180c */
[C---:B------:R-:W-:Y:S01]  /*92d0*/  HMMA.16816.F32.BF16 R16, R44.reuse, R54, R16 ;  /* 0x000000362c10723c */ /* 0x040fe20000041810 */
[----:B------:R-:W3:Y:S01]  /*92e0*/  LDSM.16.MT88.4 R52, [R226+0x1100] ;  /* 0x00110000e234783b */ /* 0x000ee20000004200 */
[----:B------:R-:W-:Y:S06]  /*92f0*/  MUFU.EX2 R113, R113 ;  /* 0x0000007100717308 */ /* 0x000fec0000000800 */
[-C--:B------:R-:W-:Y:S04]  /*9300*/  HMMA.16816.F32.BF16 R20, R44, R64.reuse, R20 ;  /* 0x000000402c14723c */ /* 0x080fe80000041814 */
[----:B------:R-:W-:Y:S01]  /*9310*/  MUFU.EX2 R193, R193 ;  /* 0x000000c100c17308 */ /* 0x000fe20000000800 */
[----:B-1----:R-:W-:Y:S03]  /*9320*/  LDSM.16.MT88.4 R68, [R225+0x2100] ;  /* 0x00210000e144783b */ /* 0x002fe60000004200 */
[C---:B------:R-:W-:Y:S06]  /*9330*/  HMMA.16816.F32.BF16 R24, R56.reuse, R64, R24 ;  /* 0x000000403818723c */ /* 0x040fec0000041818 */
[----:B------:R-:W-:Y:S02]  /*9340*/  MUFU.EX2 R109, R109 ;  /* 0x0000006d006d7308 */ /* 0x000fe40000000800 */
[-C--:B------:R-:W-:Y:S08]  /*9350*/  HMMA.16816.F32.BF16 R28, R56, R66.reuse, R28 ;  /* 0x00000042381c723c */ /* 0x080ff0000004181c */
[C---:B------:R-:W-:Y:S01]  /*9360*/  HMMA.16816.F32.BF16 R32, R44.reuse, R66, R32 ;  /* 0x000000422c20723c */ /* 0x040fe20000041820 */
[----:B------:R-:W1:Y:S01]  /*9370*/  LDSM.16.MT88.4 R64, [R224+0x1900] ;  /* 0x00190000e040783b */ /* 0x000e620000004200 */
[----:B------:R-:W-:Y:S06]  /*9380*/  MUFU.EX2 R82, R82 ;  /* 0x0000005200527308 */ /* 0x000fec0000000800 */
[-C--:B------:R-:W-:Y:S04]  /*9390*/  HMMA.16816.F32.BF16 R36, R44, R60.reuse, R36 ;  /* 0x0000003c2c24723c */ /* 0x080fe80000041824 */
[----:B------:R-:W-:Y:S04]  /*93a0*/  MUFU.EX2 R83, R83 ;  /* 0x0000005300537308 */ /* 0x000fe80000000800 */
[C---:B------:R-:W-:Y:S06]  /*93b0*/  HMMA.16816.F32.BF16 R48, R56.reuse, R60, R48 ;  /* 0x0000003c3830723c */ /* 0x040fec0000041830 */
[----:B------:R-:W-:Y:S02]  /*93c0*/  MUFU.EX2 R72, R72 ;  /* 0x0000004800487308 */ /* 0x000fe40000000800 */
[-C--:B------:R-:W-:Y:S08]  /*93d0*/  HMMA.16816.F32.BF16 R116, R56, R62.reuse, R116 ;  /* 0x0000003e3874723c */ /* 0x080ff00000041874 */
[C---:B------:R-:W-:Y:S01]  /*93e0*/  HMMA.16816.F32.BF16 R120, R44.reuse, R62, R120 ;  /* 0x0000003e2c78723c */ /* 0x040fe20000041878 */
[----:B------:R-:W-:Y:S01]  /*93f0*/  LDSM.16.MT88.4 R60, [R225+0x1900] ;  /* 0x00190000e13c783b */ /* 0x000fe20000004200 */
[----:B------:R-:W1:Y:S02]  /*9400*/  MUFU.EX2 R73, R73 ;  /* 0x0000004900497308 */ /* 0x000e640000000800 */
[----:B----4-:R-:W-:Y:S02]  /*9410*/  FFMA.FTZ R140, R140, R157, R216 ;  /* 0x0000009d8c8c7223 */ /* 0x010fe400000100d8 */
[----:B------:R-:W-:Y:S02]  /*9420*/  FFMA.FTZ R0, R0, R156, R195 ;  /* 0x0000009c00007223 */ /* 0x000fe400000100c3 */
[-C--:B---3--:R-:W-:Y:S04]  /*9430*/  HMMA.16816.F32.BF16 R124, R44, R52.reuse, R124 ;  /* 0x000000342c7c723c */ /* 0x088fe8000004187c */
[----:B------:R-:W-:Y:S01]  /*9440*/  FADD.FTZ R140, R217, R140 ;  /* 0x0000008cd98c7221 */ /* 0x000fe20000010000 */
[----:B------:R-:W-:Y:S01]  /*9450*/  MUFU.EX2 R76, R76 ;  /* 0x0000004c004c7308 */ /* 0x000fe20000000800 */
[----:B------:R-:W-:Y:S02]  /*9460*/  FADD.FTZ R0, R196, R0 ;  /* 0x00000000c4007221 */ /* 0x000fe40000010000 */
[C---:B------:R-:W-:Y:S04]  /*9470*/  HMMA.16816.F32.BF16 R128, R56.reuse, R52, R128 ;  /* 0x000000343880723c */ /* 0x040fe80000041880 */
[----:B------:R-:W-:Y:S03]  /*9480*/  FADD.FTZ R0, R201, R0 ;  /* 0x00000000c9007221 */ /* 0x000fe60000010000 */
[----:B------:R-:W-:Y:S01]  /*9490*/  F2FP.BF16.PACK_AB R52, R182, R179 ;  /* 0x000000b3b634723e */ /* 0x000fe200000010ff */
[-C--:B------:R-:W-:Y:S01]  /*94a0*/  HMMA.16816.F32.BF16 R132, R56, R54.reuse, R132 ;  /* 0x000000363884723c */ /* 0x080fe20000041884 */
[----:B------:R-:W3:Y:S01]  /*94b0*/  LDSM.16.MT88.4 R56, [R227+0x1900] ;  /* 0x00190000e338783b */ /* 0x000ee20000004200 */
[----:B------:R-:W4:Y:S02]  /*94c0*/  MUFU.EX2 R77, R77 ;  /* 0x0000004d004d7308 */ /* 0x000f240000000800 */
[----:B------:R-:W-:Y:S04]  /*94d0*/  F2FP.BF16.PACK_AB R53, R180, R181 ;  /* 0x000000b5b435723e */ /* 0x000fe800000010ff */
[----:B------:R-:W-:Y:S04]  /*94e0*/  HMMA.16816.F32.BF16 R40, R44, R54, R40 ;  /* 0x000000362c28723c */ /* 0x000fe80000041828 */
[----:B------:R-:W-:Y:S01]  /*94f0*/  MUFU.EX2 R74, R74 ;  /* 0x0000004a004a7308 */ /* 0x000fe20000000800 */
[----:B------:R-:W-:Y:S02]  /*9500*/  FFMA.FTZ R141, R141, R158, R219 ;  /* 0x0000009e8d8d7223 */ /* 0x000fe400000100db */
[----:B------:R-:W-:Y:S02]  /*9510*/  F2FP.BF16.PACK_AB R44, R211, R212 ;  /* 0x000000d4d32c723e */ /* 0x000fe400000010ff */
[----:B------:R-:W-:Y:S03]  /*9520*/  F2FP.BF16.PACK_AB R46, R209, R210 ;  /* 0x000000d2d12e723e */ /* 0x000fe600000010ff */
[----:B------:R-:W-:Y:S01]  /*9530*/  F2FP.BF16.PACK_AB R45, R207, R208 ;  /* 0x000000d0cf2d723e */ /* 0x000fe200000010ff */
[----:B--2---:R-:W-:Y:S01]  /*9540*/  FFMA.FTZ R139, R139, R159, R218 ;  /* 0x0000009f8b8b7223 */ /* 0x004fe200000100da */
[----:B------:R-:W-:Y:S01]  /*9550*/  F2FP.BF16.PACK_AB R47, R206, R183 ;  /* 0x000000b7ce2f723e */ /* 0x000fe200000010ff */
[----:B------:R-:W-:Y:S01]  /*9560*/  LDSM.16.MT88.4 R156, [R224+0x3100] ;  /* 0x00310000e09c783b */ /* 0x000fe20000004200 */
[----:B------:R-:W-:Y:S01]  /*9570*/  F2FP.BF16.PACK_AB R54, R204, R205 ;  /* 0x000000cdcc36723e */ /* 0x000fe200000010ff */
[----:B------:R-:W2:Y:S01]  /*9580*/  MUFU.EX2 R75, R75 ;  /* 0x0000004b004b7308 */ /* 0x000ea20000000800 */
[----:B------:R-:W-:Y:S01]  /*9590*/  F2FP.BF16.PACK_AB R55, R142, R188 ;  /* 0x000000bc8e37723e */ /* 0x000fe200000010ff */
[----:B------:R-:W-:Y:S02]  /*95a0*/  FADD.FTZ R141, R223, R141 ;  /* 0x0000008ddf8d7221 */ /* 0x000fe40000010000 */
[-C--:B-1----:R-:W-:Y:S03]  /*95b0*/  HMMA.16816.F32.BF16 R4, R44, R64.reuse, R4 ;  /* 0x000000402c04723c */ /* 0x082fe60000041804 */
[----:B------:R-:W-:Y:S02]  /*95c0*/  FADD.FTZ R141, R246, R141 ;  /* 0x0000008df68d7221 */ /* 0x000fe40000010000 */
[----:B------:R-:W-:Y:S01]  /*95d0*/  FADD.FTZ R139, R220, R139 ;  /* 0x0000008bdc8b7221 */ /* 0x000fe20000010000 */
[----:B------:R-:W-:Y:S02]  /*95e0*/  MUFU.EX2 R78, R78 ;  /* 0x0000004e004e7308 */ /* 0x000fe40000000800 */
[C---:B------:R-:W-:Y:S04]  /*95f0*/  HMMA.16816.F32.BF16 R8, R52.reuse, R64, R8 ;  /* 0x000000403408723c */ /* 0x040fe80000041808 */
[----:B------:R-:W-:Y:S04]  /*9600*/  FADD.FTZ R139, R244, R139 ;  /* 0x0000008bf48b7221 */ /* 0x000fe80000010000 */
[-C--:B------:R-:W-:Y:S01]  /*9610*/  HMMA.16816.F32.BF16 R12, R52, R66.reuse, R12 ;  /* 0x00000042340c723c */ /* 0x080fe2000004180c */
[----:B------:R-:W1:Y:S07]  /*9620*/  MUFU.EX2 R79, R79 ;  /* 0x0000004f004f7308 */ /* 0x000e6e0000000800 */
[C---:B------:R-:W-:Y:S01]  /*9630*/  HMMA.16816.F32.BF16 R16, R44.reuse, R66, R16 ;  /* 0x000000422c10723c */ /* 0x040fe20000041810 */
[----:B------:R-:W1:Y:S02]  /*9640*/  LDSM.16.MT88.4 R64, [R226+0x1900] ;  /* 0x00190000e240783b */ /* 0x000e640000004200 */
[----:B------:R-:W-:Y:S05]  /*9650*/  MUFU.EX2 R84, R84 ;  /* 0x0000005400547308 */ /* 0x000fea0000000800 */
[-C--:B---3--:R-:W-:Y:S05]  /*9660*/  HMMA.16816.F32.BF16 R20, R44, R56.reuse, R20 ;  /* 0x000000382c14723c */ /* 0x088fea0000041814 */
[----:B------:R-:W-:Y:S03]  /*9670*/  MUFU.EX2 R85, R85 ;  /* 0x0000005500557308 */ /* 0x000fe60000000800 */
[C---:B------:R-:W-:Y:S07]  /*9680*/  HMMA.16816.F32.BF16 R24, R52.reuse, R56, R24 ;  /* 0x000000383418723c */ /* 0x040fee0000041818 */
[----:B------:R-:W-:Y:S01]  /*9690*/  MUFU.EX2 R96, R96 ;  /* 0x0000006000607308 */ /* 0x000fe20000000800 */
[-C--:B------:R-:W-:Y:S08]  /*96a0*/  HMMA.16816.F32.BF16 R28, R52, R58.reuse, R28 ;  /* 0x0000003a341c723c */ /* 0x080ff0000004181c */
[C---:B------:R-:W-:Y:S01]  /*96b0*/  HMMA.16816.F32.BF16 R32, R44.reuse, R58, R32 ;  /* 0x0000003a2c20723c */ /* 0x040fe20000041820 */
[----:B------:R-:W3:Y:S01]  /*96c0*/  LDSM.16.MT88.4 R56, [R224+0x2100] ;  /* 0x00210000e038783b */ /* 0x000ee20000004200 */
[----:B------:R-:W-:Y:S06]  /*96d0*/  MUFU.EX2 R97, R97 ;  /* 0x0000006100617308 */ /* 0x000fec0000000800 */
[-C--:B------:R-:W-:Y:S04]  /*96e0*/  HMMA.16816.F32.BF16 R36, R44, R60.reuse, R36 ;  /* 0x0000003c2c24723c */ /* 0x080fe80000041824 */
[----:B------:R-:W-:Y:S04]  /*96f0*/  MUFU.EX2 R86, R86 ;  /* 0x0000005600567308 */ /* 0x000fe80000000800 */
[C---:B------:R-:W-:Y:S06]  /*9700*/  HMMA.16816.F32.BF16 R48, R52.reuse, R60, R48 ;  /* 0x0000003c3430723c */ /* 0x040fec0000041830 */
[----:B------:R-:W-:Y:S02]  /*9710*/  MUFU.EX2 R87, R87 ;  /* 0x0000005700577308 */ /* 0x000fe40000000800 */
[-C--:B------:R-:W-:Y:S08]  /*9720*/  HMMA.16816.F32.BF16 R116, R52, R62.reuse, R116 ;  /* 0x0000003e3474723c */ /* 0x080ff00000041874 */
[C---:B------:R-:W-:Y:S01]  /*9730*/  HMMA.16816.F32.BF16 R120, R44.reuse, R62, R120 ;  /* 0x0000003e2c78723c */ /* 0x040fe20000041878 */
[----:B------:R-:W3:Y:S01]  /*9740*/  LDSM.16.MT88.4 R60, [R227+0x2100] ;  /* 0x00210000e33c783b */ /* 0x000ee20000004200 */
[----:B------:R-:W-:Y:S06]  /*9750*/  MUFU.EX2 R98, R98 ;  /* 0x0000006200627308 */ /* 0x000fec0000000800 */
[-C--:B-1----:R-:W-:Y:S04]  /*9760*/  HMMA.16816.F32.BF16 R124, R44, R64.reuse, R124 ;  /* 0x000000402c7c723c */ /* 0x082fe8000004187c */
[----:B------:R-:W-:Y:S04]  /*9770*/  MUFU.EX2 R99, R99 ;  /* 0x0000006300637308 */ /* 0x000fe80000000800 */
[C---:B------:R-:W-:Y:S06]  /*9780*/  HMMA.16816.F32.BF16 R128, R52.reuse, R64, R128 ;  /* 0x000000403480723c */ /* 0x040fec0000041880 */
[----:B------:R-:W-:Y:S02]  /*9790*/  MUFU.EX2 R100, R100 ;  /* 0x0000006400647308 */ /* 0x000fe40000000800 */
[-C--:B------:R-:W-:Y:S07]  /*97a0*/  HMMA.16816.F32.BF16 R132, R52, R66.reuse, R132 ;  /* 0x000000423484723c */ /* 0x080fee0000041884 */
[----:B------:R-:W-:Y:S01]  /*97b0*/  F2FP.BF16.PACK_AB R52, R73, R72 ;  /* 0x000000484934723e */ /* 0x000fe200000010ff */
[----:B------:R-:W-:Y:S01]  /*97c0*/  HMMA.16816.F32.BF16 R40, R44, R66, R40 ;  /* 0x000000422c28723c */ /* 0x000fe20000041828 */
[----:B------:R-:W1:Y:S01]  /*97d0*/  LDSM.16.MT88.4 R64, [R226+0x2100] ;  /* 0x00210000e240783b */ /* 0x000e620000004200 */
[----:B------:R-:W-:Y:S02]  /*97e0*/  MUFU.EX2 R101, R101 ;  /* 0x0000006500657308 */ /* 0x000fe40000000800 */
[----:B----4-:R-:W-:Y:S02]  /*97f0*/  F2FP.BF16.PACK_AB R54, R77, R76 ;  /* 0x0000004c4d36723e */ /* 0x010fe400000010ff */
[----:B--2---:R-:W-:Y:S02]  /*9800*/  F2FP.BF16.PACK_AB R53, R75, R74 ;  /* 0x0000004a4b35723e */ /* 0x004fe400000010ff */
[----:B------:R-:W-:Y:S04]  /*9810*/  F2FP.BF16.PACK_AB R44, R203, R190 ;  /* 0x000000becb2c723e */ /* 0x000fe800000010ff */
[----:B------:R-:W-:Y:S01]  /*9820*/  F2FP.BF16.PACK_AB R46, R189, R191 ;  /* 0x000000bfbd2e723e */ /* 0x000fe200000010ff */
[----:B------:R-:W-:Y:S01]  /*9830*/  MUFU.EX2 R112, R112 ;  /* 0x0000007000707308 */ /* 0x000fe20000000800 */
[----:B------:R-:W-:Y:S02]  /*9840*/  F2FP.BF16.PACK_AB R45, R80, R81 ;  /* 0x00000051502d723e */ /* 0x000fe400000010ff */
[----:B------:R-:W-:Y:S02]  /*9850*/  F2FP.BF16.PACK_AB R47, R83, R82 ;  /* 0x00000052532f723e */ /* 0x000fe400000010ff */
[----:B------:R-:W-:Y:S05]  /*9860*/  F2FP.BF16.PACK_AB R55, R79, R78 ;  /* 0x0000004e4f37723e */ /* 0x000fea00000010ff */
[-C--:B---3--:R-:W-:Y:S01]  /*9870*/  HMMA.16816.F32.BF16 R4, R44, R56.reuse, R4 ;  /* 0x000000382c04723c */ /* 0x088fe20000041804 */
[----:B------:R-:W-:Y:S07]  /*9880*/  MUFU.EX2 R102, R102 ;  /* 0x0000006600667308 */ /* 0x000fee0000000800 */
[C---:B------:R-:W-:Y:S03]  /*9890*/  HMMA.16816.F32.BF16 R8, R52.reuse, R56, R8 ;  /* 0x000000383408723c */ /* 0x040fe60000041808 */
[----:B------:R-:W-:Y:S05]  /*98a0*/  MUFU.EX2 R103, R103 ;  /* 0x0000006700677308 */ /* 0x000fea0000000800 */
[-C--:B------:R-:W-:Y:S05]  /*98b0*/  HMMA.16816.F32.BF16 R12, R52, R58.reuse, R12 ;  /* 0x0000003a340c723c */ /* 0x080fea000004180c */
[----:B------:R-:W-:Y:S03]  /*98c0*/  MUFU.EX2 R114, R114 ;  /* 0x0000007200727308 */ /* 0x000fe60000000800 */
[C---:B------:R-:W-:Y:S01]  /*98d0*/  HMMA.16816.F32.BF16 R16, R44.reuse, R58, R16 ;  /* 0x0000003a2c10723c */ /* 0x040fe20000041810 */
[----:B------:R-:W2:Y:S06]  /*98e0*/  LDSM.16.MT88.4 R56, [R224+0x2900] ;  /* 0x00290000e038783b */ /* 0x000eac0000004200 */
[----:B------:R-:W-:Y:S01]  /*98f0*/  MUFU.EX2 R105, R105 ;  /* 0x0000006900697308 */ /* 0x000fe20000000800 */
[-C--:B------:R-:W-:Y:S08]  /*9900*/  HMMA.16816.F32.BF16 R20, R44, R60.reuse, R20 ;  /* 0x0000003c2c14723c */ /* 0x080ff00000041814 */
[C---:B------:R-:W-:Y:S01]  /*9910*/  HMMA.16816.F32.BF16 R24, R52.reuse, R60, R24 ;  /* 0x0000003c3418723c */ /* 0x040fe20000041818 */
[----:B------:R-:W-:Y:S07]  /*9920*/  MUFU.EX2 R108, R108 ;  /* 0x0000006c006c7308 */ /* 0x000fee0000000800 */
[-C--:B------:R-:W-:Y:S03]  /*9930*/  HMMA.16816.F32.BF16 R28, R52, R62.reuse, R28 ;  /* 0x0000003e341c723c */ /* 0x080fe6000004181c */
[----:B------:R-:W-:Y:S05]  /*9940*/  MUFU.EX2 R88, R88 ;  /* 0x0000005800587308 */ /* 0x000fea0000000800 */
[C---:B------:R-:W-:Y:S01]  /*9950*/  HMMA.16816.F32.BF16 R32, R44.reuse, R62, R32 ;  /* 0x0000003e2c20723c */ /* 0x040fe20000041820 */
[----:B------:R-:W3:Y:S04]  /*9960*/  LDSM.16.MT88.4 R60, [R227+0x2900] ;  /* 0x00290000e33c783b */ /* 0x000ee80000004200 */
[----:B------:R-:W4:Y:S03]  /*9970*/  MUFU.EX2 R89, R89 ;  /* 0x0000005900597308 */ /* 0x000f260000000800 */
[-C--:B------:R-:W-:Y:S07]  /*9980*/  HMMA.16816.F32.BF16 R36, R44, R68.reuse, R36 ;  /* 0x000000442c24723c */ /* 0x080fee0000041824 */
[----:B------:R-:W-:Y:S01]  /*9990*/  MUFU.EX2 R92, R92 ;  /* 0x0000005c005c7308 */ /* 0x000fe20000000800 */
[C---:B------:R-:W-:Y:S08]  /*99a0*/  HMMA.16816.F32.BF16 R48, R52.reuse, R68, R48 ;  /* 0x000000443430723c */ /* 0x040ff00000041830 */
[-C--:B------:R-:W-:Y:S01]  /*99b0*/  HMMA.16816.F32.BF16 R116, R52, R70.reuse, R116 ;  /* 0x000000463474723c */ /* 0x080fe20000041874 */
[----:B------:R-:W2:Y:S07]  /*99c0*/  MUFU.EX2 R93, R93 ;  /* 0x0000005d005d7308 */ /* 0x000eae0000000800 */
[C---:B------:R-:W-:Y:S01]  /*99d0*/  HMMA.16816.F32.BF16 R120, R44.reuse, R70, R120 ;  /* 0x000000462c78723c */ /* 0x040fe20000041878 */
[----:B------:R-:W3:Y:S02]  /*99e0*/  LDSM.16.MT88.4 R68, [R225+0x2900] ;  /* 0x00290000e144783b */ /* 0x000ee40000004200 */
[----:B------:R-:W-:Y:S05]  /*99f0*/  MUFU.EX2 R90, R90 ;  /* 0x0000005a005a7308 */ /* 0x000fea0000000800 */
[-C--:B-1----:R-:W-:Y:S05]  /*9a00*/  HMMA.16816.F32.BF16 R124, R44, R64.reuse, R124 ;  /* 0x000000402c7c723c */ /* 0x082fea000004187c */
[----:B------:R-:W1:Y:S03]  /*9a10*/  MUFU.EX2 R91, R91 ;  /* 0x0000005b005b7308 */ /* 0x000e660000000800 */
[C---:B------:R-:W-:Y:S07]  /*9a20*/  HMMA.16816.F32.BF16 R128, R52.reuse, R64, R128 ;  /* 0x000000403480723c */ /* 0x040fee0000041880 */
[----:B------:R-:W-:Y:S01]  /*9a30*/  MUFU.EX2 R94, R94 ;  /* 0x0000005e005e7308 */ /* 0x000fe20000000800 */
[-C--:B------:R-:W-:Y:S07]  /*9a40*/  HMMA.16816.F32.BF16 R132, R52, R66.reuse, R132 ;  /* 0x000000423484723c */ /* 0x080fee0000041884 */
[----:B----4-:R-:W-:Y:S01]  /*9a50*/  F2FP.BF16.PACK_AB R52, R89, R88 ;  /* 0x000000585934723e */ /* 0x010fe200000010ff */
[----:B------:R-:W-:Y:S01]  /*9a60*/  HMMA.16816.F32.BF16 R40, R44, R66, R40 ;  /* 0x000000422c28723c */ /* 0x000fe20000041828 */
[----:B------:R-:W4:Y:S01]  /*9a70*/  MUFU.EX2 R95, R95 ;  /* 0x0000005f005f7308 */ /* 0x000f220000000800 */
[----:B------:R-:W3:Y:S02]  /*9a80*/  LDSM.16.MT88.4 R64, [R226+0x2900] ;  /* 0x00290000e240783b */ /* 0x000ee40000004200 */
[----:B--2---:R-:W-:Y:S02]  /*9a90*/  F2FP.BF16.PACK_AB R54, R93, R92 ;  /* 0x0000005c5d36723e */ /* 0x004fe400000010ff */
[----:B-1----:R-:W-:Y:S02]  /*9aa0*/  F2FP.BF16.PACK_AB R53, R91, R90 ;  /* 0x0000005a5b35723e */ /* 0x002fe400000010ff */
[----:B------:R-:W-:Y:S03]  /*9ab0*/  F2FP.BF16.PACK_AB R44, R85, R84 ;  /* 0x00000054552c723e */ /* 0x000fe600000010ff */
[----:B------:R-:W1:Y:S01]  /*9ac0*/  MUFU.EX2 R104, R104 ;  /* 0x0000006800687308 */ /* 0x000e620000000800 */
[----:B------:R-:W-:Y:S02]  /*9ad0*/  F2FP.BF16.PACK_AB R46, R97, R96 ;  /* 0x00000060612e723e */ /* 0x000fe400000010ff */
[----:B------:R-:W-:Y:S02]  /*9ae0*/  F2FP.BF16.PACK_AB R45, R87, R86 ;  /* 0x00000056572d723e */ /* 0x000fe400000010ff */
[----:B------:R-:W-:Y:S05]  /*9af0*/  F2FP.BF16.PACK_AB R47, R99, R98 ;  /* 0x00000062632f723e */ /* 0x000fea00000010ff */
[----:B------:R-:W-:Y:S02]  /*9b00*/  MUFU.EX2 R106, R106 ;  /* 0x0000006a006a7308 */ /* 0x000fe40000000800 */
[-C--:B------:R-:W-:Y:S03]  /*9b10*/  HMMA.16816.F32.BF16 R4, R44, R56.reuse, R4 ;  /* 0x000000382c04723c */ /* 0x080fe60000041804 */
[----:B----4-:R-:W-:Y:S05]  /*9b20*/  F2FP.BF16.PACK_AB R55, R95, R94 ;  /* 0x0000005e5f37723e */ /* 0x010fea00000010ff */
[----:B------:R-:W2:Y:S02]  /*9b30*/  MUFU.EX2 R107, R107 ;  /* 0x0000006b006b7308 */ /* 0x000ea40000000800 */
[C---:B------:R-:W-:Y:S07]  /*9b40*/  HMMA.16816.F32.BF16 R8, R52.reuse, R56, R8 ;  /* 0x000000383408723c */ /* 0x040fee0000041808 */
[----:B------:R-:W-:Y:S01]  /*9b50*/  FADD.FTZ R57, R174, R141 ;  /* 0x0000008dae397221 */ /* 0x000fe20000010000 */
[-C--:B------:R-:W-:Y:S04]  /*9b60*/  HMMA.16816.F32.BF16 R12, R52, R58.reuse, R12 ;  /* 0x0000003a340c723c */ /* 0x080fe8000004180c */
[----:B------:R-:W-:Y:S01]  /*9b70*/  FADD.FTZ R56, R175, R140 ;  /* 0x0000008caf387221 */ /* 0x000fe20000010000 */
[----:B------:R-:W-:Y:S03]  /*9b80*/  MOV R140, R136 ;  /* 0x00000088008c7202 */ /* 0x000fe60000000f00 */
[C---:B------:R-:W-:Y:S07]  /*9b90*/  HMMA.16816.F32.BF16 R16, R44.reuse, R58, R16 ;  /* 0x0000003a2c10723c */ /* 0x040fee0000041810 */
[----:B------:R-:W-:Y:S01]  /*9ba0*/  FADD.FTZ R59, R173, R139 ;  /* 0x0000008bad3b7221 */ /* 0x000fe20000010000 */
[-C--:B---3--:R-:W-:Y:S04]  /*9bb0*/  HMMA.16816.F32.BF16 R20, R44, R60.reuse, R20 ;  /* 0x0000003c2c14723c */ /* 0x088fe80000041814 */
[----:B------:R-:W-:Y:S02]  /*9bc0*/  FADD.FTZ R58, R172, R56 ;  /* 0x00000038ac3a7221 */ /* 0x000fe40000010000 */
[----:B------:R-:W3:Y:S01]  /*9bd0*/  LDSM.16.MT88.4 R172, [R227+0x3100] ;  /* 0x00310000e3ac783b */ /* 0x000ee20000004200 */
[----:B------:R-:W-:Y:S01]  /*9be0*/  FADD.FTZ R56, R202, R0 ;  /* 0x00000000ca387221 */ /* 0x000fe20000010000 */
[C---:B------:R-:W-:Y:S01]  /*9bf0*/  HMMA.16816.F32.BF16 R24, R52.reuse, R60, R24 ;  /* 0x0000003c3418723c */ /* 0x040fe20000041818 */
[----:B------:R4:W-:Y:S03]  /*9c00*/  MUFU.EX2 R60, R3 ;  /* 0x00000003003c7308 */ /* 0x0009e60000000800 */
[----:B------:R-:W-:Y:S02]  /*9c10*/  FADD.FTZ R0, R252, R58 ;  /* 0x0000003afc007221 */ /* 0x000fe40000010000 */
[----:B------:R-:W-:Y:S02]  /*9c20*/  FADD.FTZ R56, R197, R56 ;  /* 0x00000038c5387221 */ /* 0x000fe40000010000 */
[-C--:B------:R-:W-:Y:S03]  /*9c30*/  HMMA.16816.F32.BF16 R28, R52, R62.reuse, R28 ;  /* 0x0000003e341c723c */ /* 0x080fe6000004181c */
[----:B------:R-:W1:Y:S01]  /*9c40*/  MUFU.EX2 R61, R110 ;  /* 0x0000006e003d7308 */ /* 0x000e620000000800 */
[----:B------:R-:W-:Y:S04]  /*9c50*/  FADD.FTZ R56, R198, R56 ;  /* 0x00000038c6387221 */ /* 0x000fe80000010000 */
[C---:B------:R-:W-:Y:S08]  /*9c60*/  HMMA.16816.F32.BF16 R32, R44.reuse, R62, R32 ;  /* 0x0000003e2c20723c */ /* 0x040ff00000041820 */
[-C--:B------:R-:W-:Y:S04]  /*9c70*/  HMMA.16816.F32.BF16 R36, R44, R68.reuse, R36 ;  /* 0x000000442c24723c */ /* 0x080fe80000041824 */
[----:B----4-:R-:W-:Y:S01]  /*9c80*/  FADD.FTZ R3, R186, R59 ;  /* 0x0000003bba037221 */ /* 0x010fe20000010000 */
[----:B------:R-:W-:Y:S03]  /*9c90*/  F2FP.BF16.PACK_AB R186, R113, R112 ;  /* 0x0000007071ba723e */ /* 0x000fe600000010ff */
[C---:B------:R-:W-:Y:S04]  /*9ca0*/  HMMA.16816.F32.BF16 R48, R52.reuse, R68, R48 ;  /* 0x000000443430723c */ /* 0x040fe80000041830 */
[----:B------:R-:W-:Y:S01]  /*9cb0*/  FADD.FTZ R3, R184, R3 ;  /* 0x00000003b8037221 */ /* 0x000fe20000010000 */
[----:B------:R-:W-:Y:S03]  /*9cc0*/  F2FP.BF16.PACK_AB R184, R101, R100 ;  /* 0x0000006465b8723e */ /* 0x000fe600000010ff */
[-C--:B------:R-:W-:Y:S08]  /*9cd0*/  HMMA.16816.F32.BF16 R116, R52, R70.reuse, R116 ;  /* 0x000000463474723c */ /* 0x080ff00000041874 */
[C---:B------:R-:W-:Y:S08]  /*9ce0*/  HMMA.16816.F32.BF16 R120, R44.reuse, R70, R120 ;  /* 0x000000462c78723c */ /* 0x040ff00000041878 */
[-C--:B------:R-:W-:Y:S08]  /*9cf0*/  HMMA.16816.F32.BF16 R124, R44, R64.reuse, R124 ;  /* 0x000000402c7c723c */ /* 0x080ff0000004187c */
[C---:B------:R-:W-:Y:S08]  /*9d00*/  HMMA.16816.F32.BF16 R128, R52.reuse, R64, R128 ;  /* 0x000000403480723c */ /* 0x040ff00000041880 */
[-C--:B------:R-:W-:Y:S07]  /*9d10*/  HMMA.16816.F32.BF16 R132, R52, R66.reuse, R132 ;  /* 0x000000423484723c */ /* 0x080fee0000041884 */
[----:B------:R-:W-:Y:S01]  /*9d20*/  FADD.FTZ R52, R187, R57 ;  /* 0x00000039bb347221 */ /* 0x000fe20000010000 */
[----:B------:R-:W-:Y:S04]  /*9d30*/  HMMA.16816.F32.BF16 R40, R44, R66, R40 ;  /* 0x000000422c28723c */ /* 0x000fe80000041828 */
[----:B------:R-:W-:Y:S01]  /*9d40*/  FADD.FTZ R52, R185, R52 ;  /* 0x00000034b9347221 */ /* 0x000fe20000010000 */
[----:B------:R-:W-:Y:S01]  /*9d50*/  F2FP.BF16.PACK_AB R185, R103, R102 ;  /* 0x0000006667b9723e */ /* 0x000fe200000010ff */
[----:B------:R-:W-:Y:S01]  /*9d60*/  FADD.FTZ R53, R251, R0 ;  /* 0x00000000fb357221 */ /* 0x000fe20000010000 */
[----:B------:R-:W-:Y:S01]  /*9d70*/  F2FP.BF16.PACK_AB R187, R193, R114 ;  /* 0x00000072c1bb723e */ /* 0x000fe200000010ff */
[----:B------:R-:W-:Y:S01]  /*9d80*/  FADD.FTZ R0, R171, R52 ;  /* 0x00000034ab007221 */ /* 0x000fe20000010000 */
[----:B-1----:R-:W-:Y:S03]  /*9d90*/  F2FP.BF16.PACK_AB R44, R105, R104 ;  /* 0x00000068692c723e */ /* 0x002fe600000010ff */
[----:B------:R-:W-:Y:S01]  /*9da0*/  FADD.FTZ R52, R167, R3 ;  /* 0x00000003a7347221 */ /* 0x000fe20000010000 */
[----:B------:R-:W-:Y:S01]  /*9db0*/  F2FP.BF16.PACK_AB R46, R109, R108 ;  /* 0x0000006c6d2e723e */ /* 0x000fe200000010ff */
[----:B------:R-:W-:Y:S01]  /*9dc0*/  FADD.FTZ R3, R199, R56 ;  /* 0x00000038c7037221 */ /* 0x000fe20000010000 */
[-C--:B------:R-:W-:Y:S01]  /*9dd0*/  HMMA.16816.F32.BF16 R148, R184, R156.reuse, R4 ;  /* 0x0000009cb894723c */ /* 0x080fe20000041804 */
[----:B------:R-:W1:Y:S04]  /*9de0*/  LDSM.16.MT88.4 R4, [R225+0x3100] ;  /* 0x00310000e104783b */ /* 0x000e680000004200 */
[----:B------:R-:W-:Y:S01]  /*9df0*/  FADD.FTZ R0, R165, R0 ;  /* 0x00000000a5007221 */ /* 0x000fe20000010000 */
[----:B--2---:R-:W-:Y:S01]  /*9e00*/  F2FP.BF16.PACK_AB R45, R107, R106 ;  /* 0x0000006a6b2d723e */ /* 0x004fe200000010ff */
[----:B------:R-:W-:Y:S01]  /*9e10*/  FADD.FTZ R3, R200, R3 ;  /* 0x00000003c8037221 */ /* 0x000fe20000010000 */
[----:B------:R-:W-:Y:S01]  /*9e20*/  F2FP.BF16.PACK_AB R47, R60, R61 ;  /* 0x0000003d3c2f723e */ /* 0x000fe200000010ff */
[----:B------:R-:W-:Y:S06]  /*9e30*/  FADD.FTZ R0, R250, R0 ;  /* 0x00000000fa007221 */ /* 0x000fec0000010000 */
[C---:B------:R-:W-:Y:S07]  /*9e40*/  HMMA.16816.F32.BF16 R144, R44.reuse, R156, R8 ;  /* 0x0000009c2c90723c */ /* 0x040fee0000041808 */
[----:B------:R-:W-:Y:S01]  /*9e50*/  FADD.FTZ R8, R166, R53 ;  /* 0x00000035a6087221 */ /* 0x000fe20000010000 */
[-C--:B------:R-:W-:Y:S04]  /*9e60*/  HMMA.16816.F32.BF16 R152, R44, R158.reuse, R12 ;  /* 0x0000009e2c98723c */ /* 0x080fe8000004180c */
[----:B------:R-:W-:Y:S02]  /*9e70*/  FADD.FTZ R8, R170, R8 ;  /* 0x00000008aa087221 */ /* 0x000fe40000010000 */
[----:B------:R-:W-:Y:S02]  /*9e80*/  FADD.FTZ R10, R168, R3 ;  /* 0x00000003a80a7221 */ /* 0x000fe40000010000 */
[----:B------:R-:W-:Y:S01]  /*9e90*/  FADD.FTZ R12, R164, R52 ;  /* 0x00000034a40c7221 */ /* 0x000fe20000010000 */
[C---:B------:R-:W-:Y:S04]  /*9ea0*/  HMMA.16816.F32.BF16 R156, R184.reuse, R158, R16 ;  /* 0x0000009eb89c723c */ /* 0x040fe80000041810 */
[----:B------:R-:W-:Y:S02]  /*9eb0*/  FADD.FTZ R12, R245, R12 ;  /* 0x0000000cf50c7221 */ /* 0x000fe40000010000 */
[----:B------:R-:W-:Y:S02]  /*9ec0*/  FADD.FTZ R11, R169, R8 ;  /* 0x00000008a90b7221 */ /* 0x000fe40000010000 */
[----:B------:R-:W-:Y:S01]  /*9ed0*/  FADD.FTZ R9, R249, R0 ;  /* 0x00000000f9097221 */ /* 0x000fe20000010000 */
[-C--:B---3--:R-:W-:Y:S03]  /*9ee0*/  HMMA.16816.F32.BF16 R160, R184, R172.reuse, R20 ;  /* 0x000000acb8a0723c */ /* 0x088fe60000041814 */
[----:B------:R-:W-:Y:S02]  /*9ef0*/  FADD.FTZ R8, R243, R12 ;  /* 0x0000000cf3087221 */ /* 0x000fe40000010000 */
[----:B------:R-:W-:Y:S02]  /*9f00*/  FADD.FTZ R3, R215, R11 ;  /* 0x0000000bd7037221 */ /* 0x000fe40000010000 */
[----:B------:R-:W-:Y:S01]  /*9f10*/  FADD.FTZ R0, R178, R10 ;  /* 0x0000000ab2007221 */ /* 0x000fe20000010000 */
[C---:B------:R-:W-:Y:S04]  /*9f20*/  HMMA.16816.F32.BF16 R164, R44.reuse, R172, R24 ;  /* 0x000000ac2ca4723c */ /* 0x040fe80000041818 */
[----:B------:R-:W-:Y:S02]  /*9f30*/  FADD.FTZ R12, R248, R9 ;  /* 0x00000009f80c7221 */ /* 0x000fe40000010000 */
[----:B------:R-:W-:Y:S02]  /*9f40*/  FADD.FTZ R15, R222, R8 ;  /* 0x00000008de0f7221 */ /* 0x000fe40000010000 */
[----:B------:R-:W-:Y:S01]  /*9f50*/  FADD.FTZ R14, R214, R3 ;  /* 0x00000003d60e7221 */ /* 0x000fe20000010000 */
[----:B------:R-:W2:Y:S01]  /*9f60*/  LDSM.16.MT88.4 R8, [R226+0x3100] ;  /* 0x00310000e208783b */ /* 0x000ea20000004200 */
[-C--:B------:R-:W-:Y:S03]  /*9f70*/  HMMA.16816.F32.BF16 R168, R44, R174.reuse, R28 ;  /* 0x000000ae2ca8723c */ /* 0x080fe6000004181c */
[----:B------:R-:W-:Y:S02]  /*9f80*/  FADD.FTZ R13, R177, R0 ;  /* 0x00000000b10d7221 */ /* 0x000fe40000010000 */
[----:B------:R-:W-:Y:S02]  /*9f90*/  FADD.FTZ R3, R221, R15 ;  /* 0x0000000fdd037221 */ /* 0x000fe40000010000 */
[----:B------:R-:W-:Y:S01]  /*9fa0*/  FADD.FTZ R0, R213, R14 ;  /* 0x0000000ed5007221 */ /* 0x000fe20000010000 */
[C---:B------:R-:W-:Y:S04]  /*9fb0*/  HMMA.16816.F32.BF16 R172, R184.reuse, R174, R32 ;  /* 0x000000aeb8ac723c */ /* 0x040fe80000041820 */
[----:B------:R-:W-:Y:S02]  /*9fc0*/  FADD.FTZ R12, R247, R12 ;  /* 0x0000000cf70c7221 */ /* 0x000fe40000010000 */
[----:B------:R-:W-:Y:S02]  /*9fd0*/  FADD.FTZ R16, R176, R13 ;  /* 0x0000000db0107221 */ /* 0x000fe40000010000 */
[----:B------:R-:W-:Y:S04]  /*9fe0*/  FADD.FTZ R14, R208, R3 ;  /* 0x00000003d00e7221 */ /* 0x000fe80000010000 */
[----:B------:R-:W-:Y:S02]  /*9ff0*/  FADD.FTZ R13, R179, R0 ;  /* 0x00000000b30d7221 */ /* 0x000fe40000010000 */
[----:B------:R-:W-:Y:S01]  /*a000*/  FADD.FTZ R15, R212, R12 ;  /* 0x0000000cd40f7221 */ /* 0x000fe20000010000 */
[-C--:B-1----:R-:W-:Y:S03]  /*a010*/  HMMA.16816.F32.BF16 R176, R184, R4.reuse, R36 ;  /* 0x00000004b8b0723c */ /* 0x082fe60000041824 */
[----:B------:R-:W-:Y:S02]  /*a020*/  FADD.FTZ R12, R181, R16 ;  /* 0x00000010b50c7221 */ /* 0x000fe40000010000 */
[----:B------:R-:W-:Y:S02]  /*a030*/  FADD.FTZ R0, R207, R14 ;  /* 0x0000000ecf007221 */ /* 0x000fe40000010000 */
[----:B------:R-:W-:Y:S02]  /*a040*/  FADD.FTZ R3, R211, R15 ;  /* 0x0000000fd3037221 */ /* 0x000fe40000010000 */
[----:B------:R-:W-:Y:S03]  /*a050*/  FADD.FTZ R15, R182, R13 ;  /* 0x0000000db60f7221 */ /* 0x000fe60000010000 */
[----:B------:R-:W-:Y:S02]  /*a060*/  FADD.FTZ R14, R180, R12 ;  /* 0x0000000cb40e7221 */ /* 0x000fe40000010000 */
[----:B------:R-:W-:Y:S02]  /*a070*/  FADD.FTZ R12, R183, R0 ;  /* 0x00000000b70c7221 */ /* 0x000fe40000010000 */
[----:B------:R-:W-:Y:S01]  /*a080*/  FADD.FTZ R13, R210, R3 ;  /* 0x00000003d20d7221 */ /* 0x000fe20000010000 */
[C---:B------:R-:W-:Y:S04]  /*a090*/  HMMA.16816.F32.BF16 R180, R44.reuse, R4, R48 ;  /* 0x000000042cb4723c */ /* 0x040fe80000041830 */
[----:B------:R-:W-:Y:S02]  /*a0a0*/  FADD.FTZ R0, R209, R13 ;  /* 0x0000000dd1007221 */ /* 0x000fe40000010000 */
[----:B------:R-:W-:Y:S02]  /*a0b0*/  FADD.FTZ R3, R188, R14 ;  /* 0x0000000ebc037221 */ /* 0x000fe40000010000 */
[----:B------:R-:W-:Y:S01]  /*a0c0*/  FADD.FTZ R4, R205, R15 ;  /* 0x0000000fcd047221 */ /* 0x000fe20000010000 */
[-C--:B------:R-:W-:Y:S03]  /*a0d0*/  HMMA.16816.F32.BF16 R116, R44, R6.reuse, R116 ;  /* 0x000000062c74723c */ /* 0x080fe60000041874 */
[----:B------:R-:W-:Y:S02]  /*a0e0*/  FADD.FTZ R14, R206, R12 ;  /* 0x0000000cce0e7221 */ /* 0x000fe40000010000 */
[----:B------:R-:W-:Y:S02]  /*a0f0*/  FADD.FTZ R13, R204, R4 ;  /* 0x00000004cc0d7221 */ /* 0x000fe40000010000 */
[----:B------:R-:W-:Y:S01]  /*a100*/  FADD.FTZ R5, R190, R0 ;  /* 0x00000000be057221 */ /* 0x000fe20000010000 */
[C---:B------:R-:W-:Y:S04]  /*a110*/  HMMA.16816.F32.BF16 R120, R184.reuse, R6, R120 ;  /* 0x00000006b878723c */ /* 0x040fe80000041878 */
[----:B------:R-:W-:Y:S01]  /*a120*/  FADD.FTZ R12, R142, R3 ;  /* 0x000000038e0c7221 */ /* 0x000fe20000010000 */
[----:B------:R-:W-:Y:S01]  /*a130*/  MOV R142, R2 ;  /* 0x00000002008e7202 */ /* 0x000fe20000000f00 */
[----:B------:R-:W-:Y:S02]  /*a140*/  FADD.FTZ R4, R81, R14 ;  /* 0x0000000e51047221 */ /* 0x000fe40000010000 */
[----:B------:R-:W-:Y:S01]  /*a150*/  FADD.FTZ R3, R72, R13 ;  /* 0x0000000d48037221 */ /* 0x000fe20000010000 */
[-C--:B--2---:R-:W-:Y:S03]  /*a160*/  HMMA.16816.F32.BF16 R124, R184, R8.reuse, R124 ;  /* 0x00000008b87c723c */ /* 0x084fe6000004187c */
        /* <DEDUP_REMOVED lines=11> */
[----:B------:R-:W-:Y:S04]  /*a220*/  HMMA.16816.F32.BF16 R184, R184, R10, R40 ;  /* 0x0000000ab8b8723c */ /* 0x000fe80000041828 */
[----:B------:R-:W-:Y:S02]  /*a230*/  FADD.FTZ R12, R78, R5 ;  /* 0x000000054e0c7221 */ /* 0x000fe40000010000 */
[----:B------:R-:W-:Y:S02]  /*a240*/  FADD.FTZ R6, R83, R3 ;  /* 0x0000000353067221 */ /* 0x000fe40000010000 */
[----:B------:R-:W-:Y:S04]  /*a250*/  FADD.FTZ R5, R77, R0 ;  /* 0x000000004d057221 */ /* 0x000fe80000010000 */
[----:B------:R-:W-:Y:S02]  /*a260*/  FADD.FTZ R3, R84, R7 ;  /* 0x0000000754037221 */ /* 0x000fe40000010000 */
        /* <DEDUP_REMOVED lines=28> */
[----:B------:R-:W-:Y:S01]  /*a430*/  FADD.FTZ R7, R107, R7 ;  /* 0x000000076b077221 */ /* 0x000fe20000010000 */
[----:B------:R-:W-:Y:S01]  /*a440*/  STL [R1], R5 ;  /* 0x0000000501007387 */ /* 0x000fe20000100800 */
[----:B------:R-:W-:Y:S02]  /*a450*/  FADD.FTZ R3, R109, R3 ;  /* 0x000000036d037221 */ /* 0x000fe40000010000 */
[----:B------:R-:W-:Y:S01]  /*a460*/  FADD.FTZ R0, R61, R7 ;  /* 0x000000073d007221 */ /* 0x000fe20000010000 */
[----:B------:R-:W-:Y:S03]  /*a470*/  STL [R1+0x4], R4 ;  /* 0x0000040401007387 */ /* 0x000fe60000100800 */
[----:B------:R-:W-:Y:S01]  /*a480*/  FADD.FTZ R0, R60, R0 ;  /* 0x000000003c007221 */ /* 0x000fe20000010000 */
[----:B------:R1:W-:Y:S04]  /*a490*/  STL [R1+0x8], R3 ;  /* 0x0000080301007387 */ /* 0x0003e80000100800 */
[----:B------:R2:W-:Y:S01]  /*a4a0*/  STL [R1+0xc], R0 ;  /* 0x00000c0001007387 */ /* 0x0005e20000100800 */
[----:B-1----:R-:W-:Y:S02]  /*a4b0*/  MOV R3, R137 ;  /* 0x0000008900037202 */ /* 0x002fe40000000f00 */
[----:B--2---:R-:W-:Y:S01]  /*a4c0*/  MOV R0, R138 ;  /* 0x0000008a00007202 */ /* 0x004fe20000000f00 */
[----:B------:R-:W-:-:S05]  /*a4d0*/  @P0 BRA `(.L_x_20) ;  /* 0xffffc1e000000947 */ /* 0x000fca000383ffff */
.L_x_19:
[----:B-1----:R-:W2:Y:S04]  /*a4e0*/  LDL.LU R6, [R1] ;  /* 0x0000000001067983 */ /* 0x002ea80000300800 */
[----:B------:R-:W3:Y:S04]  /*a4f0*/  LDL.LU R4, [R1+0x4] ;  /* 0x0000040001047983 */ /* 0x000ee80000300800 */
[----:B------:R-:W4:Y:S04]  /*a500*/  LDL.LU R10, [R1+0x8] ;  /* 0x00000800010a7983 */ /* 0x000f280000300800 */
[----:B------:R-:W4:Y:S01]  /*a510*/  LDL.LU R8, [R1+0xc] ;  /* 0x00000c0001087983 */ /* 0x000f220000300800 */
[----:B------:R-:W-:-:S02]  /*a520*/  MOV R20, 0xff800000 ;  /* 0xff80000000147802 */ /* 0x000fc40000000f00 */
[----:B------:R-:W-:Y:S02]  /*a530*/  MOV R21, 0xff800000 ;  /* 0xff80000000157802 */ /* 0x000fe40000000f00 */
[----:B------:R-:W-:Y:S02]  /*a540*/  MOV R22, 0xff800000 ;  /* 0xff80000000167802 */ /* 0x000fe40000000f00 */
[----:B------:R-:W-:Y:S02]  /*a550*/  MOV R23, 0xff800000 ;  /* 0xff80000000177802 */ /* 0x000fe40000000f00 */
[----:B------:R-:W-:Y:S01]  /*a560*/  PLOP3.LUT P4, PT, PT, PT, PT, 0x8, 0x0 ;  /* 0x000000000000781c */ /* 0x000fe20003f8e170 */
[----:B--2---:R-:W1:Y:S04]  /*a570*/  SHFL.BFLY PT, R5, R6, 0x2, 0x1f ;  /* 0x0c401f0006057f89 */ /* 0x004e6800000e0000 */
[----:B---3--:R-:W2:Y:S04]  /*a580*/  SHFL.BFLY PT, R9, R4, 0x2, 0x1f ;  /* 0x0c401f0004097f89 */ /* 0x008ea800000e0000 */
[----:B----4-:R-:W3:Y:S01]  /*a590*/  SHFL.BFLY PT, R7, R10, 0x2, 0x1f ;  /* 0x0c401f000a077f89 */ /* 0x010ee200000e0000 */
[----:B-1----:R-:W-:-:S03]  /*a5a0*/  FADD.FTZ R5, R5, R6 ;  /* 0x0000000605057221 */ /* 0x002fc60000010000 */
[----:B------:R-:W1:Y:S01]  /*a5b0*/  SHFL.BFLY PT, R6, R8, 0x2, 0x1f ;  /* 0x0c401f0008067f89 */ /* 0x000e6200000e0000 */
[----:B--2---:R-:W-:-:S03]  /*a5c0*/  FADD.FTZ R9, R9, R4 ;  /* 0x0000000409097221 */ /* 0x004fc60000010000 */
[----:B------:R-:W2:Y:S01]  /*a5d0*/  SHFL.BFLY PT, R0, R5, 0x1, 0x1f ;  /* 0x0c201f0005007f89 */ /* 0x000ea200000e0000 */
[----:B---3--:R-:W-:-:S03]  /*a5e0*/  FADD.FTZ R7, R7, R10 ;  /* 0x0000000a07077221 */ /* 0x008fc60000010000 */
[----:B------:R-:W3:Y:S04]  /*a5f0*/  SHFL.BFLY PT, R4, R9, 0x1, 0x1f ;  /* 0x0c201f0009047f89 */ /* 0x000ee800000e0000 */
[----:B------:R-:W4:Y:S01]  /*a600*/  SHFL.BFLY PT, R3, R7, 0x1, 0x1f ;  /* 0x0c201f0007037f89 */ /* 0x000f2200000e0000 */
[----:B-1----:R-:W-:Y:S02]  /*a610*/  FADD.FTZ R6, R6, R8 ;  /* 0x0000000806067221 */ /* 0x002fe40000010000 */
[----:B--2---:R-:W-:-:S03]  /*a620*/  FADD.FTZ R5, R5, R0 ;  /* 0x0000000005057221 */ /* 0x004fc60000010000 */
[----:B------:R-:W1:Y:S01]  /*a630*/  SHFL.BFLY PT, R8, R6, 0x1, 0x1f ;  /* 0x0c201f0006087f89 */ /* 0x000e6200000e0000 */
[----:B------:R-:W-:Y:S01]  /*a640*/  MOV R0, RZ ;  /* 0x000000ff00007202 */ /* 0x000fe20000000f00 */
[----:B---3--:R-:W-:Y:S01]  /*a650*/  FADD.FTZ R9, R9, R4 ;  /* 0x0000000409097221 */ /* 0x008fe20000010000 */
[----:B------:R-:W-:Y:S02]  /*a660*/  FSETP.NE.FTZ.AND P3, PT, R5, RZ, PT ;  /* 0x000000ff0500720b */ /* 0x000fe40003f75000 */
[----:B------:R-:W-:Y:S01]  /*a670*/  MOV R4, RZ ;  /* 0x000000ff00047202 */ /* 0x000fe20000000f00 */
[----:B----4-:R-:W-:Y:S01]  /*a680*/  FADD.FTZ R7, R7, R3 ;  /* 0x0000000307077221 */ /* 0x010fe20000010000 */
[----:B------:R-:W-:Y:S02]  /*a690*/  FSETP.NE.FTZ.AND P2, PT, R9, RZ, PT ;  /* 0x000000ff0900720b */ /* 0x000fe40003f55000 */
[----:B------:R-:W-:Y:S02]  /*a6a0*/  MOV R3, RZ ;  /* 0x000000ff00037202 */ /* 0x000fe40000000f00 */
[----:B------:R-:W-:-:S05]  /*a6b0*/  FSETP.NE.FTZ.AND P1, PT, R7, RZ, PT ;  /* 0x000000ff0700720b */ /* 0x000fca0003f35000 */
[----:B------:R-:W2:Y:S01]  /*a6c0*/  @P3 MUFU.RCP R0, R5 ;  /* 0x0000000500003308 */ /* 0x000ea20000001000 */
[----:B-1----:R-:W-:-:S07]  /*a6d0*/  FADD.FTZ R6, R8, R6 ;  /* 0x0000000608067221 */ /* 0x002fce0000010000 */
[----:B------:R-:W1:Y:S01]  /*a6e0*/  @P1 MUFU.RCP R3, R7 ;  /* 0x0000000700031308 */ /* 0x000e620000001000 */
[----:B------:R-:W-:Y:S01]  /*a6f0*/  FSETP.NE.FTZ.AND P0, PT, R6, RZ, PT ;  /* 0x000000ff0600720b */ /* 0x000fe20003f15000 */
[----:B--2---:R-:W-:-:S06]  /*a700*/  FMUL.FTZ R148, R0, R148 ;  /* 0x0000009400947220 */ /* 0x004fcc0000410000 */
[----:B------:R-:W2:Y:S01]  /*a710*/  @P2 MUFU.RCP R4, R9 ;  /* 0x0000000900042308 */ /* 0x000ea20000001000 */
[C---:B------:R-:W-:Y:S02]  /*a720*/  FMUL.FTZ R149, R0.reuse, R149 ;  /* 0x0000009500957220 */ /* 0x040fe40000410000 */
[C---:B------:R-:W-:Y:S02]  /*a730*/  FMUL.FTZ R156, R0.reuse, R156 ;  /* 0x0000009c009c7220 */ /* 0x040fe40000410000 */
[C---:B------:R-:W-:Y:S02]  /*a740*/  FMUL.FTZ R157, R0.reuse, R157 ;  /* 0x0000009d009d7220 */ /* 0x040fe40000410000 */
[C---:B------:R-:W-:Y:S01]  /*a750*/  FMUL.FTZ R160, R0.reuse, R160 ;  /* 0x000000a000a07220 */ /* 0x040fe20000410000 */
[----:B------:R-:W-:Y:S01]  /*a760*/  @P3 MUFU.LG2 R11, R5 ;  /* 0x00000005000b3308 */ /* 0x000fe20000000c00 */
[C---:B------:R-:W-:Y:S01]  /*a770*/  FMUL.FTZ R161, R0.reuse, R161 ;  /* 0x000000a100a17220 */ /* 0x040fe20000410000 */
[----:B------:R-:W-:Y:S01]  /*a780*/  @P0 MOV R8, 0x3f317218 ;  /* 0x3f31721800080802 */ /* 0x000fe20000000f00 */
[----:B------:R-:W-:-:S02]  /*a790*/  FMUL.FTZ R172, R0, R172 ;  /* 0x000000ac00ac7220 */ /* 0x000fc40000410000 */
[C---:B------:R-:W-:Y:S02]  /*a7a0*/  FMUL.FTZ R173, R0.reuse, R173 ;  /* 0x000000ad00ad7220 */ /* 0x040fe40000410000 */
[C---:B------:R-:W-:Y:S01]  /*a7b0*/  FMUL.FTZ R176, R0.reuse, R176 ;  /* 0x000000b000b07220 */ /* 0x040fe20000410000 */
[----:B------:R-:W-:Y:S01]  /*a7c0*/  @P2 MUFU.LG2 R9, R9 ;  /* 0x0000000900092308 */ /* 0x000fe20000000c00 */
[C---:B------:R-:W-:Y:S02]  /*a7d0*/  FMUL.FTZ R177, R0.reuse, R177 ;  /* 0x000000b100b17220 */ /* 0x040fe40000410000 */
[C---:B------:R-:W-:Y:S02]  /*a7e0*/  FMUL.FTZ R120, R0.reuse, R120 ;  /* 0x0000007800787220 */ /* 0x040fe40000410000 */
[C---:B------:R-:W-:Y:S02]  /*a7f0*/  FMUL.FTZ R121, R0.reuse, R121 ;  /* 0x0000007900797220 */ /* 0x040fe40000410000 */
[C---:B------:R-:W-:Y:S01]  /*a800*/  FMUL.FTZ R124, R0.reuse, R124 ;  /* 0x0000007c007c7220 */ /* 0x040fe20000410000 */
[----:B------:R-:W-:Y:S01]  /*a810*/  @P1 MUFU.LG2 R7, R7 ;  /* 0x0000000700071308 */ /* 0x000fe20000000c00 */
[----:B------:R-:W-:-:S02]  /*a820*/  FMUL.FTZ R125, R0, R125 ;  /* 0x0000007d007d7220 */ /* 0x000fc40000410000 */
[C---:B------:R-:W-:Y:S02]  /*a830*/  FMUL.FTZ R184, R0.reuse, R184 ;  /* 0x000000b800b87220 */ /* 0x040fe40000410000 */
[----:B------:R-:W-:Y:S01]  /*a840*/  FMUL.FTZ R185, R0, R185 ;  /* 0x000000b900b97220 */ /* 0x000fe20000410000 */
[----:B------:R-:W-:Y:S01]  /*a850*/  MOV R0, RZ ;  /* 0x000000ff00007202 */ /* 0x000fe20000000f00 */
[C---:B-1----:R-:W-:Y:S02]  /*a860*/  FMUL.FTZ R144, R3.reuse, R144 ;  /* 0x0000009003907220 */ /* 0x042fe40000410000 */
[C---:B------:R-:W-:Y:S02]  /*a870*/  FMUL.FTZ R145, R3.reuse, R145 ;  /* 0x0000009103917220 */ /* 0x040fe40000410000 */
[C---:B------:R-:W-:Y:S01]  /*a880*/  FMUL.FTZ R152, R3.reuse, R152 ;  /* 0x0000009803987220 */ /* 0x040fe20000410000 */
[----:B------:R-:W1:Y:S01]  /*a890*/  @P0 MUFU.RCP R0, R6 ;  /* 0x0000000600000308 */ /* 0x000e620000001000 */
[----:B------:R-:W-:-:S02]  /*a8a0*/  FMUL.FTZ R153, R3, R153 ;  /* 0x0000009903997220 */ /* 0x000fc40000410000 */
[C---:B------:R-:W-:Y:S02]  /*a8b0*/  FMUL.FTZ R164, R3.reuse, R164 ;  /* 0x000000a403a47220 */ /* 0x040fe40000410000 */
[C---:B------:R-:W-:Y:S02]  /*a8c0*/  FMUL.FTZ R165, R3.reuse, R165 ;  /* 0x000000a503a57220 */ /* 0x040fe40000410000 */
[C---:B------:R-:W-:Y:S01]  /*a8d0*/  FMUL.FTZ R168, R3.reuse, R168 ;  /* 0x000000a803a87220 */ /* 0x040fe20000410000 */
[----:B------:R-:W3:Y:S01]  /*a8e0*/  @P0 MUFU.LG2 R6, R6 ;  /* 0x0000000600060308 */ /* 0x000ee20000000c00 */
[C---:B------:R-:W-:Y:S02]  /*a8f0*/  FMUL.FTZ R169, R3.reuse, R169 ;  /* 0x000000a903a97220 */ /* 0x040fe40000410000 */
[C---:B------:R-:W-:Y:S02]  /*a900*/  FMUL.FTZ R180, R3.reuse, R180 ;  /* 0x000000b403b47220 */ /* 0x040fe40000410000 */
[----:B------:R-:W-:-:S02]  /*a910*/  FMUL.FTZ R181, R3, R181 ;  /* 0x000000b503b57220 */ /* 0x000fc40000410000 */
[C---:B------:R-:W-:Y:S02]  /*a920*/  FMUL.FTZ R116, R3.reuse, R116 ;  /* 0x0000007403747220 */ /* 0x040fe40000410000 */
[C---:B------:R-:W-:Y:S02]  /*a930*/  FMUL.FTZ R117, R3.reuse, R117 ;  /* 0x0000007503757220 */ /* 0x040fe40000410000 */
[C---:B------:R-:W-:Y:S02]  /*a940*/  FMUL.FTZ R128, R3.reuse, R128 ;  /* 0x0000008003807220 */ /* 0x040fe40000410000 */
[C---:B------:R-:W-:Y:S02]  /*a950*/  FMUL.FTZ R129, R3.reuse, R129 ;  /* 0x0000008103817220 */ /* 0x040fe40000410000 */
[C---:B------:R-:W-:Y:S02]  /*a960*/  FMUL.FTZ R132, R3.reuse, R132 ;  /* 0x0000008403847220 */ /* 0x040fe40000410000 */
[----:B------:R-:W-:Y:S01]  /*a970*/  FMUL.FTZ R133, R3, R133 ;  /* 0x0000008503857220 */ /* 0x000fe20000410000 */
[----:B------:R-:W-:Y:S01]  /*a980*/  @P2 MOV R3, 0x3f317218 ;  /* 0x3f31721800032802 */ /* 0x000fe20000000f00 */
[----:B--2---:R-:W-:-:S02]  /*a990*/  FMUL.FTZ R150, R4, R150 ;  /* 0x0000009604967220 */ /* 0x004fc40000410000 */
[C---:B------:R-:W-:Y:S02]  /*a9a0*/  FMUL.FTZ R151, R4.reuse, R151 ;  /* 0x0000009704977220 */ /* 0x040fe40000410000 */
[C---:B------:R-:W-:Y:S02]  /*a9b0*/  FMUL.FTZ R158, R4.reuse, R158 ;  /* 0x0000009e049e7220 */ /* 0x040fe40000410000 */
[C---:B------:R-:W-:Y:S02]  /*a9c0*/  FMUL.FTZ R159, R4.reuse, R159 ;  /* 0x0000009f049f7220 */ /* 0x040fe40000410000 */
        /* <DEDUP_REMOVED lines=11> */
[----:B------:R-:W-:Y:S01]  /*aa80*/  FMUL.FTZ R187, R4, R187 ;  /* 0x000000bb04bb7220 */ /* 0x000fe20000410000 */
[----:B------:R-:W-:Y:S01]  /*aa90*/  @P3 MOV R4, 0x3f317218 ;  /* 0x3f31721800043802 */ /* 0x000fe20000000f00 */
[C---:B-1----:R-:W-:Y:S02]  /*aaa0*/  FMUL.FTZ R146, R0.reuse, R146 ;  /* 0x0000009200927220 */ /* 0x042fe40000410000 */
        /* <DEDUP_REMOVED lines=14> */
[----:B------:R-:W-:Y:S01]  /*ab90*/  FMUL.FTZ R135, R0, R135 ;  /* 0x0000008700877220 */ /* 0x000fe20000410000 */
[----:B------:R-:W-:Y:S01]  /*aba0*/  @P1 MOV R0, 0x3f317218 ;  /* 0x3f31721800001802 */ /* 0x000fe20000000f00 */
[----:B------:R-:W-:Y:S02]  /*abb0*/  @P2 FMUL.FTZ R5, R3, c[0x0][0x2d0] ;  /* 0x0000b40003052a20 */ /* 0x000fe40000410000 */
[----:B------:R-:W-:Y:S02]  /*abc0*/  @P3 FMUL.FTZ R10, R4, c[0x0][0x2d0] ;  /* 0x0000b400040a3a20 */ /* 0x000fe40000410000 */
[----:B------:R-:W-:Y:S02]  /*abd0*/  @P1 FMUL.FTZ R3, R0, c[0x0][0x2d0] ;  /* 0x0000b40000031a20 */ /* 0x000fe40000410000 */
[----:B------:R-:W-:Y:S02]  /*abe0*/  @P3 FMUL.FTZ R11, R11, 0.69314718246459960938 ;  /* 0x3f3172180b0b3820 */ /* 0x000fe40000410000 */
[----:B------:R-:W-:-:S02]  /*abf0*/  @P2 FMUL.FTZ R9, R9, 0.69314718246459960938 ;  /* 0x3f31721809092820 */ /* 0x000fc40000410000 */
[----:B------:R-:W-:Y:S02]  /*ac00*/  @P1 FMUL.FTZ R7, R7, 0.69314718246459960938 ;  /* 0x3f31721807071820 */ /* 0x000fe40000410000 */
[----:B---3--:R-:W-:Y:S02]  /*ac10*/  @P0 FMUL.FTZ R4, R6, 0.69314718246459960938 ;  /* 0x3f31721806040820 */ /* 0x008fe40000410000 */
[----:B------:R-:W-:Y:S02]  /*ac20*/  @P0 FMUL.FTZ R0, R8, c[0x0][0x2d0] ;  /* 0x0000b40008000a20 */ /* 0x000fe40000410000 */
[----:B------:R-:W-:Y:S02]  /*ac30*/  @P3 FFMA.FTZ R20, R10, R138, R11 ;  /* 0x0000008a0a143223 */ /* 0x000fe4000001000b */
[----:B------:R-:W-:Y:S02]  /*ac40*/  @P2 FFMA.FTZ R21, R5, R137, R9 ;  /* 0x0000008905152223 */ /* 0x000fe40000010009 */
[----:B------:R-:W-:-:S02]  /*ac50*/  @P1 FFMA.FTZ R22, R3, R136, R7 ;  /* 0x0000008803161223 */ /* 0x000fc40000010007 */
[----:B------:R-:W-:Y:S02]  /*ac60*/  @P0 FFMA.FTZ R23, R0, R2, R4 ;  /* 0x0000000200170223 */ /* 0x000fe40000010004 */
.L_x_3:
[----:B-1----:R-:W-:Y:S05]  /*ac70*/  @P4 BRA `(.L_x_21) ;  /* 0x0000142000004947 */ /* 0x002fea0003800000 */
[----:B------:R-:W2:Y:S01]  /*ac80*/  LDL.LU R14, [R1+0x20] ;  /* 0x00002000010e7983 */ /* 0x000ea20000300800 */
[----:B------:R-:W-:Y:S01]  /*ac90*/  MOV R24, c[0x0][0x4e8] ;  /* 0x00013a0000187a02 */ /* 0x000fe20000000f00 */
[----:B------:R-:W-:Y:S02]  /*aca0*/  BSSY B0, `(.L_x_22) ;  /* 0x00000a9000007945 */ /* 0x000fe40003800000 */
[----:B------:R-:W1:Y:S01]  /*acb0*/  S2R R16, SR_TID.X ;  /* 0x0000000000107919 */ /* 0x000e620000002100 */
[C---:B------:R-:W-:Y:S01]  /*acc0*/  ISETP.NE.AND P0, PT, R24.reuse, 0x1, PT ;  /* 0x000000011800780c */ /* 0x040fe20003f05270 */
[----:B------:R-:W-:Y:S02]  /*acd0*/  IMAD R24, R24, c[0x0][0x388], RZ ;  /* 0x0000e20018187a24 */ /* 0x000fe400078e02ff */
[----:B------:R-:W3:Y:S04]  /*ace0*/  S2R R12, SR_CTAID.Y ;  /* 0x00000000000c7919 */ /* 0x000ee80000002600 */
[----:B------:R-:W4:Y:S04]  /*acf0*/  S2R R13, SR_CTAID.Z ;  /* 0x00000000000d7919 */ /* 0x000f280000002700 */
[----:B------:R-:W2:Y:S01]  /*ad00*/  S2R R15, SR_CTAID.X ;  /* 0x00000000000f7919 */ /* 0x000ea20000002500 */
[----:B-1----:R-:W-:-:S04]  /*ad10*/  SHF.R.S32.HI R11, RZ, 0x1f, R16 ;  /* 0x0000001fff0b7819 */ /* 0x002fc80000011410 */
[CC--:B------:R-:W-:Y:S02]  /*ad20*/  LEA.HI R6, R11.reuse, R16.reuse, RZ, 0x2 ;  /* 0x000000100b067211 */ /* 0x0c0fe400078f10ff */
[----:B------:R-:W-:Y:S02]  /*ad30*/  LEA.HI R11, R11, R16, RZ, 0x5 ;  /* 0x000000100b0b7211 */ /* 0x000fe400078f28ff */
[----:B------:R-:W-:Y:S02]  /*ad40*/  LOP3.LUT R6, R6, 0xfffffffc, RZ, 0xc0, !PT ;  /* 0xfffffffc06067812 */ /* 0x000fe400078ec0ff */
[----:B------:R-:W-:-:S03]  /*ad50*/  SHF.R.S32.HI R7, RZ, 0x5, R11 ;  /* 0x00000005ff077819 */ /* 0x000fc6000001140b */
[----:B------:R-:W-:Y:S01]  /*ad60*/  IMAD.IADD R6, R16, 0x1, -R6 ;  /* 0x0000000110067824 */ /* 0x000fe200078e0a06 */
[----:B------:R-:W-:Y:S01]  /*ad70*/  BAR.SYNC.DEFER_BLOCKING 0x1, 0x80 ;  /* 0x0042000000007b1d */ /* 0x000fe20000010000 */
[----:B--2---:R-:W-:Y:S01]  /*ad80*/  SHF.R.S32.HI R10, RZ, 0x1f, R14 ;  /* 0x0000001fff0a7819 */ /* 0x004fe2000001140e */
[----:B------:R-:W-:-:S04]  /*ad90*/  IMAD.WIDE.U32 R2, R14, c[0x0][0x4d0], RZ ;  /* 0x000134000e027a25 */ /* 0x000fc800078e00ff */
[----:B------:R-:W-:Y:S02]  /*ada0*/  IMAD R0, R10, c[0x0][0x4d0], RZ ;  /* 0x000134000a007a24 */ /* 0x000fe400078e02ff */
[----:B------:R-:W-:Y:S02]  /*adb0*/  IMAD.MOV R9, RZ, RZ, -R14 ;  /* 0x000000ffff097224 */ /* 0x000fe400078e0a0e */
[----:B------:R-:W-:Y:S01]  /*adc0*/  IMAD R4, R14, c[0x0][0x4d4], R0 ;  /* 0x000135000e047a24 */ /* 0x000fe200078e0200 */
[----:B------:R-:W-:Y:S01]  /*add0*/  SHF.R.S32.HI R0, RZ, 0x1f, R11 ;  /* 0x0000001fff007819 */ /* 0x000fe2000001140b */
[----:B---3--:R-:W-:Y:S01]  /*ade0*/  IMAD R12, R9, c[0x0][0x550], R12 ;  /* 0x00015400090c7a24 */ /* 0x008fe200078e020c */
[----:B------:R-:W-:Y:S01]  /*adf0*/  LOP3.LUT R11, R11, 0xffffffe0, RZ, 0xc0, !PT ;  /* 0xffffffe00b0b7812 */ /* 0x000fe200078ec0ff */
[----:B------:R-:W-:Y:S01]  /*ae00*/  IMAD.IADD R5, R3, 0x1, R4 ;  /* 0x0000000103057824 */ /* 0x000fe200078e0204 */
[----:B------:R-:W-:Y:S01]  /*ae10*/  LEA.HI R8, R0, R7, RZ, 0x2 ;  /* 0x0000000700087211 */ /* 0x000fe200078f10ff */
[----:B------:R-:W-:Y:S01]  /*ae20*/  IMAD.MOV.U32 R4, RZ, RZ, R2 ;  /* 0x000000ffff047224 */ /* 0x000fe200078e0002 */
[----:B------:R-:W-:Y:S01]  /*ae30*/  LEA.HI R0, R6, R6, RZ, 0x1 ;  /* 0x0000000606007211 */ /* 0x000fe200078f08ff */
[----:B------:R-:W-:Y:S01]  /*ae40*/  IMAD R2, R10, c[0x0][0x438], RZ ;  /* 0x00010e000a027a24 */ /* 0x000fe200078e02ff */
[----:B------:R-:W-:Y:S01]  /*ae50*/  LOP3.LUT R8, R8, 0xffffffc, RZ, 0xc0, !PT ;  /* 0x0ffffffc08087812 */ /* 0x000fe200078ec0ff */
[----:B----4-:R-:W-:Y:S01]  /*ae60*/  IMAD.WIDE.U32 R4, R13, c[0x0][0x4d8], R4 ;  /* 0x000136000d047a25 */ /* 0x010fe200078e0004 */
[----:B------:R-:W-:-:S02]  /*ae70*/  LOP3.LUT R3, R0, 0x1ffffffe, RZ, 0xc0, !PT ;  /* 0x1ffffffe00037812 */ /* 0x000fc400078ec0ff */
[----:B------:R-:W-:Y:S01]  /*ae80*/  IADD3 R16, -R11, R16, RZ ;  /* 0x000000100b107210 */ /* 0x000fe20007ffe1ff */
[----:B------:R-:W-:Y:S01]  /*ae90*/  IMAD.SHL.U32 R0, R0, 0x20, RZ ;  /* 0x0000002000007824 */ /* 0x000fe200078e00ff */
[----:B------:R-:W-:Y:S01]  /*aea0*/  SHF.R.S32.HI R10, RZ, 0x1f, R13 ;  /* 0x0000001fff0a7819 */ /* 0x000fe2000001140d */
[----:B------:R-:W-:Y:S01]  /*aeb0*/  IMAD.IADD R9, R7, 0x1, -R8 ;  /* 0x0000000107097824 */ /* 0x000fe200078e0a08 */
[----:B------:R-:W-:Y:S02]  /*aec0*/  SHF.R.S32.HI R8, RZ, 0x1f, R16 ;  /* 0x0000001fff087819 */ /* 0x000fe40000011410 */
[----:B------:R-:W-:Y:S01]  /*aed0*/  IADD3 R7, R6, -R3, RZ ;  /* 0x8000000306077210 */ /* 0x000fe20007ffe0ff */
[----:B------:R-:W-:Y:S01]  /*aee0*/  IMAD R6, R14, c[0x0][0x43c], R2 ;  /* 0x00010f000e067a24 */ /* 0x000fe200078e0202 */
[----:B------:R-:W-:Y:S01]  /*aef0*/  LOP3.LUT R0, R0, 0xffffffc0, RZ, 0xc0, !PT ;  /* 0xffffffc000007812 */ /* 0x000fe200078ec0ff */
[----:B------:R-:W-:Y:S01]  /*af00*/  IMAD.WIDE.U32 R2, R14, c[0x0][0x438], RZ ;  /* 0x00010e000e027a25 */ /* 0x000fe200078e00ff */
[----:B------:R-:W-:-:S02]  /*af10*/  LEA.HI R19, R8, R16, RZ, 0x2 ;  /* 0x0000001008137211 */ /* 0x000fc400078f10ff */
[----:B------:R-:W-:Y:S01]  /*af20*/  LOP3.LUT P1, RZ, R16, 0x3, RZ, 0xc0, !PT ;  /* 0x0000000310ff7812 */ /* 0x000fe2000782c0ff */
[----:B------:R-:W-:Y:S01]  /*af30*/  IMAD R8, R7, 0x8, R0 ;  /* 0x0000000807087824 */ /* 0x000fe200078e0200 */
[----:B------:R-:W-:Y:S01]  /*af40*/  SHF.R.S32.HI R7, RZ, 0x2, R19 ;  /* 0x00000002ff077819 */ /* 0x000fe20000011413 */
[C---:B------:R-:W-:Y:S02]  /*af50*/  IMAD R11, R10.reuse, c[0x0][0x4d8], RZ ;  /* 0x000136000a0b7a24 */ /* 0x040fe400078e02ff */
[----:B------:R-:W-:Y:S02]  /*af60*/  IMAD.IADD R3, R3, 0x1, R6 ;  /* 0x0000000103037824 */ /* 0x000fe400078e0206 */
[----:B------:R-:W-:Y:S02]  /*af70*/  IMAD R14, R9, 0x10, R7 ;  /* 0x00000010090e7824 */ /* 0x000fe400078e0207 */
[----:B------:R-:W-:Y:S02]  /*af80*/  IMAD R6, R10, c[0x0][0x440], RZ ;  /* 0x000110000a067a24 */ /* 0x000fe400078e02ff */
[----:B------:R-:W-:-:S02]  /*af90*/  IMAD.IADD R8, R14, 0x1, R8 ;  /* 0x000000010e087824 */ /* 0x000fc400078e0208 */
[----:B------:R-:W-:Y:S02]  /*afa0*/  IMAD R0, R13, c[0x0][0x4dc], R11 ;  /* 0x000137000d007a24 */ /* 0x000fe400078e020b */
[----:B------:R-:W-:Y:S02]  /*afb0*/  IMAD R8, R15, 0x80, R8 ;  /* 0x000000800f087824 */ /* 0x000fe400078e0208 */
[----:B------:R-:W-:Y:S01]  /*afc0*/  IMAD R6, R13, c[0x0][0x444], R6 ;  /* 0x000111000d067a24 */ /* 0x000fe200078e0206 */
[----:B------:R-:W-:Y:S01]  /*afd0*/  IADD3 R5, R5, R0, RZ ;  /* 0x0000000005057210 */ /* 0x000fe20007ffe0ff */
[----:B------:R-:W-:Y:S01]  /*afe0*/  IMAD.WIDE.U32 R2, R13, c[0x0][0x440], R2 ;  /* 0x000110000d027a25 */ /* 0x000fe200078e0002 */
[----:B------:R-:W-:-:S03]  /*aff0*/  SHF.R.S32.HI R0, RZ, 0x1f, R12 ;  /* 0x0000001fff007819 */ /* 0x000fc6000001140c */
[----:B------:R-:W-:Y:S01]  /*b000*/  @P0 IMAD.HI.U32 R11, R8, c[0x0][0x4ec], RZ ;  /* 0x00013b00080b0a27 */ /* 0x000fe200078e00ff */
[----:B------:R-:W-:-:S03]  /*b010*/  IADD3 R3, R3, R6, RZ ;  /* 0x0000000603037210 */ /* 0x000fc60007ffe0ff */
[----:B------:R-:W-:-:S04]  /*b020*/  @P0 IMAD.HI.U32 R10, R8, c[0x0][0x4ec], RZ ;  /* 0x00013b00080a0a27 */ /* 0x000fc800078e00ff */
[--C-:B------:R-:W-:Y:S01]  /*b030*/  IMAD.MOV.U32 R6, RZ, RZ, R8.reuse ;  /* 0x000000ffff067224 */ /* 0x100fe200078e0008 */
[----:B------:R-:W-:Y:S01]  /*b040*/  @P0 SHF.R.U32.HI R6, RZ, c[0x0][0x4f0], R11 ;  /* 0x00013c00ff060a19 */ /* 0x000fe2000001160b */
[----:B------:R-:W-:Y:S01]  /*b050*/  IMAD.MOV.U32 R7, RZ, RZ, R8 ;  /* 0x000000ffff077224 */ /* 0x000fe200078e0008 */
[----:B------:R-:W-:Y:S01]  /*b060*/  @P0 SHF.R.U32.HI R7, RZ, c[0x0][0x4f0], R10 ;  /* 0x00013c00ff070a19 */ /* 0x000fe2000001160a */
[----:B------:R-:W-:Y:S01]  /*b070*/  IMAD R9, R0, c[0x0][0x448], RZ ;  /* 0x0001120000097a24 */ /* 0x000fe200078e02ff */
[----:B------:R-:W-:Y:S01]  /*b080*/  IADD3 R10, -R6, RZ, RZ ;  /* 0x000000ff060a7210 */ /* 0x000fe20007ffe1ff */
[----:B------:R-:W-:Y:S02]  /*b090*/  IMAD R0, R0, c[0x0][0x4e0], RZ ;  /* 0x0001380000007a24 */ /* 0x000fe400078e02ff */
[C---:B------:R-:W-:Y:S01]  /*b0a0*/  IMAD R11, R12.reuse, c[0x0][0x44c], R9 ;  /* 0x000113000c0b7a24 */ /* 0x040fe200078e0209 */
[----:B------:R-:W-:Y:S01]  /*b0b0*/  SHF.R.S32.HI R9, RZ, 0x1f, R7 ;  /* 0x0000001fff097819 */ /* 0x000fe20000011407 */
[----:B------:R-:W-:-:S02]  /*b0c0*/  IMAD R13, R12, c[0x0][0x4e4], R0 ;  /* 0x000139000c0d7a24 */ /* 0x000fc400078e0200 */
[----:B------:R-:W-:-:S04]  /*b0d0*/  IMAD.WIDE.U32 R4, R12, c[0x0][0x4e0], R4 ;  /* 0x000138000c047a25 */ /* 0x000fc800078e0004 */
[----:B------:R-:W-:Y:S01]  /*b0e0*/  IMAD R0, R10, c[0x0][0x4e8], R8 ;  /* 0x00013a000a007a24 */ /* 0x000fe200078e0208 */
[----:B------:R-:W-:Y:S01]  /*b0f0*/  SHF.R.S32.HI R10, RZ, 0x1f, R6 ;  /* 0x0000001fff0a7819 */ /* 0x000fe20000011406 */
[----:B------:R-:W-:Y:S01]  /*b100*/  IMAD R9, R9, c[0x0][0x430], RZ ;  /* 0x00010c0009097a24 */ /* 0x000fe200078e02ff */
[----:B------:R-:W-:Y:S01]  /*b110*/  IADD3 R4, P0, R6, R4, RZ ;  /* 0x0000000406047210 */ /* 0x000fe20007f1e0ff */
[----:B------:R-:W-:Y:S01]  /*b120*/  IMAD.WIDE.U32 R2, R12, c[0x0][0x448], R2 ;  /* 0x000112000c027a25 */ /* 0x000fe200078e0002 */
[----:B------:R-:W-:Y:S02]  /*b130*/  SHF.R.S32.HI R6, RZ, 0x1f, R0 ;  /* 0x0000001fff067819 */ /* 0x000fe40000011400 */
[----:B------:R-:W-:Y:S01]  /*b140*/  IADD3.X R5, R10, R5, R13, P0, !PT ;  /* 0x000000050a057210 */ /* 0x000fe200007fe40d */
[----:B------:R-:W-:Y:S02]  /*b150*/  IMAD R10, R7, c[0x0][0x434], R9 ;  /* 0x00010d00070a7a24 */ /* 0x000fe400078e0209 */
[----:B------:R-:W-:-:S02]  /*b160*/  IMAD R9, R6, c[0x0][0x4c8], RZ ;  /* 0x0001320006097a24 */ /* 0x000fc400078e02ff */
[----:B------:R-:W-:Y:S02]  /*b170*/  IMAD.MOV R6, RZ, RZ, -R7 ;  /* 0x000000ffff067224 */ /* 0x000fe400078e0a07 */
[----:B------:R-:W-:-:S04]  /*b180*/  IMAD.WIDE.U32 R4, R0, c[0x0][0x4c8], R4 ;  /* 0x0001320000047a25 */ /* 0x000fc800078e0004 */
[----:B------:R-:W-:Y:S02]  /*b190*/  IMAD R0, R0, c[0x0][0x4cc], R9 ;  /* 0x0001330000007a24 */ /* 0x000fe400078e0209 */
[----:B------:R-:W-:Y:S02]  /*b1a0*/  IMAD.IADD R3, R3, 0x1, R11 ;  /* 0x0000000103037824 */ /* 0x000fe400078e020b */
[----:B------:R-:W-:Y:S01]  /*b1b0*/  IMAD R13, R6, c[0x0][0x4e8], R8 ;  /* 0x00013a00060d7a24 */ /* 0x000fe200078e0208 */
[C---:B------:R-:W-:Y:S01]  /*b1c0*/  LEA R6, P0, R4.reuse, c[0x0][0x4a8], 0x2 ;  /* 0x00012a0004067a11 */ /* 0x040fe200078010ff */
[----:B------:R-:W-:Y:S02]  /*b1d0*/  IMAD.IADD R0, R5, 0x1, R0 ;  /* 0x0000000105007824 */ /* 0x000fe400078e0200 */
[----:B------:R-:W-:Y:S01]  /*b1e0*/  IMAD.WIDE.U32 R2, R7, c[0x0][0x430], R2 ;  /* 0x00010c0007027a25 */ /* 0x000fe200078e0002 */
[----:B------:R-:W-:Y:S01]  /*b1f0*/  SHF.R.S32.HI R7, RZ, 0x1f, R13 ;  /* 0x0000001fff077819 */ /* 0x000fe2000001140d */
[----:B------:R-:W-:Y:S01]  /*b200*/  SHFL.IDX PT, R8, R6, 0x2, 0x1c1f ;  /* 0x005c1f0006087f89 */ /* 0x000fe200000e0000 */
[----:B------:R-:W-:Y:S01]  /*b210*/  LEA.HI.X R0, R4, c[0x0][0x4ac], R0, 0x2, P0 ;  /* 0x00012b0004007a11 */ /* 0x000fe200000f1400 */
[----:B------:R-:W-:Y:S01]  /*b220*/  IMAD R12, R15, 0x80, R14 ;  /* 0x000000800f0c7824 */ /* 0x000fe200078e020e */
[----:B------:R-:W-:Y:S01]  /*b230*/  IADD3 R3, R3, R10, RZ ;  /* 0x0000000a03037210 */ /* 0x000fe20007ffe0ff */
[----:B------:R-:W-:Y:S01]  /*b240*/  IMAD R7, R7, c[0x0][0x428], RZ ;  /* 0x00010a0007077a24 */ /* 0x000fe200078e02ff */
[----:B------:R-:W-:Y:S02]  /*b250*/  SHFL.IDX PT, R4, R6, RZ, 0x1c1f ;  /* 0x001c1fff06047589 */ /* 0x000fe400000e0000 */
[C---:B------:R-:W-:Y:S01]  /*b260*/  IADD3 R14, R12.reuse, 0x40, RZ ;  /* 0x000000400c0e7810 */ /* 0x040fe20007ffe0ff */
[C---:B------:R-:W-:Y:S01]  /*b270*/  IMAD R15, R13.reuse, c[0x0][0x42c], R7 ;  /* 0x00010b000d0f7a24 */ /* 0x040fe200078e0207 */
[----:B------:R-:W1:Y:S01]  /*b280*/  SHFL.IDX PT, R5, R0, RZ, 0x1c1f ;  /* 0x001c1fff00057589 */ /* 0x000e6200000e0000 */
[----:B------:R-:W-:Y:S01]  /*b290*/  IMAD.WIDE.U32 R2, R13, c[0x0][0x428], R2 ;  /* 0x00010a000d027a25 */ /* 0x000fe200078e0002 */
[----:B------:R-:W-:-:S02]  /*b2a0*/  IADD3 R13, R12, 0x48, RZ ;  /* 0x000000480c0d7810 */ /* 0x000fc40007ffe0ff */
[----:B------:R-:W-:Y:S01]  /*b2b0*/  SHFL.IDX PT, R10, R6, 0x1, 0x1c1f ;  /* 0x003c1f00060a7f89 */ /* 0x000fe200000e0000 */
[-C--:B------:R-:W-:Y:S02]  /*b2c0*/  ISETP.GE.OR P4, PT, R12, R24.reuse, P1 ;  /* 0x000000180c00720c */ /* 0x080fe40000f86670 */
[-C--:B------:R-:W-:Y:S01]  /*b2d0*/  ISETP.GE.OR P2, PT, R14, R24.reuse, P1 ;  /* 0x000000180e00720c */ /* 0x080fe20000f46670 */
[----:B------:R-:W2:Y:S01]  /*b2e0*/  SHFL.IDX PT, R11, R0, 0x1, 0x1c1f ;  /* 0x003c1f00000b7f89 */ /* 0x000ea200000e0000 */
[----:B------:R-:W-:Y:S02]  /*b2f0*/  IADD3 R3, R3, R15, RZ ;  /* 0x0000000f03037210 */ /* 0x000fe40007ffe0ff */
[----:B------:R-:W-:Y:S01]  /*b300*/  LEA R18, P0, R2, c[0x0][0x400], 0x2 ;  /* 0x0001000002127a11 */ /* 0x000fe200078010ff */
[----:B------:R-:W3:Y:S01]  /*b310*/  SHFL.IDX PT, R9, R0, 0x2, 0x1c1f ;  /* 0x005c1f0000097f89 */ /* 0x000ee200000e0000 */
[-C--:B------:R-:W-:Y:S02]  /*b320*/  ISETP.GE.AND P5, PT, R14, R24.reuse, PT ;  /* 0x000000180e00720c */ /* 0x080fe40003fa6270 */
[----:B------:R-:W-:Y:S01]  /*b330*/  LEA.HI.X R17, R2, c[0x0][0x404], R3, 0x2, P0 ;  /* 0x0001010002117a11 */ /* 0x000fe200000f1403 */
[----:B------:R-:W-:Y:S01]  /*b340*/  SHFL.IDX PT, R6, R6, 0x3, 0x1c1f ;  /* 0x007c1f0006067f89 */ /* 0x000fe200000e0000 */
[----:B------:R-:W-:-:S03]  /*b350*/  ISETP.GE.AND P6, PT, R13, R24, PT ;  /* 0x000000180d00720c */ /* 0x000fc60003fc6270 */
[----:B------:R4:W2:Y:S04]  /*b360*/  SHFL.IDX PT, R7, R0, 0x3, 0x1c1f ;  /* 0x007c1f0000077f89 */ /* 0x0008a800000e0000 */
[----:B-1----:R1:W-:Y:S04]  /*b370*/  @!P4 ST.E [R4.64], R20 ;  /* 0x000000140400c985 */ /* 0x0023e8000c101908 */
[----:B------:R1:W1:Y:S04]  /*b380*/  SHFL.IDX PT, R2, R18, RZ, 0x1c1f ;  /* 0x001c1fff12027589 */ /* 0x00026800000e0000 */
[----:B------:R1:W1:Y:S01]  /*b390*/  SHFL.IDX PT, R3, R17, RZ, 0x1c1f ;  /* 0x001c1fff11037589 */ /* 0x00026200000e0000 */
[----:B----4-:R-:W-:-:S04]  /*b3a0*/  IADD3 R0, R12, 0x8, RZ ;  /* 0x000000080c007810 */ /* 0x010fc80007ffe0ff */
[CC--:B------:R-:W-:Y:S02]  /*b3b0*/  ISETP.GE.OR P3, PT, R0.reuse, R24.reuse, P1 ;  /* 0x000000180000720c */ /* 0x0c0fe40000f66670 */
[-C--:B------:R-:W-:Y:S02]  /*b3c0*/  ISETP.GE.OR P1, PT, R13, R24.reuse, P1 ;  /* 0x000000180d00720c */ /* 0x080fe40000f26670 */
[----:B------:R-:W-:Y:S02]  /*b3d0*/  ISETP.GE.AND P0, PT, R0, R24, PT ;  /* 0x000000180000720c */ /* 0x000fe40003f06270 */
[----:B------:R-:W-:-:S05]  /*b3e0*/  LOP3.LUT R0, R19, 0x7ffffffc, RZ, 0xc0, !PT ;  /* 0x7ffffffc13007812 */ /* 0x000fca00078ec0ff */
[----:B------:R-:W-:Y:S02]  /*b3f0*/  IMAD.IADD R0, R16, 0x1, -R0 ;  /* 0x0000000110007824 */ /* 0x000fe400078e0a00 */
[----:B--2---:R2:W-:Y:S03]  /*b400*/  @!P3 ST.E [R10.64], R21 ;  /* 0x000000150a00b985 */ /* 0x0045e6000c101908 */
[----:B------:R-:W-:Y:S01]  /*b410*/  SHF.L.U32 R0, R0, 0x1, RZ ;  /* 0x0000000100007819 */ /* 0x000fe200000006ff */
[----:B---3--:R2:W-:Y:S04]  /*b420*/  @!P2 ST.E [R8.64], R22 ;  /* 0x000000160800a985 */ /* 0x0085e8000c101908 */
[----:B------:R2:W-:Y:S01]  /*b430*/  @!P1 ST.E [R6.64], R23 ;  /* 0x0000001706009985 */ /* 0x0005e2000c101908 */
[----:B------:R-:W-:-:S13]  /*b440*/  ISETP.GE.AND P1, PT, R12, R24, PT ;  /* 0x000000180c00720c */ /* 0x000fda0003f26270 */
[----:B------:R-:W-:Y:S05]  /*b450*/  @P1 BRA `(.L_x_23) ;  /* 0x000002d000001947 */ /* 0x000fea0003800000 */
[C---:B-12---:R-:W-:Y:S02]  /*b460*/  IADD3 R6, R0.reuse, 0x8, RZ ;  /* 0x0000000800067810 */ /* 0x046fe40007ffe0ff */
[C---:B------:R-:W-:Y:S02]  /*b470*/  IADD3 R5, R0.reuse, 0x10, RZ ;  /* 0x0000001000057810 */ /* 0x040fe40007ffe0ff */
[----:B------:R-:W-:Y:S02]  /*b480*/  IADD3 R4, R0, 0x18, RZ ;  /* 0x0000001800047810 */ /* 0x000fe40007ffe0ff */
[----:B------:R-:W-:Y:S02]  /*b490*/  ISETP.GE.AND P3, PT, R6, c[0x0][0x3c8], PT ;  /* 0x0000f20006007a0c */ /* 0x000fe40003f66270 */
[----:B------:R-:W-:Y:S02]  /*b4a0*/  ISETP.GE.AND P2, PT, R5, c[0x0][0x3c8], PT ;  /* 0x0000f20005007a0c */ /* 0x000fe40003f46270 */
[----:B------:R-:W-:-:S02]  /*b4b0*/  ISETP.GE.AND P1, PT, R4, c[0x0][0x3c8], PT ;  /* 0x0000f20004007a0c */ /* 0x000fc40003f26270 */
[----:B------:R-:W-:-:S07]  /*b4c0*/  ISETP.GE.AND P4, PT, R0, c[0x0][0x3c8], PT ;  /* 0x0000f20000007a0c */ /* 0x000fce0003f86270 */
[----:B------:R-:W-:Y:S02]  /*b4d0*/  @!P3 LEA.HI R8, R6, R6, RZ, 0x1 ;  /* 0x000000060608b211 */ /* 0x000fe400078f08ff */
[----:B------:R-:W-:Y:S02]  /*b4e0*/  @!P2 LEA.HI R5, R5, R5, RZ, 0x1 ;  /* 0x000000050505a211 */ /* 0x000fe400078f08ff */
[----:B------:R-:W-:Y:S02]  /*b4f0*/  @!P1 LEA.HI R6, R4, R4, RZ, 0x1 ;  /* 0x0000000404069211 */ /* 0x000fe400078f08ff */
[----:B------:R-:W-:Y:S02]  /*b500*/  @!P3 LOP3.LUT R8, R8, 0xfffffffe, RZ, 0xc0, !PT ;  /* 0xfffffffe0808b812 */ /* 0x000fe400078ec0ff */
[----:B------:R-:W-:Y:S01]  /*b510*/  @!P2 LOP3.LUT R7, R5, 0xfffffffe, RZ, 0xc0, !PT ;  /* 0xfffffffe0507a812 */ /* 0x000fe200078ec0ff */
[----:B------:R-:W-:Y:S01]  /*b520*/  @!P4 IMAD.WIDE R4, R0, 0x4, R2 ;  /* 0x000000040004c825 */ /* 0x000fe200078e0202 */
[----:B------:R-:W-:-:S03]  /*b530*/  @!P1 LOP3.LUT R10, R6, 0xfffffffe, RZ, 0xc0, !PT ;  /* 0xfffffffe060a9812 */ /* 0x000fc600078ec0ff */
[--C-:B------:R-:W-:Y:S01]  /*b540*/  @!P3 IMAD.WIDE R8, R8, 0x4, R2.reuse ;  /* 0x000000040808b825 */ /* 0x100fe200078e0202 */
[----:B------:R1:W-:Y:S03]  /*b550*/  @!P4 ST.E.64 [R4.64], R148 ;  /* 0x000000940400c985 */ /* 0x0003e6000c101b08 */
[--C-:B------:R-:W-:Y:S01]  /*b560*/  @!P2 IMAD.WIDE R6, R7, 0x4, R2.reuse ;  /* 0x000000040706a825 */ /* 0x100fe200078e0202 */
[----:B------:R2:W-:Y:S04]  /*b570*/  @!P3 ST.E.64 [R8.64], R156 ;  /* 0x0000009c0800b985 */ /* 0x0005e8000c101b08 */
[----:B------:R3:W-:Y:S01]  /*b580*/  @!P2 ST.E.64 [R6.64], R160 ;  /* 0x000000a00600a985 */ /* 0x0007e2000c101b08 */
[----:B-1----:R-:W-:Y:S01]  /*b590*/  @!P1 IMAD.WIDE R4, R10, 0x4, R2 ;  /* 0x000000040a049825 */ /* 0x002fe200078e0202 */
[----:B--2---:R-:W-:-:S04]  /*b5a0*/  IADD3 R8, R0, 0x20, RZ ;  /* 0x0000002000087810 */ /* 0x004fc80007ffe0ff */
[----:B------:R1:W-:Y:S01]  /*b5b0*/  @!P1 ST.E.64 [R4.64], R172 ;  /* 0x000000ac04009985 */ /* 0x0003e2000c101b08 */
[----:B---3--:R-:W-:Y:S02]  /*b5c0*/  IADD3 R6, R0, 0x28, RZ ;  /* 0x0000002800067810 */ /* 0x008fe40007ffe0ff */
[----:B------:R-:W-:Y:S02]  /*b5d0*/  ISETP.GE.AND P4, PT, R8, c[0x0][0x3c8], PT ;  /* 0x0000f20008007a0c */ /* 0x000fe40003f86270 */
[----:B------:R-:W-:-:S11]  /*b5e0*/  ISETP.GE.AND P3, PT, R6, c[0x0][0x3c8], PT ;  /* 0x0000f20006007a0c */ /* 0x000fd60003f66270 */
[----:B------:R-:W-:Y:S02]  /*b5f0*/  @!P4 LEA.HI R8, R8, R8, RZ, 0x1 ;  /* 0x000000080808c211 */ /* 0x000fe400078f08ff */
[----:B------:R-:W-:-:S04]  /*b600*/  @!P3 LEA.HI R7, R6, R6, RZ, 0x1 ;  /* 0x000000060607b211 */ /* 0x000fc800078f08ff */
[----:B------:R-:W-:Y:S02]  /*b610*/  @!P3 LOP3.LUT R7, R7, 0xfffffffe, RZ, 0xc0, !PT ;  /* 0xfffffffe0707b812 */ /* 0x000fe400078ec0ff */
[C---:B-1----:R-:W-:Y:S02]  /*b620*/  IADD3 R5, R0.reuse, 0x30, RZ ;  /* 0x0000003000057810 */ /* 0x042fe40007ffe0ff */
[----:B------:R-:W-:Y:S02]  /*b630*/  IADD3 R4, R0, 0x38, RZ ;  /* 0x0000003800047810 */ /* 0x000fe40007ffe0ff */
[----:B------:R-:W-:Y:S02]  /*b640*/  ISETP.GE.AND P2, PT, R5, c[0x0][0x3c8], PT ;  /* 0x0000f20005007a0c */ /* 0x000fe40003f46270 */
[----:B------:R-:W-:-:S11]  /*b650*/  ISETP.GE.AND P1, PT, R4, c[0x0][0x3c8], PT ;  /* 0x0000f20004007a0c */ /* 0x000fd60003f26270 */
[----:B------:R-:W-:Y:S02]  /*b660*/  @!P2 LEA.HI R6, R5, R5, RZ, 0x1 ;  /* 0x000000050506a211 */ /* 0x000fe400078f08ff */
[----:B------:R-:W-:Y:S02]  /*b670*/  @!P1 LEA.HI R4, R4, R4, RZ, 0x1 ;  /* 0x0000000404049211 */ /* 0x000fe400078f08ff */
[----:B------:R-:W-:Y:S02]  /*b680*/  @!P4 LOP3.LUT R5, R8, 0xfffffffe, RZ, 0xc0, !PT ;  /* 0xfffffffe0805c812 */ /* 0x000fe400078ec0ff */
[----:B------:R-:W-:Y:S01]  /*b690*/  @!P2 LOP3.LUT R10, R6, 0xfffffffe, RZ, 0xc0, !PT ;  /* 0xfffffffe060aa812 */ /* 0x000fe200078ec0ff */
[----:B------:R-:W-:Y:S01]  /*b6a0*/  @!P3 IMAD.WIDE R6, R7, 0x4, R2 ;  /* 0x000000040706b825 */ /* 0x000fe200078e0202 */
[----:B------:R-:W-:-:S03]  /*b6b0*/  @!P1 LOP3.LUT R11, R4, 0xfffffffe, RZ, 0xc0, !PT ;  /* 0xfffffffe040b9812 */ /* 0x000fc600078ec0ff */
[----:B------:R-:W-:-:S04]  /*b6c0*/  @!P4 IMAD.WIDE R8, R5, 0x4, R2 ;  /* 0x000000040508c825 */ /* 0x000fc800078e0202 */
[--C-:B------:R-:W-:Y:S01]  /*b6d0*/  @!P2 IMAD.WIDE R4, R10, 0x4, R2.reuse ;  /* 0x000000040a04a825 */ /* 0x100fe200078e0202 */
[----:B------:R1:W-:Y:S03]  /*b6e0*/  @!P4 ST.E.64 [R8.64], R176 ;  /* 0x000000b00800c985 */ /* 0x0003e6000c101b08 */
[----:B------:R-:W-:Y:S01]  /*b6f0*/  @!P1 IMAD.WIDE R2, R11, 0x4, R2 ;  /* 0x000000040b029825 */ /* 0x000fe200078e0202 */
[----:B------:R1:W-:Y:S04]  /*b700*/  @!P3 ST.E.64 [R6.64], R120 ;  /* 0x000000780600b985 */ /* 0x0003e8000c101b08 */
[----:B------:R1:W-:Y:S04]  /*b710*/  @!P2 ST.E.64 [R4.64], R124 ;  /* 0x0000007c0400a985 */ /* 0x0003e8000c101b08 */
[----:B------:R1:W-:Y:S02]  /*b720*/  @!P1 ST.E.64 [R2.64], R184 ;  /* 0x000000b802009985 */ /* 0x0003e4000c101b08 */
.L_x_23:
[----:B-1----:R-:W-:Y:S05]  /*b730*/  BSYNC B0 ;  /* 0x0000000000007941 */ /* 0x002fea0003800000 */
.L_x_22:
[----:B------:R1:W3:Y:S01]  /*b740*/  SHFL.IDX PT, R3, R17, 0x1, 0x1c1f ;  /* 0x003c1f0011037f89 */ /* 0x0002e200000e0000 */
[----:B------:R-:W-:Y:S03]  /*b750*/  BSSY B0, `(.L_x_24) ;  /* 0x0000030000007945 */ /* 0x000fe60003800000 */
[----:B------:R1:W4:Y:S01]  /*b760*/  SHFL.IDX PT, R2, R18, 0x1, 0x1c1f ;  /* 0x003c1f0012027f89 */ /* 0x00032200000e0000 */
[----:B------:R-:W-:Y:S05]  /*b770*/  @P0 BRA `(.L_x_25) ;  /* 0x000002d000000947 */ /* 0x000fea0003800000 */
[C---:B------:R-:W-:Y:S02]  /*b780*/  IADD3 R5, R0.reuse, 0x8, RZ ;  /* 0x0000000800057810 */ /* 0x040fe40007ffe0ff */
[----:B------:R-:W-:-:S02]  /*b790*/  IADD3 R4, R0, 0x10, RZ ;  /* 0x0000001000047810 */ /* 0x000fc40007ffe0ff */
[----:B------:R-:W-:Y:S02]  /*b7a0*/  ISETP.GE.AND P1, PT, R5, c[0x0][0x3c8], PT ;  /* 0x0000f20005007a0c */ /* 0x000fe40003f26270 */
[----:B------:R-:W-:Y:S02]  /*b7b0*/  ISETP.GE.AND P0, PT, R4, c[0x0][0x3c8], PT ;  /* 0x0000f20004007a0c */ /* 0x000fe40003f06270 */
[C---:B------:R-:W-:Y:S02]  /*b7c0*/  ISETP.GE.AND P2, PT, R0.reuse, c[0x0][0x3c8], PT ;  /* 0x0000f20000007a0c */ /* 0x040fe40003f46270 */
[----:B--2---:R-:W-:-:S04]  /*b7d0*/  IADD3 R10, R0, 0x18, RZ ;  /* 0x00000018000a7810 */ /* 0x004fc80007ffe0ff */
[----:B------:R-:W-:-:S03]  /*b7e0*/  ISETP.GE.AND P4, PT, R10, c[0x0][0x3c8], PT ;  /* 0x0000f2000a007a0c */ /* 0x000fc60003f86270 */
[----:B------:R-:W-:Y:S02]  /*b7f0*/  @!P1 LEA.HI R5, R5, R5, RZ, 0x1 ;  /* 0x0000000505059211 */ /* 0x000fe400078f08ff */
[----:B------:R-:W-:Y:S02]  /*b800*/  @!P0 LEA.HI R4, R4, R4, RZ, 0x1 ;  /* 0x0000000404048211 */ /* 0x000fe400078f08ff */
[----:B------:R-:W-:Y:S01]  /*b810*/  @!P1 LOP3.LUT R5, R5, 0xfffffffe, RZ, 0xc0, !PT ;  /* 0xfffffffe05059812 */ /* 0x000fe200078ec0ff */
[----:B---34-:R-:W-:Y:S01]  /*b820*/  @!P2 IMAD.WIDE R6, R0, 0x4, R2 ;  /* 0x000000040006a825 */ /* 0x018fe200078e0202 */
[----:B------:R-:W-:-:S03]  /*b830*/  @!P0 LOP3.LUT R8, R4, 0xfffffffe, RZ, 0xc0, !PT ;  /* 0xfffffffe04088812 */ /* 0x000fc600078ec0ff */
[--C-:B------:R-:W-:Y:S01]  /*b840*/  @!P1 IMAD.WIDE R4, R5, 0x4, R2.reuse ;  /* 0x0000000405049825 */ /* 0x100fe200078e0202 */
[----:B------:R2:W-:Y:S01]  /*b850*/  @!P2 ST.E.64 [R6.64], R150 ;  /* 0x000000960600a985 */ /* 0x0005e2000c101b08 */
[----:B------:R-:W-:Y:S02]  /*b860*/  @!P4 LEA.HI R10, R10, R10, RZ, 0x1 ;  /* 0x0000000a0a0ac211 */ /* 0x000fe400078f08ff */
[----:B------:R-:W-:Y:S01]  /*b870*/  @!P0 IMAD.WIDE R8, R8, 0x4, R2 ;  /* 0x0000000408088825 */ /* 0x000fe200078e0202 */
[----:B------:R3:W-:Y:S04]  /*b880*/  @!P1 ST.E.64 [R4.64], R158 ;  /* 0x0000009e04009985 */ /* 0x0007e8000c101b08 */
[----:B------:R4:W-:Y:S01]  /*b890*/  @!P0 ST.E.64 [R8.64], R162 ;  /* 0x000000a208008985 */ /* 0x0009e2000c101b08 */
[----:B--2---:R-:W-:-:S02]  /*b8a0*/  IADD3 R7, R0, 0x20, RZ ;  /* 0x0000002000077810 */ /* 0x004fc40007ffe0ff */
[C---:B------:R-:W-:Y:S02]  /*b8b0*/  IADD3 R6, R0.reuse, 0x28, RZ ;  /* 0x0000002800067810 */ /* 0x040fe40007ffe0ff */
[C---:B---3--:R-:W-:Y:S02]  /*b8c0*/  IADD3 R5, R0.reuse, 0x30, RZ ;  /* 0x0000003000057810 */ /* 0x048fe40007ffe0ff */
[----:B------:R-:W-:Y:S02]  /*b8d0*/  IADD3 R4, R0, 0x38, RZ ;  /* 0x0000003800047810 */ /* 0x000fe40007ffe0ff */
[----:B------:R-:W-:Y:S02]  /*b8e0*/  ISETP.GE.AND P3, PT, R7, c[0x0][0x3c8], PT ;  /* 0x0000f20007007a0c */ /* 0x000fe40003f66270 */
[----:B------:R-:W-:Y:S02]  /*b8f0*/  ISETP.GE.AND P2, PT, R6, c[0x0][0x3c8], PT ;  /* 0x0000f20006007a0c */ /* 0x000fe40003f46270 */
[----:B------:R-:W-:-:S02]  /*b900*/  ISETP.GE.AND P1, PT, R5, c[0x0][0x3c8], PT ;  /* 0x0000f20005007a0c */ /* 0x000fc40003f26270 */
[----:B------:R-:W-:-:S07]  /*b910*/  ISETP.GE.AND P0, PT, R4, c[0x0][0x3c8], PT ;  /* 0x0000f20004007a0c */ /* 0x000fce0003f06270 */
[----:B----4-:R-:W-:Y:S02]  /*b920*/  @!P3 LEA.HI R8, R7, R7, RZ, 0x1 ;  /* 0x000000070708b211 */ /* 0x010fe400078f08ff */
[----:B------:R-:W-:Y:S02]  /*b930*/  @!P2 LEA.HI R7, R6, R6, RZ, 0x1 ;  /* 0x000000060607a211 */ /* 0x000fe400078f08ff */
[----:B------:R-:W-:Y:S02]  /*b940*/  @!P1 LEA.HI R6, R5, R5, RZ, 0x1 ;  /* 0x0000000505069211 */ /* 0x000fe400078f08ff */
[----:B------:R-:W-:Y:S02]  /*b950*/  @!P0 LEA.HI R4, R4, R4, RZ, 0x1 ;  /* 0x0000000404048211 */ /* 0x000fe400078f08ff */
[----:B------:R-:W-:Y:S02]  /*b960*/  @!P4 LOP3.LUT R5, R10, 0xfffffffe, RZ, 0xc0, !PT ;  /* 0xfffffffe0a05c812 */ /* 0x000fe400078ec0ff */
[----:B------:R-:W-:-:S02]  /*b970*/  @!P3 LOP3.LUT R8, R8, 0xfffffffe, RZ, 0xc0, !PT ;  /* 0xfffffffe0808b812 */ /* 0x000fc400078ec0ff */
[----:B------:R-:W-:Y:S01]  /*b980*/  @!P2 LOP3.LUT R7, R7, 0xfffffffe, RZ, 0xc0, !PT ;  /* 0xfffffffe0707a812 */ /* 0x000fe200078ec0ff */
[--C-:B------:R-:W-:Y:S01]  /*b990*/  @!P4 IMAD.WIDE R10, R5, 0x4, R2.reuse ;  /* 0x00000004050ac825 */ /* 0x100fe200078e0202 */
[----:B------:R-:W-:Y:S02]  /*b9a0*/  @!P1 LOP3.LUT R12, R6, 0xfffffffe, RZ, 0xc0, !PT ;  /* 0xfffffffe060c9812 */ /* 0x000fe400078ec0ff */
[----:B------:R-:W-:Y:S01]  /*b9b0*/  @!P0 LOP3.LUT R13, R4, 0xfffffffe, RZ, 0xc0, !PT ;  /* 0xfffffffe040d8812 */ /* 0x000fe200078ec0ff */
[--C-:B------:R-:W-:Y:S01]  /*b9c0*/  @!P3 IMAD.WIDE R8, R8, 0x4, R2.reuse ;  /* 0x000000040808b825 */ /* 0x100fe200078e0202 */
[----:B------:R2:W-:Y:S03]  /*b9d0*/  @!P4 ST.E.64 [R10.64], R174 ;  /* 0x000000ae0a00c985 */ /* 0x0005e6000c101b08 */
[--C-:B------:R-:W-:Y:S01]  /*b9e0*/  @!P2 IMAD.WIDE R6, R7, 0x4, R2.reuse ;  /* 0x000000040706a825 */ /* 0x100fe200078e0202 */
[----:B------:R2:W-:Y:S03]  /*b9f0*/  @!P3 ST.E.64 [R8.64], R178 ;  /* 0x000000b20800b985 */ /* 0x0005e6000c101b08 */
[--C-:B------:R-:W-:Y:S01]  /*ba00*/  @!P1 IMAD.WIDE R4, R12, 0x4, R2.reuse ;  /* 0x000000040c049825 */ /* 0x100fe200078e0202 */
[----:B------:R2:W-:Y:S03]  /*ba10*/  @!P2 ST.E.64 [R6.64], R122 ;  /* 0x0000007a0600a985 */ /* 0x0005e6000c101b08 */
[----:B------:R-:W-:Y:S01]  /*ba20*/  @!P0 IMAD.WIDE R2, R13, 0x4, R2 ;  /* 0x000000040d028825 */ /* 0x000fe200078e0202 */
[----:B------:R2:W-:Y:S04]  /*ba30*/  @!P1 ST.E.64 [R4.64], R126 ;  /* 0x0000007e04009985 */ /* 0x0005e8000c101b08 */
[----:B------:R2:W-:Y:S02]  /*ba40*/  @!P0 ST.E.64 [R2.64], R186 ;  /* 0x000000ba02008985 */ /* 0x0005e4000c101b08 */
.L_x_25:
[----:B------:R-:W-:Y:S05]  /*ba50*/  BSYNC B0 ;  /* 0x0000000000007941 */ /* 0x000fea0003800000 */
.L_x_24:
[----:B--23--:R2:W3:Y:S01]  /*ba60*/  SHFL.IDX PT, R3, R17, 0x2, 0x1c1f ;  /* 0x005c1f0011037f89 */ /* 0x00c4e200000e0000 */
[----:B------:R-:W-:Y:S03]  /*ba70*/  BSSY B0, `(.L_x_26) ;  /* 0x0000030000007945 */ /* 0x000fe60003800000 */
[----:B----4-:R2:W4:Y:S01]  /*ba80*/  SHFL.IDX PT, R2, R18, 0x2, 0x1c1f ;  /* 0x005c1f0012027f89 */ /* 0x01052200000e0000 */
[----:B------:R-:W-:Y:S05]  /*ba90*/  @P5 BRA `(.L_x_27) ;  /* 0x000002d000005947 */ /* 0x000fea0003800000 */
[C---:B------:R-:W-:Y:S02]  /*baa0*/  IADD3 R4, R0.reuse, 0x8, RZ ;  /* 0x0000000800047810 */ /* 0x040fe40007ffe0ff */
[----:B------:R-:W-:-:S02]  /*bab0*/  ISETP.GE.AND P1, PT, R0, c[0x0][0x3c8], PT ;  /* 0x0000f20000007a0c */ /* 0x000fc40003f26270 */
[----:B------:R-:W-:Y:S02]  /*bac0*/  ISETP.GE.AND P0, PT, R4, c[0x0][0x3c8], PT ;  /* 0x0000f20004007a0c */ /* 0x000fe40003f06270 */
[C---:B------:R-:W-:Y:S02]  /*bad0*/  IADD3 R9, R0.reuse, 0x10, RZ ;  /* 0x0000001000097810 */ /* 0x040fe40007ffe0ff */
[----:B------:R-:W-:Y:S02]  /*bae0*/  IADD3 R8, R0, 0x18, RZ ;  /* 0x0000001800087810 */ /* 0x000fe40007ffe0ff */
[----:B------:R-:W-:Y:S02]  /*baf0*/  ISETP.GE.AND P5, PT, R9, c[0x0][0x3c8], PT ;  /* 0x0000f20009007a0c */ /* 0x000fe40003fa6270 */
[----:B------:R-:W-:-:S03]  /*bb00*/  ISETP.GE.AND P4, PT, R8, c[0x0][0x3c8], PT ;  /* 0x0000f20008007a0c */ /* 0x000fc60003f86270 */
[----:B---34-:R-:W-:Y:S02]  /*bb10*/  @!P1 IMAD.WIDE R6, R0, 0x4, R2 ;  /* 0x0000000400069825 */ /* 0x018fe400078e0202 */
[----:B------:R-:W-:-:S03]  /*bb20*/  @!P0 LEA.HI R4, R4, R4, RZ, 0x1 ;  /* 0x0000000404048211 */ /* 0x000fc600078f08ff */
[----:B------:R3:W-:Y:S01]  /*bb30*/  @!P1 ST.E.64 [R6.64], R144 ;  /* 0x0000009006009985 */ /* 0x0007e2000c101b08 */
[----:B------:R-:W-:Y:S02]  /*bb40*/  @!P0 LOP3.LUT R4, R4, 0xfffffffe, RZ, 0xc0, !PT ;  /* 0xfffffffe04048812 */ /* 0x000fe400078ec0ff */
[----:B------:R-:W-:Y:S02]  /*bb50*/  @!P5 LEA.HI R9, R9, R9, RZ, 0x1 ;  /* 0x000000090909d211 */ /* 0x000fe400078f08ff */
[----:B------:R-:W-:Y:S01]  /*bb60*/  @!P4 LEA.HI R10, R8, R8, RZ, 0x1 ;  /* 0x00000008080ac211 */ /* 0x000fe200078f08ff */
[----:B------:R-:W-:-:S03]  /*bb70*/  @!P0 IMAD.WIDE R4, R4, 0x4, R2 ;  /* 0x0000000404048825 */ /* 0x000fc600078e0202 */
[----:B------:R-:W-:Y:S02]  /*bb80*/  @!P4 LOP3.LUT R10, R10, 0xfffffffe, RZ, 0xc0, !PT ;  /* 0xfffffffe0a0ac812 */ /* 0x000fe400078ec0ff */
[----:B------:R4:W-:Y:S03]  /*bb90*/  @!P0 ST.E.64 [R4.64], R152 ;  /* 0x0000009804008985 */ /* 0x0009e6000c101b08 */
[----:B------:R-:W-:Y:S01]  /*bba0*/  @!P4 IMAD.WIDE R10, R10, 0x4, R2 ;  /* 0x000000040a0ac825 */ /* 0x000fe200078e0202 */
[C---:B---3--:R-:W-:Y:S02]  /*bbb0*/  IADD3 R7, R0.reuse, 0x20, RZ ;  /* 0x0000002000077810 */ /* 0x048fe40007ffe0ff */
[----:B------:R-:W-:Y:S02]  /*bbc0*/  IADD3 R6, R0, 0x28, RZ ;  /* 0x0000002800067810 */ /* 0x000fe40007ffe0ff */
[----:B------:R-:W-:-:S02]  /*bbd0*/  ISETP.GE.AND P3, PT, R7, c[0x0][0x3c8], PT ;  /* 0x0000f20007007a0c */ /* 0x000fc40003f66270 */
[----:B------:R-:W-:Y:S02]  /*bbe0*/  ISETP.GE.AND P2, PT, R6, c[0x0][0x3c8], PT ;  /* 0x0000f20006007a0c */ /* 0x000fe40003f46270 */
[C---:B----4-:R-:W-:Y:S02]  /*bbf0*/  IADD3 R5, R0.reuse, 0x30, RZ ;  /* 0x0000003000057810 */ /* 0x050fe40007ffe0ff */
[----:B------:R-:W-:Y:S02]  /*bc00*/  IADD3 R4, R0, 0x38, RZ ;  /* 0x0000003800047810 */ /* 0x000fe40007ffe0ff */
[----:B------:R-:W-:Y:S02]  /*bc10*/  ISETP.GE.AND P1, PT, R5, c[0x0][0x3c8], PT ;  /* 0x0000f20005007a0c */ /* 0x000fe40003f26270 */
[----:B------:R-:W-:-:S03]  /*bc20*/  ISETP.GE.AND P0, PT, R4, c[0x0][0x3c8], PT ;  /* 0x0000f20004007a0c */ /* 0x000fc60003f06270 */
[----:B------:R-:W-:Y:S02]  /*bc30*/  @!P3 LEA.HI R8, R7, R7, RZ, 0x1 ;  /* 0x000000070708b211 */ /* 0x000fe400078f08ff */
[----:B------:R-:W-:Y:S02]  /*bc40*/  @!P2 LEA.HI R7, R6, R6, RZ, 0x1 ;  /* 0x000000060607a211 */ /* 0x000fe400078f08ff */
[----:B------:R-:W-:Y:S02]  /*bc50*/  @!P3 LOP3.LUT R8, R8, 0xfffffffe, RZ, 0xc0, !PT ;  /* 0xfffffffe0808b812 */ /* 0x000fe400078ec0ff */
[----:B------:R-:W-:Y:S02]  /*bc60*/  @!P2 LOP3.LUT R7, R7, 0xfffffffe, RZ, 0xc0, !PT ;  /* 0xfffffffe0707a812 */ /* 0x000fe400078ec0ff */
[----:B------:R-:W-:Y:S02]  /*bc70*/  @!P1 LEA.HI R6, R5, R5, RZ, 0x1 ;  /* 0x0000000505069211 */ /* 0x000fe400078f08ff */
[----:B------:R-:W-:Y:S01]  /*bc80*/  @!P5 LOP3.LUT R5, R9, 0xfffffffe, RZ, 0xc0, !PT ;  /* 0xfffffffe0905d812 */ /* 0x000fe200078ec0ff */
[----:B------:R-:W-:Y:S01]  /*bc90*/  @!P3 IMAD.WIDE R8, R8, 0x4, R2 ;  /* 0x000000040808b825 */ /* 0x000fe200078e0202 */
[----:B------:R-:W-:-:S02]  /*bca0*/  @!P0 LEA.HI R4, R4, R4, RZ, 0x1 ;  /* 0x0000000404048211 */ /* 0x000fc400078f08ff */
[----:B------:R-:W-:Y:S01]  /*bcb0*/  @!P1 LOP3.LUT R14, R6, 0xfffffffe, RZ, 0xc0, !PT ;  /* 0xfffffffe060e9812 */ /* 0x000fe200078ec0ff */
[----:B------:R-:W-:Y:S01]  /*bcc0*/  @!P5 IMAD.WIDE R12, R5, 0x4, R2 ;  /* 0x00000004050cd825 */ /* 0x000fe200078e0202 */
[----:B------:R-:W-:-:S03]  /*bcd0*/  @!P0 LOP3.LUT R15, R4, 0xfffffffe, RZ, 0xc0, !PT ;  /* 0xfffffffe040f8812 */ /* 0x000fc600078ec0ff */
[--C-:B------:R-:W-:Y:S01]  /*bce0*/  @!P2 IMAD.WIDE R6, R7, 0x4, R2.reuse ;  /* 0x000000040706a825 */ /* 0x100fe200078e0202 */
[----:B------:R3:W-:Y:S03]  /*bcf0*/  @!P5 ST.E.64 [R12.64], R164 ;  /* 0x000000a40c00d985 */ /* 0x0007e6000c101b08 */
[--C-:B------:R-:W-:Y:S01]  /*bd00*/  @!P1 IMAD.WIDE R4, R14, 0x4, R2.reuse ;  /* 0x000000040e049825 */ /* 0x100fe200078e0202 */
[----:B------:R3:W-:Y:S03]  /*bd10*/  @!P4 ST.E.64 [R10.64], R168 ;  /* 0x000000a80a00c985 */ /* 0x0007e6000c101b08 */
[----:B------:R-:W-:Y:S01]  /*bd20*/  @!P0 IMAD.WIDE R2, R15, 0x4, R2 ;  /* 0x000000040f028825 */ /* 0x000fe200078e0202 */
[----:B------:R3:W-:Y:S04]  /*bd30*/  @!P3 ST.E.64 [R8.64], R180 ;  /* 0x000000b40800b985 */ /* 0x0007e8000c101b08 */
[----:B------:R3:W-:Y:S04]  /*bd40*/  @!P2 ST.E.64 [R6.64], R116 ;  /* 0x000000740600a985 */ /* 0x0007e8000c101b08 */
[----:B------:R3:W-:Y:S04]  /*bd50*/  @!P1 ST.E.64 [R4.64], R128 ;  /* 0x0000008004009985 */ /* 0x0007e8000c101b08 */
[----:B------:R3:W-:Y:S02]  /*bd60*/  @!P0 ST.E.64 [R2.64], R132 ;  /* 0x0000008402008985 */ /* 0x0007e4000c101b08 */
.L_x_27:
[----:B------:R-:W-:Y:S05]  /*bd70*/  BSYNC B0 ;  /* 0x0000000000007941 */ /* 0x000fea0003800000 */
.L_x_26:
[----:B---3--:R3:W1:Y:S04]  /*bd80*/  SHFL.IDX PT, R3, R17, 0x3, 0x1c1f ;  /* 0x007c1f0011037f89 */ /* 0x00866800000e0000 */
[----:B----4-:R3:W4:Y:S01]  /*bd90*/  SHFL.IDX PT, R2, R18, 0x3, 0x1c1f ;  /* 0x007c1f0012027f89 */ /* 0x01072200000e0000 */
[----:B------:R-:W-:Y:S05]  /*bda0*/  @P6 EXIT ;  /* 0x000000000000694d */ /* 0x000fea0003800000 */
[C---:B------:R-:W-:Y:S02]  /*bdb0*/  IADD3 R4, R0.reuse, 0x8, RZ ;  /* 0x0000000800047810 */ /* 0x040fe40007ffe0ff */
[----:B------:R-:W-:-:S02]  /*bdc0*/  ISETP.GE.AND P6, PT, R0, c[0x0][0x3c8], PT ;  /* 0x0000f20000007a0c */ /* 0x000fc40003fc6270 */
[----:B------:R-:W-:Y:S02]  /*bdd0*/  ISETP.GE.AND P5, PT, R4, c[0x0][0x3c8], PT ;  /* 0x0000f20004007a0c */ /* 0x000fe40003fa6270 */
[C---:B------:R-:W-:Y:S02]  /*bde0*/  IADD3 R9, R0.reuse, 0x10, RZ ;  /* 0x0000001000097810 */ /* 0x040fe40007ffe0ff */
[C---:B------:R-:W-:Y:S02]  /*bdf0*/  IADD3 R8, R0.reuse, 0x18, RZ ;  /* 0x0000001800087810 */ /* 0x040fe40007ffe0ff */
[C---:B------:R-:W-:Y:S02]  /*be00*/  IADD3 R10, R0.reuse, 0x20, RZ ;  /* 0x00000020000a7810 */ /* 0x040fe40007ffe0ff */
[C---:B------:R-:W-:Y:S02]  /*be10*/  IADD3 R11, R0.reuse, 0x28, RZ ;  /* 0x00000028000b7810 */ /* 0x040fe40007ffe0ff */
[C---:B------:R-:W-:Y:S01]  /*be20*/  IADD3 R13, R0.reuse, 0x30, RZ ;  /* 0x00000030000d7810 */ /* 0x040fe20007ffe0ff */
[----:B-1--4-:R-:W-:Y:S01]  /*be30*/  @!P6 IMAD.WIDE R6, R0, 0x4, R2 ;  /* 0x000000040006e825 */ /* 0x012fe200078e0202 */
[----:B------:R-:W-:-:S02]  /*be40*/  ISETP.GE.AND P4, PT, R9, c[0x0][0x3c8], PT ;  /* 0x0000f20009007a0c */ /* 0x000fc40003f86270 */
[----:B------:R-:W-:Y:S02]  /*be50*/  @!P5 LEA.HI R4, R4, R4, RZ, 0x1 ;  /* 0x000000040404d211 */ /* 0x000fe400078f08ff */
[----:B------:R-:W-:Y:S01]  /*be60*/  ISETP.GE.AND P3, PT, R8, c[0x0][0x3c8], PT ;  /* 0x0000f20008007a0c */ /* 0x000fe20003f66270 */
[----:B------:R1:W-:Y:S01]  /*be70*/  @!P6 ST.E.64 [R6.64], R146 ;  /* 0x000000920600e985 */ /* 0x0003e2000c101b08 */
[----:B------:R-:W-:Y:S02]  /*be80*/  ISETP.GE.AND P2, PT, R10, c[0x0][0x3c8], PT ;  /* 0x0000f2000a007a0c */ /* 0x000fe40003f46270 */
[----:B------:R-:W-:Y:S02]  /*be90*/  ISETP.GE.AND P1, PT, R11, c[0x0][0x3c8], PT ;  /* 0x0000f2000b007a0c */ /* 0x000fe40003f26270 */
[----:B------:R-:W-:Y:S02]  /*bea0*/  ISETP.GE.AND P0, PT, R13, c[0x0][0x3c8], PT ;  /* 0x0000f2000d007a0c */ /* 0x000fe40003f06270 */
[----:B------:R-:W-:-:S02]  /*beb0*/  @!P5 LOP3.LUT R4, R4, 0xfffffffe, RZ, 0xc0, !PT ;  /* 0xfffffffe0404d812 */ /* 0x000fc400078ec0ff */
[----:B------:R-:W-:Y:S02]  /*bec0*/  @!P4 LEA.HI R12, R9, R9, RZ, 0x1 ;  /* 0x00000009090cc211 */ /* 0x000fe400078f08ff */
[----:B------:R-:W-:Y:S01]  /*bed0*/  IADD3 R0, R0, 0x38, RZ ;  /* 0x0000003800007810 */ /* 0x000fe20007ffe0ff */
[----:B------:R-:W-:Y:S01]  /*bee0*/  @!P5 IMAD.WIDE R4, R4, 0x4, R2 ;  /* 0x000000040404d825 */ /* 0x000fe200078e0202 */
[----:B------:R-:W-:Y:S02]  /*bef0*/  @!P3 LEA.HI R8, R8, R8, RZ, 0x1 ;  /* 0x000000080808b211 */ /* 0x000fe400078f08ff */
[----:B------:R-:W-:Y:S02]  /*bf00*/  @!P4 LOP3.LUT R12, R12, 0xfffffffe, RZ, 0xc0, !PT ;  /* 0xfffffffe0c0cc812 */ /* 0x000fe400078ec0ff */
[----:B------:R4:W-:Y:S01]  /*bf10*/  @!P5 ST.E.64 [R4.64], R154 ;  /* 0x0000009a0400d985 */ /* 0x0009e2000c101b08 */
[----:B------:R-:W-:Y:S02]  /*bf20*/  @!P3 LOP3.LUT R8, R8, 0xfffffffe, RZ, 0xc0, !PT ;  /* 0xfffffffe0808b812 */ /* 0x000fe400078ec0ff */
[----:B-1----:R-:W-:-:S04]  /*bf30*/  @!P2 LEA.HI R6, R10, R10, RZ, 0x1 ;  /* 0x0000000a0a06a211 */ /* 0x002fc800078f08ff */
[----:B------:R-:W-:Y:S02]  /*bf40*/  @!P2 LOP3.LUT R6, R6, 0xfffffffe, RZ, 0xc0, !PT ;  /* 0xfffffffe0606a812 */ /* 0x000fe400078ec0ff */
[----:B----4-:R-:W-:Y:S01]  /*bf50*/  @!P1 LEA.HI R5, R11, R11, RZ, 0x1 ;  /* 0x0000000b0b059211 */ /* 0x010fe200078f08ff */
[--C-:B------:R-:W-:Y:S01]  /*bf60*/  @!P3 IMAD.WIDE R10, R8, 0x4, R2.reuse ;  /* 0x00000004080ab825 */ /* 0x100fe200078e0202 */
[----:B------:R-:W-:Y:S02]  /*bf70*/  @!P0 LEA.HI R4, R13, R13, RZ, 0x1 ;  /* 0x0000000d0d048211 */ /* 0x000fe400078f08ff */
        /* <DEDUP_REMOVED lines=10> */
[----:B------:R1:W-:Y:S01]  /*c020*/  @!P0 ST.E.64 [R4.64], R130 ;  /* 0x0000008204008985 */ /* 0x0003e2000c101b08 */
[----:B------:R-:W-:-:S13]  /*c030*/  ISETP.GE.AND P0, PT, R0, c[0x0][0x3c8], PT ;  /* 0x0000f20000007a0c */ /* 0x000fda0003f06270 */
[----:B------:R-:W-:Y:S05]  /*c040*/  @P0 EXIT ;  /* 0x000000000000094d */ /* 0x000fea0003800000 */
[----:B------:R-:W-:-:S04]  /*c050*/  LEA.HI R0, R0, R0, RZ, 0x1 ;  /* 0x0000000000007211 */ /* 0x000fc800078f08ff */
[----:B------:R-:W-:-:S05]  /*c060*/  LOP3.LUT R0, R0, 0xfffffffe, RZ, 0xc0, !PT ;  /* 0xfffffffe00007812 */ /* 0x000fca00078ec0ff */
[----:B------:R-:W-:-:S05]  /*c070*/  IMAD.WIDE R2, R0, 0x4, R2 ;  /* 0x0000000400027825 */ /* 0x000fca00078e0202 */
[----:B------:R-:W-:Y:S01]  /*c080*/  ST.E.64 [R2.64], R134 ;  /* 0x0000008602007985 */ /* 0x000fe2000c101b08 */
[----:B------:R-:W-:Y:S05]  /*c090*/  EXIT ;  /* 0x000000000000794d */ /* 0x000fea0003800000 */
.L_x_21:
[----:B------:R-:W1:Y:S02]  /*c0a0*/  S2R R0, SR_TID.X ;  /* 0x0000000000007919 */ /* 0x000e640000002100 */
[----:B-1----:R-:W-:-:S13]  /*c0b0*/  ISETP.GT.AND P0, PT, R0, 0x7f, PT ;  /* 0x0000007f0000780c */ /* 0x002fda0003f04270 */
[----:B------:R-:W-:Y:S05]  /*c0c0*/  @P0 EXIT ;  /* 0x000000000000094d */ /* 0x000fea0003800000 */
[----:B------:R-:W1:Y:S01]  /*c0d0*/  S2R R8, SR_CTAID.X ;  /* 0x0000000000087919 */ /* 0x000e620000002500 */
[----:B------:R-:W-:-:S05]  /*c0e0*/  MOV R3, c[0x0][0x4e8] ;  /* 0x00013a0000037a02 */ /* 0x000fca0000000f00 */
[----:B------:R-:W-:Y:S01]  /*c0f0*/  IMAD R2, R3, c[0x0][0x388], RZ ;  /* 0x0000e20003027a24 */ /* 0x000fe200078e02ff */
[----:B-1----:R-:W-:-:S04]  /*c100*/  LEA R8, R8, R0, 0x7 ;  /* 0x0000000008087211 */ /* 0x002fc800078e38ff */
[----:B------:R-:W-:-:S13]  /*c110*/  ISETP.GE.AND P0, PT, R8, R2, PT ;  /* 0x000000020800720c */ /* 0x000fda0003f06270 */
[----:B------:R-:W-:Y:S05]  /*c120*/  @P0 EXIT ;  /* 0x000000000000094d */ /* 0x000fea0003800000 */
[----:B------:R-:W2:Y:S01]  /*c130*/  LDL.LU R4, [R1+0x20] ;  /* 0x0000200001047983 */ /* 0x000ea20000300800 */
[----:B------:R-:W-:-:S03]  /*c140*/  ISETP.NE.AND P0, PT, R3, 0x1, PT ;  /* 0x000000010300780c */ /* 0x000fc60003f05270 */
[----:B------:R-:W1:Y:S04]  /*c150*/  S2R R9, SR_CTAID.Z ;  /* 0x0000000000097919 */ /* 0x000e680000002700 */
[----:B------:R-:W3:Y:S06]  /*c160*/  S2R R10, SR_CTAID.Y ;  /* 0x00000000000a7919 */ /* 0x000eec0000002600 */
[----:B------:R-:W-:Y:S01]  /*c170*/  @P0 IMAD.HI.U32 R6, R8, c[0x0][0x4ec], RZ ;  /* 0x00013b0008060a27 */ /* 0x000fe200078e00ff */
[----:B-1----:R-:W-:-:S02]  /*c180*/  SHF.R.S32.HI R7, RZ, 0x1f, R9 ;  /* 0x0000001fff077819 */ /* 0x002fc40000011409 */
[----:B--2---:R-:W-:Y:S01]  /*c190*/  SHF.R.S32.HI R0, RZ, 0x1f, R4 ;  /* 0x0000001fff007819 */ /* 0x004fe20000011404 */
[C---:B------:R-:W-:Y:S01]  /*c1a0*/  IMAD.WIDE.U32 R2, R4.reuse, c[0x0][0x4d0], RZ ;  /* 0x0001340004027a25 */ /* 0x040fe200078e00ff */
[----:B------:R-:W-:-:S03]  /*c1b0*/  IADD3 R5, -R4, RZ, RZ ;  /* 0x000000ff04057210 */ /* 0x000fc60007ffe1ff */
[----:B------:R-:W-:-:S04]  /*c1c0*/  IMAD R0, R0, c[0x0][0x4d0], RZ ;  /* 0x0001340000007a24 */ /* 0x000fc800078e02ff */
[----:B------:R-:W-:Y:S01]  /*c1d0*/  IMAD R0, R4, c[0x0][0x4d4], R0 ;  /* 0x0001350004007a24 */ /* 0x000fe200078e0200 */
[----:B------:R-:W-:Y:S02]  /*c1e0*/  MOV R4, R8 ;  /* 0x0000000800047202 */ /* 0x000fe40000000f00 */
[----:B------:R-:W-:Y:S02]  /*c1f0*/  @P0 SHF.R.U32.HI R4, RZ, c[0x0][0x4f0], R6 ;  /* 0x00013c00ff040a19 */ /* 0x000fe40000011606 */
[----:B------:R-:W-:Y:S01]  /*c200*/  IADD3 R3, R3, R0, RZ ;  /* 0x0000000003037210 */ /* 0x000fe20007ffe0ff */
[----:B------:R-:W-:Y:S02]  /*c210*/  IMAD R0, R7, c[0x0][0x4d8], RZ ;  /* 0x0001360007007a24 */ /* 0x000fe400078e02ff */
[----:B---3--:R-:W-:Y:S01]  /*c220*/  IMAD R7, R5, c[0x0][0x550], R10 ;  /* 0x0001540005077a24 */ /* 0x008fe200078e020a */
[----:B------:R-:W-:Y:S01]  /*c230*/  IADD3 R5, -R4, RZ, RZ ;  /* 0x000000ff04057210 */ /* 0x000fe20007ffe1ff */
[----:B------:R-:W-:-:S02]  /*c240*/  IMAD R0, R9, c[0x0][0x4dc], R0 ;  /* 0x0001370009007a24 */ /* 0x000fc400078e0200 */
[----:B------:R-:W-:Y:S01]  /*c250*/  IMAD.WIDE.U32 R2, R9, c[0x0][0x4d8], R2 ;  /* 0x0001360009027a25 */ /* 0x000fe200078e0002 */
[----:B------:R-:W-:-:S03]  /*c260*/  SHF.R.S32.HI R6, RZ, 0x1f, R7 ;  /* 0x0000001fff067819 */ /* 0x000fc60000011407 */
[----:B------:R-:W-:Y:S01]  /*c270*/  IMAD R5, R5, c[0x0][0x4e8], R8 ;  /* 0x00013a0005057a24 */ /* 0x000fe200078e0208 */
[----:B------:R-:W-:Y:S01]  /*c280*/  IADD3 R3, R0, R3, RZ ;  /* 0x0000000300037210 */ /* 0x000fe20007ffe0ff */
[----:B------:R-:W-:-:S03]  /*c290*/  IMAD R6, R6, c[0x0][0x4e0], RZ ;  /* 0x0001380006067a24 */ /* 0x000fc600078e02ff */
[----:B------:R-:W-:Y:S01]  /*c2a0*/  SHF.R.S32.HI R0, RZ, 0x1f, R5 ;  /* 0x0000001fff007819 */ /* 0x000fe20000011405 */
[----:B------:R-:W-:-:S04]  /*c2b0*/  IMAD.WIDE.U32 R2, R7, c[0x0][0x4e0], R2 ;  /* 0x0001380007027a25 */ /* 0x000fc800078e0002 */
[----:B------:R-:W-:Y:S01]  /*c2c0*/  IMAD R7, R7, c[0x0][0x4e4], R6 ;  /* 0x0001390007077a24 */ /* 0x000fe200078e0206 */
[----:B------:R-:W-:Y:S01]  /*c2d0*/  SHF.R.S32.HI R6, RZ, 0x1f, R4 ;  /* 0x0000001fff067819 */ /* 0x000fe20000011404 */
[----:B------:R-:W-:Y:S01]  /*c2e0*/  IMAD R0, R0, c[0x0][0x4c8], RZ ;  /* 0x0001320000007a24 */ /* 0x000fe200078e02ff */
[----:B------:R-:W-:-:S03]  /*c2f0*/  IADD3 R2, P0, R4, R2, RZ ;  /* 0x0000000204027210 */ /* 0x000fc60007f1e0ff */
[----:B------:R-:W-:Y:S01]  /*c300*/  IMAD R0, R5, c[0x0][0x4cc], R0 ;  /* 0x0001330005007a24 */ /* 0x000fe200078e0200 */
[----:B------:R-:W-:-:S05]  /*c310*/  IADD3.X R3, R6, R3, R7, P0, !PT ;  /* 0x0000000306037210 */ /* 0x000fca00007fe407 */
[----:B------:R-:W-:-:S05]  /*c320*/  IMAD.WIDE.U32 R2, R5, c[0x0][0x4c8], R2 ;  /* 0x0001320005027a25 */ /* 0x000fca00078e0002 */
[----:B------:R-:W-:Y:S02]  /*c330*/  IADD3 R0, R3, R0, RZ ;  /* 0x0000000003007210 */ /* 0x000fe40007ffe0ff */
[----:B------:R-:W-:-:S04]  /*c340*/  LEA R4, P0, R2, c[0x0][0x4a8], 0x2 ;  /* 0x00012a0002047a11 */ /* 0x000fc800078010ff */
[----:B------:R-:W-:Y:S02]  /*c350*/  LEA.HI.X R5, R2, c[0x0][0x4ac], R0, 0x2, P0 ;  /* 0x00012b0002057a11 */ /* 0x000fe400000f1400 */
[----:B------:R-:W-:-:S05]  /*c360*/  MOV R0, 0xff800000 ;  /* 0xff80000000007802 */ /* 0x000fca0000000f00 */
[----:B------:R-:W-:Y:S01]  /*c370*/  STG.E [R4.64], R0 ;  /* 0x0000000004007986 */ /* 0x000fe2000c101908 */
[----:B------:R-:W-:Y:S05]  /*c380*/  EXIT ;  /* 0x000000000000794d */ /* 0x000fea0003800000 */
.L_x_28:
[----:B------:R-:W-:-:S00]  /*c390*/  BRA `(.L_x_28) ;  /* 0xfffffff000007947 */ /* 0x000fc0000383ffff */
[----:B------:R-:W-:-:S00]  /*c3a0*/  NOP ;  /* 0x0000000000007918 */ /* 0x000fc00000000000 */
        /* <DEDUP_REMOVED lines=13> */
.L_x_1614:


//--------------------- .text._ZN7cutlass13device_kernelIN5flash19enable_sm80_to_sm89INS1_16FlashAttnFwdSm80INS1_25CollectiveMainloopFwdSm80ILi4ELi1ELb0EN4cute5tupleIJNS5_1CILi128EEENS7_ILi80EEENS7_ILi64EEEEEELi64ENS_10bfloat16_tEfNS_4arch4Sm80ELb0ELb0ELb0ELb1ELb0ELb0ELb1ELb1EEENS1_21CollectiveEpilogueFwdINS6_IJS8_SA_S9_EEENS6_IJNS7_ILi1EEESI_SI_EEESC_SE_Li128ELb1ELb1ELb1ELb0EEENS1_36VarlenDynamicPersistentTileSchedulerILi128ELi80ELi128ELi128ELb1ELb1ELb0ELb0ELb1ELb1EEEEEEEEEvNT_6ParamsE --------------------------
	.section	.text._ZN7cutlass13device_kernelIN5flash19enable_sm80_to_sm89INS1_16FlashAttnFwdSm80INS1_25CollectiveMainloopFwdSm80ILi4ELi1ELb0EN4cute5tupleIJNS5_1CILi128EEENS7_ILi80EEENS7_ILi64EEEEEELi64ENS_10bfloat16_tEfNS_4arch4Sm80ELb0ELb0ELb0ELb1ELb0ELb0ELb1ELb1EEENS1_21CollectiveEpilogueFwdINS6_IJS8_SA_S9_EEENS6_IJNS7_ILi1EEESI_SI_EEESC_SE_Li128ELb1ELb1ELb1ELb0EEENS1_36VarlenDynamicPersistentTileSchedulerILi128ELi80ELi128ELi128ELb1ELb1ELb0ELb0ELb1ELb1EEEEEEEEEvNT_6ParamsE,"ax",@progbits
	.sectioninfo	@"SHI_REGISTERS=255"
	.align	128
.text._ZN7cutlass13device_kernelIN5flash19enable_sm80_to_sm89INS1_16FlashAttnFwdSm80INS1_25CollectiveMainloopFwdSm80ILi4ELi1ELb0EN4cute5tupleIJNS5_1CILi128EEENS7_ILi80EEENS7_ILi64EEEEEELi64ENS_10bfloat16_tEfNS_4arch4Sm80ELb0ELb0ELb0ELb1ELb0ELb0ELb1ELb1EEENS1_21CollectiveEpilogueFwdINS6_IJS8_SA_S9_EEENS6_IJNS7_ILi1EEESI_SI_EEESC_SE_Li128ELb1ELb1ELb1ELb0EEENS1_36VarlenDynamicPersistentTileSchedulerILi128ELi80ELi128ELi128ELb1ELb1ELb0ELb0ELb1ELb1EEEEEEEEEvNT_6ParamsE:
        .type           _ZN7cutlass13device_kernelIN5flash19enable_sm80_to_sm89INS1_16FlashAttnFwdSm80INS1_25CollectiveMainloopFwdSm80ILi4ELi1ELb0EN4cute5tupleIJNS5_1CILi128EEENS7_ILi80EEENS7_ILi64EEEEEELi64ENS_10bfloat16_tEfNS_4arch4Sm80ELb0ELb0ELb0ELb1ELb0ELb0ELb1ELb1EEENS1_21CollectiveEpilogueFwdINS6_IJS8_SA_S9_EEENS6_IJNS7_ILi1EEESI_SI_EEESC_SE_Li128ELb1ELb1ELb1ELb0EEENS1_36VarlenDynamicPersistentTileSchedulerILi128ELi80ELi128ELi128ELb1ELb1ELb0ELb0ELb1ELb1EEEEEEEEEvNT_6ParamsE,@function
        .size           _ZN7cutlass13device_kernelIN5flash19enable_sm80_to_sm89INS1_16FlashAttnFwdSm80INS1_25CollectiveMainloopFwdSm80ILi4ELi1ELb0EN4cute5tupleIJNS5_1CILi128EEENS7_ILi80EEENS7_ILi64EEEEEELi64ENS_10bfloat16_tEfNS_4arch4Sm80ELb0ELb0ELb0ELb1ELb0ELb0ELb1ELb1EEENS1_21CollectiveEpilogueFwdINS6_IJS8_SA_S9_EEENS6_IJNS7_ILi1EEESI_SI_EEESC_SE_Li128ELb1ELb1ELb1ELb0EEENS1_36VarlenDynamicPersistentTileSchedulerILi128ELi80ELi128ELi128ELb1ELb1ELb0ELb0ELb1ELb1EEEEEEEEEvNT_6ParamsE,(.L_x_1615 - _ZN7cutlass13device_kernelIN5flash19enable_sm80_to_sm89INS1_16FlashAttnFwdSm80INS1_25CollectiveMainloopFwdSm80ILi4ELi1ELb0EN4cute5tupleIJNS5_1CILi128EEENS7_ILi80EEENS7_ILi64EEEEEELi64ENS_10bfloat16_tEfNS_4arch4Sm80ELb0ELb0ELb0ELb1ELb0ELb0ELb1ELb1EEENS1_21CollectiveEpilogueFwdINS6_IJS8_SA_S9_EEENS6_IJNS7_ILi1EEESI_SI_EEESC_SE_Li128ELb1ELb1ELb1ELb0EEENS1_36VarlenDynamicPersistentTileSchedulerILi128ELi80ELi128ELi128ELb1ELb1ELb0ELb0ELb1ELb1EEEEEEEEEvNT_6ParamsE)
        .other          _ZN7cutlass13device_kernelIN5flash19enable_sm80_to_sm89INS1_16FlashAttnFwdSm80INS1_25CollectiveMainloopFwdSm80ILi4ELi1ELb0EN4cute5tupleIJNS5_1CILi128EEENS7_ILi80EEENS7_ILi64EEEEEELi64ENS_10bfloat16_tEfNS_4arch4Sm80ELb0ELb0ELb0ELb1ELb0ELb0ELb1ELb1EEENS1_21CollectiveEpilogueFwdINS6_IJS8_SA_S9_EEENS6_IJNS7_ILi1EEESI_SI_EEESC_SE_Li128ELb1ELb1ELb1ELb0EEENS1_36VarlenDynamicPersistentTileSchedulerILi128ELi80ELi128ELi128ELb1ELb1ELb0ELb0ELb1ELb1EEEEEEEEEvNT_6ParamsE,@"STO_CUDA_ENTRY STV_DEFAULT"
_ZN7cutlass13device_kernelIN5flash19enable_sm80_to_sm89INS1_16FlashAttnFwdSm80INS1_25CollectiveMainloopFwdSm80ILi4ELi1ELb0EN4cute5tupleIJNS5_1CILi128EEENS7_ILi80EEENS7_ILi64EEEEEELi64ENS_10bfloat16_tEfNS_4arch4Sm80ELb0ELb0ELb0ELb1ELb0ELb0ELb1ELb1EEENS1_21CollectiveEpilogueFwdINS6_IJS8_SA_S9_EEENS6_IJNS7_ILi1EEESI_SI_EEESC_SE_Li128ELb1ELb1ELb1ELb0EEENS1_36VarlenDynamicPersistentTileSchedulerILi128ELi80ELi128ELi128ELb1ELb1ELb0ELb0ELb1ELb1EEEEEEEEEvNT_6ParamsE:
[----:B------:R-:W-:-:S03]  /*0000*/  MOV R1, c[0x0][0x28] ;  /* 0x00000a0000017a02 */ /* 0x000fc60000000f00 */
[----:B------:R-:W1:Y:S01]  /*0010*/  S2R R2, SR_TID.X ;  /* 0x0000000000027919 */ /* 0x000e620000002100 */
[----:B------:R-:W-:Y:S01]  /*0020*/  IADD3 R1, R1, -0x58, RZ ;  /* 0xffffffa801017810 */ /* 0x000fe20007ffe0ff */
[----:B------:R-:W-:Y:S01]  /*0030*/  ULDC.64 UR8, c[0x0][0x118] ;  /* 0x0000460000087ab9 */ /* 0x000fe20000000a00 */
[----:B-1----:R-:W-:-:S05]  /*0040*/  SHF.R.U32.HI R0, RZ, 0x5, R2 ;  /* 0x00000005ff007819 */ /* 0x002fca0000011602 */
[----:B------:R-:W1:Y:S02]  /*0050*/  SHFL.IDX PT, R3, R0, RZ, 0x1f ;  /* 0x00001fff00037589 */ /* 0x000e6400000e0000 */
[----:B-1----:R-:W-:Y:S02]  /*0060*/  ISETP.NE.AND P0, PT, R3, RZ, PT ;  /* 0x000000ff0300720c */ /* 0x002fe40003f05270 */
[----:B------:R1:W-:Y:S11]  /*0070*/  STL [R1+0x4c], R3 ;  /* 0x00004c0301007387 */ /* 0x0003f60000100800 */
[----:B------:R-:W-:Y:S06]  /*0080*/  @P0 BAR.SYNC.DEFER_BLOCKING 0x5, 0x80 ;  /* 0x0142000000000b1d */ /* 0x000fec0000010000 */
[----:B------:R-:W2:Y:S04]  /*0090*/  @P0 LDS.128 R248, [0x9100] ;  /* 0x00910000fff80984 */ /* 0x000ea80000000c00 */
[----:B------:R-:W-:Y:S06]  /*00a0*/  @P0 BAR.ARV 0x4, 0x80 ;  /* 0x0102000000000b1d */ /* 0x000fec0000002000 */
[----:B------:R-:W-:Y:S05]  /*00b0*/  @P0 BRA `(.L_x_29) ;  /* 0x00000a8000000947 */ /* 0x000fea0003800000 */
[----:B-1----:R-:W-:Y:S01]  /*00c0*/  LOP3.LUT R13, R2, 0x1f, RZ, 0xc0, !PT ;  /* 0x0000001f020d7812 */ /* 0x002fe200078ec0ff */
[----:B------:R-:W-:-:S02]  /*00d0*/  IMAD.MOV.U32 R8, RZ, RZ, RZ ;  /* 0x000000ffff087224 */ /* 0x000fc400078e00ff */
[----:B------:R-:W-:Y:S01]  /*00e0*/  IMAD.MOV.U32 R7, RZ, RZ, RZ ;  /* 0x000000ffff077224 */ /* 0x000fe200078e00ff */
[----:B------:R-:W-:-:S04]  /*00f0*/  ISETP.NE.AND P6, PT, R13, 0x1f, PT ;  /* 0x0000001f0d00780c */ /* 0x000fc80003fc5270 */
[----:B------:R-:W-:-:S13]  /*0100*/  ISETP.GE.OR P0, PT, R13, c[0x0][0x53c], !P6 ;  /* 0x00014f000d007a0c */ /* 0x000fda0007706670 */
[----:B------:R-:W-:Y:S02]  /*0110*/  @!P0 IMAD.MOV.U32 R4, RZ, RZ, 0x4 ;  /* 0x00000004ff048424 */ /* 0x000fe400078e00ff */
[----:B------:R-:W-:Y:S02]  /*0120*/  @!P0 IMAD.MOV.U32 R2, RZ, RZ, 0x4 ;  /* 0x00000004ff028424 */ /* 0x000fe400078e00ff */
[----:B------:R-:W-:-:S04]  /*0130*/  @!P0 IMAD.WIDE.U32 R4, R13, R4, c[0x0][0x580] ;  /* 0x000160000d048625 */ /* 0x000fc800078e0004 */
[C---:B------:R-:W-:Y:S01]  /*0140*/  @!P0 IMAD.WIDE.U32 R2, R13.reuse, R2, c[0x0][0x578] ;  /* 0x00015e000d028625 */ /* 0x040fe200078e0002 */
[----:B------:R-:W3:Y:S04]  /*0150*/  @!P0 LDG.E R8, [R4.64] ;  /* 0x0000000804088981 */ /* 0x000ee8000c1e1900 */
[----:B------:R-:W3:Y:S01]  /*0160*/  @!P0 LDG.E R7, [R2.64] ;  /* 0x0000000802078981 */ /* 0x000ee2000c1e1900 */
[C---:B------:R-:W-:Y:S01]  /*0170*/  ISETP.NE.AND P5, PT, R13.reuse, RZ, PT ;  /* 0x000000ff0d00720c */ /* 0x040fe20003fa5270 */
[----:B------:R-:W1:Y:S01]  /*0180*/  S2UR UR4, SR_CTAID.X ;  /* 0x00000000000479c3 */ /* 0x000e620000002500 */
[C---:B------:R-:W-:Y:S02]  /*0190*/  ISETP.GE.U32.AND P4, PT, R13.reuse, 0x2, PT ;  /* 0x000000020d00780c */ /* 0x040fe40003f86070 */
[----:B------:R-:W-:-:S02]  /*01a0*/  ISETP.GE.U32.AND P3, PT, R13, 0x4, PT ;  /* 0x000000040d00780c */ /* 0x000fc40003f66070 */
[C---:B------:R-:W-:Y:S02]  /*01b0*/  ISETP.GE.U32.AND P2, PT, R13.reuse, 0x8, PT ;  /* 0x000000080d00780c */ /* 0x040fe40003f46070 */
[----:B------:R-:W-:Y:S02]  /*01c0*/  ISETP.GE.U32.AND P1, PT, R13, 0x10, PT ;  /* 0x000000100d00780c */ /* 0x000fe40003f26070 */
[----:B------:R-:W-:Y:S01]  /*01d0*/  MOV R10, RZ ;  /* 0x000000ff000a7202 */ /* 0x000fe20000000f00 */
[----:B---3--:R-:W-:-:S05]  /*01e0*/  IMAD R4, R8, R7, RZ ;  /* 0x0000000708047224 */ /* 0x008fca00078e02ff */
[----:B------:R-:W3:Y:S02]  /*01f0*/  SHFL.UP PT, R0, R4, 0x1, RZ ;  /* 0x0420000004007989 */ /* 0x000ee400000e00ff */
[----:B---3--:R-:W-:-:S05]  /*0200*/  SEL R0, R0, RZ, P5 ;  /* 0x000000ff00007207 */ /* 0x008fca0002800000 */
[----:B------:R-:W-:-:S05]  /*0210*/  IMAD.IADD R4, R4, 0x1, R0 ;  /* 0x0000000104047824 */ /* 0x000fca00078e0200 */
[----:B------:R-:W3:Y:S02]  /*0220*/  SHFL.UP PT, R0, R4, 0x2, RZ ;  /* 0x0440000004007989 */ /* 0x000ee400000e00ff */
[----:B---3--:R-:W-:-:S04]  /*0230*/  SEL R0, R0, RZ, P4 ;  /* 0x000000ff00007207 */ /* 0x008fc80002000000 */
[----:B------:R-:W-:-:S05]  /*0240*/  IADD3 R4, R4, R0, RZ ;  /* 0x0000000004047210 */ /* 0x000fca0007ffe0ff */
[----:B------:R-:W3:Y:S02]  /*0250*/  SHFL.UP PT, R0, R4, 0x4, RZ ;  /* 0x0480000004007989 */ /* 0x000ee400000e00ff */
[----:B---3--:R-:W-:-:S05]  /*0260*/  SEL R0, R0, RZ, P3 ;  /* 0x000000ff00007207 */ /* 0x008fca0001800000 */
[----:B------:R-:W-:-:S05]  /*0270*/  IMAD.IADD R4, R4, 0x1, R0 ;  /* 0x0000000104047824 */ /* 0x000fca00078e0200 */
[----:B------:R-:W3:Y:S02]  /*0280*/  SHFL.UP PT, R0, R4, 0x8, RZ ;  /* 0x0500000004007989 */ /* 0x000ee400000e00ff */
[----:B---3--:R-:W-:-:S05]  /*0290*/  SEL R0, R0, RZ, P2 ;  /* 0x000000ff00007207 */ /* 0x008fca0001000000 */
[----:B------:R-:W-:-:S05]  /*02a0*/  IMAD.IADD R4, R4, 0x1, R0 ;  /* 0x0000000104047824 */ /* 0x000fca00078e0200 */
[----:B------:R-:W3:Y:S02]  /*02b0*/  SHFL.UP PT, R0, R4, 0x10, RZ ;  /* 0x0600000004007989 */ /* 0x000ee400000e00ff */
[----:B---3--:R-:W-:-:S05]  /*02c0*/  SEL R0, R0, RZ, P1 ;  /* 0x000000ff00007207 */ /* 0x008fca0000800000 */
[----:B------:R-:W-:-:S05]  /*02d0*/  IMAD.IADD R4, R4, 0x1, R0 ;  /* 0x0000000104047824 */ /* 0x000fca00078e0200 */
[----:B------:R-:W3:Y:S02]  /*02e0*/  SHFL.IDX PT, R6, R4, 0x1f, 0x1f ;  /* 0x03e01f0004067f89 */ /* 0x000ee400000e0000 */
[----:B---3--:R-:W-:-:S04]  /*02f0*/  IMAD R6, R6, c[0x0][0x538], RZ ;  /* 0x00014e0006067a24 */ /* 0x008fc800078e02ff */
[----:B------:R-:W-:Y:S01]  /*0300*/  IMAD.MOV.U32 R0, RZ, RZ, R6 ;  /* 0x000000ffff007224 */ /* 0x000fe200078e0006 */
[----:B-1----:R-:W-:-:S13]  /*0310*/  ISETP.GT.AND P0, PT, R6, UR4, PT ;  /* 0x0000000406007c0c */ /* 0x002fda000bf04270 */
[----:B------:R-:W-:Y:S05]  /*0320*/  @P0 BRA `(.L_x_30) ;  /* 0x0000027000000947 */ /* 0x000fea0003800000 */
[----:B------:R-:W-:Y:S02]  /*0330*/  MOV R6, R0 ;  /* 0x0000000000067202 */ /* 0x000fe40000000f00 */
[----:B------:R-:W-:-:S04]  /*0340*/  MOV R10, RZ ;  /* 0x000000ff000a7202 */ /* 0x000fc80000000f00 */
.L_x_34:
[----:B------:R-:W-:-:S04]  /*0350*/  IADD3 R0, R10, 0x1f, RZ ;  /* 0x0000001f0a007810 */ /* 0x000fc80007ffe0ff */
[----:B------:R-:W-:-:S13]  /*0360*/  ISETP.GE.AND P0, PT, R0, c[0x0][0x53c], PT ;  /* 0x00014f0000007a0c */ /* 0x000fda0003f06270 */
[----:B------:R-:W-:Y:S05]  /*0370*/  @P0 BRA `(.L_x_31) ;  /* 0x0000074000000947 */ /* 0x000fea0003800000 */
[----:B------:R-:W-:Y:S01]  /*0380*/  MOV R10, R0 ;  /* 0x00000000000a7202 */ /* 0x000fe20000000f00 */
[----:B------:R-:W-:Y:S01]  /*0390*/  IMAD.MOV.U32 R7, RZ, RZ, RZ ;  /* 0x000000ffff077224 */ /* 0x000fe200078e00ff */
[----:B------:R-:W-:Y:S02]  /*03a0*/  MOV R8, RZ ;  /* 0x000000ff00087202 */ /* 0x000fe40000000f00 */
[----:B------:R-:W-:-:S04]  /*03b0*/  IADD3 R0, R13, R10, RZ ;  /* 0x0000000a0d007210 */ /* 0x000fc80007ffe0ff */
[----:B------:R-:W-:-:S13]  /*03c0*/  ISETP.GE.OR P0, PT, R0, c[0x0][0x53c], !P6 ;  /* 0x00014f0000007a0c */ /* 0x000fda0007706670 */
[----:B------:R-:W-:Y:S01]  /*03d0*/  @!P0 MOV R2, 0x4 ;  /* 0x0000000400028802 */ /* 0x000fe20000000f00 */
[----:B------:R-:W-:-:S04]  /*03e0*/  @!P0 IMAD.MOV.U32 R3, RZ, RZ, 0x4 ;  /* 0x00000004ff038424 */ /* 0x000fc800078e00ff */
[----:B------:R-:W-:-:S04]  /*03f0*/  @!P0 IMAD.WIDE R4, R0, R2, c[0x0][0x580] ;  /* 0x0001600000048625 */ /* 0x000fc800078e0202 */
[----:B------:R-:W-:Y:S01]  /*0400*/  @!P0 IMAD.WIDE R2, R0, R3, c[0x0][0x578] ;  /* 0x00015e0000028625 */ /* 0x000fe200078e0203 */
[----:B------:R-:W3:Y:S04]  /*0410*/  @!P0 LDG.E R8, [R4.64] ;  /* 0x0000000804088981 */ /* 0x000ee8000c1e1900 */
[----:B------:R-:W3:Y:S02]  /*0420*/  @!P0 LDG.E R7, [R2.64] ;  /* 0x0000000802078981 */ /* 0x000ee4000c1e1900 */
[----:B---3--:R-:W-:Y:S01]  /*0430*/  IMAD R5, R8, R7, RZ ;  /* 0x0000000708057224 */ /* 0x008fe200078e02ff */
[----:B------:R-:W-:Y:S05]  /*0440*/  BRA.DIV ~URZ, `(.L_x_32) ;  /* 0x0000c6127f007947 */ /* 0x000fea000b800000 */
[----:B------:R1:W3:Y:S02]  /*0450*/  SHFL.UP PT, R0, R5, 0x1, RZ ;  /* 0x0420000005007989 */ /* 0x0002e400000e00ff */
.L_x_143:
[----:B---3--:R-:W-:-:S04]  /*0460*/  SEL R0, R0, RZ, P5 ;  /* 0x000000ff00007207 */ /* 0x008fc80002800000 */
[----:B-1----:R-:W-:Y:S01]  /*0470*/  IADD3 R5, R5, R0, RZ ;  /* 0x0000000005057210 */ /* 0x002fe20007ffe0ff */
[----:B------:R-:W-:Y:S05]  /*0480*/  BRA.DIV ~URZ, `(.L_x_33) ;  /* 0x0000c6327f007947 */ /* 0x000fea000b800000 */
[----:B------:R-:W1:Y:S02]  /*0490*/  SHFL.UP PT, R0, R5, 0x2, RZ ;  /* 0x0440000005007989 */ /* 0x000e6400000e00ff */
[----:B-1----:R-:W-:-:S05]  /*04a0*/  SEL R0, R0, RZ, P4 ;  /* 0x000000ff00007207 */ /* 0x002fca0002000000 */
[----:B------:R-:W-:-:S05]  /*04b0*/  IMAD.IADD R0, R5, 0x1, R0 ;  /* 0x0000000105007824 */ /* 0x000fca00078e0200 */
        /* <DEDUP_REMOVED lines=9> */
[----:B------:R1:W3:Y:S02]  /*0550*/  SHFL.IDX PT, R0, R4, 0x1f, 0x1f ;  /* 0x03e01f0004007f89 */ /* 0x0002e400000e0000 */
.L_x_144:
[----:B---3--:R-:W-:-:S05]  /*0560*/  IMAD R0, R0, c[0x0][0x538], RZ ;  /* 0x00014e0000007a24 */ /* 0x008fca00078e02ff */
[----:B------:R-:W-:-:S04]  /*0570*/  IADD3 R6, R0, R6, RZ ;  /* 0x0000000600067210 */ /* 0x000fc80007ffe0ff */
[----:B------:R-:W-:-:S13]  /*0580*/  ISETP.GT.AND P0, PT, R6, UR4, PT ;  /* 0x0000000406007c0c */ /* 0x000fda000bf04270 */
[----:B-12---:R-:W-:Y:S05]  /*0590*/  @!P0 BRA `(.L_x_34) ;  /* 0xfffffdb000008947 */ /* 0x006fea000383ffff */
.L_x_30:
[----:B------:R-:W-:-:S05]  /*05a0*/  IADD3 R6, -R0, R6, RZ ;  /* 0x0000000600067210 */ /* 0x000fca0007ffe1ff */
[----:B------:R-:W-:-:S05]  /*05b0*/  IMAD R0, R4, c[0x0][0x538], R6 ;  /* 0x00014e0004007a24 */ /* 0x000fca00078e0206 */
[----:B------:R-:W-:Y:S01]  /*05c0*/  ISETP.GT.AND P0, PT, R0, UR4, PT ;  /* 0x0000000400007c0c */ /* 0x000fe2000bf04270 */
[----:B------:R-:W-:-:S12]  /*05d0*/  BRA.DIV ~URZ, `(.L_x_35) ;  /* 0x0000c6a27f007947 */ /* 0x000fd8000b800000 */
[----:B------:R-:W-:-:S04]  /*05e0*/  VOTE.ANY R0, PT, !P0 ;  /* 0x0000000000007806 */ /* 0x000fc800040e0100 */
.L_x_145:
[----:B--2---:R1:W2:Y:S01]  /*05f0*/  POPC R251, R0 ;  /* 0x0000000000fb7309 */ /* 0x0042a20000000000 */
[----:B------:R-:W-:Y:S05]  /*0600*/  BRA.DIV ~URZ, `(.L_x_36) ;  /* 0x0000c6b27f007947 */ /* 0x000fea000b800000 */
[----:B--2---:R2:W3:Y:S01]  /*0610*/  SHFL.IDX PT, R12, R8, R251, 0x1f ;  /* 0x00001ffb080c7589 */ /* 0x0044e200000e0000 */
[----:B------:R-:W-:-:S03]  /*0620*/  MOV R248, RZ ;  /* 0x000000ff00f87202 */ /* 0x000fc60000000f00 */
[----:B------:R2:W4:Y:S04]  /*0630*/  SHFL.IDX PT, R11, R7, R251, 0x1f ;  /* 0x00001ffb070b7589 */ /* 0x00052800000e0000 */
.L_x_146:
[----:B------:R-:W-:Y:S01]  /*0640*/  ISETP.NE.AND P0, PT, R0, RZ, PT ;  /* 0x000000ff0000720c */ /* 0x000fe20003f05270 */
[----:B------:R-:W-:-:S12]  /*0650*/  BSSY B0, `(.L_x_37) ;  /* 0x0000005000007945 */ /* 0x000fd80003800000 */
[----:B------:R-:W-:Y:S05]  /*0660*/  @!P0 BRA `(.L_x_38) ;  /* 0x0000003000008947 */ /* 0x000fea0003800000 */
[----:B------:R-:W-:Y:S01]  /*0670*/  IADD3 R5, R251, -0x1, RZ ;  /* 0xfffffffffb057810 */ /* 0x000fe20007ffe0ff */
[----:B------:R-:W-:Y:S05]  /*0680*/  BRA.DIV ~URZ, `(.L_x_39) ;  /* 0x0000c7127f007947 */ /* 0x000fea000b800000 */
[----:B------:R1:W2:Y:S02]  /*0690*/  SHFL.IDX PT, R248, R4, R5, 0x1f ;  /* 0x00001f0504f87589 */ /* 0x0002a400000e0000 */
.L_x_38:
[----:B------:R-:W-:Y:S05]  /*06a0*/  BSYNC B0 ;  /* 0x0000000000007941 */ /* 0x000fea0003800000 */
.L_x_37:
[----:B-1-3--:R-:W-:Y:S01]  /*06b0*/  IABS R0, R12 ;  /* 0x0000000c00007213 */ /* 0x00afe20000000000 */
[----:B--2---:R-:W-:Y:S02]  /*06c0*/  IMAD R248, R248, c[0x0][0x538], R6 ;  /* 0x00014e00f8f87a24 */ /* 0x004fe400078e0206 */
[----:B------:R-:W-:Y:S02]  /*06d0*/  IMAD.IADD R251, R251, 0x1, R10 ;  /* 0x00000001fbfb7824 */ /* 0x000fe400078e020a */
[----:B------:R-:W-:Y:S01]  /*06e0*/  IMAD.MOV.U32 R5, RZ, RZ, R0 ;  /* 0x000000ffff057224 */ /* 0x000fe200078e0000 */
[----:B----4-:R-:W-:Y:S02]  /*06f0*/  IABS R0, R11 ;  /* 0x0000000b00007213 */ /* 0x010fe40000000000 */
[----:B------:R-:W-:Y:S01]  /*0700*/  IADD3 R249, -R248, UR4, RZ ;  /* 0x00000004f8f97c10 */ /* 0x000fe2000fffe1ff */
[----:B------:R-:W1:Y:S02]  /*0710*/  I2F.RP R2, R5 ;  /* 0x0000000500027306 */ /* 0x000e640000209400 */
[----:B------:R-:W-:Y:S01]  /*0720*/  IMAD.MOV.U32 R7, RZ, RZ, R0 ;  /* 0x000000ffff077224 */ /* 0x000fe200078e0000 */
[----:B------:R-:W-:-:S02]  /*0730*/  IABS R6, R249 ;  /* 0x000000f900067213 */ /* 0x000fc40000000000 */
[----:B------:R-:W-:-:S03]  /*0740*/  IABS R0, R12 ;  /* 0x0000000c00007213 */ /* 0x000fc60000000000 */
[----:B------:R-:W-:Y:S01]  /*0750*/  I2F.RP R8, R7 ;  /* 0x0000000700087306 */ /* 0x000fe20000209400 */
[----:B------:R-:W-:-:S07]  /*0760*/  IADD3 R0, RZ, -R0, RZ ;  /* 0x80000000ff007210 */ /* 0x000fce0007ffe0ff */
[----:B-1----:R-:W1:Y:S02]  /*0770*/  MUFU.RCP R2, R2 ;  /* 0x0000000200027308 */ /* 0x002e640000001000 */
[----:B-1----:R-:W-:-:S06]  /*0780*/  IADD3 R2, R2, 0xffffffe, RZ ;  /* 0x0ffffffe02027810 */ /* 0x002fcc0007ffe0ff */
[----:B------:R-:W1:Y:S02]  /*0790*/  F2I.FTZ.U32.TRUNC.NTZ R3, R2 ;  /* 0x0000000200037305 */ /* 0x000e64000021f000 */
[----:B-1----:R-:W-:-:S04]  /*07a0*/  IMAD.MOV R2, RZ, RZ, -R3 ;  /* 0x000000ffff027224 */ /* 0x002fc800078e0a03 */
[----:B------:R-:W-:Y:S02]  /*07b0*/  IMAD R4, R2, R5, RZ ;  /* 0x0000000502047224 */ /* 0x000fe400078e02ff */
[----:B------:R-:W-:-:S04]  /*07c0*/  IMAD.MOV.U32 R2, RZ, RZ, RZ ;  /* 0x000000ffff027224 */ /* 0x000fc800078e00ff */
[----:B------:R-:W-:-:S04]  /*07d0*/  IMAD.HI.U32 R2, R3, R4, R2 ;  /* 0x0000000403027227 */ /* 0x000fc800078e0002 */
[----:B------:R-:W-:-:S04]  /*07e0*/  IMAD.MOV.U32 R3, RZ, RZ, R6 ;  /* 0x000000ffff037224 */ /* 0x000fc800078e0006 */
[----:B------:R-:W-:-:S04]  /*07f0*/  IMAD.HI.U32 R2, R2, R3, RZ ;  /* 0x0000000302027227 */ /* 0x000fc800078e00ff */
[----:B------:R-:W-:Y:S02]  /*0800*/  IMAD R0, R2, R0, R3 ;  /* 0x0000000002007224 */ /* 0x000fe400078e0203 */
[----:B------:R-:W1:Y:S03]  /*0810*/  MUFU.RCP R3, R8 ;  /* 0x0000000800037308 */ /* 0x000e660000001000 */
[----:B------:R-:W-:-:S13]  /*0820*/  ISETP.GT.U32.AND P1, PT, R5, R0, PT ;  /* 0x000000000500720c */ /* 0x000fda0003f24070 */
[----:B------:R-:W-:Y:S01]  /*0830*/  @!P1 IMAD.IADD R0, R0, 0x1, -R5 ;  /* 0x0000000100009824 */ /* 0x000fe200078e0a05 */
[----:B-1----:R-:W-:Y:S02]  /*0840*/  IADD3 R3, R3, 0xffffffe, RZ ;  /* 0x0ffffffe03037810 */ /* 0x002fe40007ffe0ff */
[----:B------:R-:W-:Y:S02]  /*0850*/  @!P1 IADD3 R2, R2, 0x1, RZ ;  /* 0x0000000102029810 */ /* 0x000fe40007ffe0ff */
[----:B------:R-:W-:Y:S02]  /*0860*/  ISETP.GE.U32.AND P2, PT, R0, R5, PT ;  /* 0x000000050000720c */ /* 0x000fe40003f46070 */
[----:B------:R-:W1:Y:S01]  /*0870*/  F2I.FTZ.U32.TRUNC.NTZ R3, R3 ;  /* 0x0000000300037305 */ /* 0x000e62000021f000 */
[----:B------:R-:W-:Y:S02]  /*0880*/  LOP3.LUT R0, R249, R12, RZ, 0x3c, !PT ;  /* 0x0000000cf9007212 */ /* 0x000fe400078e3cff */
[----:B------:R-:W-:-:S02]  /*0890*/  ISETP.NE.AND P1, PT, R12, RZ, PT ;  /* 0x000000ff0c00720c */ /* 0x000fc40003f25270 */
[----:B------:R-:W-:-:S06]  /*08a0*/  ISETP.GE.AND P0, PT, R0, RZ, PT ;  /* 0x000000ff0000720c */ /* 0x000fcc0003f06270 */
[----:B------:R-:W-:Y:S02]  /*08b0*/  @P2 IADD3 R2, R2, 0x1, RZ ;  /* 0x0000000102022810 */ /* 0x000fe40007ffe0ff */
[----:B-1----:R-:W-:-:S03]  /*08c0*/  IADD3 R0, RZ, -R3, RZ ;  /* 0x80000003ff007210 */ /* 0x002fc60007ffe0ff */
[----:B------:R-:W-:Y:S01]  /*08d0*/  IMAD.MOV.U32 R4, RZ, RZ, R2 ;  /* 0x000000ffff047224 */ /* 0x000fe200078e0002 */
[----:B------:R-:W-:-:S03]  /*08e0*/  MOV R2, RZ ;  /* 0x000000ff00027202 */ /* 0x000fc60000000f00 */
[----:B------:R-:W-:Y:S01]  /*08f0*/  @!P0 IMAD.MOV R4, RZ, RZ, -R4 ;  /* 0x000000ffff048224 */ /* 0x000fe200078e0a04 */
[----:B------:R-:W-:Y:S01]  /*0900*/  @!P1 LOP3.LUT R4, RZ, R12, RZ, 0x33, !PT ;  /* 0x0000000cff049212 */ /* 0x000fe200078e33ff */
[----:B------:R-:W-:Y:S01]  /*0910*/  IMAD.MOV.U32 R5, RZ, RZ, R0 ;  /* 0x000000ffff057224 */ /* 0x000fe200078e0000 */
[----:B------:R-:W-:Y:S02]  /*0920*/  IABS R0, R11 ;  /* 0x0000000b00007213 */ /* 0x000fe40000000000 */
[----:B------:R-:W-:Y:S01]  /*0930*/  IABS R8, R4 ;  /* 0x0000000400087213 */ /* 0x000fe20000000000 */
[----:B------:R-:W-:Y:S02]  /*0940*/  IMAD R5, R5, R7, RZ ;  /* 0x0000000705057224 */ /* 0x000fe400078e02ff */
[----:B------:R-:W-:Y:S02]  /*0950*/  IMAD.MOV R6, RZ, RZ, -R0 ;  /* 0x000000ffff067224 */ /* 0x000fe400078e0a00 */
[----:B------:R-:W-:-:S04]  /*0960*/  IMAD.HI.U32 R0, R3, R5, R2 ;  /* 0x0000000503007227 */ /* 0x000fc800078e0002 */
[----:B------:R-:W-:Y:S02]  /*0970*/  IMAD.MOV.U32 R2, RZ, RZ, R8 ;  /* 0x000000ffff027224 */ /* 0x000fe400078e0008 */
[----:B------:R-:W-:Y:S02]  /*0980*/  IMAD.MOV.U32 R3, RZ, RZ, R6 ;  /* 0x000000ffff037224 */ /* 0x000fe400078e0006 */
[----:B------:R-:W-:-:S04]  /*0990*/  IMAD.HI.U32 R0, R0, R2, RZ ;  /* 0x0000000200007227 */ /* 0x000fc800078e00ff */
[----:B------:R-:W-:Y:S02]  /*09a0*/  IMAD R2, R0, R3, R2 ;  /* 0x0000000300027224 */ /* 0x000fe400078e0202 */
[----:B------:R-:W-:-:S03]  /*09b0*/  IMAD R3, R4, R12, RZ ;  /* 0x0000000c04037224 */ /* 0x000fc600078e02ff */
[----:B------:R-:W-:Y:S02]  /*09c0*/  ISETP.GT.U32.AND P1, PT, R7, R2, PT ;  /* 0x000000020700720c */ /* 0x000fe40003f24070 */
[----:B------:R-:W-:-:S11]  /*09d0*/  IADD3 R249, R249, -R3, RZ ;  /* 0x80000003f9f97210 */ /* 0x000fd60007ffe0ff */
[----:B------:R-:W-:Y:S01]  /*09e0*/  @!P1 IMAD.IADD R2, R2, 0x1, -R7 ;  /* 0x0000000102029824 */ /* 0x000fe200078e0a07 */
[----:B------:R-:W-:Y:S02]  /*09f0*/  @!P1 IADD3 R0, R0, 0x1, RZ ;  /* 0x0000000100009810 */ /* 0x000fe40007ffe0ff */
[----:B------:R-:W-:Y:S02]  /*0a00*/  ISETP.NE.AND P1, PT, R11, RZ, PT ;  /* 0x000000ff0b00720c */ /* 0x000fe40003f25270 */
[----:B------:R-:W-:Y:S02]  /*0a10*/  ISETP.GE.U32.AND P2, PT, R2, R7, PT ;  /* 0x000000070200720c */ /* 0x000fe40003f46070 */
[----:B------:R-:W-:-:S04]  /*0a20*/  LOP3.LUT R2, R4, R11, RZ, 0x3c, !PT ;  /* 0x0000000b04027212 */ /* 0x000fc800078e3cff */
[----:B------:R-:W-:-:S07]  /*0a30*/  ISETP.GE.AND P0, PT, R2, RZ, PT ;  /* 0x000000ff0200720c */ /* 0x000fce0003f06270 */
[----:B------:R-:W-:-:S06]  /*0a40*/  @P2 IADD3 R0, R0, 0x1, RZ ;  /* 0x0000000100002810 */ /* 0x000fcc0007ffe0ff */
[----:B------:R-:W-:Y:S02]  /*0a50*/  @!P0 IADD3 R0, -R0, RZ, RZ ;  /* 0x000000ff00008210 */ /* 0x000fe40007ffe1ff */
[----:B------:R-:W-:-:S05]  /*0a60*/  @!P1 LOP3.LUT R0, RZ, R11, RZ, 0x33, !PT ;  /* 0x0000000bff009212 */ /* 0x000fca00078e33ff */
[--C-:B------:R-:W-:Y:S02]  /*0a70*/  IMAD.MOV R2, RZ, RZ, -R0.reuse ;  /* 0x000000ffff027224 */ /* 0x100fe400078e0a00 */
[C---:B------:R-:W-:Y:S02]  /*0a80*/  IMAD R0, R11.reuse, 0x1000000, R0 ;  /* 0x010000000b007824 */ /* 0x040fe400078e0200 */
[----:B------:R-:W-:-:S04]  /*0a90*/  IMAD R2, R11, R2, R4 ;  /* 0x000000020b027224 */ /* 0x000fc800078e0204 */
[----:B------:R-:W-:Y:S01]  /*0aa0*/  IMAD R250, R2, 0x10000, R0 ;  /* 0x0001000002fa7824 */ /* 0x000fe200078e0200 */
[----:B------:R-:W-:Y:S05]  /*0ab0*/  BRA `(.L_x_40) ;  /* 0x0000004000007947 */ /* 0x000fea0003800000 */
.L_x_31:
[----:B--2---:R-:W-:Y:S01]  /*0ac0*/  IMAD.MOV.U32 R249, RZ, RZ, RZ ;  /* 0x000000fffff97224 */ /* 0x004fe200078e00ff */
[----:B------:R-:W-:Y:S01]  /*0ad0*/  MOV R250, RZ ;  /* 0x000000ff00fa7202 */ /* 0x000fe20000000f00 */
[----:B------:R-:W-:Y:S01]  /*0ae0*/  IMAD.U32 R248, RZ, RZ, UR4 ;  /* 0x00000004fff87e24 */ /* 0x000fe2000f8e00ff */
[----:B------:R-:W-:Y:S02]  /*0af0*/  MOV R251, c[0x0][0x53c] ;  /* 0x00014f0000fb7a02 */ /* 0x000fe40000000f00 */
.L_x_40:
[----:B------:R-:W-:Y:S01]  /*0b00*/  ISETP.NE.AND P0, PT, R13, RZ, PT ;  /* 0x000000ff0d00720c */ /* 0x000fe20003f05270 */
[----:B------:R-:W-:-:S12]  /*0b10*/  WARPSYNC 0xffffffff ;  /* 0xffffffff00007948 */ /* 0x000fd80003800000 */
[----:B------:R1:W-:Y:S04]  /*0b20*/  @!P0 STS.128 [0x9100], R248 ;  /* 0x009100f8ff008388 */ /* 0x0003e80000000c00 */
[----:B------:R-:W-:Y:S06]  /*0b30*/  BAR.ARV 0x5, 0x80 ;  /* 0x0142000000007b1d */ /* 0x000fec0000002000 */
.L_x_29:
[----:B-12---:R-:W-:-:S13]  /*0b40*/  ISETP.GE.AND P0, PT, R251, c[0x0][0x53c], PT ;  /* 0x00014f00fb007a0c */ /* 0x006fda0003f06270 */
[----:B------:R-:W-:Y:S05]  /*0b50*/  @P0 EXIT ;  /* 0x000000000000094d */ /* 0x000fea0003800000 */
[----:B------:R-:W1:Y:S02]  /*0b60*/  S2R R16, SR_TID.X ;  /* 0x0000000000107919 */ /* 0x000e640000002100 */
[----:B-1----:R-:W-:-:S04]  /*0b70*/  SHF.R.S32.HI R13, RZ, 0x1f, R16 ;  /* 0x0000001fff0d7819 */ /* 0x002fc80000011410 */
[CC--:B------:R-:W-:Y:S02]  /*0b80*/  LEA.HI R2, R13.reuse, R16.reuse, RZ, 0x4 ;  /* 0x000000100d027211 */ /* 0x0c0fe400078f20ff */
[CC--:B------:R-:W-:Y:S02]  /*0b90*/  LEA.HI R10, R13.reuse, R16.reuse, RZ, 0x3 ;  /* 0x000000100d0a7211 */ /* 0x0c0fe400078f18ff */
[----:B------:R-:W-:Y:S02]  /*0ba0*/  SHF.R.S32.HI R3, RZ, 0x4, R2 ;  /* 0x00000004ff037819 */ /* 0x000fe40000011402 */
[----:B------:R-:W-:Y:S02]  /*0bb0*/  LEA.HI R11, R13, R16, RZ, 0x2 ;  /* 0x000000100d0b7211 */ /* 0x000fe400078f10ff */
[----:B------:R-:W-:Y:S02]  /*0bc0*/  LEA.HI R0, R2, R3, RZ, 0x1 ;  /* 0x0000000302007211 */ /* 0x000fe400078f08ff */
[----:B------:R-:W-:-:S02]  /*0bd0*/  SHF.R.S32.HI R18, RZ, 0x3, R10 ;  /* 0x00000003ff127819 */ /* 0x000fc4000001140a */
[----:B------:R-:W-:Y:S02]  /*0be0*/  LOP3.LUT R0, R0, 0xfffffffe, RZ, 0xc0, !PT ;  /* 0xfffffffe00007812 */ /* 0x000fe400078ec0ff */
[----:B------:R-:W-:Y:S01]  /*0bf0*/  LOP3.LUT R8, R10, 0xfffffff8, RZ, 0xc0, !PT ;  /* 0xfffffff80a087812 */ /* 0x000fe200078ec0ff */
[----:B------:R-:W-:Y:S01]  /*0c00*/  IMAD.SHL.U32 R4, R18, 0x40, RZ ;  /* 0x0000004012047824 */ /* 0x000fe200078e00ff */
[--C-:B------:R-:W-:Y:S01]  /*0c10*/  SHF.R.S32.HI R9, RZ, 0x2, R11.reuse ;  /* 0x00000002ff097819 */ /* 0x100fe2000001140b */
[----:B------:R-:W-:Y:S01]  /*0c20*/  IMAD.IADD R14, R3, 0x1, -R0 ;  /* 0x00000001030e7824 */ /* 0x000fe200078e0a00 */
[----:B------:R-:W-:Y:S01]  /*0c30*/  LOP3.LUT R0, R2, 0xfffffff0, RZ, 0xc0, !PT ;  /* 0xfffffff002007812 */ /* 0x000fe200078ec0ff */
[----:B------:R-:W-:Y:S01]  /*0c40*/  IMAD.IADD R8, R16, 0x1, -R8 ;  /* 0x0000000110087824 */ /* 0x000fe200078e0a08 */
[----:B------:R-:W-:-:S03]  /*0c50*/  SHF.R.S32.HI R3, RZ, 0x1f, R11 ;  /* 0x0000001fff037819 */ /* 0x000fc6000001140b */
[----:B------:R-:W-:Y:S01]  /*0c60*/  IMAD.IADD R2, R16, 0x1, -R0 ;  /* 0x0000000110027824 */ /* 0x000fe200078e0a00 */
[----:B------:R-:W-:Y:S01]  /*0c70*/  LEA.HI R3, R3, R9, RZ, 0x3 ;  /* 0x0000000903037211 */ /* 0x000fe200078f18ff */
[----:B------:R-:W-:Y:S01]  /*0c80*/  IMAD.SHL.U32 R246, R8, 0x8, RZ ;  /* 0x0000000808f67824 */ /* 0x000fe200078e00ff */
[----:B------:R-:W-:Y:S01]  /*0c90*/  LOP3.LUT R0, R4, 0x1c0, RZ, 0xc0, !PT ;  /* 0x000001c004007812 */ /* 0x000fe200078ec0ff */
[----:B------:R-:W-:Y:S01]  /*0ca0*/  IMAD.SHL.U32 R7, R8, 0x40, RZ ;  /* 0x0000004008077824 */ /* 0x000fe200078e00ff */
[----:B------:R-:W-:Y:S02]  /*0cb0*/  SHF.R.S32.HI R6, RZ, 0x1f, R2 ;  /* 0x0000001fff067819 */ /* 0x000fe40000011402 */
[----:B------:R-:W-:Y:S02]  /*0cc0*/  LOP3.LUT R3, R3, 0xfffffff8, RZ, 0xc0, !PT ;  /* 0xfffffff803037812 */ /* 0x000fe400078ec0ff */
[----:B------:R-:W-:Y:S02]  /*0cd0*/  SHF.R.U32.HI R5, RZ, 0x3, R0 ;  /* 0x00000003ff057819 */ /* 0x000fe40000011600 */
[----:B------:R-:W-:Y:S01]  /*0ce0*/  LOP3.LUT R4, R0, 0x38, R246, 0xf8, !PT ;  /* 0x0000003800047812 */ /* 0x000fe200078ef8f6 */
[----:B------:R-:W-:Y:S01]  /*0cf0*/  IMAD.IADD R9, R9, 0x1, -R3 ;  /* 0x0000000109097824 */ /* 0x000fe200078e0a03 */
[----:B------:R-:W-:-:S02]  /*0d00*/  LEA.HI R12, R6, R2, RZ, 0x3 ;  /* 0x00000002060c7211 */ /* 0x000fc400078f18ff */
[----:B------:R-:W-:Y:S02]  /*0d10*/  LOP3.LUT R0, R7, 0x1c0, RZ, 0xc0, !PT ;  /* 0x000001c007007812 */ /* 0x000fe400078ec0ff */
[----:B------:R-:W-:Y:S02]  /*0d20*/  LOP3.LUT R5, R4, R5, RZ, 0x3c, !PT ;  /* 0x0000000504057212 */ /* 0x000fe400078e3cff */
[----:B------:R-:W-:Y:S02]  /*0d30*/  LOP3.LUT R3, R12, 0xfffffff8, RZ, 0xc0, !PT ;  /* 0xfffffff80c037812 */ /* 0x000fe400078ec0ff */
[CC--:B------:R-:W-:Y:S02]  /*0d40*/  LEA.HI R6, R13.reuse, R16.reuse, RZ, 0x6 ;  /* 0x000000100d067211 */ /* 0x0c0fe400078f30ff */
[----:B------:R-:W-:Y:S01]  /*0d50*/  LOP3.LUT R4, R0, 0x8, R10, 0xf8, !PT ;  /* 0x0000000800047812 */ /* 0x000fe200078ef80a */
[----:B------:R-:W-:Y:S01]  /*0d60*/  IMAD.IADD R10, R2, 0x1, -R3 ;  /* 0x00000001020a7824 */ /* 0x000fe200078e0a03 */
[----:B------:R-:W-:Y:S01]  /*0d70*/  SHF.R.U32.HI R0, RZ, 0x3, R0 ;  /* 0x00000003ff007819 */ /* 0x000fe20000011600 */
[----:B------:R-:W-:Y:S01]  /*0d80*/  IMAD.SHL.U32 R3, R6, 0x8, RZ ;  /* 0x0000000806037824 */ /* 0x000fe200078e00ff */
[----:B------:R-:W-:-:S02]  /*0d90*/  LEA.HI R7, R13, R16, RZ, 0x5 ;  /* 0x000000100d077211 */ /* 0x000fc400078f28ff */
[----:B------:R-:W-:Y:S02]  /*0da0*/  LOP3.LUT R15, R4, R0, RZ, 0x3c, !PT ;  /* 0x00000000040f7212 */ /* 0x000fe400078e3cff */
[----:B------:R-:W-:Y:S02]  /*0db0*/  LOP3.LUT R2, R11, 0xfffffffc, RZ, 0xc0, !PT ;  /* 0xfffffffc0b027812 */ /* 0x000fe400078ec0ff */
[----:B------:R-:W-:Y:S02]  /*0dc0*/  LOP3.LUT R0, R7, 0xffffffe0, RZ, 0xc0, !PT ;  /* 0xffffffe007007812 */ /* 0x000fe400078ec0ff */
[----:B------:R-:W-:Y:S01]  /*0dd0*/  LOP3.LUT R216, R5, 0x7ffffe00, R3, 0xf8, !PT ;  /* 0x7ffffe0005d87812 */ /* 0x000fe200078ef803 */
[C---:B------:R-:W-:Y:S01]  /*0de0*/  IMAD.IADD R6, R16.reuse, 0x1, -R2 ;  /* 0x0000000110067824 */ /* 0x040fe200078e0a02 */
[----:B------:R-:W-:Y:S01]  /*0df0*/  LOP3.LUT R3, R9, 0x1, RZ, 0xc0, !PT ;  /* 0x0000000109037812 */ /* 0x000fe200078ec0ff */
[----:B------:R-:W-:Y:S01]  /*0e00*/  IMAD.IADD R17, R16, 0x1, -R0 ;  /* 0x0000000110117824 */ /* 0x000fe200078e0a00 */
[--C-:B------:R-:W-:Y:S01]  /*0e10*/  SHF.R.S32.HI R5, RZ, 0x5, R7.reuse ;  /* 0x00000005ff057819 */ /* 0x100fe20000011407 */
[----:B------:R-:W-:Y:S01]  /*0e20*/  IMAD.SHL.U32 R216, R216, 0x2, RZ ;  /* 0x00000002d8d87824 */ /* 0x000fe200078e00ff */
[----:B------:R-:W-:-:S02]  /*0e30*/  SHF.R.S32.HI R2, RZ, 0x1f, R7 ;  /* 0x0000001fff027819 */ /* 0x000fc40000011407 */
[----:B------:R-:W-:Y:S02]  /*0e40*/  LEA.HI R0, R6, R6, RZ, 0x1 ;  /* 0x0000000606007211 */ /* 0x000fe400078f08ff */
[----:B------:R-:W-:Y:S02]  /*0e50*/  ISETP.NE.U32.AND P0, PT, R3, 0x1, PT ;  /* 0x000000010300780c */ /* 0x000fe40003f05070 */
[----:B------:R-:W-:Y:S02]  /*0e60*/  LEA.HI R3, R2, R5, RZ, 0x2 ;  /* 0x0000000502037211 */ /* 0x000fe400078f10ff */
[----:B------:R-:W-:Y:S02]  /*0e70*/  SHF.R.S32.HI R11, RZ, 0x1f, R17 ;  /* 0x0000001fff0b7819 */ /* 0x000fe40000011411 */
[C---:B------:R-:W-:Y:S01]  /*0e80*/  LOP3.LUT R2, R0.reuse, 0x1ffffffe, RZ, 0xc0, !PT ;  /* 0x1ffffffe00027812 */ /* 0x040fe200078ec0ff */
[----:B------:R-:W-:Y:S01]  /*0e90*/  IMAD.SHL.U32 R0, R0, 0x20, RZ ;  /* 0x0000002000007824 */ /* 0x000fe200078e00ff */
[----:B------:R-:W-:-:S02]  /*0ea0*/  LOP3.LUT R3, R3, 0xffffffc, RZ, 0xc0, !PT ;  /* 0x0ffffffc03037812 */ /* 0x000fc400078ec0ff */
[----:B------:R-:W-:Y:S01]  /*0eb0*/  LEA.HI R11, R11, R17, RZ, 0x2 ;  /* 0x000000110b0b7211 */ /* 0x000fe200078f10ff */
[----:B------:R-:W-:Y:S01]  /*0ec0*/  IMAD.IADD R2, R6, 0x1, -R2 ;  /* 0x0000000106027824 */ /* 0x000fe200078e0a02 */
[----:B------:R-:W-:Y:S01]  /*0ed0*/  LOP3.LUT R0, R0, 0xffffffc0, RZ, 0xc0, !PT ;  /* 0xffffffc000007812 */ /* 0x000fe200078ec0ff */
[----:B------:R-:W-:Y:S01]  /*0ee0*/  IMAD.IADD R7, R5, 0x1, -R3 ;  /* 0x0000000105077824 */ /* 0x000fe200078e0a03 */
[----:B------:R-:W-:Y:S01]  /*0ef0*/  SHF.R.S32.HI R4, RZ, 0x2, R11 ;  /* 0x00000002ff047819 */ /* 0x000fe2000001140b */
[----:B------:R-:W-:Y:S01]  /*0f00*/  IMAD.SHL.U32 R3, R10, 0x40, RZ ;  /* 0x000000400a037824 */ /* 0x000fe200078e00ff */
[----:B------:R-:W-:Y:S01]  /*0f10*/  R2P PR, R9, 0x6 ;  /* 0x0000000609007804 */ /* 0x000fe20000000000 */
[----:B------:R-:W-:Y:S01]  /*0f20*/  IMAD R13, R2, 0x8, R0 ;  /* 0x00000008020d7824 */ /* 0x000fe200078e0200 */
[----:B------:R-:W-:Y:S01]  /*0f30*/  LOP3.LUT P4, RZ, R8, 0x2, RZ, 0xc0, !PT ;  /* 0x0000000208ff7812 */ /* 0x000fe2000788c0ff */
[----:B------:R-:W-:Y:S01]  /*0f40*/  IMAD R16, R7, 0x10, R4 ;  /* 0x0000001007107824 */ /* 0x000fe200078e0204 */
[----:B------:R-:W-:Y:S01]  /*0f50*/  LOP3.LUT R0, R3, 0x1c0, RZ, 0xc0, !PT ;  /* 0x000001c003007812 */ /* 0x000fe200078ec0ff */
[----:B------:R-:W-:Y:S01]  /*0f60*/  IMAD.SHL.U32 R4, R9, 0x40, RZ ;  /* 0x0000004009047824 */ /* 0x000fe200078e00ff */
[----:B------:R-:W-:Y:S01]  /*0f70*/  LOP3.LUT P6, RZ, R10, 0x2, RZ, 0xc0, !PT ;  /* 0x000000020aff7812 */ /* 0x000fe200078cc0ff */
[----:B------:R-:W-:Y:S01]  /*0f80*/  IMAD.SHL.U32 R2, R14, 0x8, RZ ;  /* 0x000000080e027824 */ /* 0x000fe200078e00ff */
[----:B------:R-:W-:Y:S01]  /*0f90*/  LOP3.LUT P5, RZ, R10, 0x4, RZ, 0xc0, !PT ;  /* 0x000000040aff7812 */ /* 0x000fe200078ac0ff */
[----:B------:R-:W-:Y:S01]  /*0fa0*/  IMAD.SHL.U32 R3, R5, 0x400, RZ ;  /* 0x0000040005037824 */ /* 0x000fe200078e00ff */
[----:B------:R-:W-:Y:S01]  /*0fb0*/  LOP3.LUT R4, R4, 0x1c0, RZ, 0xc0, !PT ;  /* 0x000001c004047812 */ /* 0x000fe200078ec0ff */
[----:B------:R-:W-:Y:S01]  /*0fc0*/  IMAD.SHL.U32 R5, R12, 0x40, RZ ;  /* 0x000000400c057824 */ /* 0x000fe200078e00ff */
[----:B------:R-:W-:Y:S01]  /*0fd0*/  LOP3.LUT R2, R0, 0x8, R2, 0xf8, !PT ;  /* 0x0000000800027812 */ /* 0x000fe200078ef802 */
[----:B------:R-:W-:Y:S01]  /*0fe0*/  IMAD R6, R6, 0x2, R3 ;  /* 0x0000000206067824 */ /* 0x000fe200078e0203 */
[----:B------:R-:W-:Y:S01]  /*0ff0*/  SHF.R.U32.HI R0, RZ, 0x3, R0 ;  /* 0x00000003ff007819 */ /* 0x000fe20000011600 */
[----:B------:R-:W-:Y:S01]  /*1000*/  IMAD.MOV.U32 R7, RZ, RZ, -0x10 ;  /* 0xfffffff0ff077424 */ /* 0x000fe200078e00ff */
[----:B------:R-:W-:Y:S01]  /*1010*/  LEA.HI R4, R4, R4, RZ, 0x1d ;  /* 0x0000000404047211 */ /* 0x000fe200078fe8ff */
[----:B------:R-:W-:Y:S01]  /*1020*/  IMAD.MOV.U32 R10, RZ, RZ, 0x20 ;  /* 0x00000020ff0a7424 */ /* 0x000fe200078e00ff */
[----:B------:R-:W-:Y:S01]  /*1030*/  LOP3.LUT R2, R2, R0, RZ, 0x3c, !PT ;  /* 0x0000000002027212 */ /* 0x000fe200078e3cff */
[----:B------:R-:W-:Y:S01]  /*1040*/  IMAD R0, R14, 0x200, R15 ;  /* 0x000002000e007824 */ /* 0x000fe200078e020f */
[----:B------:R-:W-:Y:S01]  /*1050*/  LOP3.LUT R5, R5, 0xfffffe00, RZ, 0xc0, !PT ;  /* 0xfffffe0005057812 */ /* 0x000fe200078ec0ff */
[----:B------:R-:W-:Y:S01]  /*1060*/  IMAD.IADD R9, R6, 0x1, R4 ;  /* 0x0000000106097824 */ /* 0x000fe200078e0204 */
[C---:B------:R-:W-:Y:S01]  /*1070*/  LOP3.LUT P3, RZ, R8.reuse, 0x4, RZ, 0xc0, !PT ;  /* 0x0000000408ff7812 */ /* 0x040fe2000786c0ff */
[----:B------:R-:W-:Y:S01]  /*1080*/  IMAD R6, R8, 0x10, R18 ;  /* 0x0000001008067824 */ /* 0x000fe200078e0212 */
[-C--:B------:R-:W-:Y:S01]  /*1090*/  IADD3 R4, R2, R5.reuse, R3 ;  /* 0x0000000502047210 */ /* 0x080fe20007ffe003 */
[----:B------:R-:W-:Y:S01]  /*10a0*/  IMAD.MOV.U32 R12, RZ, RZ, 0x40 ;  /* 0x00000040ff0c7424 */ /* 0x000fe200078e00ff */
[----:B------:R-:W-:Y:S01]  /*10b0*/  LOP3.LUT R3, R11, 0x7ffffffc, RZ, 0xc0, !PT ;  /* 0x7ffffffc0b037812 */ /* 0x000fe200078ec0ff */
[----:B------:R-:W-:Y:S01]  /*10c0*/  IMAD.IADD R8, R16, 0x1, R13 ;  /* 0x0000000110087824 */ /* 0x000fe200078e020d */
[----:B------:R-:W-:Y:S01]  /*10d0*/  LEA R119, R0, 0x2900, 0x1 ;  /* 0x0000290000777811 */ /* 0x000fe200078e08ff */
[----:B------:R-:W-:Y:S01]  /*10e0*/  STL [R1+0x50], R16 ;  /* 0x0000501001007387 */ /* 0x000fe20000100800 */
[----:B------:R-:W-:Y:S01]  /*10f0*/  SEL R7, R7, 0x10, !P0 ;  /* 0x0000001007077807 */ /* 0x000fe20004000000 */
[----:B------:R-:W-:Y:S01]  /*1100*/  IMAD.IADD R3, R17, 0x1, -R3 ;  /* 0x0000000111037824 */ /* 0x000fe200078e0a03 */
[----:B------:R-:W-:Y:S01]  /*1110*/  LEA R9, R9, 0x80, 0x1 ;  /* 0x0000008009097811 */ /* 0x000fe200078e08ff */
[----:B------:R1:W-:Y:S01]  /*1120*/  STL [R1+0x40], R6 ;  /* 0x0000400601007387 */ /* 0x0003e20000100800 */
[----:B------:R-:W-:Y:S01]  /*1130*/  LOP3.LUT R5, R2, R5, RZ, 0xfc, !PT ;  /* 0x0000000502057212 */ /* 0x000fe200078efcff */
[----:B------:R-:W-:Y:S01]  /*1140*/  IMAD.SHL.U32 R3, R3, 0x2, RZ ;  /* 0x0000000203037824 */ /* 0x000fe200078e00ff */
[----:B------:R-:W-:Y:S01]  /*1150*/  IADD3 R210, R119, 0x20, RZ ;  /* 0x0000002077d27810 */ /* 0x000fe20007ffe0ff */
[----:B------:R2:W-:Y:S01]  /*1160*/  STL [R1+0x54], R8 ;  /* 0x0000540801007387 */ /* 0x0005e20000100800 */
[----:B------:R-:W-:-:S02]  /*1170*/  SEL R2, R12, 0xffffffc0, !P3 ;  /* 0xffffffc00c027807 */ /* 0x000fc40005800000 */
[C---:B------:R-:W-:Y:S01]  /*1180*/  @P4 IADD3 R210, R119.reuse, -0x20, RZ ;  /* 0xffffffe077d24810 */ /* 0x040fe20007ffe0ff */
[----:B------:R3:W-:Y:S01]  /*1190*/  STL [R1+0x18], R3 ;  /* 0x0000180301007387 */ /* 0x0007e20000100800 */
[----:B------:R-:W-:Y:S01]  /*11a0*/  SEL R0, R10, 0xffffffe0, !P6 ;  /* 0xffffffe00a007807 */ /* 0x000fe20007000000 */
[----:B------:R-:W-:Y:S01]  /*11b0*/  IMAD.IADD R205, R119, 0x1, R2 ;  /* 0x0000000177cd7824 */ /* 0x000fe200078e0202 */
[C---:B------:R-:W-:Y:S01]  /*11c0*/  IADD3 R11, R9.reuse, 0x40, RZ ;  /* 0x00000040090b7810 */ /* 0x040fe20007ffe0ff */
[----:B------:R-:W-:Y:S01]  /*11d0*/  IMAD.IADD R202, R2, 0x1, R210 ;  /* 0x0000000102ca7824 */ /* 0x000fe200078e02d2 */
[----:B------:R-:W-:Y:S01]  /*11e0*/  @P2 IADD3 R11, R9, -0x40, RZ ;  /* 0xffffffc0090b2810 */ /* 0x000fe20007ffe0ff */
[----:B------:R-:W-:Y:S01]  /*11f0*/  STL [R1+0x24], R9 ;  /* 0x0000240901007387 */ /* 0x000fe20000100800 */
[----:B------:R-:W-:Y:S02]  /*1200*/  LEA R206, R4, 0x5100, 0x1 ;  /* 0x0000510004ce7811 */ /* 0x000fe400078e08ff */
[----:B------:R-:W-:-:S02]  /*1210*/  LEA R200, R5, 0x100, 0x1 ;  /* 0x0000010005c87811 */ /* 0x000fc400078e08ff */
[----:B------:R-:W-:Y:S01]  /*1220*/  IADD3 R214, R210, 0x800, RZ ;  /* 0x00000800d2d67810 */ /* 0x000fe20007ffe0ff */
[----:B------:R-:W-:Y:S01]  /*1230*/  IMAD.IADD R209, R206, 0x1, R0 ;  /* 0x00000001ced17824 */ /* 0x000fe200078e0200 */
[----:B------:R-:W-:Y:S01]  /*1240*/  IADD3 R213, R210, 0x1000, RZ ;  /* 0x00001000d2d57810 */ /* 0x000fe20007ffe0ff */
[----:B------:R-:W-:Y:S01]  /*1250*/  IMAD.IADD R204, R0, 0x1, R200 ;  /* 0x0000000100cc7824 */ /* 0x000fe200078e02c8 */
[----:B------:R-:W-:Y:S02]  /*1260*/  IADD3 R212, R210, 0x1800, RZ ;  /* 0x00001800d2d47810 */ /* 0x000fe40007ffe0ff */
[----:B-1----:R-:W-:Y:S02]  /*1270*/  SEL R6, R10, 0xffffffe0, !P1 ;  /* 0xffffffe00a067807 */ /* 0x002fe40004800000 */
[----:B------:R-:W-:Y:S01]  /*1280*/  IADD3 R211, R210, 0x2000, RZ ;  /* 0x00002000d2d37810 */ /* 0x000fe20007ffe0ff */
[C---:B--2---:R-:W-:Y:S02]  /*1290*/  IMAD.IADD R8, R9.reuse, 0x1, R7 ;  /* 0x0000000109087824 */ /* 0x044fe400078e0207 */
[----:B------:R-:W-:-:S02]  /*12a0*/  IMAD.IADD R10, R9, 0x1, R6 ;  /* 0x00000001090a7824 */ /* 0x000fc400078e0206 */
[----:B------:R-:W-:Y:S01]  /*12b0*/  IMAD.IADD R2, R8, 0x1, R6 ;  /* 0x0000000108027824 */ /* 0x000fe200078e0206 */
[----:B---3--:R-:W-:Y:S02]  /*12c0*/  SEL R3, R12, 0xffffffc0, !P5 ;  /* 0xffffffc00c037807 */ /* 0x008fe40006800000 */
[----:B------:R-:W-:Y:S03]  /*12d0*/  STL [R1+0x3c], R10 ;  /* 0x00003c0a01007387 */ /* 0x000fe60000100800 */
[----:B------:R-:W-:Y:S01]  /*12e0*/  IMAD.IADD R207, R206, 0x1, R3 ;  /* 0x00000001cecf7824 */ /* 0x000fe200078e0203 */
[----:B------:R1:W-:Y:S01]  /*12f0*/  STL [R1+0x34], R8 ;  /* 0x0000340801007387 */ /* 0x0003e20000100800 */
[----:B------:R-:W-:Y:S02]  /*1300*/  IMAD.IADD R201, R3, 0x1, R200 ;  /* 0x0000000103c97824 */ /* 0x000fe400078e02c8 */
[C---:B------:R-:W-:Y:S01]  /*1310*/  IMAD.IADD R208, R0.reuse, 0x1, R207 ;  /* 0x0000000100d07824 */ /* 0x040fe200078e02cf */
[----:B------:R2:W-:Y:S01]  /*1320*/  STL [R1+0x38], R2 ;  /* 0x0000380201007387 */ /* 0x0005e20000100800 */
[----:B------:R-:W-:-:S03]  /*1330*/  IMAD.IADD R203, R0, 0x1, R201 ;  /* 0x0000000100cb7824 */ /* 0x000fc600078e02c9 */
[----:B------:R-:W-:Y:S01]  /*1340*/  STL [R1+0x28], R11 ;  /* 0x0000280b01007387 */ /* 0x000fe20000100800 */
[--C-:B-1----:R-:W-:Y:S02]  /*1350*/  IMAD.IADD R8, R6, 0x1, R11.reuse ;  /* 0x0000000106087824 */ /* 0x102fe400078e020b */
[----:B--2---:R-:W-:-:S03]  /*1360*/  IMAD.IADD R2, R7, 0x1, R11 ;  /* 0x0000000107027824 */ /* 0x004fc600078e020b */
[----:B------:R-:W-:Y:S01]  /*1370*/  STL [R1+0x2c], R8 ;  /* 0x00002c0801007387 */ /* 0x000fe20000100800 */
[----:B------:R-:W-:-:S03]  /*1380*/  IMAD.IADD R3, R7, 0x1, R8 ;  /* 0x0000000107037824 */ /* 0x000fc600078e0208 */
[----:B------:R1:W-:Y:S04]  /*1390*/  STL [R1+0x30], R2 ;  /* 0x0000300201007387 */ /* 0x0003e80000100800 */
[----:B------:R2:W-:Y:S01]  /*13a0*/  STL [R1+0x48], R3 ;  /* 0x0000480301007387 */ /* 0x0005e20000100800 */
[----:B-1----:R-:W-:-:S05]  /*13b0*/  IMAD.IADD R2, R6, 0x1, R2 ;  /* 0x0000000106027824 */ /* 0x002fca00078e0202 */
[----:B------:R2:W-:Y:S02]  /*13c0*/  STL [R1+0x44], R2 ;  /* 0x0000440201007387 */ /* 0x0005e40000100800 */
.L_x_142:
[----:B------:R-:W-:-:S04]  /*13d0*/  IMAD.MOV.U32 R14, RZ, RZ, 0x4 ;  /* 0x00000004ff0e7424 */ /* 0x000fc800078e00ff */
[----:B--2---:R-:W-:-:S05]  /*13e0*/  IMAD.WIDE R2, R251, R14, c[0x0][0x588] ;  /* 0x00016200fb027625 */ /* 0x004fca00078e020e */
[----:B------:R-:W2:Y:S01]  /*13f0*/  LDG.E R245, [R2.64] ;  /* 0x0000000802f57981 */ /* 0x000ea2000c1e1900 */
[----:B------:R-:W-:Y:S01]  /*1400*/  ISETP.NE.U32.AND P0, PT, RZ, c[0x0][0x370], PT ;  /* 0x0000dc00ff007a0c */ /* 0x000fe20003f05070 */
[----:B------:R-:W-:Y:S01]  /*1410*/  CS2R R8, SRZ ;  /* 0x0000000000087805 */ /* 0x000fe2000001ff00 */
[----:B------:R-:W-:Y:S02]  /*1420*/  ISETP.NE.U32.AND P3, PT, RZ, c[0x0][0x360], PT ;  /* 0x0000d800ff007a0c */ /* 0x000fe40003f65070 */
[----:B------:R-:W-:Y:S02]  /*1430*/  ISETP.NE.AND.EX P0, PT, RZ, c[0x0][0x374], PT, P0 ;  /* 0x0000dd00ff007a0c */ /* 0x000fe40003f05300 */
[----:B------:R-:W-:Y:S02]  /*1440*/  ISETP.NE.AND.EX P3, PT, RZ, c[0x0][0x364], PT, P3 ;  /* 0x0000d900ff007a0c */ /* 0x000fe40003f65330 */
[----:B------:R-:W-:Y:S02]  /*1450*/  ISETP.NE.U32.AND P5, PT, RZ, c[0x0][0x348], PT ;  /* 0x0000d200ff007a0c */ /* 0x000fe40003fa5070 */
[----:B------:R-:W-:-:S02]  /*1460*/  ISETP.NE.U32.AND P4, PT, RZ, c[0x0][0x350], PT ;  /* 0x0000d400ff007a0c */ /* 0x000fc40003f85070 */
[----:B------:R-:W-:Y:S02]  /*1470*/  ISETP.NE.AND.EX P5, PT, RZ, c[0x0][0x34c], PT, P5 ;  /* 0x0000d300ff007a0c */ /* 0x000fe40003fa5350 */
[----:B------:R-:W-:Y:S01]  /*1480*/  ISETP.NE.AND.EX P4, PT, RZ, c[0x0][0x354], PT, P4 ;  /* 0x0000d500ff007a0c */ /* 0x000fe20003f85340 */
[----:B------:R-:W-:Y:S01]  /*1490*/  IMAD.MOV.U32 R11, RZ, RZ, RZ ;  /* 0x000000ffff0b7224 */ /* 0x000fe200078e00ff */
[----:B--2---:R-:W-:Y:S02]  /*14a0*/  SHF.R.S32.HI R12, RZ, 0x1f, R245 ;  /* 0x0000001fff0c7819 */ /* 0x004fe400000114f5 */
[----:B------:R-:W-:-:S04]  /*14b0*/  @P0 LEA R2, P1, R245, c[0x0][0x370], 0x2 ;  /* 0x0000dc00f5020a11 */ /* 0x000fc800078210ff */
[C---:B------:R-:W-:Y:S02]  /*14c0*/  @P0 LEA.HI.X R3, R245.reuse, c[0x0][0x374], R12, 0x2, P1 ;  /* 0x0000dd00f5030a11 */ /* 0x040fe400008f140c */
[----:B------:R-:W-:-:S03]  /*14d0*/  LEA R4, P2, R245, c[0x0][0x348], 0x2 ;  /* 0x0000d200f5047a11 */ /* 0x000fc600078410ff */
[----:B------:R1:W5:Y:S01]  /*14e0*/  @P0 LDG.E R8, [R2.64] ;  /* 0x0000000802080981 */ /* 0x000362000c1e1900 */
[C---:B------:R-:W-:Y:S02]  /*14f0*/  @P3 LEA R6, P0, R245.reuse, c[0x0][0x360], 0x2 ;  /* 0x0000d800f5063a11 */ /* 0x040fe400078010ff */
[C-C-:B------:R-:W-:Y:S02]  /*1500*/  LEA.HI.X R5, R245.reuse, c[0x0][0x34c], R12.reuse, 0x2, P2 ;  /* 0x0000d300f5057a11 */ /* 0x140fe400010f140c */
[----:B------:R-:W-:-:S03]  /*1510*/  @P3 LEA.HI.X R7, R245, c[0x0][0x364], R12, 0x2, P0 ;  /* 0x0000d900f5073a11 */ /* 0x000fc600000f140c */
[----:B------:R2:W5:Y:S04]  /*1520*/  @P5 LDG.E R11, [R4.64] ;  /* 0x00000008040b5981 */ /* 0x000568000c1e1900 */
[----:B------:R2:W5:Y:S01]  /*1530*/  @P3 LDG.E R17, [R6.64] ;  /* 0x0000000806113981 */ /* 0x000562000c1e1900 */
[----:B-1----:R-:W-:-:S04]  /*1540*/  LEA R2, P1, R245, c[0x0][0x350], 0x2 ;  /* 0x0000d400f5027a11 */ /* 0x002fc800078210ff */
[----:B------:R-:W-:-:S05]  /*1550*/  LEA.HI.X R3, R245, c[0x0][0x354], R12, 0x2, P1 ;  /* 0x0000d500f5037a11 */ /* 0x000fca00008f140c */
[----:B------:R2:W5:Y:S01]  /*1560*/  @P4 LDG.E R9, [R2.64] ;  /* 0x0000000802094981 */ /* 0x000562000c1e1900 */
[----:B------:R-:W-:-:S05]  /*1570*/  LOP3.LUT R18, R250, 0xffff, RZ, 0xc0, !PT ;  /* 0x0000fffffa127812 */ /* 0x000fca00078ec0ff */
[----:B------:R2:W-:Y:S01]  /*1580*/  STL [R1+0x14], R18 ;  /* 0x0000141201007387 */ /* 0x0005e20000100800 */
[----:B------:R-:W-:Y:S01]  /*1590*/  YIELD ;  /* 0x0000000000007946 */ /* 0x000fe20003800000 */
[----:B------:R-:W-:Y:S05]  /*15a0*/  @P3 BRA `(.L_x_41) ;  /* 0x0000005000003947 */ /* 0x000fea0003800000 */
[----:B-----5:R-:W-:Y:S01]  /*15b0*/  MOV R17, c[0x0][0x168] ;  /* 0x00005a0000117a02 */ /* 0x020fe20000000f00 */
[----:B------:R-:W-:Y:S05]  /*15c0*/  @!P5 BRA `(.L_x_41) ;  /* 0x000000300000d947 */ /* 0x000fea0003800000 */
[----:B--2---:R-:W2:Y:S04]  /*15d0*/  LDG.E R6, [R4.64] ;  /* 0x0000000804067981 */ /* 0x004ea8000c1e1900 */
[----:B------:R-:W2:Y:S02]  /*15e0*/  LDG.E R0, [R4.64+0x4] ;  /* 0x0000040804007981 */ /* 0x000ea4000c1e1900 */
[----:B--2---:R-:W-:Y:S02]  /*15f0*/  IADD3 R17, -R6, R0, RZ ;  /* 0x0000000006117210 */ /* 0x004fe40007ffe1ff */
.L_x_41:
[----:B------:R-:W-:-:S04]  /*1600*/  ISETP.NE.U32.AND P0, PT, RZ, c[0x0][0x368], PT ;  /* 0x0000da00ff007a0c */ /* 0x000fc80003f05070 */
[----:B------:R-:W-:-:S13]  /*1610*/  ISETP.NE.AND.EX P0, PT, RZ, c[0x0][0x36c], PT, P0 ;  /* 0x0000db00ff007a0c */ /* 0x000fda0003f05300 */
[----:B------:R-:W-:Y:S05]  /*1620*/  @!P0 BRA `(.L_x_42) ;  /* 0x0000004000008947 */ /* 0x000fea0003800000 */
[----:B--2---:R-:W-:-:S04]  /*1630*/  LEA R2, P0, R245, c[0x0][0x368], 0x2 ;  /* 0x0000da00f5027a11 */ /* 0x004fc800078010ff */
[----:B------:R-:W-:-:S05]  /*1640*/  LEA.HI.X R3, R245, c[0x0][0x36c], R12, 0x2, P0 ;  /* 0x0000db00f5037a11 */ /* 0x000fca00000f140c */
[----:B------:R1:W5:Y:S01]  /*1650*/  LDG.E R0, [R2.64] ;  /* 0x0000000802007981 */ /* 0x000362000c1e1900 */
[----:B------:R-:W-:Y:S05]  /*1660*/  BRA `(.L_x_43) ;  /* 0x0000005000007947 */ /* 0x000fea0003800000 */
.L_x_42:
[----:B------:R-:W-:Y:S01]  /*1670*/  MOV R0, c[0x0][0x1d0] ;  /* 0x0000740000007a02 */ /* 0x000fe20000000f00 */
[----:B------:R-:W-:Y:S05]  /*1680*/  @!P4 BRA `(.L_x_43) ;  /* 0x000000300000c947 */ /* 0x000fea0003800000 */
[----:B--2---:R-:W2:Y:S04]  /*1690*/  LDG.E R4, [R2.64] ;  /* 0x0000000802047981 */ /* 0x004ea8000c1e1900 */
[----:B------:R-:W2:Y:S02]  /*16a0*/  LDG.E R0, [R2.64+0x4] ;  /* 0x0000040802007981 */ /* 0x000ea4000c1e1900 */
[----:B--2---:R-:W-:-:S04]  /*16b0*/  IADD3 R0, -R4, R0, RZ ;  /* 0x0000000004007210 */ /* 0x004fc80007ffe1ff */
.L_x_43:
[----:B-12---:R-:W-:Y:S01]  /*16c0*/  LOP3.LUT R2, R250, 0xff000000, RZ, 0xc0, !PT ;  /* 0xff000000fa027812 */ /* 0x006fe200078ec0ff */
[----:B-----5:R-:W-:Y:S01]  /*16d0*/  IMAD.IADD R116, R0, 0x1, -R8 ;  /* 0x0000000100747824 */ /* 0x020fe200078e0a08 */
[----:B------:R-:W-:Y:S01]  /*16e0*/  LOP3.LUT R3, R250, 0xff0000, RZ, 0xc0, !PT ;  /* 0x00ff0000fa037812 */ /* 0x000fe200078ec0ff */
[----:B------:R-:W-:Y:S01]  /*16f0*/  BSSY B0, `(.L_x_44) ;  /* 0x000002d000007945 */ /* 0x000fe20003800000 */
[----:B------:R-:W-:Y:S01]  /*1700*/  SHF.R.U32.HI R4, RZ, 0x8, R2 ;  /* 0x00000008ff047819 */ /* 0x000fe20000011602 */
[----:B------:R-:W-:Y:S01]  /*1710*/  IMAD.IADD R13, R9, 0x1, R8 ;  /* 0x00000001090d7824 */ /* 0x000fe200078e0208 */
[----:B------:R-:W-:-:S02]  /*1720*/  IADD3 R0, R116, 0x4f, RZ ;  /* 0x0000004f74007810 */ /* 0x000fc40007ffe0ff */
[----:B------:R-:W-:Y:S02]  /*1730*/  LEA.HI R3, R3, R4, RZ, 0x10 ;  /* 0x0000000403037211 */ /* 0x000fe400078f80ff */
[----:B------:R-:W-:Y:S01]  /*1740*/  ISETP.GE.AND P0, PT, R116, 0x1, PT ;  /* 0x000000017400780c */ /* 0x000fe20003f06270 */
[----:B------:R-:W-:Y:S01]  /*1750*/  IMAD.HI R0, R0, 0x66666667, RZ ;  /* 0x6666666700007827 */ /* 0x000fe200078e02ff */
[----:B------:R-:W-:Y:S02]  /*1760*/  LOP3.LUT R15, R3, 0xff, RZ, 0xc0, !PT ;  /* 0x000000ff030f7812 */ /* 0x000fe400078ec0ff */
[----:B------:R-:W-:Y:S02]  /*1770*/  SHF.R.U32.HI R5, RZ, 0x10, R3 ;  /* 0x00000010ff057819 */ /* 0x000fe40000011603 */
[----:B------:R-:W-:Y:S01]  /*1780*/  SHF.R.U32.HI R2, RZ, 0x1f, R0 ;  /* 0x0000001fff027819 */ /* 0x000fe20000011600 */
[----:B------:R1:W-:Y:S03]  /*1790*/  STL [R1+0x20], R15 ;  /* 0x0000200f01007387 */ /* 0x0003e60000100800 */
[----:B------:R-:W-:Y:S01]  /*17a0*/  LEA.HI.SX32 R8, R0, R2, 0x1b ;  /* 0x0000000200087211 */ /* 0x000fe200078fdaff */
[----:B------:R1:W-:Y:S01]  /*17b0*/  STL [R1+0x1c], R5 ;  /* 0x00001c0501007387 */ /* 0x0003e20000100800 */
[----:B------:R-:W-:Y:S01]  /*17c0*/  IMAD.MOV.U32 R2, RZ, RZ, RZ ;  /* 0x000000ffff027224 */ /* 0x000fe200078e00ff */
[----:B------:R-:W-:Y:S05]  /*17d0*/  @!P0 BRA `(.L_x_45) ;  /* 0x000001e000008947 */ /* 0x000fea0003800000 */
[----:B------:R-:W-:Y:S01]  /*17e0*/  ISETP.NE.AND P0, PT, R5, RZ, PT ;  /* 0x000000ff0500720c */ /* 0x000fe20003f05270 */
[----:B------:R-:W-:-:S03]  /*17f0*/  IMAD.MOV.U32 R4, RZ, RZ, RZ ;  /* 0x000000ffff047224 */ /* 0x000fc600078e00ff */
[----:B------:R-:W-:-:S04]  /*1800*/  SEL R0, R5, c[0x0][0x338], P0 ;  /* 0x0000ce0005007a07 */ /* 0x000fc80000000000 */
[----:B------:R-:W-:Y:S02]  /*1810*/  IABS R3, R0 ;  /* 0x0000000000037213 */ /* 0x000fe40000000000 */
[----:B------:R-:W-:Y:S02]  /*1820*/  IADD3 R6, R8, -0x1, R0 ;  /* 0xffffffff08067810 */ /* 0x000fe40007ffe000 */
[----:B------:R-:W2:Y:S02]  /*1830*/  I2F.RP R2, R3 ;  /* 0x0000000300027306 */ /* 0x000ea40000209400 */
[----:B------:R-:W-:-:S06]  /*1840*/  IABS R10, R6 ;  /* 0x00000006000a7213 */ /* 0x000fcc0000000000 */
[----:B--2---:R-:W2:Y:S02]  /*1850*/  MUFU.RCP R2, R2 ;  /* 0x0000000200027308 */ /* 0x004ea40000001000 */
[----:B--2---:R-:W-:-:S06]  /*1860*/  IADD3 R2, R2, 0xffffffe, RZ ;  /* 0x0ffffffe02027810 */ /* 0x004fcc0007ffe0ff */
[----:B-1----:R-:W1:Y:S02]  /*1870*/  F2I.FTZ.U32.TRUNC.NTZ R5, R2 ;  /* 0x0000000200057305 */ /* 0x002e64000021f000 */
[----:B-1----:R-:W-:-:S04]  /*1880*/  IMAD.MOV R2, RZ, RZ, -R5 ;  /* 0x000000ffff027224 */ /* 0x002fc800078e0a05 */
        /* <DEDUP_REMOVED lines=19> */
.L_x_45:
[----:B------:R-:W-:Y:S05]  /*19c0*/  BSYNC B0 ;  /* 0x0000000000007941 */ /* 0x000fea0003800000 */
.L_x_44:
[----:B------:R-:W-:Y:S01]  /*19d0*/  IMAD R250, R15, R2, RZ ;  /* 0x000000020ffa7224 */ /* 0x000fe200078e02ff */
[----:B------:R-:W-:Y:S01]  /*19e0*/  PRMT R0, RZ, 0x7610, R0 ;  /* 0x00007610ff007816 */ /* 0x000fe20000000000 */
[----:B------:R-:W-:Y:S01]  /*19f0*/  IMAD.MOV.U32 R26, RZ, RZ, RZ ;  /* 0x000000ffff1a7224 */ /* 0x000fe200078e00ff */
[----:B------:R-:W-:Y:S01]  /*1a00*/  MOV R19, RZ ;  /* 0x000000ff00137202 */ /* 0x000fe20000000f00 */
[----:B------:R-:W-:Y:S01]  /*1a10*/  IMAD.IADD R2, R250, 0x1, R2 ;  /* 0x00000001fa027824 */ /* 0x000fe200078e0202 */
[----:B------:R-:W-:Y:S01]  /*1a20*/  CS2R R24, SRZ ;  /* 0x0000000000187805 */ /* 0x000fe2000001ff00 */
        /* <DEDUP_REMOVED lines=35> */
[----:B------:R-:W2:Y:S01]  /*1c60*/  LDL R4, [R1+0x40] ;  /* 0x0000400001047983 */ /* 0x000ea20000100800 */
[----:B------:R-:W-:-:S04]  /*1c70*/  ISETP.NE.U32.AND P1, PT, RZ, c[0x0][0x340], PT ;  /* 0x0000d000ff007a0c */ /* 0x000fc80003f25070 */
[----:B------:R-:W-:-:S13]  /*1c80*/  ISETP.NE.AND.EX P1, PT, RZ, c[0x0][0x344], PT, P1 ;  /* 0x0000d100ff007a0c */ /* 0x000fda0003f25310 */
[----:B------:R-:W-:-:S05]  /*1c90*/  @P1 IMAD.WIDE R2, R245, R14, c[0x0][0x340] ;  /* 0x0000d000f5021625 */ /* 0x000fca00078e020e */
[----:B------:R3:W4:Y:S01]  /*1ca0*/  @P1 LDG.E R14, [R2.64] ;  /* 0x00000008020e1981 */ /* 0x000722000c1e1900 */
[----:B------:R-:W-:Y:S02]  /*1cb0*/  MOV R0, c[0x0][0x2c4] ;  /* 0x0000b10000007a02 */ /* 0x000fe40000000f00 */
[----:B------:R-:W-:Y:S01]  /*1cc0*/  SHF.R.S32.HI R247, RZ, 0x1f, R246 ;  /* 0x0000001ffff77819 */ /* 0x000fe200000114f6 */
[----:B------:R-:W5:Y:S01]  /*1cd0*/  S2R R6, SR_TID.X ;  /* 0x0000000000067919 */ /* 0x000f620000002100 */
[----:B------:R-:W-:Y:S02]  /*1ce0*/  ISETP.NE.AND P0, PT, R0, 0x1, PT ;  /* 0x000000010000780c */ /* 0x000fe40003f05270 */
[----:B------:R-:W-:Y:S02]  /*1cf0*/  SHF.R.S32.HI R0, RZ, 0x1f, R11 ;  /* 0x0000001fff007819 */ /* 0x000fe4000001140b */
[----:B------:R-:W-:Y:S02]  /*1d00*/  ISETP.GE.AND P3, PT, R246, c[0x0][0x198], PT ;  /* 0x00006600f6007a0c */ /* 0x000fe40003f66270 */
[----:B------:R-:W-:Y:S01]  /*1d10*/  IADD3 R64, R244, -0x1, RZ ;  /* 0xfffffffff4407810 */ /* 0x000fe20007ffe0ff */
[----:B------:R-:W-:-:S04]  /*1d20*/  IMAD R0, R0, c[0x0][0x178], RZ ;  /* 0x00005e0000007a24 */ /* 0x000fc800078e02ff */
[----:B---3--:R-:W-:Y:S01]  /*1d30*/  IMAD R2, R11, c[0x0][0x17c], R0 ;  /* 0x00005f000b027a24 */ /* 0x008fe200078e0200 */
[----:B-----5:R-:W-:-:S04]  /*1d40*/  SHF.R.S32.HI R22, RZ, 0x1f, R6 ;  /* 0x0000001fff167819 */ /* 0x020fc80000011406 */
[----:B------:R-:W-:Y:S02]  /*1d50*/  LEA.HI R22, R22, R6, RZ, 0x3 ;  /* 0x0000000616167211 */ /* 0x000fe400078f18ff */
[----:B------:R-:W-:Y:S02]  /*1d60*/  SEL R6, R12, RZ, !P5 ;  /* 0x000000ff0c067207 */ /* 0x000fe40006800000 */
[----:B------:R-:W-:-:S03]  /*1d70*/  SHF.R.S32.HI R22, RZ, 0x3, R22 ;  /* 0x00000003ff167819 */ /* 0x000fc60000011416 */
[----:B------:R-:W-:Y:S01]  /*1d80*/  IMAD R16, R6, c[0x0][0x1c0], RZ ;  /* 0x0000700006107a24 */ /* 0x000fe200078e02ff */
[----:B--2---:R-:W-:Y:S01]  /*1d90*/  LEA R10, R249, R4, 0x7 ;  /* 0x00000004f90a7211 */ /* 0x004fe200078e38ff */
[----:B-1----:R-:W-:Y:S01]  /*1da0*/  IMAD.WIDE.U32 R4, R11, c[0x0][0x178], RZ ;  /* 0x00005e000b047a25 */ /* 0x002fe200078e00ff */
[----:B------:R-:W-:Y:S02]  /*1db0*/  SEL R11, R245, RZ, !P5 ;  /* 0x000000fff50b7207 */ /* 0x000fe40006800000 */
[----:B------:R-:W-:Y:S01]  /*1dc0*/  MOV R0, R10 ;  /* 0x0000000a00007202 */ /* 0x000fe20000000f00 */
[----:B------:R-:W-:-:S04]  /*1dd0*/  @P0 IMAD.HI.U32 R3, R10, c[0x0][0x2c8], RZ ;  /* 0x0000b2000a030a27 */ /* 0x000fc800078e00ff */
[----:B------:R-:W-:Y:S01]  /*1de0*/  IMAD.IADD R5, R5, 0x1, R2 ;  /* 0x0000000105057824 */ /* 0x000fe200078e0202 */
[----:B------:R-:W-:Y:S02]  /*1df0*/  @P0 SHF.R.U32.HI R0, RZ, c[0x0][0x2cc], R3 ;  /* 0x0000b300ff000a19 */ /* 0x000fe40000011603 */
[----:B------:R-:W-:Y:S01]  /*1e00*/  SHF.R.S32.HI R3, RZ, 0x1f, R13 ;  /* 0x0000001fff037819 */ /* 0x000fe2000001140d */
[----:B------:R-:W-:Y:S01]  /*1e10*/  IMAD.WIDE.U32 R4, R18, c[0x0][0x1b8], R4 ;  /* 0x00006e0012047a25 */ /* 0x000fe200078e0004 */
[----:B------:R-:W-:-:S04]  /*1e20*/  IADD3 R2, P0, R22, R13, RZ ;  /* 0x0000000d16027210 */ /* 0x000fc80007f1e0ff */
[----:B------:R-:W-:Y:S01]  /*1e30*/  LEA.HI.X.SX32 R3, R22, R3, 0x1, P0 ;  /* 0x0000000316037211 */ /* 0x000fe200000f0eff */
[----:B------:R-:W-:-:S04]  /*1e40*/  IMAD.WIDE.U32 R6, R2, c[0x0][0x1e0], R246 ;  /* 0x0000780002067a25 */ /* 0x000fc800078e00f6 */
[C---:B------:R-:W-:Y:S02]  /*1e50*/  IMAD R15, R3.reuse, c[0x0][0x1e0], RZ ;  /* 0x00007800030f7a24 */ /* 0x040fe400078e02ff */
[----:B------:R-:W-:Y:S02]  /*1e60*/  IMAD R13, R3, c[0x0][0x208], RZ ;  /* 0x00008200030d7a24 */ /* 0x000fe400078e02ff */
[----:B------:R-:W-:Y:S02]  /*1e70*/  IMAD R3, R18, c[0x0][0x1bc], R5 ;  /* 0x00006f0012037a24 */ /* 0x000fe400078e0205 */
[C---:B------:R-:W-:Y:S02]  /*1e80*/  IMAD R5, R2.reuse, c[0x0][0x1e4], R15 ;  /* 0x0000790002057a24 */ /* 0x040fe400078e020f */
[----:B------:R-:W-:-:S04]  /*1e90*/  IMAD.WIDE.U32 R8, R2, c[0x0][0x208], R246 ;  /* 0x0000820002087a25 */ /* 0x000fc800078e00f6 */
[----:B------:R-:W-:Y:S01]  /*1ea0*/  IMAD R15, R2, c[0x0][0x20c], R13 ;  /* 0x00008300020f7a24 */ /* 0x000fe200078e020d */
[----:B------:R-:W-:Y:S01]  /*1eb0*/  MOV R2, R4 ;  /* 0x0000000400027202 */ /* 0x000fe20000000f00 */
[----:B------:R-:W-:Y:S01]  /*1ec0*/  IMAD R13, R11, c[0x0][0x1c4], R16 ;  /* 0x000071000b0d7a24 */ /* 0x000fe200078e0210 */
[----:B------:R-:W-:Y:S01]  /*1ed0*/  IADD3 R4, -R0, RZ, RZ ;  /* 0x000000ff00047210 */ /* 0x000fe20007ffe1ff */
[----:B------:R-:W-:Y:S01]  /*1ee0*/  IMAD.IADD R7, R7, 0x1, R5 ;  /* 0x0000000107077824 */ /* 0x000fe200078e0205 */
[----:B------:R-:W-:Y:S01]  /*1ef0*/  IADD3 R5, R9, R15, RZ ;  /* 0x0000000f09057210 */ /* 0x000fe20007ffe0ff */
[----:B------:R-:W-:Y:S01]  /*1f00*/  IMAD.WIDE.U32 R2, R11, c[0x0][0x1c0], R2 ;  /* 0x000070000b027a25 */ /* 0x000fe200078e0002 */
[----:B------:R-:W-:-:S03]  /*1f10*/  SHF.R.S32.HI R11, RZ, 0x1f, R0 ;  /* 0x0000001fff0b7819 */ /* 0x000fc60000011400 */
[----:B------:R-:W-:Y:S01]  /*1f20*/  IMAD R10, R4, c[0x0][0x2c4], R10 ;  /* 0x0000b100040a7a24 */ /* 0x000fe200078e020a */
[----:B------:R-:W-:Y:S01]  /*1f30*/  IADD3 R3, R3, R13, RZ ;  /* 0x0000000d03037210 */ /* 0x000fe20007ffe0ff */
[----:B------:R-:W-:Y:S01]  /*1f40*/  IMAD R9, R11, c[0x0][0x1b0], RZ ;  /* 0x00006c000b097a24 */ /* 0x000fe200078e02ff */
[----:B------:R-:W-:Y:S01]  /*1f50*/  MOV R4, R8 ;  /* 0x0000000800047202 */ /* 0x000fe20000000f00 */
[----:B------:R-:W-:-:S04]  /*1f60*/  IMAD.WIDE.U32 R6, R18, c[0x0][0x1e8], R6 ;  /* 0x00007a0012067a25 */ /* 0x000fc800078e0006 */
[C---:B------:R-:W-:Y:S02]  /*1f70*/  IMAD R11, R0.reuse, c[0x0][0x1b4], R9 ;  /* 0x00006d00000b7a24 */ /* 0x040fe400078e0209 */
[----:B------:R-:W-:Y:S01]  /*1f80*/  IMAD.WIDE.U32 R2, R0, c[0x0][0x1b0], R2 ;  /* 0x00006c0000027a25 */ /* 0x000fe200078e0002 */
[----:B----4-:R-:W-:Y:S02]  /*1f90*/  @P1 SHF.R.S32.HI R0, RZ, 0x1f, R14 ;  /* 0x0000001fff001819 */ /* 0x010fe4000001140e */
[----:B------:R-:W-:Y:S01]  /*1fa0*/  @!P1 MOV R0, R12 ;  /* 0x0000000c00009202 */ /* 0x000fe20000000f00 */
[C---:B------:R-:W-:Y:S01]  /*1fb0*/  IMAD R9, R18.reuse, c[0x0][0x1ec], R7 ;  /* 0x00007b0012097a24 */ /* 0x040fe200078e0207 */
[----:B------:R-:W-:Y:S01]  /*1fc0*/  SHF.R.S32.HI R7, RZ, 0x1f, R10 ;  /* 0x0000001fff077819 */ /* 0x000fe2000001140a */
[----:B------:R-:W-:Y:S01]  /*1fd0*/  IMAD.MOV.U32 R8, RZ, RZ, R6 ;  /* 0x000000ffff087224 */ /* 0x000fe200078e0006 */
[----:B------:R-:W-:Y:S01]  /*1fe0*/  IADD3 R3, R3, R11, RZ ;  /* 0x0000000b03037210 */ /* 0x000fe20007ffe0ff */
[----:B------:R-:W-:Y:S01]  /*1ff0*/  IMAD.WIDE.U32 R4, R18, c[0x0][0x210], R4 ;  /* 0x0000840012047a25 */ /* 0x000fe200078e0004 */
[----:B------:R-:W-:-:S02]  /*2000*/  SEL R6, R0, RZ, !P4 ;  /* 0x000000ff00067207 */ /* 0x000fc40006000000 */
[----:B------:R-:W-:Y:S01]  /*2010*/  @!P1 MOV R14, R245 ;  /* 0x000000f5000e9202 */ /* 0x000fe20000000f00 */
[----:B------:R-:W-:Y:S01]  /*2020*/  IMAD R7, R7, c[0x0][0x1a8], RZ ;  /* 0x00006a0007077a24 */ /* 0x000fe200078e02ff */
[----:B------:R-:W-:Y:S01]  /*2030*/  ISETP.GE.AND P1, PT, R246, c[0x0][0x1d4], PT ;  /* 0x00007500f6007a0c */ /* 0x000fe20003f26270 */
[----:B------:R-:W-:Y:S01]  /*2040*/  IMAD.WIDE.U32 R2, R10, c[0x0][0x1a8], R2 ;  /* 0x00006a000a027a25 */ /* 0x000fe200078e0002 */
[----:B------:R-:W-:-:S03]  /*2050*/  SEL R0, R14, RZ, !P4 ;  /* 0x000000ff0e007207 */ /* 0x000fc60006000000 */
[----:B------:R-:W-:Y:S02]  /*2060*/  IMAD R7, R10, c[0x0][0x1ac], R7 ;  /* 0x00006b000a077a24 */ /* 0x000fe400078e0207 */
[----:B------:R-:W-:Y:S02]  /*2070*/  IMAD R11, R6, c[0x0][0x1f0], RZ ;  /* 0x00007c00060b7a24 */ /* 0x000fe400078e02ff */
[----:B------:R-:W-:Y:S02]  /*2080*/  IMAD R5, R18, c[0x0][0x214], R5 ;  /* 0x0000850012057a24 */ /* 0x000fe400078e0205 */
[----:B------:R-:W-:Y:S02]  /*2090*/  IMAD R6, R6, c[0x0][0x218], RZ ;  /* 0x0000860006067a24 */ /* 0x000fe400078e02ff */
[----:B------:R-:W-:Y:S01]  /*20a0*/  IMAD.IADD R3, R3, 0x1, R7 ;  /* 0x0000000103037824 */ /* 0x000fe200078e0207 */
[----:B------:R-:W-:Y:S01]  /*20b0*/  LEA R7, P0, R2, c[0x0][0x160], 0x1 ;  /* 0x0000580002077a11 */ /* 0x000fe200078008ff */
[----:B------:R-:W-:-:S02]  /*20c0*/  IMAD R10, R0, c[0x0][0x21c], R6 ;  /* 0x00008700000a7a24 */ /* 0x000fc400078e0206 */
[----:B------:R-:W-:Y:S01]  /*20d0*/  IMAD.WIDE.U32 R18, R0, c[0x0][0x218], R4 ;  /* 0x0000860000127a25 */ /* 0x000fe200078e0004 */
[----:B------:R-:W-:-:S03]  /*20e0*/  LEA.HI.X R6, R2, c[0x0][0x164], R3, 0x1, P0 ;  /* 0x0000590002067a11 */ /* 0x000fc600000f0c03 */
[----:B------:R-:W-:Y:S01]  /*20f0*/  IMAD.WIDE.U32 R20, R0, c[0x0][0x1f0], R8 ;  /* 0x00007c0000147a25 */ /* 0x000fe200078e0008 */
[----:B------:R-:W-:-:S03]  /*2100*/  IADD3 R2, R19, R10, RZ ;  /* 0x0000000a13027210 */ /* 0x000fc60007ffe0ff */
[----:B------:R-:W-:Y:S01]  /*2110*/  IMAD R11, R0, c[0x0][0x1f4], R11 ;  /* 0x00007d00000b7a24 */ /* 0x000fe200078e020b */
[----:B------:R1:W-:Y:S01]  /*2120*/  STL.64 [R1], R20 ;  /* 0x0000001401007387 */ /* 0x0003e20000100a00 */
[----:B------:R-:W-:-:S03]  /*2130*/  LEA R0, R249, R22, 0x7 ;  /* 0x00000016f9007211 */ /* 0x000fc600078e38ff */
[----:B------:R1:W-:Y:S01]  /*2140*/  STL.64 [R1+0x8], R18 ;  /* 0x0000081201007387 */ /* 0x0003e20000100a00 */
[----:B------:R-:W-:-:S03]  /*2150*/  IADD3 R252, R21, R11, RZ ;  /* 0x0000000b15fc7210 */ /* 0x000fc60007ffe0ff */
[----:B------:R1:W-:Y:S01]  /*2160*/  STL [R1+0x10], R2 ;  /* 0x0000100201007387 */ /* 0x0003e20000100800 */
[----:B------:R-:W-:Y:S05]  /*2170*/  BRA.DIV ~URZ, `(.L_x_47) ;  /* 0x0000ac827f007947 */ /* 0x000fea000b800000 */
[----:B------:R2:W3:Y:S02]  /*2180*/  SHFL.IDX PT, R8, R6, RZ, 0x181f ;  /* 0x00181fff06087589 */ /* 0x0004e400000e0000 */
.L_x_147:
[----:B------:R-:W-:Y:S05]  /*2190*/  BRA.DIV ~URZ, `(.L_x_48) ;  /* 0x0000acd27f007947 */ /* 0x000fea000b800000 */
[----:B-1----:R1:W4:Y:S02]  /*21a0*/  SHFL.IDX PT, R2, R7, RZ, 0x181f ;  /* 0x00181fff07027589 */ /* 0x00232400000e0000 */
.L_x_148:
[----:B------:R-:W-:Y:S01]  /*21b0*/  IMAD R4, R17, c[0x0][0x2c4], RZ ;  /* 0x0000b10011047a24 */ /* 0x000fe200078e02ff */
[----:B------:R-:W-:Y:S04]  /*21c0*/  BSSY B0, `(.L_x_49) ;  /* 0x0000009000007945 */ /* 0x000fe80003800000 */
[----:B------:R-:W-:-:S13]  /*21d0*/  ISETP.GE.AND P0, PT, R0, R4, PT ;  /* 0x000000040000720c */ /* 0x000fda0003f06270 */
[----:B------:R-:W-:Y:S05]  /*21e0*/  @P0 BRA `(.L_x_50) ;  /* 0x0000006000000947 */ /* 0x000fea0003800000 */
[----:B----4-:R-:W-:-:S04]  /*21f0*/  LEA R2, P0, R246, R2, 0x1 ;  /* 0x00000002f6027211 */ /* 0x010fc800078008ff */
[----:B---3--:R-:W-:-:S05]  /*2200*/  LEA.HI.X R3, R246, R8, R247, 0x1, P0 ;  /* 0x00000008f6037211 */ /* 0x008fca00000f0cf7 */
[----:B------:R-:W-:Y:S01]  /*2210*/  @!PT LDS RZ, [RZ] ;  /* 0x00000000fffff984 */ /* 0x000fe20000000800 */
[----:B------:R-:W-:Y:S01]  /*2220*/  @!PT LDS RZ, [RZ] ;  /* 0x00000000fffff984 */ /* 0x000fe20000000800 */
[----:B------:R-:W-:Y:S01]  /*2230*/  @!PT LDS RZ, [RZ] ;  /* 0x00000000fffff984 */ /* 0x000fe20000000800 */
[----:B------:R3:W-:Y:S04]  /*2240*/  LDGSTS.E.BYPASS.LTC128B.128 [R216+0x5100], [R2.64], !P3 ;  /* 0x0510000002d87fae */ /* 0x0007e8000d901d48 */
.L_x_50:
[----:B------:R-:W-:Y:S05]  /*2250*/  BSYNC B0 ;  /* 0x0000000000007941 */ /* 0x000fea0003800000 */
.L_x_49:
[----:B------:R-:W-:Y:S05]  /*2260*/  BRA.DIV ~URZ, `(.L_x_51) ;  /* 0x0000ac727f007947 */ /* 0x000fea000b800000 */
[----:B---3--:R3:W1:Y:S04]  /*2270*/  SHFL.IDX PT, R8, R6, 0x1, 0x181f ;  /* 0x00381f0006087f89 */ /* 0x00866800000e0000 */
[----:B----4-:R3:W4:Y:S02]  /*2280*/  SHFL.IDX PT, R2, R7, 0x1, 0x181f ;  /* 0x00381f0007027f89 */ /* 0x01072400000e0000 */
.L_x_149:
[----:B------:R-:W-:Y:S01]  /*2290*/  IADD3 R3, R0, 0x10, RZ ;  /* 0x0000001000037810 */ /* 0x000fe20007ffe0ff */
[----:B------:R-:W-:Y:S03]  /*22a0*/  BSSY B0, `(.L_x_52) ;  /* 0x0000009000007945 */ /* 0x000fe60003800000 */
[----:B------:R-:W-:-:S13]  /*22b0*/  ISETP.GE.AND P0, PT, R3, R4, PT ;  /* 0x000000040300720c */ /* 0x000fda0003f06270 */
[----:B------:R-:W-:Y:S05]  /*22c0*/  @P0 BRA `(.L_x_53) ;  /* 0x0000006000000947 */ /* 0x000fea0003800000 */
[----:B----4-:R-:W-:-:S04]  /*22d0*/  LEA R2, P0, R246, R2, 0x1 ;  /* 0x00000002f6027211 */ /* 0x010fc800078008ff */
[----:B-1----:R-:W-:-:S05]  /*22e0*/  LEA.HI.X R3, R246, R8, R247, 0x1, P0 ;  /* 0x00000008f6037211 */ /* 0x002fca00000f0cf7 */
[----:B------:R-:W-:Y:S01]  /*22f0*/  @!PT LDS RZ, [RZ] ;  /* 0x00000000fffff984 */ /* 0x000fe20000000800 */
[----:B------:R-:W-:Y:S01]  /*2300*/  @!PT LDS RZ, [RZ] ;  /* 0x00000000fffff984 */ /* 0x000fe20000000800 */
[----:B------:R-:W-:Y:S01]  /*2310*/  @!PT LDS RZ, [RZ] ;  /* 0x00000000fffff984 */ /* 0x000fe20000000800 */
[----:B------:R1:W-:Y:S04]  /*2320*/  LDGSTS.E.BYPASS.LTC128B.128 [R216+0x5900], [R2.64], !P3 ;  /* 0x0590000002d87fae */ /* 0x0003e8000d901d48 */
.L_x_53:
[----:B------:R-:W-:Y:S05]  /*2330*/  BSYNC B0 ;  /* 0x0000000000007941 */ /* 0x000fea0003800000 */
.L_x_52:
[----:B------:R-:W-:Y:S05]  /*2340*/  BRA.DIV ~URZ, `(.L_x_54) ;  /* 0x0000ac627f007947 */ /* 0x000fea000b800000 */
[----:B-1----:R1:W2:Y:S02]  /*2350*/  SHFL.IDX PT, R8, R6, 0x2, 0x181f ;  /* 0x00581f0006087f89 */ /* 0x0022a400000e0000 */
.L_x_150:
[----:B------:R-:W-:Y:S05]  /*2360*/  BRA.DIV ~URZ, `(.L_x_55) ;  /* 0x0000acb27f007947 */ /* 0x000fea000b800000 */
[----:B----4-:R4:W1:Y:S02]  /*2370*/  SHFL.IDX PT, R2, R7, 0x2, 0x181f ;  /* 0x00581f0007027f89 */ /* 0x01086400000e0000 */
.L_x_151:
[----:B------:R-:W-:Y:S01]  /*2380*/  IADD3 R3, R0, 0x20, RZ ;  /* 0x0000002000037810 */ /* 0x000fe20007ffe0ff */
[----:B------:R-:W-:Y:S03]  /*2390*/  BSSY B0, `(.L_x_56) ;  /* 0x0000009000007945 */ /* 0x000fe60003800000 */
[----:B------:R-:W-:-:S13]  /*23a0*/  ISETP.GE.AND P0, PT, R3, R4, PT ;  /* 0x000000040300720c */ /* 0x000fda0003f06270 */
[----:B------:R-:W-:Y:S05]  /*23b0*/  @P0 BRA `(.L_x_57) ;  /* 0x0000006000000947 */ /* 0x000fea0003800000 */
[----:B-1----:R-:W-:-:S04]  /*23c0*/  LEA R2, P0, R246, R2, 0x1 ;  /* 0x00000002f6027211 */ /* 0x002fc800078008ff */
[----:B--2---:R-:W-:-:S05]  /*23d0*/  LEA.HI.X R3, R246, R8, R247, 0x1, P0 ;  /* 0x00000008f6037211 */ /* 0x004fca00000f0cf7 */
[----:B------:R-:W-:Y:S01]  /*23e0*/  @!PT LDS RZ, [RZ] ;  /* 0x00000000fffff984 */ /* 0x000fe20000000800 */
[----:B------:R-:W-:Y:S01]  /*23f0*/  @!PT LDS RZ, [RZ] ;  /* 0x00000000fffff984 */ /* 0x000fe20000000800 */
[----:B------:R-:W-:Y:S01]  /*2400*/  @!PT LDS RZ, [RZ] ;  /* 0x00000000fffff984 */ /* 0x000fe20000000800 */
[----:B------:R1:W-:Y:S04]  /*2410*/  LDGSTS.E.BYPASS.LTC128B.128 [R216+0x6100], [R2.64], !P3 ;  /* 0x0610000002d87fae */ /* 0x0003e8000d901d48 */
.L_x_57:
[----:B------:R-:W-:Y:S05]  /*2420*/  BSYNC B0 ;  /* 0x0000000000007941 */ /* 0x000fea0003800000 */
.L_x_56:
[----:B------:R-:W-:Y:S05]  /*2430*/  BRA.DIV ~URZ, `(.L_x_58) ;  /* 0x0000ac527f007947 */ /* 0x000fea000b800000 */
[----:B--2---:R2:W3:Y:S04]  /*2440*/  SHFL.IDX PT, R8, R6, 0x3, 0x181f ;  /* 0x00781f0006087f89 */ /* 0x0044e800000e0000 */
[----:B-1----:R2:W1:Y:S02]  /*2450*/  SHFL.IDX PT, R2, R7, 0x3, 0x181f ;  /* 0x00781f0007027f89 */ /* 0x00246400000e0000 */
.L_x_152:
[----:B------:R-:W-:Y:S01]  /*2460*/  IADD3 R3, R0, 0x30, RZ ;  /* 0x0000003000037810 */ /* 0x000fe20007ffe0ff */
[----:B------:R-:W-:Y:S03]  /*2470*/  BSSY B0, `(.L_x_59) ;  /* 0x0000009000007945 */ /* 0x000fe60003800000 */
[----:B------:R-:W-:-:S13]  /*2480*/  ISETP.GE.AND P0, PT, R3, R4, PT ;  /* 0x000000040300720c */ /* 0x000fda0003f06270 */
[----:B------:R-:W-:Y:S05]  /*2490*/  @P0 BRA `(.L_x_60) ;  /* 0x0000006000000947 */ /* 0x000fea0003800000 */
[----:B-1----:R-:W-:-:S04]  /*24a0*/  LEA R2, P0, R246, R2, 0x1 ;  /* 0x00000002f6027211 */ /* 0x002fc800078008ff */
[----:B---3--:R-:W-:-:S05]  /*24b0*/  LEA.HI.X R3, R246, R8, R247, 0x1, P0 ;  /* 0x00000008f6037211 */ /* 0x008fca00000f0cf7 */
[----:B------:R-:W-:Y:S01]  /*24c0*/  @!PT LDS RZ, [RZ] ;  /* 0x00000000fffff984 */ /* 0x000fe20000000800 */
[----:B------:R-:W-:Y:S01]  /*24d0*/  @!PT LDS RZ, [RZ] ;  /* 0x00000000fffff984 */ /* 0x000fe20000000800 */
[----:B------:R-:W-:Y:S01]  /*24e0*/  @!PT LDS RZ, [RZ] ;  /* 0x00000000fffff984 */ /* 0x000fe20000000800 */
[----:B------:R1:W-:Y:S04]  /*24f0*/  LDGSTS.E.BYPASS.LTC128B.128 [R216+0x6900], [R2.64], !P3 ;  /* 0x0690000002d87fae */ /* 0x0003e8000d901d48 */
.L_x_60:
[----:B------:R-:W-:Y:S05]  /*2500*/  BSYNC B0 ;  /* 0x0000000000007941 */ /* 0x000fea0003800000 */
.L_x_59:
[----:B------:R-:W-:Y:S05]  /*2510*/  BRA.DIV ~URZ, `(.L_x_61) ;  /* 0x0000ac427f007947 */ /* 0x000fea000b800000 */
[----:B---3--:R3:W2:Y:S02]  /*2520*/  SHFL.IDX PT, R8, R6, 0x4, 0x181f ;  /* 0x00981f0006087f89 */ /* 0x0086a400000e0000 */
.L_x_153:
[----:B------:R-:W-:Y:S05]  /*2530*/  BRA.DIV ~URZ, `(.L_x_62) ;  /* 0x0000ac927f007947 */ /* 0x000fea000b800000 */
[----:B-1----:R1:W3:Y:S02]  /*2540*/  SHFL.IDX PT, R2, R7, 0x4, 0x181f ;  /* 0x00981f0007027f89 */ /* 0x0022e400000e0000 */
.L_x_154:
[----:B------:R-:W-:Y:S01]  /*2550*/  IADD3 R3, R0, 0x40, RZ ;  /* 0x0000004000037810 */ /* 0x000fe20007ffe0ff */
[----:B------:R-:W-:Y:S03]  /*2560*/  BSSY B0, `(.L_x_63) ;  /* 0x0000009000007945 */ /* 0x000fe60003800000 */
[----:B------:R-:W-:-:S13]  /*2570*/  ISETP.GE.AND P0, PT, R3, R4, PT ;  /* 0x000000040300720c */ /* 0x000fda0003f06270 */
[----:B------:R-:W-:Y:S05]  /*2580*/  @P0 BRA `(.L_x_64) ;  /* 0x0000006000000947 */ /* 0x000fea0003800000 */
[----:B---3--:R-:W-:-:S04]  /*2590*/  LEA R2, P0, R246, R2, 0x1 ;  /* 0x00000002f6027211 */ /* 0x008fc800078008ff */
[----:B--2---:R-:W-:-:S05]  /*25a0*/  LEA.HI.X R3, R246, R8, R247, 0x1, P0 ;  /* 0x00000008f6037211 */ /* 0x004fca00000f0cf7 */
[----:B------:R-:W-:Y:S01]  /*25b0*/  @!PT LDS RZ, [RZ] ;  /* 0x00000000fffff984 */ /* 0x000fe20000000800 */
[----:B------:R-:W-:Y:S01]  /*25c0*/  @!PT LDS RZ, [RZ] ;  /* 0x00000000fffff984 */ /* 0x000fe20000000800 */
[----:B------:R-:W-:Y:S01]  /*25d0*/  @!PT LDS RZ, [RZ] ;  /* 0x00000000fffff984 */ /* 0x000fe20000000800 */
[----:B------:R2:W-:Y:S04]  /*25e0*/  LDGSTS.E.BYPASS.LTC128B.128 [R216+0x7100], [R2.64], !P3 ;  /* 0x0710000002d87fae */ /* 0x0005e8000d901d48 */
.L_x_64:
[----:B------:R-:W-:Y:S05]  /*25f0*/  BSYNC B0 ;  /* 0x0000000000007941 */ /* 0x000fea0003800000 */
.L_x_63:
[----:B------:R-:W-:Y:S05]  /*2600*/  BRA.DIV ~URZ, `(.L_x_65) ;  /* 0x0000ac327f007947 */ /* 0x000fea000b800000 */
[----:B--2---:R2:W1:Y:S04]  /*2610*/  SHFL.IDX PT, R8, R6, 0x5, 0x181f ;  /* 0x00b81f0006087f89 */ /* 0x00446800000e0000 */
[----:B---3--:R2:W3:Y:S02]  /*2620*/  SHFL.IDX PT, R2, R7, 0x5, 0x181f ;  /* 0x00b81f0007027f89 */ /* 0x0084e400000e0000 */
.L_x_155:
[----:B------:R-:W-:Y:S01]  /*2630*/  IADD3 R3, R0, 0x50, RZ ;  /* 0x0000005000037810 */ /* 0x000fe20007ffe0ff */
[----:B------:R-:W-:Y:S03]  /*2640*/  BSSY B0, `(.L_x_66) ;  /* 0x0000009000007945 */ /* 0x000fe60003800000 */
[----:B------:R-:W-:-:S13]  /*2650*/  ISETP.GE.AND P0, PT, R3, R4, PT ;  /* 0x000000040300720c */ /* 0x000fda0003f06270 */
[----:B------:R-:W-:Y:S05]  /*2660*/  @P0 BRA `(.L_x_67) ;  /* 0x0000006000000947 */ /* 0x000fea0003800000 */
[----:B---3--:R-:W-:-:S04]  /*2670*/  LEA R2, P0, R246, R2, 0x1 ;  /* 0x00000002f6027211 */ /* 0x008fc800078008ff */
[----:B-1----:R-:W-:-:S05]  /*2680*/  LEA.HI.X R3, R246, R8, R247, 0x1, P0 ;  /* 0x00000008f6037211 */ /* 0x002fca00000f0cf7 */
[----:B------:R-:W-:Y:S01]  /*2690*/  @!PT LDS RZ, [RZ] ;  /* 0x00000000fffff984 */ /* 0x000fe20000000800 */
[----:B------:R-:W-:Y:S01]  /*26a0*/  @!PT LDS RZ, [RZ] ;  /* 0x00000000fffff984 */ /* 0x000fe20000000800 */
[----:B------:R-:W-:Y:S01]  /*26b0*/  @!PT LDS RZ, [RZ] ;  /* 0x00000000fffff984 */ /* 0x000fe20000000800 */
[----:B------:R1:W-:Y:S04]  /*26c0*/  LDGSTS.E.BYPASS.LTC128B.128 [R216+0x7900], [R2.64], !P3 ;  /* 0x0790000002d87fae */ /* 0x0003e8000d901d48 */
.L_x_67:
[----:B------:R-:W-:Y:S05]  /*26d0*/  BSYNC B0 ;  /* 0x0000000000007941 */ /* 0x000fea0003800000 */
.L_x_66:
[----:B------:R-:W-:Y:S05]  /*26e0*/  BRA.DIV ~URZ, `(.L_x_68) ;  /* 0x0000ac227f007947 */ /* 0x000fea000b800000 */
[----:B-1----:R1:W2:Y:S02]  /*26f0*/  SHFL.IDX PT, R8, R6, 0x6, 0x181f ;  /* 0x00d81f0006087f89 */ /* 0x0022a400000e0000 */
.L_x_156:
[----:B------:R-:W-:Y:S05]  /*2700*/  BRA.DIV ~URZ, `(.L_x_69) ;  /* 0x0000ac727f007947 */ /* 0x000fea000b800000 */
[----:B---3--:R3:W1:Y:S02]  /*2710*/  SHFL.IDX PT, R2, R7, 0x6, 0x181f ;  /* 0x00d81f0007027f89 */ /* 0x00866400000e0000 */
.L_x_157:
        /* <DEDUP_REMOVED lines=10> */
.L_x_71:
[----:B------:R-:W-:Y:S05]  /*27c0*/  BSYNC B0 ;  /* 0x0000000000007941 */ /* 0x000fea0003800000 */
.L_x_70:
[----:B------:R-:W-:Y:S05]  /*27d0*/  BRA.DIV ~URZ, `(.L_x_72) ;  /* 0x0000ac127f007947 */ /* 0x000fea000b800000 */
[----:B-12---:R-:W1:Y:S04]  /*27e0*/  SHFL.IDX PT, R6, R6, 0x7, 0x181f ;  /* 0x00f81f0006067f89 */ /* 0x006e6800000e0000 */
[----:B------:R2:W3:Y:S02]  /*27f0*/  SHFL.IDX PT, R2, R7, 0x7, 0x181f ;  /* 0x00f81f0007027f89 */ /* 0x0004e400000e0000 */
.L_x_158:
[----:B------:R-:W-:-:S04]  /*2800*/  IADD3 R0, R0, 0x70, RZ ;  /* 0x0000007000007810 */ /* 0x000fc80007ffe0ff */
[----:B------:R-:W-:-:S13]  /*2810*/  ISETP.GE.AND P2, PT, R0, R4, PT ;  /* 0x000000040000720c */ /* 0x000fda0003f46270 */
[----:B---3--:R-:W-:-:S04]  /*2820*/  @!P2 LEA R2, P0, R246, R2, 0x1 ;  /* 0x00000002f602a211 */ /* 0x008fc800078008ff */
[----:B-1----:R-:W-:-:S05]  /*2830*/  @!P2 LEA.HI.X R3, R246, R6, R247, 0x1, P0 ;  /* 0x00000006f603a211 */ /* 0x002fca00000f0cf7 */
[----:B------:R-:W-:Y:S01]  /*2840*/  @!PT LDS RZ, [RZ] ;  /* 0x00000000fffff984 */ /* 0x000fe20000000800 */
[----:B------:R-:W-:Y:S01]  /*2850*/  @!PT LDS RZ, [RZ] ;  /* 0x00000000fffff984 */ /* 0x000fe20000000800 */
[----:B------:R-:W-:Y:S01]  /*2860*/  @!PT LDS RZ, [RZ] ;  /* 0x00000000fffff984 */ /* 0x000fe20000000800 */
[----:B------:R1:W-:Y:S04]  /*2870*/  @!P2 LDGSTS.E.BYPASS.LTC128B.128 [R216+0x8900], [R2.64], !P3 ;  /* 0x0890000002d8afae */ /* 0x0003e8000d901d48 */
[----:B------:R-:W0:Y:S01]  /*2880*/  LDGDEPBAR ;  /* 0x00000000000079af */ /* 0x000e220000000000 */
[----:B------:R-:W-:Y:S02]  /*2890*/  WARPSYNC 0xffffffff ;  /* 0xffffffff00007948 */ /* 0x000fe40003800000 */
[----:B------:R-:W3:Y:S04]  /*28a0*/  LDL.64 R8, [R1] ;  /* 0x0000000001087983 */ /* 0x000ee80000100a00 */
[----:B------:R-:W5:Y:S04]  /*28b0*/  LDL R17, [R1+0x10] ;  /* 0x0000100001117983 */ /* 0x000f680000100800 */
[----:B--2---:R-:W2:Y:S04]  /*28c0*/  LDL.64 R136, [R1+0x8] ;  /* 0x0000080001887983 */ /* 0x004ea80000100a00 */
[----:B----4-:R-:W4:Y:S01]  /*28d0*/  S2R R7, SR_TID.X ;  /* 0x0000000000077919 */ /* 0x010f220000002100 */
[----:B------:R-:W-:Y:S01]  /*28e0*/  IMAD.MOV.U32 R65, RZ, RZ, -0x50 ;  /* 0xffffffb0ff417424 */ /* 0x000fe200078e00ff */
[----:B------:R-:W-:Y:S01]  /*28f0*/  SHF.R.S32.HI R16, RZ, 0x1f, R64 ;  /* 0x0000001fff107819 */ /* 0x000fe20000011440 */
[----:B-1----:R-:W-:Y:S01]  /*2900*/  IMAD.WIDE.U32 R2, R64, c[0x0][0x1e0], RZ ;  /* 0x0000780040027a25 */ /* 0x002fe200078e00ff */
[----:B------:R-:W-:-:S03]  /*2910*/  ULDC.64 UR4, c[0x0][0x208] ;  /* 0x0000820000047ab9 */ /* 0x000fc60000000a00 */
[----:B------:R-:W-:Y:S02]  /*2920*/  IMAD R65, R244, R65, 0x50 ;  /* 0x00000050f4417424 */ /* 0x000fe400078e0241 */
[----:B------:R-:W-:Y:S01]  /*2930*/  IMAD R0, R16, c[0x0][0x1e0], RZ ;  /* 0x0000780010007a24 */ /* 0x000fe200078e02ff */
[----:B----4-:R-:W-:-:S04]  /*2940*/  SHF.R.S32.HI R5, RZ, 0x1f, R7 ;  /* 0x0000001fff057819 */ /* 0x010fc80000011407 */
[----:B------:R-:W-:-:S04]  /*2950*/  LEA.HI R5, R5, R7, RZ, 0x3 ;  /* 0x0000000705057211 */ /* 0x000fc800078f18ff */
[----:B------:R-:W-:-:S04]  /*2960*/  SHF.R.S32.HI R5, RZ, 0x3, R5 ;  /* 0x00000003ff057819 */ /* 0x000fc80000011405 */
[----:B------:R-:W-:Y:S01]  /*2970*/  IADD3 R18, R65, R116, -R5 ;  /* 0x0000007441127210 */ /* 0x000fe20007ffe805 */
[----:B------:R-:W-:-:S03]  /*2980*/  IMAD R0, R64, c[0x0][0x1e4], R0 ;  /* 0x0000790040007a24 */ /* 0x000fc600078e0200 */
[C---:B------:R-:W-:Y:S02]  /*2990*/  ISETP.GE.AND P2, PT, R18.reuse, 0x1, PT ;  /* 0x000000011200780c */ /* 0x040fe40003f46270 */
[----:B------:R-:W-:Y:S01]  /*29a0*/  ISETP.GE.AND P6, PT, R18, 0x11, PT ;  /* 0x000000111200780c */ /* 0x000fe20003fc6270 */
[----:B------:R-:W-:Y:S02]  /*29b0*/  IMAD.IADD R0, R3, 0x1, R0 ;  /* 0x0000000103007824 */ /* 0x000fe400078e0200 */
[----:B------:R-:W-:Y:S02]  /*29c0*/  IMAD.MOV.U32 R67, RZ, RZ, R252 ;  /* 0x000000ffff437224 */ /* 0x000fe400078e00fc */
[----:B------:R-:W-:Y:S02]  /*29d0*/  IMAD.MOV.U32 R117, RZ, RZ, c[0x0][0x1e0] ;  /* 0x00007800ff757624 */ /* 0x000fe400078e00ff */
[----:B------:R-:W-:Y:S01]  /*29e0*/  IMAD R5, R0, 0x50, RZ ;  /* 0x0000005000057824 */ /* 0x000fe200078e02ff */
[----:B------:R-:W-:Y:S01]  /*29f0*/  BAR.SYNC.DEFER_BLOCKING 0x0 ;  /* 0x0000000000007b1d */ /* 0x000fe20000010000 */
[----:B------:R-:W-:Y:S01]  /*2a00*/  ISETP.GE.AND P5, PT, R18, 0x21, PT ;  /* 0x000000211200780c */ /* 0x000fe20003fa6270 */
[----:B------:R-:W-:Y:S01]  /*2a10*/  IMAD.MOV.U32 R118, RZ, RZ, c[0x0][0x1e4] ;  /* 0x00007900ff767624 */ /* 0x000fe200078e00ff */
[----:B------:R-:W-:-:S03]  /*2a20*/  USHF.L.U32 UR7, UR4, 0x5, URZ ;  /* 0x0000000504077899 */ /* 0x000fc6000800063f */
[----:B------:R-:W-:Y:S02]  /*2a30*/  UMOV UR6, 0x5 ;  /* 0x0000000500067882 */ /* 0x000fe40000000000 */
[----:B------:R-:W-:Y:S01]  /*2a40*/  USHF.L.U64.HI UR5, UR4, UR6, UR5 ;  /* 0x0000000604057299 */ /* 0x000fe20008010205 */
[----:B---3--:R-:W-:-:S04]  /*2a50*/  IMAD.MOV.U32 R66, RZ, RZ, R8 ;  /* 0x000000ffff427224 */ /* 0x008fc800078e0008 */
[----:B------:R-:W-:-:S04]  /*2a60*/  IMAD.WIDE.U32 R2, R2, 0x50, R66 ;  /* 0x0000005002027825 */ /* 0x000fc800078e0042 */
[----:B------:R-:W-:Y:S01]  /*2a70*/  IMAD.IADD R3, R3, 0x1, R5 ;  /* 0x0000000103037824 */ /* 0x000fe200078e0205 */
[C---:B------:R-:W-:Y:S02]  /*2a80*/  @P2 LEA R4, P4, R2.reuse, c[0x0][0x1c8], 0x1 ;  /* 0x0000720002042a11 */ /* 0x040fe400078808ff */
[C---:B------:R-:W-:Y:S02]  /*2a90*/  @P6 LEA R0, P3, R117.reuse, R2, 0x4 ;  /* 0x0000000275006211 */ /* 0x040fe400078620ff */
[----:B------:R-:W-:Y:S02]  /*2aa0*/  @P2 LEA.HI.X R5, R2, c[0x0][0x1cc], R3, 0x1, P4 ;  /* 0x0000730002052a11 */ /* 0x000fe400020f0c03 */
[C---:B------:R-:W-:Y:S02]  /*2ab0*/  @P6 LEA.HI.X R6, R117.reuse, R3, R118, 0x4, P3 ;  /* 0x0000000375066211 */ /* 0x040fe400018f2476 */
[C---:B------:R-:W-:Y:S01]  /*2ac0*/  ISETP.GE.AND P4, PT, R18.reuse, 0x31, PT ;  /* 0x000000311200780c */ /* 0x040fe20003f86270 */
[----:B------:R-:W-:Y:S01]  /*2ad0*/  IMAD.WIDE.U32 R8, R117, 0x20, RZ ;  /* 0x0000002075087825 */ /* 0x000fe200078e00ff */
[----:B------:R-:W-:Y:S01]  /*2ae0*/  ISETP.GE.AND P3, PT, R18, 0x41, PT ;  /* 0x000000411200780c */ /* 0x000fe20003f66270 */
[----:B------:R-:W-:Y:S01]  /*2af0*/  @!PT LDS RZ, [RZ] ;  /* 0x00000000fffff984 */ /* 0x000fe20000000800 */
[----:B------:R-:W-:Y:S01]  /*2b00*/  @!PT LDS RZ, [RZ] ;  /* 0x00000000fffff984 */ /* 0x000fe20000000800 */
[----:B------:R-:W-:Y:S01]  /*2b10*/  @!PT LDS RZ, [RZ] ;  /* 0x00000000fffff984 */ /* 0x000fe20000000800 */
[----:B------:R1:W-:Y:S01]  /*2b20*/  @P2 LDGSTS.E.BYPASS.LTC128B.128 [R216+0x2900], [R4.64], !P1 ;  /* 0x0290000004d82fae */ /* 0x0003e2000c901d48 */
[----:B------:R-:W-:-:S04]  /*2b30*/  @P6 LEA R10, P0, R0, c[0x0][0x1c8], 0x1 ;  /* 0x00007200000a6a11 */ /* 0x000fc800078008ff */
[----:B------:R-:W-:Y:S01]  /*2b40*/  @P6 LEA.HI.X R11, R0, c[0x0][0x1cc], R6, 0x1, P0 ;  /* 0x00007300000b6a11 */ /* 0x000fe200000f0c06 */
[----:B------:R-:W-:Y:S01]  /*2b50*/  IMAD.SHL.U32 R6, R118, 0x20, RZ ;  /* 0x0000002076067824 */ /* 0x000fe200078e00ff */
[----:B------:R-:W-:-:S03]  /*2b60*/  @P5 IADD3 R0, P0, R2, R8, RZ ;  /* 0x0000000802005210 */ /* 0x000fc60007f1e0ff */
[----:B------:R-:W-:Y:S01]  /*2b70*/  @P4 IMAD R12, R118, 0x30, RZ ;  /* 0x00000030760c4824 */ /* 0x000fe200078e02ff */
[----:B------:R-:W-:Y:S01]  /*2b80*/  @P5 IADD3.X R6, R3, R9, R6, P0, !PT ;  /* 0x0000000903065210 */ /* 0x000fe200007fe406 */
[----:B------:R3:W-:Y:S01]  /*2b90*/  @P6 LDGSTS.E.BYPASS.LTC128B.128 [R216+0x3100], [R10.64], !P1 ;  /* 0x031000000ad86fae */ /* 0x0007e2000c901d48 */
[C---:B------:R-:W-:Y:S02]  /*2ba0*/  @P5 LEA R8, P0, R0.reuse, c[0x0][0x1c8], 0x1 ;  /* 0x0000720000085a11 */ /* 0x040fe400078008ff */
[----:B------:R-:W-:Y:S02]  /*2bb0*/  @P3 LEA R7, P2, R117, R2, 0x6 ;  /* 0x0000000275073211 */ /* 0x000fe400078430ff */
[----:B------:R-:W-:-:S05]  /*2bc0*/  @P5 LEA.HI.X R9, R0, c[0x0][0x1cc], R6, 0x1, P0 ;  /* 0x0000730000095a11 */ /* 0x000fca00000f0c06 */
[----:B------:R3:W-:Y:S01]  /*2bd0*/  @P5 LDGSTS.E.BYPASS.LTC128B.128 [R216+0x3900], [R8.64], !P1 ;  /* 0x0390000008d85fae */ /* 0x0007e2000c901d48 */
[----:B-1----:R-:W-:Y:S01]  /*2be0*/  @P4 IMAD.WIDE.U32 R4, R117, 0x30, R2 ;  /* 0x0000003075044825 */ /* 0x002fe200078e0002 */
[----:B------:R-:W-:Y:S02]  /*2bf0*/  @P3 LEA R2, P0, R7, c[0x0][0x1c8], 0x1 ;  /* 0x0000720007023a11 */ /* 0x000fe400078008ff */
[----:B------:R-:W-:Y:S01]  /*2c00*/  @P3 LEA.HI.X R3, R117, R3, R118, 0x6, P2 ;  /* 0x0000000375033211 */ /* 0x000fe200010f3476 */
[----:B------:R-:W-:Y:S01]  /*2c10*/  @P4 IMAD.IADD R0, R5, 0x1, R12 ;  /* 0x0000000105004824 */ /* 0x000fe200078e020c */
[C---:B------:R-:W-:Y:S02]  /*2c20*/  @P4 LEA R6, P2, R4.reuse, c[0x0][0x1c8], 0x1 ;  /* 0x0000720004064a11 */ /* 0x040fe400078408ff */
[----:B------:R-:W-:Y:S02]  /*2c30*/  @P3 LEA.HI.X R3, R7, c[0x0][0x1cc], R3, 0x1, P0 ;  /* 0x0000730007033a11 */ /* 0x000fe400000f0c03 */
[----:B------:R-:W-:-:S05]  /*2c40*/  @P4 LEA.HI.X R7, R4, c[0x0][0x1cc], R0, 0x1, P2 ;  /* 0x0000730004074a11 */ /* 0x000fca00010f0c00 */
[----:B------:R1:W-:Y:S04]  /*2c50*/  @P4 LDGSTS.E.BYPASS.LTC128B.128 [R216+0x4100], [R6.64], !P1 ;  /* 0x0410000006d84fae */ /* 0x0003e8000c901d48 */
[----:B------:R4:W-:Y:S04]  /*2c60*/  @P3 LDGSTS.E.BYPASS.LTC128B.128 [R216+0x4900], [R2.64], !P1 ;  /* 0x0490000002d83fae */ /* 0x0009e8000c901d48 */
[----:B------:R-:W0:Y:S01]  /*2c70*/  LDGDEPBAR ;  /* 0x00000000000079af */ /* 0x000e220000000000 */
[----:B------:R-:W-:-:S04]  /*2c80*/  DEPBAR.LE SB0, 0x1 ;  /* 0x000080400000791a */ /* 0x000fc80000000000 */
[----:B------:R-:W-:-:S04]  /*2c90*/  DEPBAR.LE SB0, 0x0 ;  /* 0x000080000000791a */ /* 0x000fc80000000000 */
[----:B------:R-:W-:Y:S06]  /*2ca0*/  BAR.SYNC.DEFER_BLOCKING 0x0 ;  /* 0x0000000000007b1d */ /* 0x000fec0000010000 */
[----:B-1----:R-:W-:Y:S04]  /*2cb0*/  LDSM.16.M88.4 R4, [R206+0x2000] ;  /* 0x00200000ce04783b */ /* 0x002fe80000000200 */
[----:B------:R-:W1:Y:S04]  /*2cc0*/  LDSM.16.M88.4 R20, [R119] ;  /* 0x000000007714783b */ /* 0x000e680000000200 */
[----:B------:R-:W2:Y:S04]  /*2cd0*/  LDSM.16.M88.4 R12, [R119+0x800] ;  /* 0x00080000770c783b */ /* 0x000ea80000000200 */
[----:B------:R-:W2:Y:S04]  /*2ce0*/  LDSM.16.M88.4 R24, [R119+0x1000] ;  /* 0x001000007718783b */ /* 0x000ea80000000200 */
[----:B------:R-:W5:Y:S04]  /*2cf0*/  LDSM.16.M88.4 R32, [R119+0x1800] ;  /* 0x001800007720783b */ /* 0x000f680000000200 */
[----:B------:R-:W5:Y:S04]  /*2d00*/  LDSM.16.M88.4 R28, [R119+0x2000] ;  /* 0x00200000771c783b */ /* 0x000f680000000200 */
[----:B---3--:R-:W3:Y:S01]  /*2d10*/  LDSM.16.M88.4 R8, [R206] ;  /* 0x00000000ce08783b */ /* 0x008ee20000000200 */
[----:B------:R-:W-:-:S02]  /*2d20*/  IMAD R0, R16, c[0x0][0x208], RZ ;  /* 0x0000820010007a24 */ /* 0x000fc400078e02ff */
[C---:B----4-:R-:W-:Y:S01]  /*2d30*/  IMAD.WIDE.U32 R2, R64.reuse, c[0x0][0x208], RZ ;  /* 0x0000820040027a25 */ /* 0x050fe200078e00ff */
[----:B------:R-:W-:Y:S03]  /*2d40*/  LDSM.16.M88.4 R36, [R213] ;  /* 0x00000000d524783b */ /* 0x000fe60000000200 */
[----:B------:R-:W-:Y:S01]  /*2d50*/  IMAD R0, R64, c[0x0][0x20c], R0 ;  /* 0x0000830040007a24 */ /* 0x000fe200078e0200 */
[----:B------:R-:W-:Y:S03]  /*2d60*/  LDSM.16.M88.4 R56, [R214] ;  /* 0x00000000d638783b */ /* 0x000fe60000000200 */
[----:B------:R-:W-:Y:S01]  /*2d70*/  IMAD.IADD R0, R3, 0x1, R0 ;  /* 0x0000000103007824 */ /* 0x000fe200078e0200 */
[----:B------:R-:W-:Y:S01]  /*2d80*/  ISETP.GE.AND P2, PT, R246, c[0x0][0x1d4], PT ;  /* 0x00007500f6007a0c */ /* 0x000fe20003f46270 */
[----:B------:R-:W-:Y:S01]  /*2d90*/  LDSM.16.M88.4 R68, [R210] ;  /* 0x00000000d244783b */ /* 0x000fe20000000200 */
[C---:B-1----:R-:W-:Y:S08]  /*2da0*/  HMMA.16816.F32.BF16 R40, R4.reuse, R20, RZ ;  /* 0x000000140428723c */ /* 0x042ff000000418ff */
[C---:B--2---:R-:W-:Y:S08]  /*2db0*/  HMMA.16816.F32.BF16 R44, R4.reuse, R12, RZ ;  /* 0x0000000c042c723c */ /* 0x044ff000000418ff */
[C---:B------:R-:W-:Y:S08]  /*2dc0*/  HMMA.16816.F32.BF16 R48, R4.reuse, R24, RZ ;  /* 0x000000180430723c */ /* 0x040ff000000418ff */
[C---:B-----5:R-:W-:Y:S08]  /*2dd0*/  HMMA.16816.F32.BF16 R52, R4.reuse, R32, RZ ;  /* 0x000000200434723c */ /* 0x060ff000000418ff */
[C---:B------:R-:W-:Y:S08]  /*2de0*/  HMMA.16816.F32.BF16 R60, R4.reuse, R28, RZ ;  /* 0x0000001c043c723c */ /* 0x040ff000000418ff */
[C---:B------:R-:W-:Y:S08]  /*2df0*/  HMMA.16816.F32.BF16 R76, R4.reuse, R22, RZ ;  /* 0x00000016044c723c */ /* 0x040ff000000418ff */
[C---:B------:R-:W-:Y:S08]  /*2e00*/  HMMA.16816.F32.BF16 R72, R4.reuse, R14, RZ ;  /* 0x0000000e0448723c */ /* 0x040ff000000418ff */
[C---:B------:R-:W-:Y:S08]  /*2e10*/  HMMA.16816.F32.BF16 R96, R4.reuse, R26, RZ ;  /* 0x0000001a0460723c */ /* 0x040ff000000418ff */
[C---:B------:R-:W-:Y:S08]  /*2e20*/  HMMA.16816.F32.BF16 R112, R4.reuse, R34, RZ ;  /* 0x000000220470723c */ /* 0x040ff000000418ff */
[----:B------:R-:W-:Y:S01]  /*2e30*/  HMMA.16816.F32.BF16 R108, R4, R30, RZ ;  /* 0x0000001e046c723c */ /* 0x000fe200000418ff */
[----:B------:R-:W1:Y:S01]  /*2e40*/  LDSM.16.M88.4 R4, [R209+0x2000] ;  /* 0x00200000d104783b */ /* 0x000e620000000200 */
[----:B------:R-:W-:-:S06]  /*2e50*/  IMAD R0, R0, 0x50, RZ ;  /* 0x0000005000007824 */ /* 0x000fcc00078e02ff */
[C---:B---3--:R-:W-:Y:S08]  /*2e60*/  HMMA.16816.F32.BF16 R120, R8.reuse, R20, RZ ;  /* 0x000000140878723c */ /* 0x048ff000000418ff */
[C---:B------:R-:W-:Y:S01]  /*2e70*/  HMMA.16816.F32.BF16 R144, R8.reuse, R22, RZ ;  /* 0x000000160890723c */ /* 0x040fe200000418ff */
[----:B------:R-:W-:Y:S07]  /*2e80*/  LDSM.16.M88.4 R20, [R211] ;  /* 0x00000000d314783b */ /* 0x000fee0000000200 */
[C---:B------:R-:W-:Y:S08]  /*2e90*/  HMMA.16816.F32.BF16 R104, R8.reuse, R12, RZ ;  /* 0x0000000c0868723c */ /* 0x040ff000000418ff */
[C---:B------:R-:W-:Y:S08]  /*2ea0*/  HMMA.16816.F32.BF16 R128, R8.reuse, R14, RZ ;  /* 0x0000000e0880723c */ /* 0x040ff000000418ff */
[C---:B------:R-:W-:Y:S08]  /*2eb0*/  HMMA.16816.F32.BF16 R100, R8.reuse, R24, RZ ;  /* 0x000000180864723c */ /* 0x040ff000000418ff */
[C---:B------:R-:W-:Y:S01]  /*2ec0*/  HMMA.16816.F32.BF16 R124, R8.reuse, R26, RZ ;  /* 0x0000001a087c723c */ /* 0x040fe200000418ff */
[----:B------:R-:W2:Y:S07]  /*2ed0*/  LDSM.16.M88.4 R24, [R212] ;  /* 0x00000000d418783b */ /* 0x000eae0000000200 */
[C---:B------:R-:W-:Y:S08]  /*2ee0*/  HMMA.16816.F32.BF16 R92, R8.reuse, R32, RZ ;  /* 0x00000020085c723c */ /* 0x040ff000000418ff */
[C---:B------:R-:W-:Y:S08]  /*2ef0*/  HMMA.16816.F32.BF16 R132, R8.reuse, R34, RZ ;  /* 0x000000220884723c */ /* 0x040ff000000418ff */
[C---:B------:R-:W-:Y:S08]  /*2f00*/  HMMA.16816.F32.BF16 R84, R8.reuse, R28, RZ ;  /* 0x0000001c0854723c */ /* 0x040ff000000418ff */
[----:B------:R-:W-:Y:S07]  /*2f10*/  HMMA.16816.F32.BF16 R88, R8, R30, RZ ;  /* 0x0000001e0858723c */ /* 0x000fee00000418ff */
[----:B------:R-:W-:-:S02]  /*2f20*/  IMAD.MOV.U32 R8, RZ, RZ, R136 ;  /* 0x000000ffff087224 */ /* 0x000fc400078e0088 */
[----:B------:R-:W-:-:S04]  /*2f30*/  IMAD.MOV.U32 R9, RZ, RZ, R17 ;  /* 0x000000ffff097224 */ /* 0x000fc800078e0011 */
[----:B------:R-:W-:Y:S01]  /*2f40*/  IMAD.WIDE.U32 R2, R2, 0x50, R8 ;  /* 0x0000005002027825 */ /* 0x000fe200078e0008 */
[----:B------:R-:W-:Y:S01]  /*2f50*/  ISETP.LT.OR P6, PT, R18, 0x1, P2 ;  /* 0x000000011200780c */ /* 0x000fe200017c1670 */
[----:B------:R-:W3:Y:S02]  /*2f60*/  LDSM.16.M88.4 R8, [R209] ;  /* 0x00000000d108783b */ /* 0x000ee40000000200 */
[----:B------:R-:W-:Y:S01]  /*2f70*/  IMAD.IADD R0, R3, 0x1, R0 ;  /* 0x0000000103007824 */ /* 0x000fe200078e0200 */
[----:B------:R-:W-:-:S04]  /*2f80*/  LEA R16, P0, R2, c[0x0][0x1f8], 0x1 ;  /* 0x00007e0002107a11 */ /* 0x000fc800078008ff */
[----:B------:R-:W-:Y:S02]  /*2f90*/  LEA.HI.X R17, R2, c[0x0][0x1fc], R0, 0x1, P0 ;  /* 0x00007f0002117a11 */ /* 0x000fe400000f0c00 */
[----:B------:R-:W-:Y:S02]  /*2fa0*/  IADD3 R14, P3, R16, UR7, RZ ;  /* 0x00000007100e7c10 */ /* 0x000fe4000ff7e0ff */
[----:B------:R-:W-:Y:S01]  /*2fb0*/  ISETP.LT.OR P5, PT, R18, 0x11, P2 ;  /* 0x000000111200780c */ /* 0x000fe200017a1670 */
[----:B------:R-:W-:Y:S01]  /*2fc0*/  @!PT LDS RZ, [RZ] ;  /* 0x00000000fffff984 */ /* 0x000fe20000000800 */
[----:B------:R-:W-:Y:S01]  /*2fd0*/  @!PT LDS RZ, [RZ] ;  /* 0x00000000fffff984 */ /* 0x000fe20000000800 */
[----:B------:R-:W-:Y:S01]  /*2fe0*/  @!PT LDS RZ, [RZ] ;  /* 0x00000000fffff984 */ /* 0x000fe20000000800 */
[----:B------:R4:W-:Y:S01]  /*2ff0*/  LDGSTS.E.BYPASS.LTC128B.128 [R216+0x100], [R16.64], !P6 ;  /* 0x0010000010d87fae */ /* 0x0009e2000f101d48 */
[----:B------:R-:W-:Y:S02]  /*3000*/  IADD3 R12, P0, R14, UR7, RZ ;  /* 0x000000070e0c7c10 */ /* 0x000fe4000ff1e0ff */
[----:B------:R-:W-:Y:S02]  /*3010*/  IADD3.X R15, R17, UR5, RZ, P3, !PT ;  /* 0x00000005110f7c10 */ /* 0x000fe40009ffe4ff */
[----:B------:R-:W-:-:S02]  /*3020*/  ISETP.LT.OR P4, PT, R18, 0x21, P2 ;  /* 0x000000211200780c */ /* 0x000fc40001781670 */
[----:B------:R-:W-:Y:S02]  /*3030*/  IADD3.X R13, R15, UR5, RZ, P0, !PT ;  /* 0x000000050f0d7c10 */ /* 0x000fe400087fe4ff */
[----:B------:R-:W-:Y:S02]  /*3040*/  ISETP.LT.OR P3, PT, R18, 0x31, P2 ;  /* 0x000000311200780c */ /* 0x000fe40001761670 */
[----:B------:R-:W-:Y:S01]  /*3050*/  IADD3 R2, P0, R12, UR7, RZ ;  /* 0x000000070c027c10 */ /* 0x000fe2000ff1e0ff */
[----:B------:R5:W-:Y:S01]  /*3060*/  LDGSTS.E.BYPASS.LTC128B.128 [R216+0x900], [R14.64], !P5 ;  /* 0x009000000ed87fae */ /* 0x000be2000e901d48 */
[----:B------:R-:W-:Y:S02]  /*3070*/  ISETP.LT.OR P2, PT, R18, 0x41, P2 ;  /* 0x000000411200780c */ /* 0x000fe40001741670 */
[----:B------:R-:W-:Y:S01]  /*3080*/  IADD3.X R3, R13, UR5, RZ, P0, !PT ;  /* 0x000000050d037c10 */ /* 0x000fe200087fe4ff */
[----:B-1----:R-:W-:Y:S02]  /*3090*/  HMMA.16816.F32.BF16 R28, R4, R36, R48 ;  /* 0x00000024041c723c */ /* 0x002fe40000041830 */
[----:B------:R5:W-:Y:S04]  /*30a0*/  LDGSTS.E.BYPASS.LTC128B.128 [R216+0x1100], [R12.64], !P4 ;  /* 0x011000000cd87fae */ /* 0x000be8000e101d48 */
[----:B------:R1:W-:Y:S01]  /*30b0*/  LDGSTS.E.BYPASS.LTC128B.128 [R216+0x1900], [R2.64], !P3 ;  /* 0x0190000002d87fae */ /* 0x0003e2000d901d48 */
[----:B----4-:R-:W-:-:S04]  /*30c0*/  IADD3 R16, P0, R2, UR7, RZ ;  /* 0x0000000702107c10 */ /* 0x010fc8000ff1e0ff */
[----:B------:R-:W-:Y:S01]  /*30d0*/  IADD3.X R17, R3, UR5, RZ, P0, !PT ;  /* 0x0000000503117c10 */ /* 0x000fe200087fe4ff */
[C---:B------:R-:W-:Y:S04]  /*30e0*/  HMMA.16816.F32.BF16 R32, R4.reuse, R56, R44 ;  /* 0x000000380420723c */ /* 0x040fe8000004182c */
[----:B------:R4:W-:Y:S04]  /*30f0*/  LDGSTS.E.BYPASS.LTC128B.128 [R216+0x2100], [R16.64], !P2 ;  /* 0x0210000010d87fae */ /* 0x0009e8000d101d48 */
[----:B------:R-:W-:Y:S04]  /*3100*/  LDSM.16.M88.4 R48, [R205+0x800] ;  /* 0x00080000cd30783b */ /* 0x000fe80000000200 */
[----:B------:R-:W-:Y:S01]  /*3110*/  LDSM.16.M88.4 R44, [R205+0x1000] ;  /* 0x00100000cd2c783b */ /* 0x000fe20000000200 */
[C---:B--2---:R-:W-:Y:S03]  /*3120*/  HMMA.16816.F32.BF16 R140, R4.reuse, R24, R52 ;  /* 0x00000018048c723c */ /* 0x044fe60000041834 */
[----:B------:R-:W-:Y:S04]  /*3130*/  LDSM.16.M88.4 R52, [R205] ;  /* 0x00000000cd34783b */ /* 0x000fe80000000200 */
[----:B-----5:R-:W-:Y:S01]  /*3140*/  LDSM.16.M88.4 R12, [R207] ;  /* 0x00000000cf0c783b */ /* 0x020fe20000000200 */
[C---:B------:R-:W-:Y:S03]  /*3150*/  HMMA.16816.F32.BF16 R80, R4.reuse, R68, R40 ;  /* 0x000000440450723c */ /* 0x040fe60000041828 */
[----:B------:R-:W-:Y:S04]  /*3160*/  LDSM.16.M88.4 R40, [R205+0x2000] ;  /* 0x00200000cd28783b */ /* 0x000fe80000000200 */
[----:B------:R-:W0:Y:S04]  /*3170*/  LDGDEPBAR ;  /* 0x00000000000079af */ /* 0x000e280000000000 */
[----:B----4-:R-:W2:Y:S01]  /*3180*/  LDSM.16.M88.4 R16, [R207+0x2000] ;  /* 0x00200000cf10783b */ /* 0x010ea20000000200 */
[C---:B------:R-:W-:Y:S03]  /*3190*/  HMMA.16816.F32.BF16 R156, R4.reuse, R20, R60 ;  /* 0x00000014049c723c */ /* 0x040fe6000004183c */
[----:B------:R-:W4:Y:S05]  /*31a0*/  LDSM.16.M88.4 R60, [R205+0x1800] ;  /* 0x00180000cd3c783b */ /* 0x000f2a0000000200 */
[C---:B------:R-:W-:Y:S08]  /*31b0*/  HMMA.16816.F32.BF16 R76, R4.reuse, R70, R76 ;  /* 0x00000046044c723c */ /* 0x040ff0000004184c */
[----:B------:R-:W-:Y:S08]  /*31c0*/  HMMA.16816.F32.BF16 R72, R4, R58, R72 ;  /* 0x0000003a0448723c */ /* 0x000ff00000041848 */
[C---:B---3--:R-:W-:Y:S08]  /*31d0*/  HMMA.16816.F32.BF16 R136, R8.reuse, R68, R120 ;  /* 0x000000440888723c */ /* 0x048ff00000041878 */
[C---:B------:R-:W-:Y:S08]  /*31e0*/  HMMA.16816.F32.BF16 R68, R8.reuse, R70, R144 ;  /* 0x000000460844723c */ /* 0x040ff00000041890 */
[----:B------:R-:W-:Y:S08]  /*31f0*/  HMMA.16816.F32.BF16 R152, R8, R56, R104 ;  /* 0x000000380898723c */ /* 0x000ff00000041868 */
[C---:B------:R-:W-:Y:S08]  /*3200*/  HMMA.16816.F32.BF16 R172, R4.reuse, R38, R96 ;  /* 0x0000002604ac723c */ /* 0x040ff00000041860 */
[C---:B------:R-:W-:Y:S08]  /*3210*/  HMMA.16816.F32.BF16 R164, R4.reuse, R26, R112 ;  /* 0x0000001a04a4723c */ /* 0x040ff00000041870 */
[----:B------:R-:W-:Y:S01]  /*3220*/  HMMA.16816.F32.BF16 R148, R4, R22, R108 ;  /* 0x000000160494723c */ /* 0x000fe2000004186c */
[----:B------:R-:W-:Y:S07]  /*3230*/  LDSM.16.M88.4 R4, [R208+0x2000] ;  /* 0x00200000d004783b */ /* 0x000fee0000000200 */
[C---:B------:R-:W-:Y:S08]  /*3240*/  HMMA.16816.F32.BF16 R56, R8.reuse, R58, R128 ;  /* 0x0000003a0838723c */ /* 0x040ff00000041880 */
[C---:B------:R-:W-:Y:S08]  /*3250*/  HMMA.16816.F32.BF16 R160, R8.reuse, R36, R100 ;  /* 0x0000002408a0723c */ /* 0x040ff00000041864 */
[C---:B------:R-:W-:Y:S08]  /*3260*/  HMMA.16816.F32.BF16 R168, R8.reuse, R24, R92 ;  /* 0x0000001808a8723c */ /* 0x040ff0000004185c */
[C---:B------:R-:W-:Y:S08]  /*3270*/  HMMA.16816.F32.BF16 R176, R8.reuse, R20, R84 ;  /* 0x0000001408b0723c */ /* 0x040ff00000041854 */
[C---:B------:R-:W-:Y:S01]  /*3280*/  HMMA.16816.F32.BF16 R120, R8.reuse, R38, R124 ;  /* 0x000000260878723c */ /* 0x040fe2000004187c */
[----:B------:R-:W-:Y:S07]  /*3290*/  LDSM.16.M88.4 R36, [R202] ;  /* 0x00000000ca24783b */ /* 0x000fee0000000200 */
[C---:B------:R-:W-:Y:S01]  /*32a0*/  HMMA.16816.F32.BF16 R132, R8.reuse, R26, R132 ;  /* 0x0000001a0884723c */ /* 0x040fe20000041884 */
[----:B------:R-:W-:Y:S07]  /*32b0*/  LDSM.16.M88.4 R24, [R202+0x1800] ;  /* 0x00180000ca18783b */ /* 0x000fee0000000200 */
[----:B------:R-:W-:Y:S01]  /*32c0*/  HMMA.16816.F32.BF16 R128, R8, R22, R88 ;  /* 0x000000160880723c */ /* 0x000fe20000041858 */
[----:B------:R-:W-:Y:S04]  /*32d0*/  LDSM.16.M88.4 R8, [R208] ;  /* 0x00000000d008783b */ /* 0x000fe80000000200 */
[----:B------:R-:W-:Y:S03]  /*32e0*/  LDSM.16.M88.4 R20, [R202+0x2000] ;  /* 0x00200000ca14783b */ /* 0x000fe60000000200 */
[C---:B--2---:R-:W-:Y:S01]  /*32f0*/  HMMA.16816.F32.BF16 R112, R16.reuse, R48, R32 ;  /* 0x000000301070723c */ /* 0x044fe20000041820 */
[----:B------:R-:W2:Y:S07]  /*3300*/  LDSM.16.M88.4 R32, [R202+0x800] ;  /* 0x00080000ca20783b */ /* 0x000eae0000000200 */
[----:B------:R-:W-:Y:S01]  /*3310*/  HMMA.16816.F32.BF16 R108, R16, R44, R28 ;  /* 0x0000002c106c723c */ /* 0x000fe2000004181c */
[----:B------:R-:W3:Y:S01]  /*3320*/  LDSM.16.M88.4 R28, [R202+0x1000] ;  /* 0x00100000ca1c783b */ /* 0x000ee20000000200 */
[----:B------:R-:W-:Y:S01]  /*3330*/  ISETP.GT.AND P0, PT, R64, R250, PT ;  /* 0x000000fa4000720c */ /* 0x000fe20003f04270 */
[----:B------:R-:W-:-:S05]  /*3340*/  DEPBAR.LE SB0, 0x0 ;  /* 0x000080000000791a */ /* 0x000fca0000000000 */
[----:B------:R-:W-:Y:S08]  /*3350*/  HMMA.16816.F32.BF16 R92, R16, R50, R72 ;  /* 0x00000032105c723c */ /* 0x000ff00000041848 */
[----:B------:R-:W-:Y:S08]  /*3360*/  HMMA.16816.F32.BF16 R72, R12, R54, R68 ;  /* 0x000000360c48723c */ /* 0x000ff00000041844 */
[----:B------:R-:W-:Y:S08]  /*3370*/  HMMA.16816.F32.BF16 R124, R16, R52, R80 ;  /* 0x00000034107c723c */ /* 0x000ff00000041850 */
[----:B------:R-:W-:Y:S08]  /*3380*/  HMMA.16816.F32.BF16 R68, R12, R48, R152 ;  /* 0x000000300c44723c */ /* 0x000ff00000041898 */
[C---:B----4-:R-:W-:Y:S08]  /*3390*/  HMMA.16816.F32.BF16 R104, R16.reuse, R60, R140 ;  /* 0x0000003c1068723c */ /* 0x050ff0000004188c */
        /* <DEDUP_REMOVED lines=13> */
[----:B------:R-:W-:Y:S07]  /*3470*/  BSSY B0, `(.L_x_73) ;  /* 0x0000035000007945 */ /* 0x000fee0003800000 */
[C---:B--2---:R-:W-:Y:S08]  /*3480*/  HMMA.16816.F32.BF16 R112, R4.reuse, R32, R112 ;  /* 0x000000200470723c */ /* 0x044ff00000041870 */
[----:B------:R-:W-:Y:S08]  /*3490*/  HMMA.16816.F32.BF16 R92, R4, R34, R92 ;  /* 0x00000022045c723c */ /* 0x000ff0000004185c */
[C---:B------:R-:W-:Y:S08]  /*34a0*/  HMMA.16816.F32.BF16 R68, R8.reuse, R32, R68 ;  /* 0x000000200844723c */ /* 0x040ff00000041844 */
[----:B------:R-:W-:Y:S08]  /*34b0*/  HMMA.16816.F32.BF16 R48, R8, R34, R48 ;  /* 0x000000220830723c */ /* 0x000ff00000041830 */
[C---:B---3--:R-:W-:Y:S08]  /*34c0*/  HMMA.16816.F32.BF16 R108, R4.reuse, R28, R108 ;  /* 0x0000001c046c723c */ /* 0x048ff0000004186c */
[C---:B------:R-:W-:Y:S08]  /*34d0*/  HMMA.16816.F32.BF16 R40, R4.reuse, R30, R88 ;  /* 0x0000001e0428723c */ /* 0x040ff00000041858 */
[C---:B------:R-:W-:Y:S08]  /*34e0*/  HMMA.16816.F32.BF16 R100, R4.reuse, R20, R100 ;  /* 0x000000140464723c */ /* 0x040ff00000041864 */
[----:B------:R-:W-:Y:S08]  /*34f0*/  HMMA.16816.F32.BF16 R80, R4, R22, R80 ;  /* 0x000000160450723c */ /* 0x000ff00000041850 */
        /* <DEDUP_REMOVED lines=11> */
[----:B------:R-:W-:Y:S01]  /*35b0*/  HMMA.16816.F32.BF16 R20, R8, R22, R12 ;  /* 0x000000160814723c */ /* 0x000fe2000004180c */
[----:B------:R-:W-:Y:S06]  /*35c0*/  BAR.SYNC.DEFER_BLOCKING 0x0 ;  /* 0x0000000000007b1d */ /* 0x000fec0000010000 */
[----:B------:R-:W-:Y:S01]  /*35d0*/  @!UPT UIADD3 URZ, URZ, URZ, URZ ;  /* 0x0000003f3f3ff290 */ /* 0x000fe2000fffe03f */
[----:B------:R-:W-:Y:S11]  /*35e0*/  @!P0 BRA `(.L_x_74) ;  /* 0x000001d000008947 */ /* 0x000ff60003800000 */
[----:B-1----:R-:W-:Y:S01]  /*35f0*/  IADD3 R0, R244, -0x2, RZ ;  /* 0xfffffffef4007810 */ /* 0x002fe20007ffe0ff */
[C---:B------:R-:W-:Y:S01]  /*3600*/  IMAD.SHL.U32 R10, R117.reuse, 0x20, RZ ;  /* 0x00000020750a7824 */ /* 0x040fe200078e00ff */
[----:B------:R-:W-:-:S02]  /*3610*/  SHF.L.U64.HI R11, R117, 0x5, R118 ;  /* 0x00000005750b7819 */ /* 0x000fc40000010276 */
[----:B------:R-:W-:-:S05]  /*3620*/  SHF.R.S32.HI R2, RZ, 0x1f, R0 ;  /* 0x0000001fff027819 */ /* 0x000fca0000011400 */
[----:B------:R-:W-:Y:S02]  /*3630*/  IMAD R4, R2, c[0x0][0x1e0], RZ ;  /* 0x0000780002047a24 */ /* 0x000fe400078e02ff */
[----:B------:R-:W-:-:S04]  /*3640*/  IMAD.WIDE.U32 R2, R0, c[0x0][0x1e0], RZ ;  /* 0x0000780000027a25 */ /* 0x000fc800078e00ff */
[----:B------:R-:W-:-:S04]  /*3650*/  IMAD R0, R0, c[0x0][0x1e4], R4 ;  /* 0x0000790000007a24 */ /* 0x000fc800078e0204 */
[----:B------:R-:W-:Y:S02]  /*3660*/  IMAD.IADD R0, R3, 0x1, R0 ;  /* 0x0000000103007824 */ /* 0x000fe400078e0200 */
[----:B------:R-:W-:-:S04]  /*3670*/  IMAD.WIDE.U32 R2, R2, 0x50, R66 ;  /* 0x0000005002027825 */ /* 0x000fc800078e0042 */
[----:B------:R-:W-:Y:S01]  /*3680*/  IMAD R0, R0, 0x50, RZ ;  /* 0x0000005000007824 */ /* 0x000fe200078e02ff */
[----:B------:R-:W-:-:S04]  /*3690*/  LEA R8, P0, R2, c[0x0][0x1c8], 0x1 ;  /* 0x0000720002087a11 */ /* 0x000fc800078008ff */
[----:B------:R-:W-:Y:S02]  /*36a0*/  IADD3 R0, R3, R0, RZ ;  /* 0x0000000003007210 */ /* 0x000fe40007ffe0ff */
[----:B------:R-:W-:Y:S02]  /*36b0*/  IADD3 R6, P2, R10, R8, RZ ;  /* 0x000000080a067210 */ /* 0x000fe40007f5e0ff */
[----:B------:R-:W-:Y:S02]  /*36c0*/  LEA.HI.X R9, R2, c[0x0][0x1cc], R0, 0x1, P0 ;  /* 0x0000730002097a11 */ /* 0x000fe400000f0c00 */
[----:B------:R-:W-:-:S03]  /*36d0*/  IADD3 R4, P0, R6, R10, RZ ;  /* 0x0000000a06047210 */ /* 0x000fc60007f1e0ff */
[----:B------:R-:W-:Y:S01]  /*36e0*/  IMAD.X R7, R11, 0x1, R9, P2 ;  /* 0x000000010b077824 */ /* 0x000fe200010e0609 */
[-C--:B------:R-:W-:Y:S01]  /*36f0*/  IADD3 R2, P2, R4, R10.reuse, RZ ;  /* 0x0000000a04027210 */ /* 0x080fe20007f5e0ff */
[----:B------:R-:W-:Y:S01]  /*3700*/  @!PT LDS RZ, [RZ] ;  /* 0x00000000fffff984 */ /* 0x000fe20000000800 */
[----:B------:R-:W-:Y:S01]  /*3710*/  @!PT LDS RZ, [RZ] ;  /* 0x00000000fffff984 */ /* 0x000fe20000000800 */
[----:B------:R-:W-:Y:S01]  /*3720*/  @!PT LDS RZ, [RZ] ;  /* 0x00000000fffff984 */ /* 0x000fe20000000800 */
[----:B------:R1:W-:Y:S03]  /*3730*/  LDGSTS.E.BYPASS.LTC128B.128 [R216+0x2900], [R8.64], !P1 ;  /* 0x0290000008d87fae */ /* 0x0003e6000c901d48 */
[----:B------:R-:W-:Y:S01]  /*3740*/  IADD3.X R5, R7, R11, RZ, P0, !PT ;  /* 0x0000000b07057210 */ /* 0x000fe200007fe4ff */
[----:B------:R1:W-:Y:S01]  /*3750*/  LDGSTS.E.BYPASS.LTC128B.128 [R216+0x3100], [R6.64], !P1 ;  /* 0x0310000006d87fae */ /* 0x0003e2000c901d48 */
[----:B------:R-:W-:-:S03]  /*3760*/  IADD3 R10, P0, R2, R10, RZ ;  /* 0x0000000a020a7210 */ /* 0x000fc60007f1e0ff */
[----:B------:R-:W-:Y:S01]  /*3770*/  IMAD.X R3, R5, 0x1, R11, P2 ;  /* 0x0000000105037824 */ /* 0x000fe200010e060b */
[----:B------:R1:W-:Y:S04]  /*3780*/  LDGSTS.E.BYPASS.LTC128B.128 [R216+0x3900], [R4.64], !P1 ;  /* 0x0390000004d87fae */ /* 0x0003e8000c901d48 */
[----:B------:R-:W-:Y:S01]  /*3790*/  IADD3.X R11, R3, R11, RZ, P0, !PT ;  /* 0x0000000b030b7210 */ /* 0x000fe200007fe4ff */
[----:B------:R1:W-:Y:S04]  /*37a0*/  LDGSTS.E.BYPASS.LTC128B.128 [R216+0x4100], [R2.64], !P1 ;  /* 0x0410000002d87fae */ /* 0x0003e8000c901d48 */
[----:B------:R1:W-:Y:S02]  /*37b0*/  LDGSTS.E.BYPASS.LTC128B.128 [R216+0x4900], [R10.64], !P1 ;  /* 0x049000000ad87fae */ /* 0x0003e4000c901d48 */
.L_x_74:
[----:B-1----:R-:W-:Y:S05]  /*37c0*/  BSYNC B0 ;  /* 0x0000000000007941 */ /* 0x002fea0003800000 */
.L_x_73:
[----:B------:R-:W2:Y:S04]  /*37d0*/  LDL R0, [R1+0x18] ;  /* 0x0000180001007983 */ /* 0x000ea80000100800 */
[----:B------:R-:W0:Y:S01]  /*37e0*/  LDGDEPBAR ;  /* 0x00000000000079af */ /* 0x000e220000000000 */
[----:B--2---:R-:W-:-:S04]  /*37f0*/  IADD3 R0, -R0, R116, R65 ;  /* 0x0000007400007210 */ /* 0x004fc80007ffe141 */
[C---:B------:R-:W-:Y:S02]  /*3800*/  ISETP.GT.AND P2, PT, R0.reuse, RZ, PT ;  /* 0x000000ff0000720c */ /* 0x040fe40003f44270 */
[C---:B------:R-:W-:Y:S02]  /*3810*/  ISETP.GT.AND P0, PT, R0.reuse, 0x1, PT ;  /* 0x000000010000780c */ /* 0x040fe40003f04270 */
[----:B------:R-:W-:Y:S02]  /*3820*/  ISETP.GT.AND P4, PT, R0, 0x8, PT ;  /* 0x000000080000780c */ /* 0x000fe40003f84270 */
[----:B------:R-:W-:Y:S02]  /*3830*/  FSEL R8, R76, -INF , P2 ;  /* 0xff8000004c087808 */ /* 0x000fe40001000000 */
        /* <DEDUP_REMOVED lines=9> */
[----:B------:R-:W-:Y:S02]  /*38d0*/  FSEL R14, R127, -INF , P0 ;  /* 0xff8000007f0e7808 */ /* 0x000fe40000000000 */
[----:B------:R-:W-:Y:S02]  /*38e0*/  FSEL R36, R78, -INF , P2 ;  /* 0xff8000004e247808 */ /* 0x000fe40001000000 */
[----:B------:R-:W-:Y:S02]  /*38f0*/  FSEL R37, R79, -INF , P0 ;  /* 0xff8000004f257808 */ /* 0x000fe40000000000 */
[C---:B------:R-:W-:Y:S02]  /*3900*/  ISETP.GT.AND P2, PT, R0.reuse, 0x10, PT ;  /* 0x000000100000780c */ /* 0x040fe40003f44270 */
[----:B------:R-:W-:-:S02]  /*3910*/  ISETP.GT.AND P0, PT, R0, 0x11, PT ;  /* 0x000000110000780c */ /* 0x000fc40003f04270 */
[----:B------:R-:W-:Y:S02]  /*3920*/  FSEL R27, R73, -INF , P3 ;  /* 0xff800000491b7808 */ /* 0x000fe40001800000 */
[----:B------:R-:W-:Y:S02]  /*3930*/  FMNMX.FTZ R2, R26, R2, !PT ;  /* 0x000000021a027209 */ /* 0x000fe40007810000 */
[----:B------:R-:W-:Y:S02]  /*3940*/  FSEL R12, R97, -INF , P3 ;  /* 0xff800000610c7808 */ /* 0x000fe40001800000 */
[----:B------:R-:W-:Y:S02]  /*3950*/  FMNMX.FTZ R3, R11, R3, !PT ;  /* 0x000000030b037209 */ /* 0x000fe40007810000 */
[----:B------:R-:W-:Y:S02]  /*3960*/  FSEL R39, R75, -INF , P3 ;  /* 0xff8000004b277808 */ /* 0x000fe40001800000 */
[----:B------:R-:W-:-:S02]  /*3970*/  FSEL R38, R74, -INF , P4 ;  /* 0xff8000004a267808 */ /* 0x000fc40002000000 */
[----:B------:R-:W-:Y:S02]  /*3980*/  FSEL R75, R115, -INF , P0 ;  /* 0xff800000734b7808 */ /* 0x000fe40000000000 */
[----:B------:R-:W-:Y:S02]  /*3990*/  FSEL R90, R68, -INF , P2 ;  /* 0xff800000445a7808 */ /* 0x000fe40001000000 */
[----:B------:R-:W-:Y:S02]  /*39a0*/  FMNMX.FTZ R2, R27, R2, !PT ;  /* 0x000000021b027209 */ /* 0x000fe40007810000 */
[----:B------:R-:W-:Y:S02]  /*39b0*/  FSEL R15, R98, -INF , P4 ;  /* 0xff800000620f7808 */ /* 0x000fe40002000000 */
[----:B------:R-:W-:Y:S02]  /*39c0*/  FSEL R24, R99, -INF , P3 ;  /* 0xff80000063187808 */ /* 0x000fe40001800000 */
[----:B------:R-:W-:-:S02]  /*39d0*/  FSEL R74, R114, -INF , P2 ;  /* 0xff800000724a7808 */ /* 0x000fc40001000000 */
[----:B------:R-:W-:Y:S02]  /*39e0*/  FSEL R44, R112, -INF , P2 ;  /* 0xff800000702c7808 */ /* 0x000fe40001000000 */
[----:B------:R-:W-:Y:S02]  /*39f0*/  FSEL R45, R113, -INF , P0 ;  /* 0xff800000712d7808 */ /* 0x000fe40000000000 */
[----:B------:R-:W-:Y:S02]  /*3a00*/  FSEL R115, R70, -INF , P2 ;  /* 0xff80000046737808 */ /* 0x000fe40001000000 */
[----:B------:R-:W-:Y:S02]  /*3a10*/  FSEL R117, R71, -INF , P0 ;  /* 0xff80000047757808 */ /* 0x000fe40000000000 */
[----:B------:R-:W-:Y:S02]  /*3a20*/  FSEL R91, R69, -INF , P0 ;  /* 0xff800000455b7808 */ /* 0x000fe40000000000 */
[----:B------:R-:W-:-:S02]  /*3a30*/  FMNMX.FTZ R3, R12, R3, !PT ;  /* 0x000000030c037209 */ /* 0x000fc40007810000 */
[C---:B------:R-:W-:Y:S02]  /*3a40*/  ISETP.GT.AND P4, PT, R0.reuse, 0x18, PT ;  /* 0x000000180000780c */ /* 0x040fe40003f84270 */
[C---:B------:R-:W-:Y:S02]  /*3a50*/  ISETP.GT.AND P3, PT, R0.reuse, 0x19, PT ;  /* 0x000000190000780c */ /* 0x040fe40003f64270 */
[C---:B------:R-:W-:Y:S02]  /*3a60*/  ISETP.GT.AND P2, PT, R0.reuse, 0x20, PT ;  /* 0x000000200000780c */ /* 0x040fe40003f44270 */
[----:B------:R-:W-:Y:S02]  /*3a70*/  ISETP.GT.AND P0, PT, R0, 0x21, PT ;  /* 0x000000210000780c */ /* 0x000fe40003f04270 */
[----:B------:R-:W-:Y:S02]  /*3a80*/  FMNMX.FTZ R2, R90, R2, !PT ;  /* 0x000000025a027209 */ /* 0x000fe40007810000 */
[----:B------:R-:W-:-:S02]  /*3a90*/  FMNMX.FTZ R3, R44, R3, !PT ;  /* 0x000000032c037209 */ /* 0x000fc40007810000 */
[----:B------:R-:W-:Y:S02]  /*3aa0*/  FSEL R88, R94, -INF , P4 ;  /* 0xff8000005e587808 */ /* 0x000fe40002000000 */
        /* <DEDUP_REMOVED lines=18> */
[C---:B------:R-:W-:Y:S02]  /*3bd0*/  ISETP.GT.AND P2, PT, R0.reuse, 0x30, PT ;  /* 0x000000300000780c */ /* 0x040fe40003f44270 */
[----:B------:R-:W-:Y:S02]  /*3be0*/  ISETP.GT.AND P0, PT, R0, 0x31, PT ;  /* 0x000000310000780c */ /* 0x000fe40003f04270 */
[----:B------:R-:W-:Y:S02]  /*3bf0*/  FMNMX.FTZ R2, R91, R2, !PT ;  /* 0x000000025b027209 */ /* 0x000fe40007810000 */
[----:B------:R-:W-:Y:S02]  /*3c00*/  FMNMX.FTZ R3, R45, R3, !PT ;  /* 0x000000032d037209 */ /* 0x000fe40007810000 */
[----:B------:R-:W-:Y:S02]  /*3c10*/  FSEL R131, R42, -INF , P4 ;  /* 0xff8000002a837808 */ /* 0x000fe40002000000 */
[----:B------:R-:W-:-:S02]  /*3c20*/  FSEL R126, R40, -INF , P4 ;  /* 0xff800000287e7808 */ /* 0x000fc40002000000 */
[----:B------:R-:W-:Y:S02]  /*3c30*/  FSEL R132, R43, -INF , P3 ;  /* 0xff8000002b847808 */ /* 0x000fe40001800000 */
[----:B------:R-:W-:Y:S02]  /*3c40*/  FSEL R128, R41, -INF , P3 ;  /* 0xff80000029807808 */ /* 0x000fe40001800000 */
[----:B------:R-:W-:Y:S01]  /*3c50*/  FSEL R140, R30, -INF , P4 ;  /* 0xff8000001e8c7808 */ /* 0x000fe20002000000 */
[----:B------:R-:W-:Y:S01]  /*3c60*/  LDSM.16.MT88.4 R40, [R203] ;  /* 0x00000000cb28783b */ /* 0x000fe20000004200 */
[----:B------:R-:W-:Y:S02]  /*3c70*/  FSEL R133, R28, -INF , P4 ;  /* 0xff8000001c857808 */ /* 0x000fe40002000000 */
[----:B------:R-:W-:Y:S02]  /*3c80*/  FSEL R143, R31, -INF , P3 ;  /* 0xff8000001f8f7808 */ /* 0x000fe40001800000 */
[----:B------:R-:W-:-:S02]  /*3c90*/  FSEL R136, R29, -INF , P3 ;  /* 0xff8000001d887808 */ /* 0x000fc40001800000 */
[----:B------:R-:W-:Y:S01]  /*3ca0*/  FSEL R155, R106, -INF , P2 ;  /* 0xff8000006a9b7808 */ /* 0x000fe20001000000 */
[----:B------:R-:W-:Y:S01]  /*3cb0*/  LDSM.16.MT88.4 R28, [R201] ;  /* 0x00000000c91c783b */ /* 0x000fe20000004200 */
[----:B------:R-:W-:Y:S02]  /*3cc0*/  FSEL R146, R104, -INF , P2 ;  /* 0xff80000068927808 */ /* 0x000fe40001000000 */
[----:B------:R-:W-:Y:S02]  /*3cd0*/  FSEL R175, R107, -INF , P0 ;  /* 0xff8000006baf7808 */ /* 0x000fe40000000000 */
[----:B------:R-:W-:Y:S02]  /*3ce0*/  FSEL R147, R105, -INF , P0 ;  /* 0xff80000069937808 */ /* 0x000fe40000000000 */
[----:B------:R-:W-:Y:S02]  /*3cf0*/  FSEL R197, R18, -INF , P2 ;  /* 0xff80000012c57808 */ /* 0x000fe40001000000 */
[----:B------:R-:W-:-:S02]  /*3d00*/  FSEL R134, R16, -INF , P2 ;  /* 0xff80000010867808 */ /* 0x000fc40001000000 */
[----:B------:R-:W-:Y:S02]  /*3d10*/  FSEL R215, R19, -INF , P0 ;  /* 0xff80000013d77808 */ /* 0x000fe40000000000 */
[----:B------:R-:W-:Y:S02]  /*3d20*/  FSEL R139, R17, -INF , P0 ;  /* 0xff800000118b7808 */ /* 0x000fe40000000000 */
[C---:B------:R-:W-:Y:S01]  /*3d30*/  ISETP.GT.AND P6, PT, R0.reuse, 0x38, PT ;  /* 0x000000380000780c */ /* 0x040fe20003fc4270 */
[----:B------:R-:W-:Y:S01]  /*3d40*/  LDSM.16.MT88.4 R16, [R200] ;  /* 0x00000000c810783b */ /* 0x000fe20000004200 */
[C---:B------:R-:W-:Y:S02]  /*3d50*/  ISETP.GT.AND P5, PT, R0.reuse, 0x39, PT ;  /* 0x000000390000780c */ /* 0x040fe40003fa4270 */
[C---:B------:R-:W-:Y:S02]  /*3d60*/  ISETP.GT.AND P4, PT, R0.reuse, 0x40, PT ;  /* 0x000000400000780c */ /* 0x040fe40003f84270 */
[----:B------:R-:W-:-:S02]  /*3d70*/  ISETP.GT.AND P3, PT, R0, 0x41, PT ;  /* 0x000000410000780c */ /* 0x000fc40003f64270 */
[----:B------:R-:W-:Y:S02]  /*3d80*/  ISETP.GT.AND P2, PT, R0, 0x48, PT ;  /* 0x000000480000780c */ /* 0x000fe40003f44270 */
[----:B------:R-:W-:Y:S02]  /*3d90*/  FMNMX.FTZ R2, R96, R2, !PT ;  /* 0x0000000260027209 */ /* 0x000fe40007810000 */
[----:B------:R-:W-:Y:S02]  /*3da0*/  ISETP.GT.AND P0, PT, R0, 0x49, PT ;  /* 0x000000490000780c */ /* 0x000fe40003f04270 */
        /* <DEDUP_REMOVED lines=19> */
[----:B------:R-:W-:Y:S02]  /*3ee0*/  FSEL R137, R60, -INF , P6 ;  /* 0xff8000003c897808 */ /* 0x000fe40003000000 */
[----:B------:R-:W-:-:S02]  /*3ef0*/  FMNMX.FTZ R3, R139, R3, !PT ;  /* 0x000000038b037209 */ /* 0x000fc40007810000 */
[----:B------:R-:W-:Y:S02]  /*3f00*/  FSEL R145, R84, -INF , P6 ;  /* 0xff80000054917808 */ /* 0x000fe40003000000 */
[----:B------:R-:W-:Y:S02]  /*3f10*/  FMNMX.FTZ R0, R147, R0, !PT ;  /* 0x0000000093007209 */ /* 0x000fe40007810000 */
[----:B------:R-:W-:Y:S02]  /*3f20*/  FMNMX.FTZ R2, R89, R2, !PT ;  /* 0x0000000259027209 */ /* 0x000fe40007810000 */
[----:B------:R-:W-:Y:S02]  /*3f30*/  FSEL R154, R61, -INF , P5 ;  /* 0xff8000003d9a7808 */ /* 0x000fe40002800000 */
[----:B------:R-:W-:Y:S02]  /*3f40*/  FMNMX.FTZ R3, R137, R3, !PT ;  /* 0x0000000389037209 */ /* 0x000fe40007810000 */
[----:B------:R-:W-:-:S02]  /*3f50*/  FSEL R144, R85, -INF , P5 ;  /* 0xff80000055907808 */ /* 0x000fc40002800000 */
[----:B------:R-:W-:Y:S02]  /*3f60*/  FMNMX.FTZ R0, R145, R0, !PT ;  /* 0x0000000091007209 */ /* 0x000fe40007810000 */
[----:B------:R-:W-:Y:S02]  /*3f70*/  FMNMX.FTZ R2, R129, R2, !PT ;  /* 0x0000000281027209 */ /* 0x000fe40007810000 */
[----:B------:R-:W-:Y:S02]  /*3f80*/  FSEL R151, R52, -INF , P4 ;  /* 0xff80000034977808 */ /* 0x000fe40002000000 */
[----:B------:R-:W-:Y:S02]  /*3f90*/  FMNMX.FTZ R3, R154, R3, !PT ;  /* 0x000000039a037209 */ /* 0x000fe40007810000 */
[----:B------:R-:W-:Y:S02]  /*3fa0*/  FSEL R194, R100, -INF , P4 ;  /* 0xff80000064c27808 */ /* 0x000fe40002000000 */
[----:B------:R-:W-:-:S02]  /*3fb0*/  FMNMX.FTZ R0, R144, R0, !PT ;  /* 0x0000000090007209 */ /* 0x000fc40007810000 */
[----:B------:R-:W-:Y:S02]  /*3fc0*/  FMNMX.FTZ R2, R130, R2, !PT ;  /* 0x0000000282027209 */ /* 0x000fe40007810000 */
[----:B------:R-:W-:Y:S02]  /*3fd0*/  FSEL R153, R53, -INF , P3 ;  /* 0xff80000035997808 */ /* 0x000fe40001800000 */
[----:B------:R-:W-:Y:S02]  /*3fe0*/  FMNMX.FTZ R3, R151, R3, !PT ;  /* 0x0000000397037209 */ /* 0x000fe40007810000 */
[----:B------:R-:W-:Y:S02]  /*3ff0*/  FSEL R196, R101, -INF , P3 ;  /* 0xff80000065c47808 */ /* 0x000fe40001800000 */
[----:B------:R-:W-:Y:S02]  /*4000*/  FMNMX.FTZ R0, R194, R0, !PT ;  /* 0x00000000c2007209 */ /* 0x000fe40007810000 */
[----:B------:R-:W-:-:S02]  /*4010*/  FMNMX.FTZ R2, R131, R2, !PT ;  /* 0x0000000283027209 */ /* 0x000fc40007810000 */
[----:B------:R-:W-:Y:S02]  /*4020*/  FSEL R152, R20, -INF , P2 ;  /* 0xff80000014987808 */ /* 0x000fe40001000000 */
[----:B------:R-:W-:Y:S02]  /*4030*/  FMNMX.FTZ R3, R153, R3, !PT ;  /* 0x0000000399037209 */ /* 0x000fe40007810000 */
[----:B------:R-:W-:Y:S02]  /*4040*/  FSEL R192, R80, -INF , P2 ;  /* 0xff80000050c07808 */ /* 0x000fe40001000000 */
[----:B------:R-:W-:Y:S02]  /*4050*/  FMNMX.FTZ R0, R196, R0, !PT ;  /* 0x00000000c4007209 */ /* 0x000fe40007810000 */
[----:B------:R-:W-:Y:S02]  /*4060*/  FMNMX.FTZ R2, R132, R2, !PT ;  /* 0x0000000284027209 */ /* 0x000fe40007810000 */
[----:B------:R-:W-:-:S02]  /*4070*/  FSEL R180, R21, -INF , P0 ;  /* 0xff80000015b47808 */ /* 0x000fc40000000000 */
[----:B------:R-:W-:Y:S02]  /*4080*/  FMNMX.FTZ R3, R152, R3, !PT ;  /* 0x0000000398037209 */ /* 0x000fe40007810000 */
[----:B------:R-:W-:Y:S02]  /*4090*/  FSEL R187, R81, -INF , P0 ;  /* 0xff80000051bb7808 */ /* 0x000fe40000000000 */
[----:B------:R-:W-:Y:S02]  /*40a0*/  FMNMX.FTZ R4, R192, R0, !PT ;  /* 0x00000000c0047209 */ /* 0x000fe40007810000 */
[----:B------:R-:W-:Y:S02]  /*40b0*/  FMNMX.FTZ R2, R155, R2, !PT ;  /* 0x000000029b027209 */ /* 0x000fe40007810000 */
[----:B------:R-:W-:Y:S02]  /*40c0*/  FMNMX.FTZ R3, R180, R3, !PT ;  /* 0x00000003b4037209 */ /* 0x000fe40007810000 */
[----:B------:R-:W-:-:S02]  /*40d0*/  FMNMX.FTZ R0, R36, R37, !PT ;  /* 0x0000002524007209 */ /* 0x000fc40007810000 */
[----:B------:R-:W-:Y:S01]  /*40e0*/  FMNMX.FTZ R5, R187, R4, !PT ;  /* 0x00000004bb057209 */ /* 0x000fe20007810000 */
[----:B------:R-:W1:Y:S01]  /*40f0*/  SHFL.BFLY PT, R6, R3, 0x2, 0x1f ;  /* 0x0c401f0003067f89 */ /* 0x000e6200000e0000 */
[----:B------:R-:W-:Y:S02]  /*4100*/  FSEL R150, R86, -INF , P6 ;  /* 0xff80000056967808 */ /* 0x000fe40003000000 */
[----:B------:R-:W-:Y:S01]  /*4110*/  FMNMX.FTZ R2, R175, R2, !PT ;  /* 0x00000002af027209 */ /* 0x000fe20007810000 */
[----:B------:R-:W2:Y:S01]  /*4120*/  SHFL.BFLY PT, R7, R5, 0x2, 0x1f ;  /* 0x0c401f0005077f89 */ /* 0x000ea200000e0000 */
[----:B------:R-:W-:Y:S02]  /*4130*/  FMNMX.FTZ R0, R38, R0, !PT ;  /* 0x0000000026007209 */ /* 0x000fe40007810000 */
[----:B------:R-:W-:Y:S02]  /*4140*/  FSEL R142, R87, -INF , P5 ;  /* 0xff800000578e7808 */ /* 0x000fe40002800000 */
[----:B------:R-:W-:-:S02]  /*4150*/  FMNMX.FTZ R2, R150, R2, !PT ;  /* 0x0000000296027209 */ /* 0x000fc40007810000 */
[----:B------:R-:W-:Y:S02]  /*4160*/  FMNMX.FTZ R0, R39, R0, !PT ;  /* 0x0000000027007209 */ /* 0x000fe40007810000 */
[----:B------:R-:W-:Y:S02]  /*4170*/  FSEL R186, R102, -INF , P4 ;  /* 0xff80000066ba7808 */ /* 0x000fe40002000000 */
[----:B------:R-:W-:Y:S02]  /*4180*/  FMNMX.FTZ R2, R142, R2, !PT ;  /* 0x000000028e027209 */ /* 0x000fe40007810000 */
        /* <DEDUP_REMOVED lines=10> */
[----:B------:R-:W-:Y:S02]  /*4230*/  FMNMX.FTZ R2, R198, R2, !PT ;  /* 0x00000002c6027209 */ /* 0x000fe40007810000 */
[----:B------:R-:W-:Y:S02]  /*4240*/  FMNMX.FTZ R4, R138, R4, !PT ;  /* 0x000000048a047209 */ /* 0x000fe40007810000 */
[----:B-1----:R-:W-:Y:S02]  /*4250*/  FMNMX.FTZ R0, R3, R6, !PT ;  /* 0x0000000603007209 */ /* 0x002fe40007810000 */
[----:B--2---:R-:W-:Y:S02]  /*4260*/  FMNMX.FTZ R3, R5, R7, !PT ;  /* 0x0000000705037209 */ /* 0x004fe40007810000 */
[----:B------:R-:W1:Y:S01]  /*4270*/  SHFL.BFLY PT, R5, R2, 0x2, 0x1f ;  /* 0x0c401f0002057f89 */ /* 0x000e6200000e0000 */
[----:B------:R-:W-:-:S02]  /*4280*/  FMNMX.FTZ R4, R141, R4, !PT ;  /* 0x000000048d047209 */ /* 0x000fc40007810000 */
[----:B------:R-:W-:Y:S01]  /*4290*/  FSEL R148, R62, -INF , P6 ;  /* 0xff8000003e947808 */ /* 0x000fe20003000000 */
[----:B------:R-:W2:Y:S01]  /*42a0*/  SHFL.BFLY PT, R6, R0, 0x1, 0x1f ;  /* 0x0c201f0000067f89 */ /* 0x000ea200000e0000 */
[----:B------:R-:W-:Y:S02]  /*42b0*/  FMNMX.FTZ R4, R140, R4, !PT ;  /* 0x000000048c047209 */ /* 0x000fe40007810000 */
[----:B------:R-:W-:Y:S01]  /*42c0*/  FSEL R149, R63, -INF , P5 ;  /* 0xff8000003f957808 */ /* 0x000fe20002800000 */
[----:B------:R-:W3:Y:S01]  /*42d0*/  SHFL.BFLY PT, R7, R3, 0x1, 0x1f ;  /* 0x0c201f0003077f89 */ /* 0x000ee200000e0000 */
[----:B------:R-:W-:Y:S02]  /*42e0*/  FMNMX.FTZ R4, R143, R4, !PT ;  /* 0x000000048f047209 */ /* 0x000fe40007810000 */
[----:B------:R-:W-:Y:S02]  /*42f0*/  FSEL R199, R54, -INF , P4 ;  /* 0xff80000036c77808 */ /* 0x000fe40002000000 */
[----:B------:R-:W-:-:S02]  /*4300*/  FMNMX.FTZ R4, R197, R4, !PT ;  /* 0x00000004c5047209 */ /* 0x000fc40007810000 */
[----:B------:R-:W-:Y:S02]  /*4310*/  FSEL R217, R55, -INF , P3 ;  /* 0xff80000037d97808 */ /* 0x000fe40001800000 */
[----:B------:R-:W-:Y:S02]  /*4320*/  FMNMX.FTZ R4, R215, R4, !PT ;  /* 0x00000004d7047209 */ /* 0x000fe40007810000 */
[----:B------:R-:W-:Y:S02]  /*4330*/  FSEL R218, R22, -INF , P2 ;  /* 0xff80000016da7808 */ /* 0x000fe40001000000 */
[----:B------:R-:W-:Y:S02]  /*4340*/  FMNMX.FTZ R4, R148, R4, !PT ;  /* 0x0000000494047209 */ /* 0x000fe40007810000 */
[----:B------:R-:W-:Y:S02]  /*4350*/  FSEL R219, R23, -INF , P0 ;  /* 0xff80000017db7808 */ /* 0x000fe40000000000 */
[----:B-1----:R-:W-:Y:S01]  /*4360*/  FMNMX.FTZ R5, R2, R5, !PT ;  /* 0x0000000502057209 */ /* 0x002fe20007810000 */
[----:B------:R-:W-:Y:S01]  /*4370*/  LDSM.16.MT88.4 R20, [R204] ;  /* 0x00000000cc14783b */ /* 0x000fe20000004200 */
[----:B------:R-:W-:-:S02]  /*4380*/  FMNMX.FTZ R2, R149, R4, !PT ;  /* 0x0000000495027209 */ /* 0x000fc40007810000 */
[----:B--2---:R-:W-:Y:S02]  /*4390*/  FMNMX.FTZ R114, R0, R6, !PT ;  /* 0x0000000600727209 */ /* 0x004fe40007810000 */
[----:B------:R-:W-:Y:S01]  /*43a0*/  FMNMX.FTZ R0, R199, R2, !PT ;  /* 0x00000002c7007209 */ /* 0x000fe20007810000 */
[----:B------:R-:W1:Y:S01]  /*43b0*/  SHFL.BFLY PT, R6, R5, 0x1, 0x1f ;  /* 0x0c201f0005067f89 */ /* 0x000e6200000e0000 */
[----:B---3--:R-:W-:Y:S01]  /*43c0*/  FMNMX.FTZ R112, R3, R7, !PT ;  /* 0x0000000703707209 */ /* 0x008fe20007810000 */
[C---:B------:R-:W-:Y:S01]  /*43d0*/  FMUL.FTZ R3, R114.reuse, c[0x0][0x2d0] ;  /* 0x0000b40072037a20 */ /* 0x040fe20000410000 */
[----:B------:R-:W-:Y:S02]  /*43e0*/  FMNMX.FTZ R0, R217, R0, !PT ;  /* 0x00000000d9007209 */ /* 0x000fe40007810000 */
[----:B------:R-:W-:Y:S01]  /*43f0*/  FSETP.NEU.FTZ.AND P3, PT, R114, -INF , PT ;  /* 0xff8000007200780b */ /* 0x000fe20003f7d000 */
[----:B------:R-:W-:Y:S01]  /*4400*/  FMUL.FTZ R2, R112, c[0x0][0x2d0] ;  /* 0x0000b40070027a20 */ /* 0x000fe20000410000 */
[----:B------:R-:W-:-:S02]  /*4410*/  FMNMX.FTZ R4, R218, R0, !PT ;  /* 0x00000000da047209 */ /* 0x000fc40007810000 */
[----:B------:R-:W-:Y:S02]  /*4420*/  FSEL R3, R3, RZ, P3 ;  /* 0x000000ff03037208 */ /* 0x000fe40001800000 */
[----:B------:R-:W-:Y:S02]  /*4430*/  FMNMX.FTZ R4, R219, R4, !PT ;  /* 0x00000004db047209 */ /* 0x000fe40007810000 */
[----:B------:R-:W-:Y:S01]  /*4440*/  FSETP.NEU.FTZ.AND P2, PT, R112, -INF , PT ;  /* 0xff8000007000780b */ /* 0x000fe20003f5d000 */
[----:B------:R-:W-:Y:S02]  /*4450*/  FFMA.FTZ R0, R8, c[0x0][0x2d0], -R3 ;  /* 0x0000b40008007a23 */ /* 0x000fe40000010803 */
[----:B------:R-:W2:Y:S01]  /*4460*/  SHFL.BFLY PT, R7, R4, 0x2, 0x1f ;  /* 0x0c401f0004077f89 */ /* 0x000ea200000e0000 */
[----:B------:R-:W-:Y:S01]  /*4470*/  FSEL R2, R2, RZ, P2 ;  /* 0x000000ff02027208 */ /* 0x000fe20001000000 */
[----:B------:R3:W-:Y:S01]  /*4480*/  MUFU.EX2 R240, R0 ;  /* 0x0000000000f07308 */ /* 0x0007e20000000800 */
[----:B-1----:R-:W-:-:S03]  /*4490*/  FMNMX.FTZ R5, R5, R6, !PT ;  /* 0x0000000605057209 */ /* 0x002fc60007810000 */
[----:B------:R-:W-:Y:S01]  /*44a0*/  FFMA.FTZ R6, R11, c[0x0][0x2d0], -R2 ;  /* 0x0000b4000b067a23 */ /* 0x000fe20000010802 */
[----:B------:R-:W-:-:S03]  /*44b0*/  FSETP.NEU.FTZ.AND P0, PT, R5, -INF , PT ;  /* 0xff8000000500780b */ /* 0x000fc60003f1d000 */
[----:B------:R1:W-:Y:S01]  /*44c0*/  MUFU.EX2 R242, R6 ;  /* 0x0000000600f27308 */ /* 0x0003e20000000800 */
[----:B---3--:R-:W-:-:S07]  /*44d0*/  FFMA.FTZ R0, R9, c[0x0][0x2d0], -R2 ;  /* 0x0000b40009007a23 */ /* 0x008fce0000010802 */
[----:B------:R3:W-:Y:S01]  /*44e0*/  MUFU.EX2 R239, R0 ;  /* 0x0000000000ef7308 */ /* 0x0007e20000000800 */
[----:B--2---:R-:W-:Y:S01]  /*44f0*/  FMNMX.FTZ R4, R4, R7, !PT ;  /* 0x0000000704047209 */ /* 0x004fe20007810000 */
[----:B-1----:R-:W-:-:S04]  /*4500*/  FFMA.FTZ R6, R12, c[0x0][0x2d0], -R2 ;  /* 0x0000b4000c067a23 */ /* 0x002fc80000010802 */
[----:B------:R-:W1:Y:S02]  /*4510*/  SHFL.BFLY PT, R7, R4, 0x1, 0x1f ;  /* 0x0c201f0004077f89 */ /* 0x000e6400000e0000 */
[----:B------:R-:W2:Y:S01]  /*4520*/  MUFU.EX2 R243, R6 ;  /* 0x0000000600f37308 */ /* 0x000ea20000000800 */
[----:B---3--:R-:W-:-:S07]  /*4530*/  FFMA.FTZ R0, R10, c[0x0][0x2d0], -R2 ;  /* 0x0000b4000a007a23 */ /* 0x008fce0000010802 */
[----:B------:R3:W4:Y:S01]  /*4540*/  MUFU.EX2 R238, R0 ;  /* 0x0000000000ee7308 */ /* 0x0007220000000800 */
[----:B--2---:R-:W-:Y:S02]  /*4550*/  F2FP.BF16.PACK_AB R10, R243, R242 ;  /* 0x000000f2f30a723e */ /* 0x004fe400000010ff */
[----:B-1----:R-:W-:Y:S01]  /*4560*/  FMNMX.FTZ R113, R4, R7, !PT ;  /* 0x0000000704717209 */ /* 0x002fe20007810000 */
[----:B------:R-:W-:Y:S02]  /*4570*/  FFMA.FTZ R4, R26, c[0x0][0x2d0], -R3 ;  /* 0x0000b4001a047a23 */ /* 0x000fe40000010803 */
[----:B---3--:R-:W-:Y:S02]  /*4580*/  FMUL.FTZ R0, R5, c[0x0][0x2d0] ;  /* 0x0000b40005007a20 */ /* 0x008fe40000410000 */
[----:B------:R-:W-:Y:S01]  /*4590*/  MUFU.EX2 R227, R4 ;  /* 0x0000000400e37308 */ /* 0x000fe20000000800 */
[----:B----4-:R-:W-:Y:S02]  /*45a0*/  F2FP.BF16.PACK_AB R8, R238, R239 ;  /* 0x000000efee08723e */ /* 0x010fe400000010ff */
[----:B------:R-:W-:-:S02]  /*45b0*/  FSEL R0, R0, RZ, P0 ;  /* 0x000000ff00007208 */ /* 0x000fc40000000000 */
[----:B------:R-:W-:-:S03]  /*45c0*/  FSETP.NEU.FTZ.AND P0, PT, R113, -INF , PT ;  /* 0xff8000007100780b */ /* 0x000fc60003f1d000 */
[----:B------:R-:W-:-:S04]  /*45d0*/  FFMA.FTZ R6, R13, c[0x0][0x2d0], -R0 ;  /* 0x0000b4000d067a23 */ /* 0x000fc80000010800 */
        /* <DEDUP_REMOVED lines=10> */
[----:B------:R1:W2:Y:S02]  /*4680*/  MUFU.EX2 R228, R6 ;  /* 0x0000000600e47308 */ /* 0x0002a40000000800 */
[C---:B------:R-:W-:Y:S08]  /*4690*/  HMMA.16816.F32.BF16 R76, R8.reuse, R16, RZ ;  /* 0x00000010084c723c */ /* 0x040ff000000418ff */
[----:B------:R-:W-:Y:S01]  /*46a0*/  HMMA.16816.F32.BF16 R68, R8, R18, RZ ;  /* 0x000000120844723c */ /* 0x000fe200000418ff */
[----:B-1----:R-:W-:Y:S01]  /*46b0*/  FMUL.FTZ R6, R113, c[0x0][0x2d0] ;  /* 0x0000b40071067a20 */ /* 0x002fe20000410000 */
[----:B--2---:R-:W-:-:S06]  /*46c0*/  F2FP.BF16.PACK_AB R12, R228, R240 ;  /* 0x000000f0e40c723e */ /* 0x004fcc00000010ff */
[C---:B------:R-:W-:Y:S01]  /*46d0*/  HMMA.16816.F32.BF16 R64, R8.reuse, R20, RZ ;  /* 0x000000140840723c */ /* 0x040fe200000418ff */
[----:B------:R-:W-:Y:S01]  /*46e0*/  FSEL R4, R6, RZ, P0 ;  /* 0x000000ff06047208 */ /* 0x000fe20000000000 */
[----:B------:R-:W-:Y:S02]  /*46f0*/  FFMA.FTZ R6, R27, c[0x0][0x2d0], -R3 ;  /* 0x0000b4001b067a23 */ /* 0x000fe40000010803 */
[----:B------:R-:W1:Y:S02]  /*4700*/  LDSM.16.MT88.4 R24, [R200+0x800] ;  /* 0x00080000c818783b */ /* 0x000e640000004200 */
[----:B------:R2:W3:Y:S02]  /*4710*/  MUFU.EX2 R230, R6 ;  /* 0x0000000600e67308 */ /* 0x0004e40000000800 */
[C---:B------:R-:W-:Y:S08]  /*4720*/  HMMA.16816.F32.BF16 R60, R8.reuse, R22, RZ ;  /* 0x00000016083c723c */ /* 0x040ff000000418ff */
[----:B------:R-:W-:Y:S01]  /*4730*/  HMMA.16816.F32.BF16 R56, R8, R28, RZ ;  /* 0x0000001c0838723c */ /* 0x000fe200000418ff */
[----:B--2---:R-:W-:Y:S01]  /*4740*/  FFMA.FTZ R6, R36, c[0x0][0x2d0], -R4 ;  /* 0x0000b40024067a23 */ /* 0x004fe20000010804 */
[----:B---3--:R-:W-:-:S06]  /*4750*/  F2FP.BF16.PACK_AB R14, R230, R227 ;  /* 0x000000e3e60e723e */ /* 0x008fcc00000010ff */
[C---:B------:R-:W-:Y:S01]  /*4760*/  HMMA.16816.F32.BF16 R48, R8.reuse, R40, RZ ;  /* 0x000000280830723c */ /* 0x040fe200000418ff */
[----:B------:R2:W-:Y:S07]  /*4770*/  MUFU.EX2 R225, R6 ;  /* 0x0000000600e17308 */ /* 0x0005ee0000000800 */
[----:B------:R-:W-:Y:S01]  /*4780*/  HMMA.16816.F32.BF16 R52, R8, R30, RZ ;  /* 0x0000001e0834723c */ /* 0x000fe200000418ff */
[----:B--2---:R-:W-:-:S04]  /*4790*/  FFMA.FTZ R6, R37, c[0x0][0x2d0], -R4 ;  /* 0x0000b40025067a23 */ /* 0x004fc80000010804 */
[----:B------:R2:W3:Y:S02]  /*47a0*/  MUFU.EX2 R7, R6 ;  /* 0x0000000600077308 */ /* 0x0004e40000000800 */
[----:B--2---:R-:W-:Y:S01]  /*47b0*/  FFMA.FTZ R6, R38, c[0x0][0x2d0], -R4 ;  /* 0x0000b40026067a23 */ /* 0x004fe20000010804 */
[----:B---3--:R-:W-:-:S05]  /*47c0*/  F2FP.BF16.PACK_AB R13, R7, R225 ;  /* 0x000000e1070d723e */ /* 0x008fca00000010ff */
[----:B------:R2:W-:Y:S02]  /*47d0*/  MUFU.EX2 R224, R6 ;  /* 0x0000000600e07308 */ /* 0x0005e40000000800 */
[----:B--2---:R-:W-:Y:S02]  /*47e0*/  FFMA.FTZ R6, R39, c[0x0][0x2d0], -R4 ;  /* 0x0000b40027067a23 */ /* 0x004fe40000010804 */
[----:B------:R-:W-:Y:S04]  /*47f0*/  LDSM.16.MT88.4 R36, [R204+0x800] ;  /* 0x00080000cc24783b */ /* 0x000fe80000004200 */
[----:B------:R2:W3:Y:S02]  /*4800*/  MUFU.EX2 R226, R6 ;  /* 0x0000000600e27308 */ /* 0x0004e40000000800 */
[----:B--2---:R-:W-:Y:S01]  /*4810*/  FFMA.FTZ R6, R44, c[0x0][0x2d0], -R2 ;  /* 0x0000b4002c067a23 */ /* 0x004fe20000010802 */
[----:B---3--:R-:W-:-:S05]  /*4820*/  F2FP.BF16.PACK_AB R15, R226, R224 ;  /* 0x000000e0e20f723e */ /* 0x008fca00000010ff */
[----:B------:R2:W-:Y:S02]  /*4830*/  MUFU.EX2 R229, R6 ;  /* 0x0000000600e57308 */ /* 0x0005e40000000800 */
[C---:B------:R-:W-:Y:S08]  /*4840*/  HMMA.16816.F32.BF16 R84, R12.reuse, R16, RZ ;  /* 0x000000100c54723c */ /* 0x040ff000000418ff */
[----:B------:R-:W-:Y:S01]  /*4850*/  HMMA.16816.F32.BF16 R92, R12, R18, RZ ;  /* 0x000000120c5c723c */ /* 0x000fe200000418ff */
[----:B------:R-:W3:Y:S01]  /*4860*/  LDSM.16.MT88.4 R16, [R201+0x800] ;  /* 0x00080000c910783b */ /* 0x000ee20000004200 */
[----:B--2---:R-:W-:-:S04]  /*4870*/  FFMA.FTZ R6, R45, c[0x0][0x2d0], -R2 ;  /* 0x0000b4002d067a23 */ /* 0x004fc80000010802 */
[----:B------:R2:W4:Y:S02]  /*4880*/  MUFU.EX2 R233, R6 ;  /* 0x0000000600e97308 */ /* 0x0005240000000800 */
[----:B------:R-:W-:Y:S08]  /*4890*/  HMMA.16816.F32.BF16 R44, R8, R42, RZ ;  /* 0x0000002a082c723c */ /* 0x000ff000000418ff */
[----:B------:R-:W-:Y:S01]  /*48a0*/  HMMA.16816.F32.BF16 R80, R12, R20, RZ ;  /* 0x000000140c50723c */ /* 0x000fe200000418ff */
[----:B--2---:R-:W-:-:S07]  /*48b0*/  FFMA.FTZ R6, R72, c[0x0][0x2d0], -R2 ;  /* 0x0000b40048067a23 */ /* 0x004fce0000010802 */
[C---:B------:R-:W-:Y:S01]  /*48c0*/  HMMA.16816.F32.BF16 R108, R12.reuse, R22, RZ ;  /* 0x000000160c6c723c */ /* 0x040fe200000418ff */
[----:B----4-:R-:W-:Y:S01]  /*48d0*/  F2FP.BF16.PACK_AB R8, R233, R229 ;  /* 0x000000e5e908723e */ /* 0x010fe200000010ff */
[----:B------:R2:W-:Y:S06]  /*48e0*/  MUFU.EX2 R232, R6 ;  /* 0x0000000600e87308 */ /* 0x0005ec0000000800 */
[C---:B------:R-:W-:Y:S08]  /*48f0*/  HMMA.16816.F32.BF16 R20, R12.reuse, R40, RZ ;  /* 0x000000280c14723c */ /* 0x040ff000000418ff */
[----:B------:R-:W-:Y:S01]  /*4900*/  HMMA.16816.F32.BF16 R100, R12, R42, RZ ;  /* 0x0000002a0c64723c */ /* 0x000fe200000418ff */
[----:B--2---:R-:W-:-:S04]  /*4910*/  FFMA.FTZ R6, R73, c[0x0][0x2d0], -R2 ;  /* 0x0000b40049067a23 */ /* 0x004fc80000010802 */
[----:B------:R2:W4:Y:S03]  /*4920*/  MUFU.EX2 R231, R6 ;  /* 0x0000000600e77308 */ /* 0x0005260000000800 */
[----:B------:R-:W-:Y:S01]  /*4930*/  HMMA.16816.F32.BF16 R120, R12, R30, RZ ;  /* 0x0000001e0c78723c */ /* 0x000fe200000418ff */
[----:B--2---:R-:W-:Y:S01]  /*4940*/  FFMA.FTZ R6, R74, c[0x0][0x2d0], -R0 ;  /* 0x0000b4004a067a23 */ /* 0x004fe20000010800 */
[----:B----4-:R-:W-:-:S03]  /*4950*/  F2FP.BF16.PACK_AB R10, R231, R232 ;  /* 0x000000e8e70a723e */ /* 0x010fc600000010ff */
[----:B------:R2:W-:Y:S02]  /*4960*/  MUFU.EX2 R221, R6 ;  /* 0x0000000600dd7308 */ /* 0x0005e40000000800 */
[--C-:B--2---:R-:W-:Y:S02]  /*4970*/  FFMA.FTZ R6, R75, c[0x0][0x2d0], -R0.reuse ;  /* 0x0000b4004b067a23 */ /* 0x104fe40000010800 */
[----:B------:R-:W-:Y:S01]  /*4980*/  HMMA.16816.F32.BF16 R72, R12, R28, RZ ;  /* 0x0000001c0c48723c */ /* 0x000fe200000418ff */
[----:B------:R-:W-:Y:S03]  /*4990*/  LDSM.16.MT88.4 R12, [R200+0x1000] ;  /* 0x00100000c80c783b */ /* 0x000fe60000004200 */
[----:B------:R2:W4:Y:S01]  /*49a0*/  MUFU.EX2 R220, R6 ;  /* 0x0000000600dc7308 */ /* 0x0005220000000800 */
[----:B------:R-:W-:Y:S01]  /*49b0*/  LDSM.16.MT88.4 R28, [R201+0x1000] ;  /* 0x00100000c91c783b */ /* 0x000fe20000004200 */
[----:B--2---:R-:W-:Y:S01]  /*49c0*/  FFMA.FTZ R6, R88, c[0x0][0x2d0], -R0 ;  /* 0x0000b40058067a23 */ /* 0x004fe20000010800 */
[----:B----4-:R-:W-:-:S05]  /*49d0*/  F2FP.BF16.PACK_AB R9, R220, R221 ;  /* 0x000000dddc09723e */ /* 0x010fca00000010ff */
[----:B------:R2:W-:Y:S02]  /*49e0*/  MUFU.EX2 R223, R6 ;  /* 0x0000000600df7308 */ /* 0x0005e40000000800 */
[----:B--2---:R-:W-:-:S06]  /*49f0*/  FFMA.FTZ R6, R89, c[0x0][0x2d0], -R0 ;  /* 0x0000b40059067a23 */ /* 0x004fcc0000010800 */
[----:B------:R2:W4:Y:S02]  /*4a00*/  MUFU.EX2 R222, R6 ;  /* 0x0000000600de7308 */ /* 0x0005240000000800 */
[----:B--2---:R-:W-:Y:S01]  /*4a10*/  FFMA.FTZ R6, R90, c[0x0][0x2d0], -R3 ;  /* 0x0000b4005a067a23 */ /* 0x004fe20000010803 */
[----:B----4-:R-:W-:-:S05]  /*4a20*/  F2FP.BF16.PACK_AB R11, R222, R223 ;  /* 0x000000dfde0b723e */ /* 0x010fca00000010ff */
[----:B------:R2:W-:Y:S02]  /*4a30*/  MUFU.EX2 R191, R6 ;  /* 0x0000000600bf7308 */ /* 0x0005e40000000800 */
[C---:B-1----:R-:W-:Y:S08]  /*4a40*/  HMMA.16816.F32.BF16 R104, R8.reuse, R24, R76 ;  /* 0x000000180868723c */ /* 0x042ff0000004184c */
[----:B------:R-:W-:Y:S01]  /*4a50*/  HMMA.16816.F32.BF16 R76, R8, R32, R48 ;  /* 0x00000020084c723c */ /* 0x000fe20000041830 */
[----:B--2---:R-:W-:-:S04]  /*4a60*/  FFMA.FTZ R6, R91, c[0x0][0x2d0], -R3 ;  /* 0x0000b4005b067a23 */ /* 0x004fc80000010803 */
[----:B------:R1:W2:Y:S03]  /*4a70*/  MUFU.EX2 R190, R6 ;  /* 0x0000000600be7308 */ /* 0x0002a60000000800 */
[C---:B---3--:R-:W-:Y:S08]  /*4a80*/  HMMA.16816.F32.BF16 R88, R8.reuse, R16, R56 ;  /* 0x000000100858723c */ /* 0x048ff00000041838 */
[----:B------:R-:W-:Y:S01]  /*4a90*/  HMMA.16816.F32.BF16 R68, R8, R26, R68 ;  /* 0x0000001a0844723c */ /* 0x000fe20000041844 */
[----:B-1----:R-:W-:-:S07]  /*4aa0*/  FFMA.FTZ R6, R96, c[0x0][0x2d0], -R3 ;  /* 0x0000b40060067a23 */ /* 0x002fce0000010803 */
[----:B------:R-:W-:Y:S01]  /*4ab0*/  HMMA.16816.F32.BF16 R44, R8, R34, R44 ;  /* 0x00000022082c723c */ /* 0x000fe2000004182c */
[----:B------:R1:W-:Y:S02]  /*4ac0*/  MUFU.EX2 R195, R6 ;  /* 0x0000000600c37308 */ /* 0x0003e40000000800 */
[----:B-1----:R-:W-:-:S05]  /*4ad0*/  FFMA.FTZ R6, R97, c[0x0][0x2d0], -R3 ;  /* 0x0000b40061067a23 */ /* 0x002fca0000010803 */
[C---:B------:R-:W-:Y:S01]  /*4ae0*/  HMMA.16816.F32.BF16 R96, R8.reuse, R36, R64 ;  /* 0x000000240860723c */ /* 0x040fe20000041840 */
[----:B------:R1:W3:Y:S07]  /*4af0*/  MUFU.EX2 R189, R6 ;  /* 0x0000000600bd7308 */ /* 0x0002ee0000000800 */
[C---:B------:R-:W-:Y:S08]  /*4b00*/  HMMA.16816.F32.BF16 R64, R8.reuse, R38, R60 ;  /* 0x000000260840723c */ /* 0x040ff0000004183c */
[----:B------:R-:W-:Y:S01]  /*4b10*/  HMMA.16816.F32.BF16 R60, R8, R18, R52 ;  /* 0x00000012083c723c */ /* 0x000fe20000041834 */
[----:B-1----:R-:W-:-:S04]  /*4b20*/  FFMA.FTZ R6, R115, c[0x0][0x2d0], -R4 ;  /* 0x0000b40073067a23 */ /* 0x002fc80000010804 */
[----:B------:R1:W-:Y:S02]  /*4b30*/  MUFU.EX2 R185, R6 ;  /* 0x0000000600b97308 */ /* 0x0003e40000000800 */
[----:B--2---:R-:W-:Y:S02]  /*4b40*/  F2FP.BF16.PACK_AB R8, R190, R191 ;  /* 0x000000bfbe08723e */ /* 0x004fe400000010ff */
[----:B---3--:R-:W-:Y:S01]  /*4b50*/  F2FP.BF16.PACK_AB R10, R189, R195 ;  /* 0x000000c3bd0a723e */ /* 0x008fe200000010ff */
[----:B-1----:R-:W-:-:S04]  /*4b60*/  FFMA.FTZ R6, R117, c[0x0][0x2d0], -R4 ;  /* 0x0000b40075067a23 */ /* 0x002fc80000010804 */
        /* <DEDUP_REMOVED lines=9> */
[C---:B------:R-:W-:Y:S08]  /*4c00*/  HMMA.16816.F32.BF16 R52, R8.reuse, R24, R84 ;  /* 0x000000180834723c */ /* 0x040ff00000041854 */
[----:B------:R-:W-:Y:S01]  /*4c10*/  HMMA.16816.F32.BF16 R40, R8, R26, R92 ;  /* 0x0000001a0828723c */ /* 0x000fe2000004185c */
[----:B-1----:R-:W-:-:S04]  /*4c20*/  FFMA.FTZ R6, R125, c[0x0][0x2d0], -R2 ;  /* 0x0000b4007d067a23 */ /* 0x002fc80000010802 */
[----:B------:R1:W-:Y:S03]  /*4c30*/  MUFU.EX2 R178, R6 ;  /* 0x0000000600b27308 */ /* 0x0003e60000000800 */
[C---:B------:R-:W-:Y:S08]  /*4c40*/  HMMA.16816.F32.BF16 R48, R8.reuse, R36, R80 ;  /* 0x000000240830723c */ /* 0x040ff00000041850 */
[----:B------:R-:W-:Y:S01]  /*4c50*/  HMMA.16816.F32.BF16 R24, R8, R38, R108 ;  /* 0x000000260818723c */ /* 0x000fe2000004186c */
[----:B------:R-:W2:Y:S01]  /*4c60*/  LDSM.16.MT88.4 R36, [R203+0x1000] ;  /* 0x00100000cb24783b */ /* 0x000ea20000004200 */
[----:B-1----:R-:W-:-:S06]  /*4c70*/  FFMA.FTZ R6, R127, c[0x0][0x2d0], -R2 ;  /* 0x0000b4007f067a23 */ /* 0x002fcc0000010802 */
[C---:B------:R-:W-:Y:S01]  /*4c80*/  HMMA.16816.F32.BF16 R84, R8.reuse, R32, R20 ;  /* 0x000000200854723c */ /* 0x040fe20000041814 */
[----:B------:R-:W1:Y:S01]  /*4c90*/  LDSM.16.MT88.4 R20, [R204+0x1000] ;  /* 0x00100000cc14783b */ /* 0x000e620000004200 */
[----:B------:R3:W4:Y:S06]  /*4ca0*/  MUFU.EX2 R179, R6 ;  /* 0x0000000600b37308 */ /* 0x00072c0000000800 */
[C---:B------:R-:W-:Y:S08]  /*4cb0*/  HMMA.16816.F32.BF16 R56, R8.reuse, R16, R72 ;  /* 0x000000100838723c */ /* 0x040ff00000041848 */
[----:B------:R-:W-:Y:S01]  /*4cc0*/  HMMA.16816.F32.BF16 R16, R8, R18, R120 ;  /* 0x000000120810723c */ /* 0x000fe20000041878 */
[----:B---3--:R-:W-:-:S04]  /*4cd0*/  FFMA.FTZ R6, R126, c[0x0][0x2d0], -R2 ;  /* 0x0000b4007e067a23 */ /* 0x008fc80000010802 */
[----:B------:R3:W-:Y:S03]  /*4ce0*/  MUFU.EX2 R177, R6 ;  /* 0x0000000600b17308 */ /* 0x0007e60000000800 */
[----:B------:R-:W-:Y:S07]  /*4cf0*/  HMMA.16816.F32.BF16 R80, R8, R34, R100 ;  /* 0x000000220850723c */ /* 0x000fee0000041864 */
[----:B----4-:R-:W-:Y:S01]  /*4d00*/  F2FP.BF16.PACK_AB R8, R179, R178 ;  /* 0x000000b2b308723e */ /* 0x010fe200000010ff */
[----:B---3--:R-:W-:-:S04]  /*4d10*/  FFMA.FTZ R6, R128, c[0x0][0x2d0], -R2 ;  /* 0x0000b40080067a23 */ /* 0x008fc80000010802 */
[----:B------:R3:W4:Y:S02]  /*4d20*/  MUFU.EX2 R176, R6 ;  /* 0x0000000600b07308 */ /* 0x0007240000000800 */
[----:B---3--:R-:W-:Y:S01]  /*4d30*/  FFMA.FTZ R6, R129, c[0x0][0x2d0], -R0 ;  /* 0x0000b40081067a23 */ /* 0x008fe20000010800 */
[----:B----4-:R-:W-:-:S05]  /*4d40*/  F2FP.BF16.PACK_AB R10, R176, R177 ;  /* 0x000000b1b00a723e */ /* 0x010fca00000010ff */
[----:B------:R3:W-:Y:S02]  /*4d50*/  MUFU.EX2 R174, R6 ;  /* 0x0000000600ae7308 */ /* 0x0007e40000000800 */
[----:B---3--:R-:W-:-:S06]  /*4d60*/  FFMA.FTZ R6, R130, c[0x0][0x2d0], -R0 ;  /* 0x0000b40082067a23 */ /* 0x008fcc0000010800 */
        /* <DEDUP_REMOVED lines=8> */
[----:B------:R3:W4:Y:S02]  /*4df0*/  MUFU.EX2 R170, R6 ;  /* 0x0000000600aa7308 */ /* 0x0007240000000800 */
[C---:B--2---:R-:W-:Y:S08]  /*4e00*/  HMMA.16816.F32.BF16 R92, R8.reuse, R36, R76 ;  /* 0x00000024085c723c */ /* 0x044ff0000004184c */
[----:B------:R-:W-:Y:S01]  /*4e10*/  HMMA.16816.F32.BF16 R76, R8, R14, R68 ;  /* 0x0000000e084c723c */ /* 0x000fe20000041844 */
[----:B---3--:R-:W-:-:S04]  /*4e20*/  FFMA.FTZ R6, R133, c[0x0][0x2d0], -R3 ;  /* 0x0000b40085067a23 */ /* 0x008fc80000010803 */
[----:B------:R2:W-:Y:S03]  /*4e30*/  MUFU.EX2 R169, R6 ;  /* 0x0000000600a97308 */ /* 0x0005e60000000800 */
[C---:B-1----:R-:W-:Y:S08]  /*4e40*/  HMMA.16816.F32.BF16 R72, R8.reuse, R22, R64 ;  /* 0x000000160848723c */ /* 0x042ff00000041840 */
[----:B------:R-:W-:Y:S01]  /*4e50*/  HMMA.16816.F32.BF16 R104, R8, R12, R104 ;  /* 0x0000000c0868723c */ /* 0x000fe20000041868 */
[----:B--2---:R-:W-:-:S07]  /*4e60*/  FFMA.FTZ R6, R136, c[0x0][0x2d0], -R3 ;  /* 0x0000b40088067a23 */ /* 0x004fce0000010803 */
[C---:B------:R-:W-:Y:S01]  /*4e70*/  HMMA.16816.F32.BF16 R96, R8.reuse, R20, R96 ;  /* 0x000000140860723c */ /* 0x040fe20000041860 */
[----:B------:R1:W2:Y:S07]  /*4e80*/  MUFU.EX2 R168, R6 ;  /* 0x0000000600a87308 */ /* 0x0002ae0000000800 */
[C---:B------:R-:W-:Y:S08]  /*4e90*/  HMMA.16816.F32.BF16 R88, R8.reuse, R28, R88 ;  /* 0x0000001c0858723c */ /* 0x040ff00000041858 */
[----:B------:R-:W-:Y:S01]  /*4ea0*/  HMMA.16816.F32.BF16 R68, R8, R30, R60 ;  /* 0x0000001e0844723c */ /* 0x000fe2000004183c */
[----:B-1----:R-:W-:-:S02]  /*4eb0*/  FFMA.FTZ R6, R134, c[0x0][0x2d0], -R3 ;  /* 0x0000b40086067a23 */ /* 0x002fc40000010803 */
[----:B------:R-:W-:Y:S02]  /*4ec0*/  LDSM.16.MT88.4 R132, [R200+0x2000] ;  /* 0x00200000c884783b */ /* 0x000fe40000004200 */
[----:B------:R1:W-:Y:S03]  /*4ed0*/  MUFU.EX2 R167, R6 ;  /* 0x0000000600a77308 */ /* 0x0003e60000000800 */
[----:B------:R-:W-:Y:S07]  /*4ee0*/  HMMA.16816.F32.BF16 R64, R8, R38, R44 ;  /* 0x000000260840723c */ /* 0x000fee000004182c */
[----:B----4-:R-:W-:-:S02]  /*4ef0*/  F2FP.BF16.PACK_AB R8, R170, R181 ;  /* 0x000000b5aa08723e */ /* 0x010fc400000010ff */
[----:B--2---:R-:W-:Y:S01]  /*4f00*/  F2FP.BF16.PACK_AB R10, R168, R169 ;  /* 0x000000a9a80a723e */ /* 0x004fe200000010ff */
[----:B-1----:R-:W-:-:S04]  /*4f10*/  FFMA.FTZ R6, R138, c[0x0][0x2d0], -R4 ;  /* 0x0000b4008a067a23 */ /* 0x002fc80000010804 */
        /* <DEDUP_REMOVED lines=11> */
[C---:B------:R-:W-:Y:S01]  /*4fd0*/  HMMA.16816.F32.BF16 R32, R8.reuse, R22, R24 ;  /* 0x000000160820723c */ /* 0x040fe20000041818 */
[----:B------:R-:W2:Y:S07]  /*4fe0*/  LDSM.16.MT88.4 R24, [R200+0x1800] ;  /* 0x00180000c818783b */ /* 0x000eae0000004200 */
[----:B------:R-:W-:Y:S01]  /*4ff0*/  HMMA.16816.F32.BF16 R48, R8, R20, R48 ;  /* 0x000000140830723c */ /* 0x000fe20000041830 */
[----:B------:R-:W3:Y:S01]  /*5000*/  LDSM.16.MT88.4 R20, [R204+0x1800] ;  /* 0x00180000cc14783b */ /* 0x000ee20000004200 */
[----:B-1----:R-:W-:-:S04]  /*5010*/  FFMA.FTZ R6, R137, c[0x0][0x2d0], -R3 ;  /* 0x0000b40089067a23 */ /* 0x002fc80000010803 */
[----:B------:R1:W-:Y:S02]  /*5020*/  MUFU.EX2 R161, R6 ;  /* 0x0000000600a17308 */ /* 0x0003e40000000800 */
[C---:B------:R-:W-:Y:S08]  /*5030*/  HMMA.16816.F32.BF16 R60, R8.reuse, R12, R52 ;  /* 0x0000000c083c723c */ /* 0x040ff00000041834 */
[----:B------:R-:W-:Y:S01]  /*5040*/  HMMA.16816.F32.BF16 R44, R8, R36, R84 ;  /* 0x00000024082c723c */ /* 0x000fe20000041854 */
[----:B------:R-:W-:Y:S01]  /*5050*/  LDSM.16.MT88.4 R84, [R204+0x2000] ;  /* 0x00200000cc54783b */ /* 0x000fe20000004200 */
[----:B-1----:R-:W-:-:S06]  /*5060*/  FFMA.FTZ R6, R146, c[0x0][0x2d0], -R2 ;  /* 0x0000b40092067a23 */ /* 0x002fcc0000010802 */
[C---:B------:R-:W-:Y:S01]  /*5070*/  HMMA.16816.F32.BF16 R52, R8.reuse, R14, R40 ;  /* 0x0000000e0834723c */ /* 0x040fe20000041828 */
[----:B------:R-:W-:Y:S01]  /*5080*/  LDSM.16.MT88.4 R12, [R203+0x1800] ;  /* 0x00180000cb0c783b */ /* 0x000fe20000004200 */
[----:B------:R1:W-:Y:S06]  /*5090*/  MUFU.EX2 R160, R6 ;  /* 0x0000000600a07308 */ /* 0x0003ec0000000800 */
[C---:B------:R-:W-:Y:S08]  /*50a0*/  HMMA.16816.F32.BF16 R36, R8.reuse, R38, R80 ;  /* 0x000000260824723c */ /* 0x040ff00000041850 */
[----:B------:R-:W-:Y:S01]  /*50b0*/  HMMA.16816.F32.BF16 R40, R8, R28, R56 ;  /* 0x0000001c0828723c */ /* 0x000fe20000041838 */
[----:B-1----:R-:W-:-:S04]  /*50c0*/  FFMA.FTZ R6, R147, c[0x0][0x2d0], -R2 ;  /* 0x0000b40093067a23 */ /* 0x002fc80000010802 */
[----:B------:R1:W4:Y:S03]  /*50d0*/  MUFU.EX2 R159, R6 ;  /* 0x00000006009f7308 */ /* 0x0003260000000800 */
[----:B------:R-:W-:Y:S01]  /*50e0*/  HMMA.16816.F32.BF16 R28, R8, R30, R16 ;  /* 0x0000001e081c723c */ /* 0x000fe20000041810 */
[----:B------:R-:W5:Y:S01]  /*50f0*/  LDSM.16.MT88.4 R16, [R201+0x1800] ;  /* 0x00180000c910783b */ /* 0x000f620000004200 */
[----:B-1----:R-:W-:-:S05]  /*5100*/  FFMA.FTZ R6, R145, c[0x0][0x2d0], -R2 ;  /* 0x0000b40091067a23 */ /* 0x002fca0000010802 */
[----:B----4-:R-:W-:Y:S01]  /*5110*/  F2FP.BF16.PACK_AB R8, R159, R160 ;  /* 0x000000a09f08723e */ /* 0x010fe200000010ff */
[----:B------:R1:W-:Y:S02]  /*5120*/  MUFU.EX2 R158, R6 ;  /* 0x00000006009e7308 */ /* 0x0003e40000000800 */
[----:B-1----:R-:W-:-:S06]  /*5130*/  FFMA.FTZ R6, R144, c[0x0][0x2d0], -R2 ;  /* 0x0000b40090067a23 */ /* 0x002fcc0000010802 */
[----:B------:R1:W4:Y:S02]  /*5140*/  MUFU.EX2 R157, R6 ;  /* 0x00000006009d7308 */ /* 0x0003240000000800 */
[----:B-1----:R-:W-:Y:S01]  /*5150*/  FFMA.FTZ R6, R155, c[0x0][0x2d0], -R0 ;  /* 0x0000b4009b067a23 */ /* 0x002fe20000010800 */
[----:B----4-:R-:W-:-:S05]  /*5160*/  F2FP.BF16.PACK_AB R10, R157, R158 ;  /* 0x0000009e9d0a723e */ /* 0x010fca00000010ff */
        /* <DEDUP_REMOVED lines=11> */
[C---:B--2---:R-:W-:Y:S08]  /*5220*/  HMMA.16816.F32.BF16 R128, R8.reuse, R26, R76 ;  /* 0x0000001a0880723c */ /* 0x044ff0000004184c */
[----:B---3--:R-:W-:Y:S01]  /*5230*/  HMMA.16816.F32.BF16 R144, R8, R22, R72 ;  /* 0x000000160890723c */ /* 0x008fe20000041848 */
[----:B-1----:R-:W-:-:S04]  /*5240*/  FFMA.FTZ R6, R151, c[0x0][0x2d0], -R3 ;  /* 0x0000b40097067a23 */ /* 0x002fc80000010803 */
[----:B------:R1:W-:Y:S03]  /*5250*/  MUFU.EX2 R81, R6 ;  /* 0x0000000600517308 */ /* 0x0003e60000000800 */
[C---:B------:R-:W-:Y:S08]  /*5260*/  HMMA.16816.F32.BF16 R120, R8.reuse, R24, R104 ;  /* 0x000000180878723c */ /* 0x040ff00000041868 */
[----:B------:R-:W-:Y:S01]  /*5270*/  HMMA.16816.F32.BF16 R140, R8, R20, R96 ;  /* 0x00000014088c723c */ /* 0x000fe20000041860 */
[----:B------:R-:W2:Y:S01]  /*5280*/  LDSM.16.MT88.4 R96, [R201+0x2000] ;  /* 0x00200000c960783b */ /* 0x000ea20000004200 */
[----:B-1----:R-:W-:-:S06]  /*5290*/  FFMA.FTZ R6, R153, c[0x0][0x2d0], -R3 ;  /* 0x0000b40099067a23 */ /* 0x002fcc0000010803 */
[C---:B-----5:R-:W-:Y:S01]  /*52a0*/  HMMA.16816.F32.BF16 R88, R8.reuse, R16, R88 ;  /* 0x000000100858723c */ /* 0x060fe20000041858 */
[----:B------:R1:W3:Y:S07]  /*52b0*/  MUFU.EX2 R80, R6 ;  /* 0x0000000600507308 */ /* 0x0002ee0000000800 */
[C---:B------:R-:W-:Y:S08]  /*52c0*/  HMMA.16816.F32.BF16 R68, R8.reuse, R18, R68 ;  /* 0x000000120844723c */ /* 0x040ff00000041844 */
[----:B------:R-:W-:Y:S01]  /*52d0*/  HMMA.16816.F32.BF16 R104, R8, R12, R92 ;  /* 0x0000000c0868723c */ /* 0x000fe2000004185c */
[--C-:B-1----:R-:W-:Y:S01]  /*52e0*/  FFMA.FTZ R6, R152, c[0x0][0x2d0], -R3.reuse ;  /* 0x0000b40098067a23 */ /* 0x102fe20000010803 */
[----:B---3--:R-:W-:Y:S01]  /*52f0*/  F2FP.BF16.PACK_AB R108, R80, R81 ;  /* 0x00000051506c723e */ /* 0x008fe200000010ff */
[----:B------:R-:W-:-:S02]  /*5300*/  FFMA.FTZ R3, R180, c[0x0][0x2d0], -R3 ;  /* 0x0000b400b4037a23 */ /* 0x000fc40000010803 */
[----:B------:R1:W-:Y:S03]  /*5310*/  MUFU.EX2 R77, R6 ;  /* 0x00000006004d7308 */ /* 0x0003e60000000800 */
[----:B------:R-:W-:Y:S05]  /*5320*/  HMMA.16816.F32.BF16 R64, R8, R14, R64 ;  /* 0x0000000e0840723c */ /* 0x000fea0000041840 */
[----:B------:R3:W4:Y:S02]  /*5330*/  MUFU.EX2 R241, R3 ;  /* 0x0000000300f17308 */ /* 0x0007240000000800 */
[----:B------:R-:W-:-:S02]  /*5340*/  F2FP.BF16.PACK_AB R8, R165, R167 ;  /* 0x000000a7a508723e */ /* 0x000fc400000010ff */
[----:B------:R-:W-:Y:S01]  /*5350*/  F2FP.BF16.PACK_AB R10, R115, R161 ;  /* 0x000000a1730a723e */ /* 0x000fe200000010ff */
[----:B-1----:R-:W-:-:S04]  /*5360*/  FFMA.FTZ R6, R197, c[0x0][0x2d0], -R4 ;  /* 0x0000b400c5067a23 */ /* 0x002fc80000010804 */
[----:B------:R1:W-:Y:S01]  /*5370*/  MUFU.EX2 R76, R6 ;  /* 0x00000006004c7308 */ /* 0x0003e20000000800 */
[----:B---3--:R-:W-:Y:S01]  /*5380*/  FFMA.FTZ R3, R194, c[0x0][0x2d0], -R2 ;  /* 0x0000b400c2037a23 */ /* 0x008fe20000010802 */
[----:B----4-:R-:W-:-:S06]  /*5390*/  F2FP.BF16.PACK_AB R110, R241, R77 ;  /* 0x0000004df16e723e */ /* 0x010fcc00000010ff */
[----:B------:R3:W-:Y:S01]  /*53a0*/  MUFU.EX2 R56, R3 ;  /* 0x0000000300387308 */ /* 0x0007e20000000800 */
[----:B-1----:R-:W-:-:S07]  /*53b0*/  FFMA.FTZ R6, R215, c[0x0][0x2d0], -R4 ;  /* 0x0000b400d7067a23 */ /* 0x002fce0000010804 */
[----:B------:R1:W4:Y:S01]  /*53c0*/  MUFU.EX2 R73, R6 ;  /* 0x0000000600497308 */ /* 0x0003220000000800 */
[----:B---3--:R-:W-:-:S07]  /*53d0*/  FFMA.FTZ R3, R196, c[0x0][0x2d0], -R2 ;  /* 0x0000b400c4037a23 */ /* 0x008fce0000010802 */
[----:B------:R3:W5:Y:S01]  /*53e0*/  MUFU.EX2 R58, R3 ;  /* 0x00000003003a7308 */ /* 0x0007620000000800 */
[----:B-1----:R-:W-:Y:S01]  /*53f0*/  FFMA.FTZ R6, R148, c[0x0][0x2d0], -R4 ;  /* 0x0000b40094067a23 */ /* 0x002fe20000010804 */
[----:B----4-:R-:W-:-:S06]  /*5400*/  F2FP.BF16.PACK_AB R9, R73, R76 ;  /* 0x0000004c4909723e */ /* 0x010fcc00000010ff */
[----:B------:R1:W-:Y:S01]  /*5410*/  MUFU.EX2 R72, R6 ;  /* 0x0000000600487308 */ /* 0x0003e20000000800 */
[--C-:B---3--:R-:W-:Y:S01]  /*5420*/  FFMA.FTZ R3, R192, c[0x0][0x2d0], -R2.reuse ;  /* 0x0000b400c0037a23 */ /* 0x108fe20000010802 */
[----:B-----5:R-:W-:Y:S01]  /*5430*/  F2FP.BF16.PACK_AB R152, R58, R56 ;  /* 0x000000383a98723e */ /* 0x020fe200000010ff */
[----:B------:R-:W-:-:S05]  /*5440*/  FFMA.FTZ R2, R187, c[0x0][0x2d0], -R2 ;  /* 0x0000b400bb027a23 */ /* 0x000fca0000010802 */
[----:B------:R3:W-:Y:S01]  /*5450*/  MUFU.EX2 R57, R3 ;  /* 0x0000000300397308 */ /* 0x0007e20000000800 */
[----:B-1----:R-:W-:-:S07]  /*5460*/  FFMA.FTZ R6, R149, c[0x0][0x2d0], -R4 ;  /* 0x0000b40095067a23 */ /* 0x002fce0000010804 */
[----:B------:R-:W1:Y:S01]  /*5470*/  MUFU.EX2 R59, R6 ;  /* 0x00000006003b7308 */ /* 0x000e620000000800 */
[----:B---3--:R-:W-:-:S04]  /*5480*/  FADD.FTZ R3, R239, R238 ;  /* 0x000000eeef037221 */ /* 0x008fc80000010000 */
[----:B------:R-:W-:Y:S01]  /*5490*/  FADD.FTZ R3, R242, R3 ;  /* 0x00000003f2037221 */ /* 0x000fe20000010000 */
[----:B-1----:R-:W-:-:S07]  /*54a0*/  F2FP.BF16.PACK_AB R11, R59, R72 ;  /* 0x000000483b0b723e */ /* 0x002fce00000010ff */
[C---:B------:R-:W-:Y:S01]  /*54b0*/  HMMA.16816.F32.BF16 R60, R8.reuse, R24, R60 ;  /* 0x00000018083c723c */ /* 0x040fe2000004183c */
[----:B------:R1:W3:Y:S07]  /*54c0*/  MUFU.EX2 R25, R2 ;  /* 0x0000000200197308 */ /* 0x0002ee0000000800 */
[C---:B------:R-:W-:Y:S08]  /*54d0*/  HMMA.16816.F32.BF16 R32, R8.reuse, R22, R32 ;  /* 0x000000160820723c */ /* 0x040ff00000041820 */
[----:B------:R-:W-:Y:S01]  /*54e0*/  HMMA.16816.F32.BF16 R48, R8, R20, R48 ;  /* 0x000000140830723c */ /* 0x000fe20000041830 */
[----:B-1----:R-:W-:Y:S01]  /*54f0*/  FFMA.FTZ R2, R186, c[0x0][0x2d0], -R0 ;  /* 0x0000b400ba027a23 */ /* 0x002fe20000010800 */
[----:B---3--:R-:W-:-:S03]  /*5500*/  F2FP.BF16.PACK_AB R154, R25, R57 ;  /* 0x00000039199a723e */ /* 0x008fc600000010ff */
[----:B------:R1:W-:Y:S03]  /*5510*/  MUFU.EX2 R24, R2 ;  /* 0x0000000200187308 */ /* 0x0003e60000000800 */
[C---:B------:R-:W-:Y:S08]  /*5520*/  HMMA.16816.F32.BF16 R44, R8.reuse, R12, R44 ;  /* 0x0000000c082c723c */ /* 0x040ff0000004182c */
[----:B------:R-:W-:Y:S01]  /*5530*/  HMMA.16816.F32.BF16 R52, R8, R26, R52 ;  /* 0x0000001a0834723c */ /* 0x000fe20000041834 */
[----:B-1----:R-:W-:-:S07]  /*5540*/  FFMA.FTZ R2, R188, c[0x0][0x2d0], -R0 ;  /* 0x0000b400bc027a23 */ /* 0x002fce0000010800 */
[C---:B------:R-:W-:Y:S01]  /*5550*/  HMMA.16816.F32.BF16 R40, R8.reuse, R16, R40 ;  /* 0x000000100828723c */ /* 0x040fe20000041828 */
[----:B------:R1:W3:Y:S07]  /*5560*/  MUFU.EX2 R22, R2 ;  /* 0x0000000200167308 */ /* 0x0002ee0000000800 */
[C---:B------:R-:W-:Y:S01]  /*5570*/  HMMA.16816.F32.BF16 R28, R8.reuse, R18, R28 ;  /* 0x00000012081c723c */ /* 0x040fe2000004181c */
[----:B------:R-:W4:Y:S07]  /*5580*/  LDSM.16.MT88.4 R16, [R203+0x2000] ;  /* 0x00200000cb10783b */ /* 0x000f2e0000004200 */
[----:B------:R-:W-:Y:S01]  /*5590*/  HMMA.16816.F32.BF16 R36, R8, R14, R36 ;  /* 0x0000000e0824723c */ /* 0x000fe20000041824 */
[--C-:B-1----:R-:W-:Y:S01]  /*55a0*/  FFMA.FTZ R2, R193, c[0x0][0x2d0], -R0.reuse ;  /* 0x0000b400c1027a23 */ /* 0x102fe20000010800 */
[----:B---3--:R-:W-:Y:S01]  /*55b0*/  F2FP.BF16.PACK_AB R153, R22, R24 ;  /* 0x000000181699723e */ /* 0x008fe200000010ff */
[----:B------:R-:W-:-:S02]  /*55c0*/  FFMA.FTZ R0, R198, c[0x0][0x2d0], -R0 ;  /* 0x0000b400c6007a23 */ /* 0x000fc40000010800 */
[----:B------:R1:W-:Y:S08]  /*55d0*/  MUFU.EX2 R21, R2 ;  /* 0x0000000200157308 */ /* 0x0003f00000000800 */
[----:B------:R3:W5:Y:S01]  /*55e0*/  MUFU.EX2 R20, R0 ;  /* 0x0000000000147308 */ /* 0x0007620000000800 */
[----:B-1----:R-:W-:-:S04]  /*55f0*/  FADD.FTZ R2, R240, R228 ;  /* 0x000000e4f0027221 */ /* 0x002fc80000010000 */
[----:B------:R-:W-:Y:S02]  /*5600*/  FADD.FTZ R6, R227, R2 ;  /* 0x00000002e3067221 */ /* 0x000fe40000010000 */
[----:B---3--:R-:W-:Y:S01]  /*5610*/  FFMA.FTZ R0, R199, c[0x0][0x2d0], -R4 ;  /* 0x0000b400c7007a23 */ /* 0x008fe20000010804 */
[----:B-----5:R-:W-:-:S03]  /*5620*/  F2FP.BF16.PACK_AB R155, R20, R21 ;  /* 0x00000015149b723e */ /* 0x020fc600000010ff */
[----:B------:R1:W-:Y:S04]  /*5630*/  MUFU.EX2 R12, R0 ;  /* 0x00000000000c7308 */ /* 0x0003e80000000800 */
[C---:B------:R-:W-:Y:S08]  /*5640*/  HMMA.16816.F32.BF16 R120, R152.reuse, R132, R120 ;  /* 0x000000849878723c */ /* 0x040ff00000041878 */
[----:B------:R-:W-:Y:S01]  /*5650*/  HMMA.16816.F32.BF16 R128, R152, R134, R128 ;  /* 0x000000869880723c */ /* 0x000fe20000041880 */
[----:B-1----:R-:W-:-:S04]  /*5660*/  FFMA.FTZ R0, R217, c[0x0][0x2d0], -R4 ;  /* 0x0000b400d9007a23 */ /* 0x002fc80000010804 */
[----:B------:R1:W3:Y:S03]  /*5670*/  MUFU.EX2 R9, R0 ;  /* 0x0000000000097308 */ /* 0x0002e60000000800 */
[C---:B------:R-:W-:Y:S08]  /*5680*/  HMMA.16816.F32.BF16 R140, R152.reuse, R84, R140 ;  /* 0x00000054988c723c */ /* 0x040ff0000004188c */
[----:B------:R-:W-:Y:S01]  /*5690*/  HMMA.16816.F32.BF16 R144, R152, R86, R144 ;  /* 0x000000569890723c */ /* 0x000fe20000041890 */
[----:B-1----:R-:W-:Y:S01]  /*56a0*/  FFMA.FTZ R0, R218, c[0x0][0x2d0], -R4 ;  /* 0x0000b400da007a23 */ /* 0x002fe20000010804 */
[----:B---3--:R-:W-:-:S06]  /*56b0*/  F2FP.BF16.PACK_AB R109, R9, R12 ;  /* 0x0000000c096d723e */ /* 0x008fcc00000010ff */
[C---:B--2---:R-:W-:Y:S01]  /*56c0*/  HMMA.16816.F32.BF16 R88, R152.reuse, R96, R88 ;  /* 0x000000609858723c */ /* 0x044fe20000041858 */
[----:B------:R1:W-:Y:S07]  /*56d0*/  MUFU.EX2 R10, R0 ;  /* 0x00000000000a7308 */ /* 0x0003ee0000000800 */
[C---:B------:R-:W-:Y:S08]  /*56e0*/  HMMA.16816.F32.BF16 R92, R152.reuse, R98, R68 ;  /* 0x00000062985c723c */ /* 0x040ff00000041844 */
[----:B----4-:R-:W-:Y:S01]  /*56f0*/  HMMA.16816.F32.BF16 R104, R152, R16, R104 ;  /* 0x000000109868723c */ /* 0x010fe20000041868 */
[----:B-1----:R-:W-:-:S04]  /*5700*/  FFMA.FTZ R0, R219, c[0x0][0x2d0], -R4 ;  /* 0x0000b400db007a23 */ /* 0x002fc80000010804 */
[----:B------:R1:W2:Y:S03]  /*5710*/  MUFU.EX2 R11, R0 ;  /* 0x00000000000b7308 */ /* 0x0002a60000000800 */
[----:B------:R-:W-:Y:S01]  /*5720*/  HMMA.16816.F32.BF16 R152, R152, R18, R64 ;  /* 0x000000129898723c */ /* 0x000fe20000041840 */
[----:B-1----:R-:W-:Y:S01]  /*5730*/  FADD.FTZ R0, R225, R7 ;  /* 0x00000007e1007221 */ /* 0x002fe20000010000 */
[----:B--2---:R-:W-:Y:S01]  /*5740*/  F2FP.BF16.PACK_AB R111, R11, R10 ;  /* 0x0000000a0b6f723e */ /* 0x004fe200000010ff */
        /* <DEDUP_REMOVED lines=67> */
[----:B------:R-:W-:Y:S01]  /*5b80*/  FADD.FTZ R2, R58, R0 ;  /* 0x000000003a027221 */ /* 0x000fe20000010000 */
[----:B------:R-:W-:Y:S01]  /*5b90*/  IADD3 R0, R244, -0x2, RZ ;  /* 0xfffffffef4007810 */ /* 0x000fe20007ffe0ff */
[----:B------:R-:W-:Y:S02]  /*5ba0*/  FADD.FTZ R6, R117, R6 ;  /* 0x0000000675067221 */ /* 0x000fe40000010000 */
[----:B------:R-:W-:Y:S01]  /*5bb0*/  FADD.FTZ R4, R77, R4 ;  /* 0x000000044d047221 */ /* 0x000fe20000010000 */
[----:B------:R-:W-:Y:S01]  /*5bc0*/  ISETP.GE.AND P0, PT, R0, R250, PT ;  /* 0x000000fa0000720c */ /* 0x000fe20003f06270 */
        /* <DEDUP_REMOVED lines=8> */
[----:B------:R-:W-:Y:S01]  /*5c50*/  FADD.FTZ R244, R20, R6 ;  /* 0x0000000614f47221 */ /* 0x000fe20000010000 */
[----:B------:R-:W-:Y:S05]  /*5c60*/  @!P0 BRA `(.L_x_75) ;  /* 0x00002ec000008947 */ /* 0x000fea0003800000 */
[----:B------:R-:W-:Y:S01]  /*5c70*/  MOV R215, R0 ;  /* 0x0000000000d77202 */ /* 0x000fe20000000f00 */
[----:B------:R-:W-:Y:S01]  /*5c80*/  IMAD.MOV.U32 R0, RZ, RZ, R114 ;  /* 0x000000ffff007224 */ /* 0x000fe200078e0072 */
[----:B------:R-:W-:Y:S01]  /*5c90*/  MOV R3, R113 ;  /* 0x0000007100037202 */ /* 0x000fe20000000f00 */
[----:B------:R-:W-:Y:S01]  /*5ca0*/  IMAD.MOV.U32 R115, RZ, RZ, R112 ;  /* 0x000000ffff737224 */ /* 0x000fe200078e0070 */
[----:B------:R-:W-:Y:S02]  /*5cb0*/  MOV R118, R5 ;  /* 0x0000000500767202 */ /* 0x000fe40000000f00 */
.L_x_76:
[----:B------:R-:W2:Y:S01]  /*5cc0*/  LDL R72, [R1+0x10] ;  /* 0x0000100001487983 */ /* 0x000ea20000100800 */
[----:B------:R-:W-:Y:S04]  /*5cd0*/  DEPBAR.LE SB0, 0x0 ;  /* 0x000080000000791a */ /* 0x000fe80000000000 */
[----:B------:R-:W3:Y:S01]  /*5ce0*/  LDL.64 R70, [R1+0x8] ;  /* 0x0000080001467983 */ /* 0x000ee20000100a00 */
[----:B------:R-:W-:Y:S01]  /*5cf0*/  WARPSYNC 0xffffffff ;  /* 0xffffffff00007948 */ /* 0x000fe20003800000 */
[----:B------:R-:W-:Y:S01]  /*5d00*/  SHF.R.S32.HI R2, RZ, 0x1f, R215 ;  /* 0x0000001fff027819 */ /* 0x000fe200000114d7 */
[C---:B------:R-:W-:Y:S01]  /*5d10*/  IMAD.WIDE.U32 R68, R215.reuse, c[0x0][0x208], RZ ;  /* 0x00008200d7447a25 */ /* 0x040fe200078e00ff */
[----:B------:R-:W-:Y:S02]  /*5d20*/  MOV R114, c[0x0][0x208] ;  /* 0x0000820000727a02 */ /* 0x000fe40000000f00 */
[----:B------:R-:W-:Y:S01]  /*5d30*/  BAR.SYNC.DEFER_BLOCKING 0x0 ;  /* 0x0000000000007b1d */ /* 0x000fe20000010000 */
[----:B------:R-:W-:Y:S01]  /*5d40*/  IMAD R2, R2, c[0x0][0x208], RZ ;  /* 0x0000820002027a24 */ /* 0x000fe200078e02ff */
[----:B------:R-:W-:Y:S02]  /*5d50*/  MOV R74, 0x5 ;  /* 0x00000005004a7802 */ /* 0x000fe40000000f00 */
[C---:B------:R-:W-:Y:S01]  /*5d60*/  SHF.L.U32 R190, R114.reuse, 0x5, RZ ;  /* 0x0000000572be7819 */ /* 0x040fe200000006ff */
[----:B------:R-:W-:Y:S01]  /*5d70*/  IMAD R2, R215, c[0x0][0x20c], R2 ;  /* 0x00008300d7027a24 */ /* 0x000fe200078e0202 */
[----:B------:R-:W-:Y:S04]  /*5d80*/  SHF.L.U64.HI R114, R114, R74, c[0x0][0x20c] ;  /* 0x0000830072727619 */ /* 0x000fe8000001024a */
[----:B------:R-:W-:Y:S05]  /*5d90*/  IADD3 R2, R69, R2, RZ ;  /* 0x0000000245027210 */ /* 0x000fea0007ffe0ff */
[----:B------:R-:W-:Y:S01]  /*5da0*/  IMAD R2, R2, 0x50, RZ ;  /* 0x0000005002027824 */ /* 0x000fe200078e02ff */
[----:B------:R-:W-:Y:S08]  /*5db0*/  LDSM.16.M88.4 R80, [R206] ;  /* 0x00000000ce50783b */ /* 0x000ff00000000200 */
[----:B------:R-:W1:Y:S08]  /*5dc0*/  LDSM.16.M88.4 R16, [R119] ;  /* 0x000000007710783b */ /* 0x000e700000000200 */
[----:B------:R-:W4:Y:S08]  /*5dd0*/  LDSM.16.M88.4 R76, [R206+0x2000] ;  /* 0x00200000ce4c783b */ /* 0x000f300000000200 */
[----:B------:R-:W5:Y:S08]  /*5de0*/  LDSM.16.M88.4 R32, [R119+0x800] ;  /* 0x000800007720783b */ /* 0x000f700000000200 */
[----:B------:R-:W5:Y:S08]  /*5df0*/  LDSM.16.M88.4 R48, [R119+0x1000] ;  /* 0x001000007730783b */ /* 0x000f700000000200 */
[----:B------:R-:W5:Y:S01]  /*5e00*/  LDSM.16.M88.4 R64, [R119+0x1800] ;  /* 0x001800007740783b */ /* 0x000f620000000200 */
[-C--:B-1----:R-:W-:Y:S07]  /*5e10*/  HMMA.16816.F32.BF16 R4, R80, R16.reuse, RZ ;  /* 0x000000105004723c */ /* 0x082fee00000418ff */
[----:B------:R-:W1:Y:S01]  /*5e20*/  LDSM.16.M88.4 R156, [R119+0x2000] ;  /* 0x00200000779c783b */ /* 0x000e620000000200 */
[C---:B----4-:R-:W-:Y:S07]  /*5e30*/  HMMA.16816.F32.BF16 R8, R76.reuse, R16, RZ ;  /* 0x000000104c08723c */ /* 0x050fee00000418ff */
[----:B------:R-:W-:Y:S01]  /*5e40*/  LDSM.16.M88.4 R160, [R209] ;  /* 0x00000000d1a0783b */ /* 0x000fe20000000200 */
[-C--:B------:R-:W-:Y:S07]  /*5e50*/  HMMA.16816.F32.BF16 R12, R76, R18.reuse, RZ ;  /* 0x000000124c0c723c */ /* 0x080fee00000418ff */
[----:B------:R-:W4:Y:S01]  /*5e60*/  LDSM.16.M88.4 R164, [R210] ;  /* 0x00000000d2a4783b */ /* 0x000f220000000200 */
[C---:B------:R-:W-:Y:S07]  /*5e70*/  HMMA.16816.F32.BF16 R16, R80.reuse, R18, RZ ;  /* 0x000000125010723c */ /* 0x040fee00000418ff */
[----:B------:R-:W1:Y:S01]  /*5e80*/  LDSM.16.M88.4 R168, [R209+0x2000] ;  /* 0x00200000d1a8783b */ /* 0x000e620000000200 */
[-C--:B-----5:R-:W-:Y:S07]  /*5e90*/  HMMA.16816.F32.BF16 R20, R80, R32.reuse, RZ ;  /* 0x000000205014723c */ /* 0x0a0fee00000418ff */
[----:B------:R-:W5:Y:S01]  /*5ea0*/  LDSM.16.M88.4 R172, [R214] ;  /* 0x00000000d6ac783b */ /* 0x000f620000000200 */
[C---:B------:R-:W-:Y:S07]  /*5eb0*/  HMMA.16816.F32.BF16 R24, R76.reuse, R32, RZ ;  /* 0x000000204c18723c */ /* 0x040fee00000418ff */
[----:B------:R-:W1:Y:S01]  /*5ec0*/  LDSM.16.M88.4 R176, [R213] ;  /* 0x00000000d5b0783b */ /* 0x000e620000000200 */
[-C--:B------:R-:W-:Y:S07]  /*5ed0*/  HMMA.16816.F32.BF16 R28, R76, R34.reuse, RZ ;  /* 0x000000224c1c723c */ /* 0x080fee00000418ff */
[----:B------:R-:W1:Y:S01]  /*5ee0*/  LDSM.16.M88.4 R180, [R212] ;  /* 0x00000000d4b4783b */ /* 0x000e620000000200 */
[C---:B------:R-:W-:Y:S07]  /*5ef0*/  HMMA.16816.F32.BF16 R32, R80.reuse, R34, RZ ;  /* 0x000000225020723c */ /* 0x040fee00000418ff */
[----:B------:R-:W1:Y:S01]  /*5f00*/  LDSM.16.M88.4 R184, [R211] ;  /* 0x00000000d3b8783b */ /* 0x000e620000000200 */
[-C--:B------:R-:W-:Y:S07]  /*5f10*/  HMMA.16816.F32.BF16 R36, R80, R48.reuse, RZ ;  /* 0x000000305024723c */ /* 0x080fee00000418ff */
[----:B------:R-:W5:Y:S01]  /*5f20*/  LDL.64 R218, [R1] ;  /* 0x0000000001da7983 */ /* 0x000f620000100a00 */
[C---:B------:R-:W-:Y:S08]  /*5f30*/  HMMA.16816.F32.BF16 R40, R76.reuse, R48, RZ ;  /* 0x000000304c28723c */ /* 0x040ff000000418ff */
[-C--:B------:R-:W-:Y:S08]  /*5f40*/  HMMA.16816.F32.BF16 R44, R76, R50.reuse, RZ ;  /* 0x000000324c2c723c */ /* 0x080ff000000418ff */
[C---:B------:R-:W-:Y:S08]  /*5f50*/  HMMA.16816.F32.BF16 R48, R80.reuse, R50, RZ ;  /* 0x000000325030723c */ /* 0x040ff000000418ff */
[-C--:B------:R-:W-:Y:S08]  /*5f60*/  HMMA.16816.F32.BF16 R52, R80, R64.reuse, RZ ;  /* 0x000000405034723c */ /* 0x080ff000000418ff */
[C---:B------:R-:W-:Y:S08]  /*5f70*/  HMMA.16816.F32.BF16 R56, R76.reuse, R64, RZ ;  /* 0x000000404c38723c */ /* 0x040ff000000418ff */
[-C--:B------:R-:W-:Y:S08]  /*5f80*/  HMMA.16816.F32.BF16 R60, R76, R66.reuse, RZ ;  /* 0x000000424c3c723c */ /* 0x080ff000000418ff */
[C---:B------:R-:W-:Y:S04]  /*5f90*/  HMMA.16816.F32.BF16 R64, R80.reuse, R66, RZ ;  /* 0x000000425040723c */ /* 0x040fe800000418ff */
[----:B--2---:R-:W-:Y:S02]  /*5fa0*/  MOV R73, R72 ;  /* 0x0000004800497202 */ /* 0x004fe40000000f00 */
[----:B---3--:R-:W-:Y:S06]  /*5fb0*/  MOV R72, R70 ;  /* 0x0000004600487202 */ /* 0x008fec0000000f00 */
[----:B------:R-:W-:Y:S02]  /*5fc0*/  IMAD.WIDE.U32 R72, R68, 0x50, R72 ;  /* 0x0000005044487825 */ /* 0x000fe400078e0048 */
[-C--:B-1----:R-:W-:Y:S03]  /*5fd0*/  HMMA.16816.F32.BF16 R68, R80, R156.reuse, RZ ;  /* 0x0000009c5044723c */ /* 0x082fe600000418ff */
[----:B------:R-:W-:Y:S02]  /*5fe0*/  LEA R116, P0, R72, c[0x0][0x1f8], 0x1 ;  /* 0x00007e0048747a11 */ /* 0x000fe400078008ff */
[----:B------:R-:W-:Y:S02]  /*5ff0*/  IADD3 R2, R73, R2, RZ ;  /* 0x0000000249027210 */ /* 0x000fe40007ffe0ff */
[----:B------:R-:W-:Y:S02]  /*6000*/  IADD3 R112, P2, R116, R190, RZ ;  /* 0x000000be74707210 */ /* 0x000fe40007f5e0ff */
[----:B------:R-:W-:Y:S02]  /*6010*/  LEA.HI.X R117, R72, c[0x0][0x1fc], R2, 0x1, P0 ;  /* 0x00007f0048757a11 */ /* 0x000fe400000f0c02 */
[C---:B------:R-:W-:Y:S02]  /*6020*/  HMMA.16816.F32.BF16 R72, R76.reuse, R156, RZ ;  /* 0x0000009c4c48723c */ /* 0x040fe400000418ff */
[----:B------:R-:W-:Y:S01]  /*6030*/  IADD3.X R113, R117, R114, RZ, P2, !PT ;  /* 0x0000007275717210 */ /* 0x000fe200017fe4ff */
[----:B------:R-:W-:Y:S01]  /*6040*/  @!PT LDS RZ, [RZ] ;  /* 0x00000000fffff984 */ /* 0x000fe20000000800 */
[----:B------:R-:W-:Y:S01]  /*6050*/  @!PT LDS RZ, [RZ] ;  /* 0x00000000fffff984 */ /* 0x000fe20000000800 */
[----:B------:R-:W-:Y:S01]  /*6060*/  @!PT LDS RZ, [RZ] ;  /* 0x00000000fffff984 */ /* 0x000fe20000000800 */
[----:B------:R1:W-:Y:S01]  /*6070*/  LDGSTS.E.BYPASS.LTC128B.128 [R216+0x100], [R116.64], !P1 ;  /* 0x0010000074d87fae */ /* 0x0003e2000c901d48 */
[----:B------:R-:W-:Y:S04]  /*6080*/  IADD3 R188, P0, R112, R190, RZ ;  /* 0x000000be70bc7210 */ /* 0x000fe80007f1e0ff */
[-C--:B------:R-:W-:Y:S01]  /*6090*/  HMMA.16816.F32.BF16 R76, R76, R158.reuse, RZ ;  /* 0x0000009e4c4c723c */ /* 0x080fe200000418ff */
[----:B------:R-:W-:Y:S02]  /*60a0*/  IADD3.X R189, R113, R114, RZ, P0, !PT ;  /* 0x0000007271bd7210 */ /* 0x000fe400007fe4ff */
[----:B------:R2:W-:Y:S01]  /*60b0*/  LDGSTS.E.BYPASS.LTC128B.128 [R216+0x900], [R112.64], !P1 ;  /* 0x0090000070d87fae */ /* 0x0005e2000c901d48 */
[----:B------:R-:W-:Y:S04]  /*60c0*/  IADD3 R156, P2, R188, R190, RZ ;  /* 0x000000bebc9c7210 */ /* 0x000fe80007f5e0ff */
[----:B------:R-:W-:Y:S03]  /*60d0*/  HMMA.16816.F32.BF16 R80, R80, R158, RZ ;  /* 0x0000009e5050723c */ /* 0x000fe600000418ff */
[----:B------:R3:W-:Y:S01]  /*60e0*/  LDGSTS.E.BYPASS.LTC128B.128 [R216+0x1100], [R188.64], !P1 ;  /* 0x01100000bcd87fae */ /* 0x0007e2000c901d48 */
[----:B------:R-:W-:Y:S04]  /*60f0*/  IADD3.X R157, R189, R114, RZ, P2, !PT ;  /* 0x00000072bd9d7210 */ /* 0x000fe800017fe4ff */
[-C--:B----4-:R-:W-:Y:S03]  /*6100*/  HMMA.16816.F32.BF16 R4, R160, R164.reuse, R4 ;  /* 0x000000a4a004723c */ /* 0x090fe60000041804 */
[----:B------:R4:W-:Y:S02]  /*6110*/  LDGSTS.E.BYPASS.LTC128B.128 [R216+0x1900], [R156.64], !P1 ;  /* 0x019000009cd87fae */ /* 0x0009e4000c901d48 */
[----:B-1----:R-:W-:Y:S03]  /*6120*/  IADD3 R116, P0, R156, R190, RZ ;  /* 0x000000be9c747210 */ /* 0x002fe60007f1e0ff */
[C---:B------:R-:W-:Y:S04]  /*6130*/  HMMA.16816.F32.BF16 R8, R168.reuse, R164, R8 ;  /* 0x000000a4a808723c */ /* 0x040fe80000041808 */
[----:B------:R-:W-:Y:S02]  /*6140*/  IADD3.X R117, R157, R114, RZ, P0, !PT ;  /* 0x000000729d757210 */ /* 0x000fe400007fe4ff */
[C---:B------:R-:W-:Y:S02]  /*6150*/  ISETP.GT.AND P0, PT, R215.reuse, R250, PT ;  /* 0x000000fad700720c */ /* 0x040fe40003f04270 */
[-C--:B------:R-:W-:Y:S01]  /*6160*/  HMMA.16816.F32.BF16 R12, R168, R166.reuse, R12 ;  /* 0x000000a6a80c723c */ /* 0x080fe2000004180c */
[----:B------:R1:W-:Y:S03]  /*6170*/  LDGSTS.E.BYPASS.LTC128B.128 [R216+0x2100], [R116.64], !P1 ;  /* 0x0210000074d87fae */ /* 0x0003e6000c901d48 */
[----:B------:R-:W-:Y:S04]  /*6180*/  IADD3 R215, R215, -0x1, RZ ;  /* 0xffffffffd7d77810 */ /* 0x000fe80007ffe0ff */
[C---:B------:R-:W-:Y:S01]  /*6190*/  HMMA.16816.F32.BF16 R16, R160.reuse, R166, R16 ;  /* 0x000000a6a010723c */ /* 0x040fe20000041810 */
[----:B---3--:R-:W-:Y:S07]  /*61a0*/  LDSM.16.M88.4 R188, [R205] ;  /* 0x00000000cdbc783b */ /* 0x008fee0000000200 */
[-C--:B-----5:R-:W-:Y:S01]  /*61b0*/  HMMA.16816.F32.BF16 R20, R160, R172.reuse, R20 ;  /* 0x000000aca014723c */ /* 0x0a0fe20000041814 */
[----:B------:R-:W0:Y:S07]  /*61c0*/  LDGDEPBAR ;  /* 0x00000000000079af */ /* 0x000e2e0000000000 */
[C---:B------:R-:W-:Y:S01]  /*61d0*/  HMMA.16816.F32.BF16 R24, R168.reuse, R172, R24 ;  /* 0x000000aca818723c */ /* 0x040fe20000041818 */
[----:B----4-:R-:W3:Y:S07]  /*61e0*/  LDSM.16.M88.4 R156, [R207] ;  /* 0x00000000cf9c783b */ /* 0x010eee0000000200 */
[-C--:B------:R-:W-:Y:S01]  /*61f0*/  HMMA.16816.F32.BF16 R28, R168, R174.reuse, R28 ;  /* 0x000000aea81c723c */ /* 0x080fe2000004181c */
[----:B------:R-:W4:Y:S07]  /*6200*/  LDSM.16.M88.4 R192, [R207+0x2000] ;  /* 0x00200000cfc0783b */ /* 0x000f2e0000000200 */
[C---:B------:R-:W-:Y:S01]  /*6210*/  HMMA.16816.F32.BF16 R32, R160.reuse, R174, R32 ;  /* 0x000000aea020723c */ /* 0x040fe20000041820 */
[----:B------:R-:W5:Y:S07]  /*6220*/  LDSM.16.M88.4 R196, [R205+0x800] ;  /* 0x00080000cdc4783b */ /* 0x000f6e0000000200 */
[-C--:B------:R-:W-:Y:S01]  /*6230*/  HMMA.16816.F32.BF16 R36, R160, R176.reuse, R36 ;  /* 0x000000b0a024723c */ /* 0x080fe20000041824 */
[----:B------:R-:W1:Y:S07]  /*6240*/  LDSM.16.M88.4 R164, [R205+0x1000] ;  /* 0x00100000cda4783b */ /* 0x000e6e0000000200 */
[C---:B------:R-:W-:Y:S01]  /*6250*/  HMMA.16816.F32.BF16 R40, R168.reuse, R176, R40 ;  /* 0x000000b0a828723c */ /* 0x040fe20000041828 */
[----:B------:R-:W-:Y:S07]  /*6260*/  LDSM.16.M88.4 R172, [R208] ;  /* 0x00000000d0ac783b */ /* 0x000fee0000000200 */
[-C--:B------:R-:W-:Y:S08]  /*6270*/  HMMA.16816.F32.BF16 R44, R168, R178.reuse, R44 ;  /* 0x000000b2a82c723c */ /* 0x080ff0000004182c */
[C---:B------:R-:W-:Y:S01]  /*6280*/  HMMA.16816.F32.BF16 R48, R160.reuse, R178, R48 ;  /* 0x000000b2a030723c */ /* 0x040fe20000041830 */
[----:B------:R-:W-:Y:S07]  /*6290*/  LDSM.16.M88.4 R176, [R202] ;  /* 0x00000000cab0783b */ /* 0x000fee0000000200 */
        /* <DEDUP_REMOVED lines=8> */
[----:B------:R-:W-:Y:S07]  /*6320*/  LDSM.16.M88.4 R168, [R205+0x2000] ;  /* 0x00200000cda8783b */ /* 0x000fee0000000200 */
[----:B------:R-:W-:Y:S01]  /*6330*/  HMMA.16816.F32.BF16 R80, R160, R186, R80 ;  /* 0x000000baa050723c */ /* 0x000fe20000041850 */
[----:B------:R-:W1:Y:S07]  /*6340*/  LDSM.16.M88.4 R160, [R205+0x1800] ;  /* 0x00180000cda0783b */ /* 0x000e6e0000000200 */
[-C--:B---3--:R-:W-:Y:S01]  /*6350*/  HMMA.16816.F32.BF16 R4, R156, R188.reuse, R4 ;  /* 0x000000bc9c04723c */ /* 0x088fe20000041804 */
[----:B------:R-:W3:Y:S07]  /*6360*/  LDSM.16.M88.4 R184, [R202+0x800] ;  /* 0x00080000cab8783b */ /* 0x000eee0000000200 */
[C---:B----4-:R-:W-:Y:S08]  /*6370*/  HMMA.16816.F32.BF16 R8, R192.reuse, R188, R8 ;  /* 0x000000bcc008723c */ /* 0x050ff00000041808 */
[-C--:B------:R-:W-:Y:S08]  /*6380*/  HMMA.16816.F32.BF16 R12, R192, R190.reuse, R12 ;  /* 0x000000bec00c723c */ /* 0x080ff0000004180c */
[C---:B------:R-:W-:Y:S01]  /*6390*/  HMMA.16816.F32.BF16 R16, R156.reuse, R190, R16 ;  /* 0x000000be9c10723c */ /* 0x040fe20000041810 */
[----:B------:R-:W4:Y:S07]  /*63a0*/  LDSM.16.M88.4 R188, [R202+0x1000] ;  /* 0x00100000cabc783b */ /* 0x000f2e0000000200 */
[-C--:B-----5:R-:W-:Y:S08]  /*63b0*/  HMMA.16816.F32.BF16 R20, R156, R196.reuse, R20 ;  /* 0x000000c49c14723c */ /* 0x0a0ff00000041814 */
[C---:B------:R-:W-:Y:S08]  /*63c0*/  HMMA.16816.F32.BF16 R24, R192.reuse, R196, R24 ;  /* 0x000000c4c018723c */ /* 0x040ff00000041818 */
[-C--:B------:R-:W-:Y:S08]  /*63d0*/  HMMA.16816.F32.BF16 R28, R192, R198.reuse, R28 ;  /* 0x000000c6c01c723c */ /* 0x080ff0000004181c */
[C---:B------:R-:W-:Y:S01]  /*63e0*/  HMMA.16816.F32.BF16 R32, R156.reuse, R198, R32 ;  /* 0x000000c69c20723c */ /* 0x040fe20000041820 */
[----:B------:R-:W5:Y:S07]  /*63f0*/  LDSM.16.M88.4 R196, [R202+0x1800] ;  /* 0x00180000cac4783b */ /* 0x000f6e0000000200 */
[-C--:B-1----:R-:W-:Y:S08]  /*6400*/  HMMA.16816.F32.BF16 R36, R156, R164.reuse, R36 ;  /* 0x000000a49c24723c */ /* 0x082ff00000041824 */
[C---:B------:R-:W-:Y:S08]  /*6410*/  HMMA.16816.F32.BF16 R40, R192.reuse, R164, R40 ;  /* 0x000000a4c028723c */ /* 0x040ff00000041828 */
[-C--:B------:R-:W-:Y:S08]  /*6420*/  HMMA.16816.F32.BF16 R44, R192, R166.reuse, R44 ;  /* 0x000000a6c02c723c */ /* 0x080ff0000004182c */
        /* <DEDUP_REMOVED lines=8> */
[----:B------:R-:W-:Y:S01]  /*64b0*/  HMMA.16816.F32.BF16 R80, R156, R170, R80 ;  /* 0x000000aa9c50723c */ /* 0x000fe20000041850 */
[----:B------:R-:W1:Y:S01]  /*64c0*/  LDSM.16.M88.4 R156, [R202+0x2000] ;  /* 0x00200000ca9c783b */ /* 0x000e620000000200 */
[----:B------:R-:W-:Y:S06]  /*64d0*/  DEPBAR.LE SB0, 0x0 ;  /* 0x000080000000791a */ /* 0x000fec0000000000 */
[-C--:B------:R-:W-:Y:S01]  /*64e0*/  HMMA.16816.F32.BF16 R4, R172, R176.reuse, R4 ;  /* 0x000000b0ac04723c */ /* 0x080fe20000041804 */
[----:B------:R-:W-:Y:S07]  /*64f0*/  BAR.SYNC.DEFER_BLOCKING 0x0 ;  /* 0x0000000000007b1d */ /* 0x000fee0000010000 */
[C---:B------:R-:W-:Y:S08]  /*6500*/  HMMA.16816.F32.BF16 R8, R180.reuse, R176, R8 ;  /* 0x000000b0b408723c */ /* 0x040ff00000041808 */
[-C--:B------:R-:W-:Y:S08]  /*6510*/  HMMA.16816.F32.BF16 R12, R180, R178.reuse, R12 ;  /* 0x000000b2b40c723c */ /* 0x080ff0000004180c */
[C---:B------:R-:W-:Y:S04]  /*6520*/  HMMA.16816.F32.BF16 R16, R172.reuse, R178, R16 ;  /* 0x000000b2ac10723c */ /* 0x040fe80000041810 */
[----:B------:R-:W-:Y:S02]  /*6530*/  FMNMX.FTZ R2, R4, R0, !PT ;  /* 0x0000000004027209 */ /* 0x000fe40007810000 */
[----:B--2---:R-:W-:Y:S02]  /*6540*/  FMNMX.FTZ R112, R6, R3, !PT ;  /* 0x0000000306707209 */ /* 0x004fe40007810000 */
[-C--:B---3--:R-:W-:Y:S04]  /*6550*/  HMMA.16816.F32.BF16 R20, R172, R184.reuse, R20 ;  /* 0x000000b8ac14723c */ /* 0x088fe80000041814 */
[----:B------:R-:W-:Y:S02]  /*6560*/  FMNMX.FTZ R2, R5, R2, !PT ;  /* 0x0000000205027209 */ /* 0x000fe40007810000 */
[----:B------:R-:W-:Y:S02]  /*6570*/  FMNMX.FTZ R112, R7, R112, !PT ;  /* 0x0000007007707209 */ /* 0x000fe40007810000 */
        /* <DEDUP_REMOVED lines=8> */
[-C--:B----4-:R-:W-:Y:S04]  /*6600*/  HMMA.16816.F32.BF16 R36, R172, R188.reuse, R36 ;  /* 0x000000bcac24723c */ /* 0x090fe80000041824 */
[----:B------:R-:W-:Y:S02]  /*6610*/  FMNMX.FTZ R2, R20, R2, !PT ;  /* 0x0000000214027209 */ /* 0x000fe40007810000 */
[----:B------:R-:W-:Y:S02]  /*6620*/  FMNMX.FTZ R112, R22, R112, !PT ;  /* 0x0000007016707209 */ /* 0x000fe40007810000 */
[C---:B------:R-:W-:Y:S04]  /*6630*/  HMMA.16816.F32.BF16 R40, R180.reuse, R188, R40 ;  /* 0x000000bcb428723c */ /* 0x040fe80000041828 */
[----:B------:R-:W-:Y:S02]  /*6640*/  FMNMX.FTZ R2, R21, R2, !PT ;  /* 0x0000000215027209 */ /* 0x000fe40007810000 */
[----:B------:R-:W-:Y:S02]  /*6650*/  FMNMX.FTZ R113, R9, R113, !PT ;  /* 0x0000007109717209 */ /* 0x000fe40007810000 */
[-C--:B------:R-:W-:Y:S04]  /*6660*/  HMMA.16816.F32.BF16 R44, R180, R190.reuse, R44 ;  /* 0x000000beb42c723c */ /* 0x080fe8000004182c */
[----:B------:R-:W-:Y:S02]  /*6670*/  FMNMX.FTZ R2, R32, R2, !PT ;  /* 0x0000000220027209 */ /* 0x000fe40007810000 */
[----:B------:R-:W-:Y:S02]  /*6680*/  FMNMX.FTZ R113, R12, R113, !PT ;  /* 0x000000710c717209 */ /* 0x000fe40007810000 */
[C---:B------:R-:W-:Y:S04]  /*6690*/  HMMA.16816.F32.BF16 R48, R172.reuse, R190, R48 ;  /* 0x000000beac30723c */ /* 0x040fe80000041830 */
[----:B------:R-:W-:Y:S02]  /*66a0*/  FMNMX.FTZ R112, R23, R112, !PT ;  /* 0x0000007017707209 */ /* 0x000fe40007810000 */
[----:B------:R-:W-:Y:S02]  /*66b0*/  FMNMX.FTZ R2, R33, R2, !PT ;  /* 0x0000000221027209 */ /* 0x000fe40007810000 */
[-C--:B-----5:R-:W-:Y:S04]  /*66c0*/  HMMA.16816.F32.BF16 R52, R172, R196.reuse, R52 ;  /* 0x000000c4ac34723c */ /* 0x0a0fe80000041834 */
        /* <DEDUP_REMOVED lines=11> */
[-C--:B-1----:R-:W-:Y:S04]  /*6780*/  HMMA.16816.F32.BF16 R68, R172, R156.reuse, R68 ;  /* 0x0000009cac44723c */ /* 0x082fe80000041844 */
        /* <DEDUP_REMOVED lines=8> */
[----:B------:R-:W-:Y:S04]  /*6810*/  HMMA.16816.F32.BF16 R80, R172, R158, R80 ;  /* 0x0000009eac50723c */ /* 0x000fe80000041850 */
[----:B------:R-:W-:Y:S04]  /*6820*/  FMNMX.FTZ R112, R29, R116, !PT ;  /* 0x000000741d707209 */ /* 0x000fe80007810000 */
        /* <DEDUP_REMOVED lines=36> */
[----:B-1----:R-:W-:Y:S02]  /*6a70*/  FMNMX.FTZ R2, R2, R156, !PT ;  /* 0x0000009c02027209 */ /* 0x002fe40007810000 */
[----:B------:R-:W-:Y:S02]  /*6a80*/  FMNMX.FTZ R114, R31, R114, !PT ;  /* 0x000000721f727209 */ /* 0x000fe40007810000 */
[----:B------:R-:W-:Y:S01]  /*6a90*/  FMNMX.FTZ R112, R83, R112, !PT ;  /* 0x0000007053707209 */ /* 0x000fe20007810000 */
[----:B------:R-:W1:Y:S01]  /*6aa0*/  SHFL.BFLY PT, R157, R2, 0x1, 0x1f ;  /* 0x0c201f00029d7f89 */ /* 0x000e6200000e0000 */
[----:B------:R-:W-:Y:S04]  /*6ab0*/  FMNMX.FTZ R114, R42, R114, !PT ;  /* 0x000000722a727209 */ /* 0x000fe80007810000 */
[----:B------:R-:W-:Y:S03]  /*6ac0*/  FMNMX.FTZ R114, R43, R114, !PT ;  /* 0x000000722b727209 */ /* 0x000fe60007810000 */
[----:B------:R-:W3:Y:S01]  /*6ad0*/  SHFL.BFLY PT, R117, R112, 0x2, 0x1f ;  /* 0x0c401f0070757f89 */ /* 0x000ee200000e0000 */
[----:B------:R-:W-:Y:S04]  /*6ae0*/  FMNMX.FTZ R114, R46, R114, !PT ;  /* 0x000000722e727209 */ /* 0x000fe80007810000 */
[----:B------:R-:W-:Y:S02]  /*6af0*/  FMNMX.FTZ R114, R47, R114, !PT ;  /* 0x000000722f727209 */ /* 0x000fe40007810000 */
[----:B--2---:R-:W-:Y:S02]  /*6b00*/  FMNMX.FTZ R116, R113, R116, !PT ;  /* 0x0000007471747209 */ /* 0x004fe40007810000 */
[----:B------:R-:W-:Y:S03]  /*6b10*/  FMNMX.FTZ R114, R58, R114, !PT ;  /* 0x000000723a727209 */ /* 0x000fe60007810000 */
[----:B------:R-:W-:Y:S01]  /*6b20*/  SHFL.BFLY PT, R158, R116, 0x1, 0x1f ;  /* 0x0c201f00749e7f89 */ /* 0x000fe200000e0000 */
[----:B------:R-:W-:Y:S02]  /*6b30*/  FMNMX.FTZ R113, R59, R114, !PT ;  /* 0x000000723b717209 */ /* 0x000fe40007810000 */
[----:B-1----:R-:W-:Y:S02]  /*6b40*/  FMNMX.FTZ R114, R2, R157, !PT ;  /* 0x0000009d02727209 */ /* 0x002fe40007810000 */
[----:B------:R-:W-:Y:S03]  /*6b50*/  FMNMX.FTZ R113, R62, R113, !PT ;  /* 0x000000713e717209 */ /* 0x000fe60007810000 */
[C---:B------:R-:W-:Y:S01]  /*6b60*/  FADD.FTZ R0, -R114.reuse, R0 ;  /* 0x0000000072007221 */ /* 0x040fe20000010100 */
[----:B------:R-:W-:Y:S01]  /*6b70*/  FMNMX.FTZ R2, R63, R113, !PT ;  /* 0x000000713f027209 */ /* 0x000fe20007810000 */
[----:B------:R-:W-:Y:S01]  /*6b80*/  FMUL.FTZ R164, R114, c[0x0][0x2d0] ;  /* 0x0000b40072a47a20 */ /* 0x000fe20000410000 */
[----:B---3--:R-:W-:Y:S02]  /*6b90*/  FMNMX.FTZ R112, R112, R117, !PT ;  /* 0x0000007570707209 */ /* 0x008fe40007810000 */
[----:B------:R-:W-:Y:S01]  /*6ba0*/  FMNMX.FTZ R117, R74, R2, !PT ;  /* 0x000000024a757209 */ /* 0x000fe20007810000 */
[----:B------:R-:W-:Y:S02]  /*6bb0*/  FMUL.FTZ R2, R0, c[0x0][0x2d0] ;  /* 0x0000b40000027a20 */ /* 0x000fe40000410000 */
[----:B------:R-:W1:Y:S01]  /*6bc0*/  SHFL.BFLY PT, R156, R112, 0x1, 0x1f ;  /* 0x0c201f00709c7f89 */ /* 0x000e6200000e0000 */
[----:B------:R-:W-:Y:S01]  /*6bd0*/  FMNMX.FTZ R0, R75, R117, !PT ;  /* 0x000000754b007209 */ /* 0x000fe20007810000 */
[--C-:B------:R-:W-:Y:S01]  /*6be0*/  FFMA.FTZ R4, R4, c[0x0][0x2d0], -R164.reuse ;  /* 0x0000b40004047a23 */ /* 0x100fe200000108a4 */
[----:B------:R-:W2:Y:S01]  /*6bf0*/  MUFU.EX2 R117, R2 ;  /* 0x0000000200757308 */ /* 0x000ea20000000800 */
[--C-:B------:R-:W-:Y:S01]  /*6c00*/  FFMA.FTZ R37, R37, c[0x0][0x2d0], -R164.reuse ;  /* 0x0000b40025257a23 */ /* 0x100fe200000108a4 */
[----:B------:R-:W-:Y:S01]  /*6c10*/  FMNMX.FTZ R0, R78, R0, !PT ;  /* 0x000000004e007209 */ /* 0x000fe20007810000 */
[--C-:B------:R-:W-:Y:S03]  /*6c20*/  FFMA.FTZ R36, R36, c[0x0][0x2d0], -R164.reuse ;  /* 0x0000b40024247a23 */ /* 0x100fe600000108a4 */
[----:B------:R-:W-:Y:S04]  /*6c30*/  FMNMX.FTZ R0, R79, R0, !PT ;  /* 0x000000004f007209 */ /* 0x000fe80007810000 */
[----:B------:R-:W-:Y:S10]  /*6c40*/  MUFU.EX2 R232, R4 ;  /* 0x0000000400e87308 */ /* 0x000ff40000000800 */
[----:B------:R3:W-:Y:S01]  /*6c50*/  MUFU.EX2 R199, R36 ;  /* 0x0000002400c77308 */ /* 0x0007e20000000800 */
[----:B-1----:R-:W-:Y:S02]  /*6c60*/  FMNMX.FTZ R113, R112, R156, !PT ;  /* 0x0000009c70717209 */ /* 0x002fe40007810000 */
[----:B------:R-:W-:Y:S01]  /*6c70*/  FMNMX.FTZ R112, R116, R158, !PT ;  /* 0x0000009e74707209 */ /* 0x000fe20007810000 */
[----:B--2---:R-:W-:Y:S02]  /*6c80*/  FMUL.FTZ R84, R117, R84 ;  /* 0x0000005475547220 */ /* 0x004fe40000410000 */
[C---:B------:R-:W-:Y:S02]  /*6c90*/  FADD.FTZ R2, -R113.reuse, R3 ;  /* 0x0000000371027221 */ /* 0x040fe40000010100 */
[----:B------:R-:W1:Y:S01]  /*6ca0*/  SHFL.BFLY PT, R3, R0, 0x2, 0x1f ;  /* 0x0c401f0000037f89 */ /* 0x000e6200000e0000 */
[----:B------:R-:W-:Y:S01]  /*6cb0*/  FMUL.FTZ R165, R113, c[0x0][0x2d0] ;  /* 0x0000b40071a57a20 */ /* 0x000fe20000410000 */
[----:B------:R-:W-:Y:S01]  /*6cc0*/  MUFU.EX2 R198, R37 ;  /* 0x0000002500c67308 */ /* 0x000fe20000000800 */
[----:B------:R-:W-:Y:S02]  /*6cd0*/  FMUL.FTZ R2, R2, c[0x0][0x2d0] ;  /* 0x0000b40002027a20 */ /* 0x000fe40000410000 */
[--C-:B------:R-:W-:Y:S02]  /*6ce0*/  FFMA.FTZ R55, R55, c[0x0][0x2d0], -R165.reuse ;  /* 0x0000b40037377a23 */ /* 0x100fe400000108a5 */
[--C-:B------:R-:W-:Y:S02]  /*6cf0*/  FFMA.FTZ R67, R67, c[0x0][0x2d0], -R165.reuse ;  /* 0x0000b40043437a23 */ /* 0x100fe400000108a5 */
[----:B------:R-:W-:Y:S02]  /*6d00*/  FMUL.FTZ R166, R112, c[0x0][0x2d0] ;  /* 0x0000b40070a67a20 */ /* 0x000fe40000410000 */
[----:B------:R-:W-:Y:S01]  /*6d10*/  FMUL.FTZ R85, R117, R85 ;  /* 0x0000005575557220 */ /* 0x000fe20000410000 */
[----:B------:R2:W4:Y:S01]  /*6d20*/  MUFU.EX2 R116, R2 ;  /* 0x0000000200747308 */ /* 0x0005220000000800 */
[--C-:B------:R-:W-:Y:S02]  /*6d30*/  FFMA.FTZ R38, R38, c[0x0][0x2d0], -R165.reuse ;  /* 0x0000b40026267a23 */ /* 0x100fe400000108a5 */
[----:B------:R-:W-:Y:S02]  /*6d40*/  FFMA.FTZ R39, R39, c[0x0][0x2d0], -R165 ;  /* 0x0000b40027277a23 */ /* 0x000fe400000108a5 */
[----:B---3--:R-:W-:Y:S02]  /*6d50*/  FFMA.FTZ R36, R48, c[0x0][0x2d0], -R164 ;  /* 0x0000b40030247a23 */ /* 0x008fe400000108a4 */
[----:B------:R-:W-:Y:S02]  /*6d60*/  FFMA.FTZ R41, R41, c[0x0][0x2d0], -R166 ;  /* 0x0000b40029297a23 */ /* 0x000fe400000108a6 */
[C---:B------:R-:W-:Y:S01]  /*6d70*/  FMUL.FTZ R96, R117.reuse, R96 ;  /* 0x0000006075607220 */ /* 0x040fe20000410000 */
[----:B------:R3:W-:Y:S01]  /*6d80*/  MUFU.EX2 R197, R36 ;  /* 0x0000002400c57308 */ /* 0x0007e20000000800 */
[----:B------:R-:W-:Y:S01]  /*6d90*/  FMUL.FTZ R97, R117, R97 ;  /* 0x0000006175617220 */ /* 0x000fe20000410000 */
[----:B-1----:R-:W-:Y:S01]  /*6da0*/  FMNMX.FTZ R0, R0, R3, !PT ;  /* 0x0000000300007209 */ /* 0x002fe20007810000 */
[--C-:B------:R-:W-:Y:S02]  /*6db0*/  FFMA.FTZ R3, R17, c[0x0][0x2d0], -R164.reuse ;  /* 0x0000b40011037a23 */ /* 0x100fe400000108a4 */
[C---:B------:R-:W-:Y:S02]  /*6dc0*/  FMUL.FTZ R17, R117.reuse, R133 ;  /* 0x0000008575117220 */ /* 0x040fe40000410000 */
[C---:B------:R-:W-:Y:S02]  /*6dd0*/  FMUL.FTZ R100, R117.reuse, R100 ;  /* 0x0000006475647220 */ /* 0x040fe40000410000 */
[C---:B------:R-:W-:Y:S01]  /*6de0*/  FMUL.FTZ R101, R117.reuse, R101 ;  /* 0x0000006575657220 */ /* 0x040fe20000410000 */
[----:B------:R1:W-:Y:S01]  /*6df0*/  MUFU.EX2 R240, R3 ;  /* 0x0000000300f07308 */ /* 0x0003e20000000800 */
[C---:B------:R-:W-:Y:S02]  /*6e00*/  FMUL.FTZ R108, R117.reuse, R108 ;  /* 0x0000006c756c7220 */ /* 0x040fe40000410000 */
[----:B------:R-:W-:Y:S02]  /*6e10*/  FMUL.FTZ R109, R117, R109 ;  /* 0x0000006d756d7220 */ /* 0x000fe40000410000 */
[----:B--2---:R-:W-:Y:S02]  /*6e20*/  FADD.FTZ R2, -R112, R115 ;  /* 0x0000007370027221 */ /* 0x004fe40000010100 */
[----:B----4-:R-:W-:Y:S02]  /*6e30*/  FMUL.FTZ R86, R116, R86 ;  /* 0x0000005674567220 */ /* 0x010fe40000410000 */
[----:B------:R-:W-:Y:S01]  /*6e40*/  FMUL.FTZ R2, R2, c[0x0][0x2d0] ;  /* 0x0000b40002027a20 */ /* 0x000fe20000410000 */
[----:B------:R-:W-:Y:S01]  /*6e50*/  MUFU.EX2 R195, R38 ;  /* 0x0000002600c37308 */ /* 0x000fe20000000800 */
[C---:B------:R-:W-:Y:S02]  /*6e60*/  FMUL.FTZ R87, R116.reuse, R87 ;  /* 0x0000005774577220 */ /* 0x040fe40000410000 */
[C---:B------:R-:W-:Y:S02]  /*6e70*/  FMUL.FTZ R98, R116.reuse, R98 ;  /* 0x0000006274627220 */ /* 0x040fe40000410000 */
[C---:B------:R-:W-:Y:S02]  /*6e80*/  FMUL.FTZ R99, R116.reuse, R99 ;  /* 0x0000006374637220 */ /* 0x040fe40000410000 */
[C---:B------:R-:W-:Y:S02]  /*6e90*/  FMUL.FTZ R102, R116.reuse, R102 ;  /* 0x0000006674667220 */ /* 0x040fe40000410000 */
[C---:B------:R-:W-:Y:S01]  /*6ea0*/  FMUL.FTZ R103, R116.reuse, R103 ;  /* 0x0000006774677220 */ /* 0x040fe20000410000 */
[----:B------:R2:W4:Y:S01]  /*6eb0*/  MUFU.EX2 R115, R2 ;  /* 0x0000000200737308 */ /* 0x0005220000000800 */
[----:B---3--:R-:W-:Y:S02]  /*6ec0*/  FFMA.FTZ R36, R49, c[0x0][0x2d0], -R164 ;  /* 0x0000b40031247a23 */ /* 0x008fe400000108a4 */
[----:B------:R-:W-:Y:S02]  /*6ed0*/  FMUL.FTZ R110, R116, R110 ;  /* 0x0000006e746e7220 */ /* 0x000fe40000410000 */
[--C-:B-1----:R-:W-:Y:S02]  /*6ee0*/  FFMA.FTZ R3, R6, c[0x0][0x2d0], -R165.reuse ;  /* 0x0000b40006037a23 */ /* 0x102fe400000108a5 */
[----:B------:R-:W-:Y:S02]  /*6ef0*/  FMUL.FTZ R111, R116, R111 ;  /* 0x0000006f746f7220 */ /* 0x000fe40000410000 */
[--C-:B------:R-:W-:Y:S01]  /*6f00*/  FFMA.FTZ R50, R50, c[0x0][0x2d0], -R165.reuse ;  /* 0x0000b40032327a23 */ /* 0x100fe200000108a5 */
[----:B------:R1:W-:Y:S01]  /*6f10*/  MUFU.EX2 R233, R3 ;  /* 0x0000000300e97308 */ /* 0x0003e20000000800 */
[----:B------:R-:W-:Y:S02]  /*6f20*/  FFMA.FTZ R51, R51, c[0x0][0x2d0], -R165 ;  /* 0x0000b40033337a23 */ /* 0x000fe400000108a5 */
[--C-:B------:R-:W-:Y:S02]  /*6f30*/  FFMA.FTZ R40, R40, c[0x0][0x2d0], -R166.reuse ;  /* 0x0000b40028287a23 */ /* 0x100fe400000108a6 */
[----:B------:R-:W-:Y:S05]  /*6f40*/  FFMA.FTZ R56, R56, c[0x0][0x2d0], -R166 ;  /* 0x0000b40038387a23 */ /* 0x000fea00000108a6 */
[----:B------:R3:W-:Y:S01]  /*6f50*/  MUFU.EX2 R196, R36 ;  /* 0x0000002400c47308 */ /* 0x0007e20000000800 */
[--C-:B--2---:R-:W-:Y:S01]  /*6f60*/  FFMA.FTZ R2, R5, c[0x0][0x2d0], -R164.reuse ;  /* 0x0000b40005027a23 */ /* 0x104fe200000108a4 */
[----:B------:R-:W-:Y:S01]  /*6f70*/  @P0 SHF.R.S32.HI R5, RZ, 0x1f, R215 ;  /* 0x0000001fff050819 */ /* 0x000fe200000114d7 */
[C---:B----4-:R-:W-:Y:S02]  /*6f80*/  FMUL.FTZ R88, R115.reuse, R88 ;  /* 0x0000005873587220 */ /* 0x050fe40000410000 */
[C---:B------:R-:W-:Y:S05]  /*6f90*/  FMUL.FTZ R89, R115.reuse, R89 ;  /* 0x0000005973597220 */ /* 0x040fea0000410000 */
[----:B------:R2:W-:Y:S01]  /*6fa0*/  MUFU.EX2 R239, R2 ;  /* 0x0000000200ef7308 */ /* 0x0005e20000000800 */
[C---:B------:R-:W-:Y:S02]  /*6fb0*/  FMUL.FTZ R92, R115.reuse, R92 ;  /* 0x0000005c735c7220 */ /* 0x040fe40000410000 */
[----:B------:R-:W-:Y:S02]  /*6fc0*/  FMUL.FTZ R93, R115, R93 ;  /* 0x0000005d735d7220 */ /* 0x000fe40000410000 */
[--C-:B-1----:R-:W-:Y:S02]  /*6fd0*/  FFMA.FTZ R3, R7, c[0x0][0x2d0], -R165.reuse ;  /* 0x0000b40007037a23 */ /* 0x102fe400000108a5 */
[C---:B------:R-:W-:Y:S02]  /*6fe0*/  FMUL.FTZ R104, R115.reuse, R104 ;  /* 0x0000006873687220 */ /* 0x040fe40000410000 */
[----:B------:R-:W-:Y:S01]  /*6ff0*/  FMUL.FTZ R105, R115, R105 ;  /* 0x0000006973697220 */ /* 0x000fe20000410000 */
[----:B------:R1:W-:Y:S01]  /*7000*/  MUFU.EX2 R235, R3 ;  /* 0x0000000300eb7308 */ /* 0x0003e20000000800 */
[----:B------:R-:W-:Y:S02]  /*7010*/  @P0 IMAD R7, R5, c[0x0][0x1e0], RZ ;  /* 0x0000780005070a24 */ /* 0x000fe400078e02ff */
[C---:B------:R-:W-:Y:S02]  /*7020*/  FMUL.FTZ R37, R115.reuse, R153 ;  /* 0x0000009973257220 */ /* 0x040fe40000410000 */
[----:B---3--:R-:W-:Y:S05]  /*7030*/  FMUL.FTZ R36, R115, R152 ;  /* 0x0000009873247220 */ /* 0x008fea0000410000 */
[----:B------:R-:W-:Y:S01]  /*7040*/  MUFU.EX2 R194, R39 ;  /* 0x0000002700c27308 */ /* 0x000fe20000000800 */
[----:B--2---:R-:W-:Y:S02]  /*7050*/  FFMA.FTZ R2, R16, c[0x0][0x2d0], -R164 ;  /* 0x0000b40010027a23 */ /* 0x004fe400000108a4 */
[--C-:B------:R-:W-:Y:S02]  /*7060*/  FFMA.FTZ R16, R28, c[0x0][0x2d0], -R166.reuse ;  /* 0x0000b4001c107a23 */ /* 0x100fe400000108a6 */
[----:B------:R-:W-:Y:S05]  /*7070*/  FMUL.FTZ R28, R117, R148 ;  /* 0x00000094751c7220 */ /* 0x000fea0000410000 */
[----:B------:R2:W-:Y:S01]  /*7080*/  MUFU.EX2 R238, R2 ;  /* 0x0000000200ee7308 */ /* 0x0005e20000000800 */
[----:B-1----:R-:W-:Y:S02]  /*7090*/  FFMA.FTZ R3, R18, c[0x0][0x2d0], -R165 ;  /* 0x0000b40012037a23 */ /* 0x002fe400000108a5 */
[----:B------:R-:W-:Y:S07]  /*70a0*/  FMUL.FTZ R18, R116, R134 ;  /* 0x0000008674127220 */ /* 0x000fee0000410000 */
[----:B------:R1:W-:Y:S10]  /*70b0*/  MUFU.EX2 R236, R3 ;  /* 0x0000000300ec7308 */ /* 0x0003f40000000800 */
[----:B------:R-:W-:Y:S01]  /*70c0*/  MUFU.EX2 R193, R50 ;  /* 0x0000003200c17308 */ /* 0x000fe20000000800 */
[----:B--2---:R-:W2:Y:S09]  /*70d0*/  SHFL.BFLY PT, R2, R0, 0x1, 0x1f ;  /* 0x0c201f0000027f89 */ /* 0x004eb200000e0000 */
[----:B------:R-:W-:Y:S01]  /*70e0*/  MUFU.EX2 R192, R51 ;  /* 0x0000003300c07308 */ /* 0x000fe20000000800 */
[--C-:B-1----:R-:W-:Y:S02]  /*70f0*/  FFMA.FTZ R3, R8, c[0x0][0x2d0], -R166.reuse ;  /* 0x0000b40008037a23 */ /* 0x102fe400000108a6 */
[----:B------:R-:W-:Y:S01]  /*7100*/  @P0 IMAD R8, R215, c[0x0][0x1e4], R7 ;  /* 0x00007900d7080a24 */ /* 0x000fe200078e0207 */
[----:B------:R-:W-:Y:S06]  /*7110*/  @P0 MOV R7, R252 ;  /* 0x000000fc00070202 */ /* 0x000fec0000000f00 */
[----:B------:R1:W-:Y:S01]  /*7120*/  MUFU.EX2 R229, R3 ;  /* 0x0000000300e57308 */ /* 0x0003e20000000800 */
[----:B--2---:R-:W-:Y:S01]  /*7130*/  FMNMX.FTZ R2, R0, R2, !PT ;  /* 0x0000000200027209 */ /* 0x004fe20007810000 */
[----:B------:R-:W-:Y:S08]  /*7140*/  FFMA.FTZ R0, R19, c[0x0][0x2d0], -R165 ;  /* 0x0000b40013007a23 */ /* 0x000ff000000108a5 */
[----:B------:R2:W-:Y:S01]  /*7150*/  MUFU.EX2 R191, R40 ;  /* 0x0000002800bf7308 */ /* 0x0005e20000000800 */
[----:B------:R-:W-:Y:S09]  /*7160*/  FMUL.FTZ R19, R116, R135 ;  /* 0x0000008774137220 */ /* 0x000ff20000410000 */
[----:B------:R3:W-:Y:S01]  /*7170*/  MUFU.EX2 R237, R0 ;  /* 0x0000000000ed7308 */ /* 0x0007e20000000800 */
[----:B-1----:R-:W-:Y:S02]  /*7180*/  FFMA.FTZ R3, R9, c[0x0][0x2d0], -R166 ;  /* 0x0000b40009037a23 */ /* 0x002fe400000108a6 */
[----:B------:R-:W-:Y:S02]  /*7190*/  FFMA.FTZ R9, R21, c[0x0][0x2d0], -R164 ;  /* 0x0000b40015097a23 */ /* 0x000fe400000108a4 */
[----:B------:R-:W-:Y:S05]  /*71a0*/  FMUL.FTZ R21, R117, R137 ;  /* 0x0000008975157220 */ /* 0x000fea0000410000 */
[----:B------:R1:W-:Y:S01]  /*71b0*/  MUFU.EX2 R230, R3 ;  /* 0x0000000300e67308 */ /* 0x0003e20000000800 */
[----:B--2---:R-:W-:Y:S02]  /*71c0*/  FFMA.FTZ R40, R44, c[0x0][0x2d0], -R166 ;  /* 0x0000b4002c287a23 */ /* 0x004fe400000108a6 */
[--C-:B------:R-:W-:Y:S02]  /*71d0*/  FFMA.FTZ R44, R52, c[0x0][0x2d0], -R164.reuse ;  /* 0x0000b400342c7a23 */ /* 0x100fe400000108a4 */
[----:B------:R-:W-:Y:S05]  /*71e0*/  FFMA.FTZ R52, R64, c[0x0][0x2d0], -R164 ;  /* 0x0000b40040347a23 */ /* 0x000fea00000108a4 */
[----:B------:R2:W-:Y:S01]  /*71f0*/  MUFU.EX2 R227, R9 ;  /* 0x0000000900e37308 */ /* 0x0005e20000000800 */
[----:B---3--:R-:W-:Y:S04]  /*7200*/  FADD.FTZ R0, -R2, R118 ;  /* 0x0000007602007221 */ /* 0x008fe80000010100 */
[----:B------:R-:W-:Y:S05]  /*7210*/  FMUL.FTZ R0, R0, c[0x0][0x2d0] ;  /* 0x0000b40000007a20 */ /* 0x000fea0000410000 */
[----:B------:R3:W-:Y:S01]  /*7220*/  MUFU.EX2 R189, R40 ;  /* 0x0000002800bd7308 */ /* 0x0007e20000000800 */
[--C-:B-1----:R-:W-:Y:S09]  /*7230*/  FFMA.FTZ R3, R12, c[0x0][0x2d0], -R166.reuse ;  /* 0x0000b4000c037a23 */ /* 0x102ff200000108a6 */
[----:B------:R1:W-:Y:S01]  /*7240*/  MUFU.EX2 R231, R3 ;  /* 0x0000000300e77308 */ /* 0x0003e20000000800 */
[----:B--2---:R-:W-:Y:S09]  /*7250*/  @P0 MOV R9, c[0x0][0x1e4] ;  /* 0x0000790000090a02 */ /* 0x004ff20000000f00 */
[----:B------:R-:W2:Y:S01]  /*7260*/  MUFU.EX2 R0, R0 ;  /* 0x0000000000007308 */ /* 0x000ea20000000800 */
[--C-:B---3--:R-:W-:Y:S09]  /*7270*/  FFMA.FTZ R40, R45, c[0x0][0x2d0], -R166.reuse ;  /* 0x0000b4002d287a23 */ /* 0x108ff200000108a6 */
[----:B------:R-:W-:Y:S01]  /*7280*/  MUFU.EX2 R190, R41 ;  /* 0x0000002900be7308 */ /* 0x000fe20000000800 */
[----:B-1----:R-:W-:Y:S02]  /*7290*/  FFMA.FTZ R3, R13, c[0x0][0x2d0], -R166 ;  /* 0x0000b4000d037a23 */ /* 0x002fe400000108a6 */
[----:B------:R-:W-:Y:S07]  /*72a0*/  FMUL.FTZ R13, R115, R129 ;  /* 0x00000081730d7220 */ /* 0x000fee0000410000 */
[----:B------:R1:W-:Y:S01]  /*72b0*/  MUFU.EX2 R234, R3 ;  /* 0x0000000300ea7308 */ /* 0x0003e20000000800 */
[C---:B--2---:R-:W-:Y:S02]  /*72c0*/  FMUL.FTZ R90, R0.reuse, R90 ;  /* 0x0000005a005a7220 */ /* 0x044fe40000410000 */
[C---:B------:R-:W-:Y:S02]  /*72d0*/  FMUL.FTZ R91, R0.reuse, R91 ;  /* 0x0000005b005b7220 */ /* 0x040fe40000410000 */
[C---:B------:R-:W-:Y:S02]  /*72e0*/  FMUL.FTZ R94, R0.reuse, R94 ;  /* 0x0000005e005e7220 */ /* 0x040fe40000410000 */
[C---:B------:R-:W-:Y:S03]  /*72f0*/  FMUL.FTZ R95, R0.reuse, R95 ;  /* 0x0000005f005f7220 */ /* 0x040fe60000410000 */
[----:B------:R-:W-:Y:S01]  /*7300*/  MUFU.EX2 R188, R40 ;  /* 0x0000002800bc7308 */ /* 0x000fe20000000800 */
[C---:B------:R-:W-:Y:S02]  /*7310*/  FMUL.FTZ R106, R0.reuse, R106 ;  /* 0x0000006a006a7220 */ /* 0x040fe40000410000 */
[C---:B------:R-:W-:Y:S02]  /*7320*/  FMUL.FTZ R107, R0.reuse, R107 ;  /* 0x0000006b006b7220 */ /* 0x040fe40000410000 */
[C---:B------:R-:W-:Y:S02]  /*7330*/  FMUL.FTZ R38, R0.reuse, R154 ;  /* 0x0000009a00267220 */ /* 0x040fe40000410000 */
[----:B------:R-:W-:Y:S03]  /*7340*/  FMUL.FTZ R39, R0, R155 ;  /* 0x0000009b00277220 */ /* 0x000fe60000410000 */
[----:B------:R2:W-:Y:S01]  /*7350*/  MUFU.EX2 R187, R44 ;  /* 0x0000002c00bb7308 */ /* 0x0005e20000000800 */
[----:B-1----:R-:W-:Y:S04]  /*7360*/  FMUL.FTZ R3, R2, c[0x0][0x2d0] ;  /* 0x0000b40002037a20 */ /* 0x002fe80000410000 */
[--C-:B------:R-:W-:Y:S02]  /*7370*/  FFMA.FTZ R4, R10, c[0x0][0x2d0], -R3.reuse ;  /* 0x0000b4000a047a23 */ /* 0x100fe40000010803 */
[--C-:B------:R-:W-:Y:S03]  /*7380*/  FFMA.FTZ R6, R15, c[0x0][0x2d0], -R3.reuse ;  /* 0x0000b4000f067a23 */ /* 0x100fe60000010803 */
[----:B------:R-:W-:Y:S01]  /*7390*/  MUFU.EX2 R183, R55 ;  /* 0x0000003700b77308 */ /* 0x000fe20000000800 */
[----:B------:R-:W-:Y:S02]  /*73a0*/  FMUL.FTZ R15, R0, R131 ;  /* 0x00000083000f7220 */ /* 0x000fe40000410000 */
[--C-:B------:R-:W-:Y:S02]  /*73b0*/  FFMA.FTZ R26, R26, c[0x0][0x2d0], -R3.reuse ;  /* 0x0000b4001a1a7a23 */ /* 0x100fe40000010803 */
[--C-:B------:R-:W-:Y:S02]  /*73c0*/  FFMA.FTZ R27, R27, c[0x0][0x2d0], -R3.reuse ;  /* 0x0000b4001b1b7a23 */ /* 0x100fe40000010803 */
[--C-:B------:R-:W-:Y:S02]  /*73d0*/  FFMA.FTZ R30, R30, c[0x0][0x2d0], -R3.reuse ;  /* 0x0000b4001e1e7a23 */ /* 0x100fe40000010803 */
[--C-:B------:R-:W-:Y:S01]  /*73e0*/  FFMA.FTZ R31, R31, c[0x0][0x2d0], -R3.reuse ;  /* 0x0000b4001f1f7a23 */ /* 0x100fe20000010803 */
[----:B------:R1:W-:Y:S01]  /*73f0*/  MUFU.EX2 R171, R4 ;  /* 0x0000000400ab7308 */ /* 0x0003e20000000800 */
[--C-:B------:R-:W-:Y:S02]  /*7400*/  FFMA.FTZ R42, R42, c[0x0][0x2d0], -R3.reuse ;  /* 0x0000b4002a2a7a23 */ /* 0x100fe40000010803 */
[--C-:B------:R-:W-:Y:S02]  /*7410*/  FFMA.FTZ R43, R43, c[0x0][0x2d0], -R3.reuse ;  /* 0x0000b4002b2b7a23 */ /* 0x100fe40000010803 */
[--C-:B--2---:R-:W-:Y:S02]  /*7420*/  FFMA.FTZ R44, R53, c[0x0][0x2d0], -R164.reuse ;  /* 0x0000b400352c7a23 */ /* 0x104fe400000108a4 */
[--C-:B------:R-:W-:Y:S02]  /*7430*/  FFMA.FTZ R46, R46, c[0x0][0x2d0], -R3.reuse ;  /* 0x0000b4002e2e7a23 */ /* 0x100fe40000010803 */
[--C-:B------:R-:W-:Y:S01]  /*7440*/  FFMA.FTZ R47, R47, c[0x0][0x2d0], -R3.reuse ;  /* 0x0000b4002f2f7a23 */ /* 0x100fe20000010803 */
[----:B------:R2:W-:Y:S10]  /*7450*/  MUFU.EX2 R174, R6 ;  /* 0x0000000600ae7308 */ /* 0x0005f40000000800 */
[----:B------:R3:W-:Y:S01]  /*7460*/  MUFU.EX2 R170, R26 ;  /* 0x0000001a00aa7308 */ /* 0x0007e20000000800 */
[--C-:B-1----:R-:W-:Y:S09]  /*7470*/  FFMA.FTZ R4, R11, c[0x0][0x2d0], -R3.reuse ;  /* 0x0000b4000b047a23 */ /* 0x102ff20000010803 */
[----:B------:R1:W-:Y:S01]  /*7480*/  MUFU.EX2 R172, R4 ;  /* 0x0000000400ac7308 */ /* 0x0003e20000000800 */
[----:B--2---:R-:W-:Y:S09]  /*7490*/  @P0 MOV R6, R218 ;  /* 0x000000da00060202 */ /* 0x004ff20000000f00 */
[----:B------:R2:W-:Y:S01]  /*74a0*/  MUFU.EX2 R218, R16 ;  /* 0x0000001000da7308 */ /* 0x0005e20000000800 */
[----:B---3--:R-:W-:Y:S09]  /*74b0*/  FMUL.FTZ R26, R0, R146 ;  /* 0x00000092001a7220 */ /* 0x008ff20000410000 */
[----:B------:R3:W-:Y:S01]  /*74c0*/  MUFU.EX2 R169, R27 ;  /* 0x0000001b00a97308 */ /* 0x0007e20000000800 */
[----:B-1----:R-:W-:Y:S02]  /*74d0*/  FFMA.FTZ R4, R14, c[0x0][0x2d0], -R3 ;  /* 0x0000b4000e047a23 */ /* 0x002fe40000010803 */
[C---:B------:R-:W-:Y:S07]  /*74e0*/  FMUL.FTZ R14, R0.reuse, R130 ;  /* 0x00000082000e7220 */ /* 0x040fee0000410000 */
[----:B------:R1:W-:Y:S01]  /*74f0*/  MUFU.EX2 R173, R4 ;  /* 0x0000000400ad7308 */ /* 0x0003e20000000800 */
[----:B--2---:R-:W-:Y:S09]  /*7500*/  FMUL.FTZ R16, R117, R132 ;  /* 0x0000008475107220 */ /* 0x004ff20000410000 */
[----:B------:R2:W-:Y:S01]  /*7510*/  MUFU.EX2 R168, R30 ;  /* 0x0000001e00a87308 */ /* 0x0005e20000000800 */
[----:B---3--:R-:W-:Y:S09]  /*7520*/  FMUL.FTZ R27, R0, R147 ;  /* 0x00000093001b7220 */ /* 0x008ff20000410000 */
[----:B------:R3:W-:Y:S01]  /*7530*/  MUFU.EX2 R167, R31 ;  /* 0x0000001f00a77308 */ /* 0x0007e20000000800 */
[----:B-1----:R-:W-:Y:S05]  /*7540*/  @P0 IMAD.WIDE.U32 R4, R215, c[0x0][0x1e0], RZ ;  /* 0x00007800d7040a25 */ /* 0x002fea00078e00ff */
[----:B------:R-:W-:Y:S01]  /*7550*/  @P0 IADD3 R5, R5, R8, RZ ;  /* 0x0000000805050210 */ /* 0x000fe20007ffe0ff */
[----:B------:R-:W-:Y:S03]  /*7560*/  FFMA.FTZ R8, R20, c[0x0][0x2d0], -R164 ;  /* 0x0000b40014087a23 */ /* 0x000fe600000108a4 */
[----:B------:R1:W-:Y:S01]  /*7570*/  MUFU.EX2 R186, R44 ;  /* 0x0000002c00ba7308 */ /* 0x0003e20000000800 */
[----:B------:R-:W-:Y:S01]  /*7580*/  @P0 IMAD.WIDE.U32 R6, R4, 0x50, R6 ;  /* 0x0000005004060825 */ /* 0x000fe200078e0006 */
[----:B------:R-:W-:Y:S03]  /*7590*/  @P0 MOV R4, c[0x0][0x1e0] ;  /* 0x0000780000040a02 */ /* 0x000fe60000000f00 */
[----:B------:R-:W-:Y:S01]  /*75a0*/  FFMA.FTZ R20, R29, c[0x0][0x2d0], -R166 ;  /* 0x0000b4001d147a23 */ /* 0x000fe200000108a6 */
[----:B------:R-:W-:Y:S01]  /*75b0*/  @P0 LEA R10, P2, R6, c[0x0][0x1c8], 0x1 ;  /* 0x00007200060a0a11 */ /* 0x000fe200078408ff */
[----:B------:R-:W-:Y:S01]  /*75c0*/  FMUL.FTZ R29, R117, R149 ;  /* 0x00000095751d7220 */ /* 0x000fe20000410000 */
[----:B------:R-:W-:Y:S01]  /*75d0*/  @P0 SHF.L.U64.HI R12, R4, 0x5, R9 ;  /* 0x00000005040c0819 */ /* 0x000fe20000010209 */
[C---:B--2---:R-:W-:Y:S01]  /*75e0*/  FMUL.FTZ R30, R116.reuse, R150 ;  /* 0x00000096741e7220 */ /* 0x044fe20000410000 */
[----:B------:R2:W4:Y:S01]  /*75f0*/  MUFU.EX2 R228, R8 ;  /* 0x0000000800e47308 */ /* 0x0005220000000800 */
[----:B---3--:R-:W-:Y:S09]  /*7600*/  FMUL.FTZ R31, R116, R151 ;  /* 0x00000097741f7220 */ /* 0x008ff20000410000 */
[----:B------:R3:W-:Y:S01]  /*7610*/  MUFU.EX2 R217, R20 ;  /* 0x0000001400d97308 */ /* 0x0007e20000000800 */
[----:B-1----:R-:W-:Y:S09]  /*7620*/  FFMA.FTZ R44, R54, c[0x0][0x2d0], -R165 ;  /* 0x0000b400362c7a23 */ /* 0x002ff200000108a5 */
[----:B------:R-:W-:Y:S01]  /*7630*/  MUFU.EX2 R185, R44 ;  /* 0x0000002c00b97308 */ /* 0x000fe20000000800 */
[----:B--2---:R-:W-:Y:S01]  /*7640*/  @P0 IMAD R8, R5, 0x50, RZ ;  /* 0x0000005005080824 */ /* 0x004fe200078e02ff */
[----:B------:R-:W-:Y:S02]  /*7650*/  @P0 SHF.L.U32 R5, R4, 0x5, RZ ;  /* 0x0000000504050819 */ /* 0x000fe400000006ff */
[----:B----4-:R-:W-:Y:S02]  /*7660*/  F2FP.BF16.PACK_AB R48, R227, R228 ;  /* 0x000000e4e330723e */ /* 0x010fe400000010ff */
[----:B------:R-:W-:Y:S04]  /*7670*/  @P0 IADD3 R7, R7, R8, RZ ;  /* 0x0000000807070210 */ /* 0x000fe80007ffe0ff */
[----:B------:R-:W-:Y:S01]  /*7680*/  MUFU.EX2 R184, R52 ;  /* 0x0000003400b87308 */ /* 0x000fe20000000800 */
[-C--:B------:R-:W-:Y:S02]  /*7690*/  @P0 IADD3 R8, P4, R10, R5.reuse, RZ ;  /* 0x000000050a080210 */ /* 0x080fe40007f9e0ff */
[----:B------:R-:W-:Y:S01]  /*76a0*/  @P0 LEA.HI.X R11, R6, c[0x0][0x1cc], R7, 0x1, P2 ;  /* 0x00007300060b0a11 */ /* 0x000fe200010f0c07 */
[--C-:B------:R-:W-:Y:S01]  /*76b0*/  FFMA.FTZ R7, R32, c[0x0][0x2d0], -R164.reuse ;  /* 0x0000b40020077a23 */ /* 0x100fe200000108a4 */
[-C--:B------:R-:W-:Y:S01]  /*76c0*/  @P0 IADD3 R6, P3, R8, R5.reuse, RZ ;  /* 0x0000000508060210 */ /* 0x080fe20007f7e0ff */
[----:B---3--:R-:W-:Y:S01]  /*76d0*/  FMUL.FTZ R20, R117, R136 ;  /* 0x0000008875147220 */ /* 0x008fe20000410000 */
[----:B------:R-:W-:Y:S01]  /*76e0*/  @P0 IADD3.X R9, R11, R12, RZ, P4, !PT ;  /* 0x0000000c0b090210 */ /* 0x000fe200027fe4ff */
[----:B------:R1:W-:Y:S01]  /*76f0*/  @P0 LDGSTS.E.BYPASS.LTC128B.128 [R216+0x2900], [R10.64], !P1 ;  /* 0x029000000ad80fae */ /* 0x0003e2000c901d48 */
[-C--:B------:R-:W-:Y:S01]  /*7700*/  @P0 IADD3 R4, P2, R6, R5.reuse, RZ ;  /* 0x0000000506040210 */ /* 0x080fe20007f5e0ff */
[----:B------:R2:W-:Y:S01]  /*7710*/  MUFU.EX2 R226, R7 ;  /* 0x0000000700e27308 */ /* 0x0005e20000000800 */
[----:B------:R-:W-:Y:S05]  /*7720*/  FMUL.FTZ R32, R115, R140 ;  /* 0x0000008c73207220 */ /* 0x000fea0000410000 */
[----:B------:R3:W-:Y:S04]  /*7730*/  @P0 LDGSTS.E.BYPASS.LTC128B.128 [R216+0x3100], [R8.64], !P1 ;  /* 0x0310000008d80fae */ /* 0x0007e8000c901d48 */
[----:B------:R-:W-:Y:S10]  /*7740*/  MUFU.EX2 R180, R67 ;  /* 0x0000004300b47308 */ /* 0x000ff40000000800 */
[----:B------:R4:W-:Y:S01]  /*7750*/  MUFU.EX2 R179, R56 ;  /* 0x0000003800b37308 */ /* 0x0009e20000000800 */
[-C--:B--2---:R-:W-:Y:S01]  /*7760*/  @P0 IADD3.X R7, R9, R12.reuse, RZ, P3, !PT ;  /* 0x0000000c09070210 */ /* 0x084fe20001ffe4ff */
[----:B-1----:R-:W-:Y:S01]  /*7770*/  FFMA.FTZ R11, R33, c[0x0][0x2d0], -R164 ;  /* 0x0000b400210b7a23 */ /* 0x002fe200000108a4 */
[----:B------:R-:W-:Y:S01]  /*7780*/  @P0 IADD3 R10, P3, R4, R5, RZ ;  /* 0x00000005040a0210 */ /* 0x000fe20007f7e0ff */
[----:B------:R-:W-:Y:S01]  /*7790*/  FMUL.FTZ R33, R115, R141 ;  /* 0x0000008d73217220 */ /* 0x000fe20000410000 */
[----:B------:R-:W-:Y:S01]  /*77a0*/  @P0 IADD3.X R5, R7, R12, RZ, P2, !PT ;  /* 0x0000000c07050210 */ /* 0x000fe200017fe4ff */
[----:B------:R1:W-:Y:S04]  /*77b0*/  @P0 LDGSTS.E.BYPASS.LTC128B.128 [R216+0x3900], [R6.64], !P1 ;  /* 0x0390000006d80fae */ /* 0x0003e8000c901d48 */
[----:B------:R2:W5:Y:S01]  /*77c0*/  MUFU.EX2 R225, R11 ;  /* 0x0000000b00e17308 */ /* 0x0005620000000800 */
[C---:B---3--:R-:W-:Y:S01]  /*77d0*/  FMUL.FTZ R8, R115.reuse, R120 ;  /* 0x0000007873087220 */ /* 0x048fe20000410000 */
[----:B------:R-:W-:Y:S01]  /*77e0*/  F2FP.BF16.PACK_AB R120, R230, R229 ;  /* 0x000000e5e678723e */ /* 0x000fe200000010ff */
[----:B------:R-:W-:Y:S01]  /*77f0*/  FMUL.FTZ R9, R115, R121 ;  /* 0x0000007973097220 */ /* 0x000fe20000410000 */
[----:B------:R-:W-:Y:S01]  /*7800*/  F2FP.BF16.PACK_AB R121, R172, R171 ;  /* 0x000000abac79723e */ /* 0x000fe200000010ff */
[----:B------:R3:W-:Y:S01]  /*7810*/  @P0 LDGSTS.E.BYPASS.LTC128B.128 [R216+0x4100], [R4.64], !P1 ;  /* 0x0410000004d80fae */ /* 0x0007e2000c901d48 */
[--C-:B----4-:R-:W-:Y:S01]  /*7820*/  FFMA.FTZ R56, R70, c[0x0][0x2d0], -R165.reuse ;  /* 0x0000b40046387a23 */ /* 0x110fe200000108a5 */
[----:B--2---:R-:W-:Y:S01]  /*7830*/  @P0 IADD3.X R11, R5, R12, RZ, P3, !PT ;  /* 0x0000000c050b0210 */ /* 0x004fe20001ffe4ff */
[----:B------:R-:W-:Y:S01]  /*7840*/  FFMA.FTZ R12, R25, c[0x0][0x2d0], -R166 ;  /* 0x0000b400190c7a23 */ /* 0x000fe200000108a6 */
[----:B-----5:R-:W-:Y:S01]  /*7850*/  F2FP.BF16.PACK_AB R50, R225, R226 ;  /* 0x000000e2e132723e */ /* 0x020fe200000010ff */
[--C-:B-1----:R-:W-:Y:S03]  /*7860*/  FFMA.FTZ R6, R22, c[0x0][0x2d0], -R165.reuse ;  /* 0x0000b40016067a23 */ /* 0x102fe600000108a5 */
[----:B------:R1:W-:Y:S01]  /*7870*/  @P0 LDGSTS.E.BYPASS.LTC128B.128 [R216+0x4900], [R10.64], !P1 ;  /* 0x049000000ad80fae */ /* 0x0003e2000c901d48 */
[----:B------:R2:W-:Y:S01]  /*7880*/  MUFU.EX2 R219, R12 ;  /* 0x0000000c00db7308 */ /* 0x0005e20000000800 */
[C---:B------:R-:W-:Y:S01]  /*7890*/  FMUL.FTZ R7, R116.reuse, R127 ;  /* 0x0000007f74077220 */ /* 0x040fe20000410000 */
[----:B------:R-:W-:Y:S01]  /*78a0*/  F2FP.BF16.PACK_AB R127, R237, R236 ;  /* 0x000000eced7f723e */ /* 0x000fe200000010ff */
[C---:B------:R-:W-:Y:S02]  /*78b0*/  FMUL.FTZ R22, R116.reuse, R138 ;  /* 0x0000008a74167220 */ /* 0x040fe40000410000 */
[--C-:B---3--:R-:W-:Y:S02]  /*78c0*/  FFMA.FTZ R4, R23, c[0x0][0x2d0], -R165.reuse ;  /* 0x0000b40017047a23 */ /* 0x108fe400000108a5 */
[----:B------:R-:W3:Y:S01]  /*78d0*/  LDSM.16.MT88.4 R156, [R200] ;  /* 0x00000000c89c783b */ /* 0x000ee20000004200 */
[----:B------:R-:W-:Y:S01]  /*78e0*/  FMUL.FTZ R5, R117, R125 ;  /* 0x0000007d75057220 */ /* 0x000fe20000410000 */
[----:B------:R-:W-:Y:S01]  /*78f0*/  F2FP.BF16.PACK_AB R125, R235, R233 ;  /* 0x000000e9eb7d723e */ /* 0x000fe200000010ff */
[----:B------:R4:W-:Y:S01]  /*7900*/  MUFU.EX2 R222, R4 ;  /* 0x0000000400de7308 */ /* 0x0009e20000000800 */
[----:B------:R-:W-:Y:S02]  /*7910*/  FMUL.FTZ R23, R116, R139 ;  /* 0x0000008b74177220 */ /* 0x000fe40000410000 */
[C---:B------:R-:W-:Y:S02]  /*7920*/  FMUL.FTZ R25, R115.reuse, R145 ;  /* 0x0000009173197220 */ /* 0x040fe40000410000 */
[----:B------:R-:W5:Y:S05]  /*7930*/  LDSM.16.MT88.4 R160, [R204] ;  /* 0x00000000cca0783b */ /* 0x000f6a0000004200 */
[----:B------:R3:W3:Y:S03]  /*7940*/  MUFU.EX2 R221, R6 ;  /* 0x0000000600dd7308 */ /* 0x0006e60000000800 */
[----:B------:R-:W-:Y:S01]  /*7950*/  LDSM.16.MT88.4 R132, [R203] ;  /* 0x00000000cb84783b */ /* 0x000fe20000004200 */
[----:B--2---:R-:W-:Y:S02]  /*7960*/  FMUL.FTZ R12, R115, R128 ;  /* 0x00000080730c7220 */ /* 0x004fe40000410000 */
[----:B-1----:R-:W-:Y:S01]  /*7970*/  FMUL.FTZ R10, R0, R122 ;  /* 0x0000007a000a7220 */ /* 0x002fe20000410000 */
[----:B------:R-:W-:Y:S01]  /*7980*/  F2FP.BF16.PACK_AB R122, R234, R231 ;  /* 0x000000e7ea7a723e */ /* 0x000fe200000010ff */
[----:B------:R-:W-:Y:S01]  /*7990*/  FMUL.FTZ R11, R0, R123 ;  /* 0x0000007b000b7220 */ /* 0x000fe20000410000 */
[----:B------:R-:W-:Y:S02]  /*79a0*/  F2FP.BF16.PACK_AB R123, R174, R173 ;  /* 0x000000adae7b723e */ /* 0x000fe400000010ff */
[----:B------:R-:W1:Y:S01]  /*79b0*/  LDSM.16.MT88.4 R128, [R201] ;  /* 0x00000000c980783b */ /* 0x000e620000004200 */
[--C-:B----4-:R-:W-:Y:S02]  /*79c0*/  FFMA.FTZ R4, R34, c[0x0][0x2d0], -R165.reuse ;  /* 0x0000b40022047a23 */ /* 0x110fe400000108a5 */
[----:B------:R-:W-:Y:S02]  /*79d0*/  FMUL.FTZ R34, R0, R142 ;  /* 0x0000008e00227220 */ /* 0x000fe40000410000 */
[----:B------:R2:W-:Y:S03]  /*79e0*/  MUFU.EX2 R223, R4 ;  /* 0x0000000400df7308 */ /* 0x0005e60000000800 */
[----:B------:R-:W-:Y:S01]  /*79f0*/  LDSM.16.MT88.4 R52, [R204+0x1000] ;  /* 0x00100000cc34783b */ /* 0x000fe20000004200 */
[----:B---3--:R-:W-:Y:S01]  /*7a00*/  FMUL.FTZ R6, R116, R126 ;  /* 0x0000007e74067220 */ /* 0x008fe20000410000 */
[----:B------:R-:W-:Y:S02]  /*7a10*/  F2FP.BF16.PACK_AB R126, R240, R238 ;  /* 0x000000eef07e723e */ /* 0x000fe400000010ff */
[----:B------:R-:W-:Y:S04]  /*7a20*/  F2FP.BF16.PACK_AB R49, R222, R221 ;  /* 0x000000ddde31723e */ /* 0x000fe800000010ff */
[----:B------:R-:W0:Y:S01]  /*7a30*/  LDGDEPBAR ;  /* 0x00000000000079af */ /* 0x000e220000000000 */
[----:B--2---:R-:W-:Y:S02]  /*7a40*/  FFMA.FTZ R4, R35, c[0x0][0x2d0], -R165 ;  /* 0x0000b40023047a23 */ /* 0x004fe400000108a5 */
[C---:B------:R-:W-:Y:S02]  /*7a50*/  FMUL.FTZ R35, R0.reuse, R143 ;  /* 0x0000008f00237220 */ /* 0x040fe40000410000 */
[----:B------:R2:W3:Y:S01]  /*7a60*/  MUFU.EX2 R224, R4 ;  /* 0x0000000400e07308 */ /* 0x0004e20000000800 */
[----:B------:R-:W-:Y:S04]  /*7a70*/  FFMA.FTZ R0, R0, R244, R171 ;  /* 0x000000f400007223 */ /* 0x000fe800000100ab */
[----:B------:R-:W-:Y:S02]  /*7a80*/  FADD.FTZ R0, R172, R0 ;  /* 0x00000000ac007221 */ /* 0x000fe40000010000 */
[----:B--2---:R-:W-:Y:S01]  /*7a90*/  FFMA.FTZ R4, R24, c[0x0][0x2d0], -R166 ;  /* 0x0000b40018047a23 */ /* 0x004fe200000108a6 */
[----:B---3--:R-:W-:Y:S01]  /*7aa0*/  F2FP.BF16.PACK_AB R51, R224, R223 ;  /* 0x000000dfe033723e */ /* 0x008fe200000010ff */
[----:B------:R-:W-:Y:S02]  /*7ab0*/  FMUL.FTZ R24, R115, R144 ;  /* 0x0000009073187220 */ /* 0x000fe40000410000 */
[----:B------:R2:W3:Y:S02]  /*7ac0*/  MUFU.EX2 R220, R4 ;  /* 0x0000000400dc7308 */ /* 0x0004e40000000800 */
[----:B--2---:R-:W-:Y:S01]  /*7ad0*/  FMUL.FTZ R4, R117, R124 ;  /* 0x0000007c75047220 */ /* 0x004fe20000410000 */
[----:B------:R-:W-:Y:S07]  /*7ae0*/  F2FP.BF16.PACK_AB R124, R239, R232 ;  /* 0x000000e8ef7c723e */ /* 0x000fee00000010ff */
[-C--:B------:R-:W-:Y:S08]  /*7af0*/  HMMA.16816.F32.BF16 R4, R124, R156.reuse, R4 ;  /* 0x0000009c7c04723c */ /* 0x080ff00000041804 */
[C---:B------:R-:W-:Y:S08]  /*7b00*/  HMMA.16816.F32.BF16 R8, R120.reuse, R156, R8 ;  /* 0x0000009c7808723c */ /* 0x040ff00000041808 */
[-C--:B------:R-:W-:Y:S08]  /*7b10*/  HMMA.16816.F32.BF16 R12, R120, R158.reuse, R12 ;  /* 0x0000009e780c723c */ /* 0x080ff0000004180c */
[C---:B------:R-:W-:Y:S01]  /*7b20*/  HMMA.16816.F32.BF16 R16, R124.reuse, R158, R16 ;  /* 0x0000009e7c10723c */ /* 0x040fe20000041810 */
[----:B------:R-:W-:Y:S07]  /*7b30*/  MUFU.EX2 R158, R46 ;  /* 0x0000002e009e7308 */ /* 0x000fee0000000800 */
[-C--:B-----5:R-:W-:Y:S03]  /*7b40*/  HMMA.16816.F32.BF16 R20, R124, R160.reuse, R20 ;  /* 0x000000a07c14723c */ /* 0x0a0fe60000041814 */
[----:B------:R2:W-:Y:S05]  /*7b50*/  MUFU.EX2 R159, R47 ;  /* 0x0000002f009f7308 */ /* 0x0005ea0000000800 */
[C---:B------:R-:W-:Y:S05]  /*7b60*/  HMMA.16816.F32.BF16 R32, R120.reuse, R160, R32 ;  /* 0x000000a07820723c */ /* 0x040fea0000041820 */
[----:B------:R-:W-:Y:S03]  /*7b70*/  MUFU.EX2 R161, R42 ;  /* 0x0000002a00a17308 */ /* 0x000fe60000000800 */
[-C--:B------:R-:W-:Y:S07]  /*7b80*/  HMMA.16816.F32.BF16 R24, R120, R162.reuse, R24 ;  /* 0x000000a27818723c */ /* 0x080fee0000041818 */
[----:B------:R4:W5:Y:S01]  /*7b90*/  MUFU.EX2 R160, R43 ;  /* 0x0000002b00a07308 */ /* 0x0009620000000800 */
[C---:B------:R-:W-:Y:S01]  /*7ba0*/  HMMA.16816.F32.BF16 R84, R124.reuse, R162, R84 ;  /* 0x000000a27c54723c */ /* 0x040fe20000041854 */
[----:B--2---:R-:W-:Y:S07]  /*7bb0*/  LDSM.16.MT88.4 R44, [R200+0x1000] ;  /* 0x00100000c82c783b */ /* 0x004fee0000004200 */
[-C--:B-1----:R-:W-:Y:S01]  /*7bc0*/  HMMA.16816.F32.BF16 R28, R124, R128.reuse, R28 ;  /* 0x000000807c1c723c */ /* 0x082fe2000004181c */
[----:B------:R1:W-:Y:S07]  /*7bd0*/  MUFU.EX2 R162, R56 ;  /* 0x0000003800a27308 */ /* 0x0003ee0000000800 */
[C---:B------:R-:W-:Y:S01]  /*7be0*/  HMMA.16816.F32.BF16 R88, R120.reuse, R128, R88 ;  /* 0x000000807858723c */ /* 0x040fe20000041858 */
[----:B----4-:R-:W-:Y:S07]  /*7bf0*/  LDSM.16.MT88.4 R40, [R203+0x800] ;  /* 0x00080000cb28783b */ /* 0x010fee0000004200 */
[-C--:B------:R-:W-:Y:S08]  /*7c00*/  HMMA.16816.F32.BF16 R92, R120, R130.reuse, R92 ;  /* 0x00000082785c723c */ /* 0x080ff0000004185c */
[C---:B------:R-:W-:Y:S01]  /*7c10*/  HMMA.16816.F32.BF16 R96, R124.reuse, R130, R96 ;  /* 0x000000827c60723c */ /* 0x040fe20000041860 */
[----:B------:R-:W2:Y:S03]  /*7c20*/  LDSM.16.MT88.4 R128, [R200+0x800] ;  /* 0x00080000c880783b */ /* 0x000ea60000004200 */
[--C-:B-1----:R-:W-:Y:S04]  /*7c30*/  FFMA.FTZ R56, R71, c[0x0][0x2d0], -R165.reuse ;  /* 0x0000b40047387a23 */ /* 0x102fe800000108a5 */
[-C--:B------:R-:W-:Y:S01]  /*7c40*/  HMMA.16816.F32.BF16 R100, R124, R132.reuse, R100 ;  /* 0x000000847c64723c */ /* 0x080fe20000041864 */
[----:B------:R1:W-:Y:S07]  /*7c50*/  MUFU.EX2 R71, R56 ;  /* 0x0000003800477308 */ /* 0x0003ee0000000800 */
[C---:B------:R-:W-:Y:S08]  /*7c60*/  HMMA.16816.F32.BF16 R104, R120.reuse, R132, R104 ;  /* 0x000000847868723c */ /* 0x040ff00000041868 */
[-C--:B------:R-:W-:Y:S07]  /*7c70*/  HMMA.16816.F32.BF16 R36, R120, R134.reuse, R36 ;  /* 0x000000867824723c */ /* 0x080fee0000041824 */
[----:B---3--:R-:W-:Y:S01]  /*7c80*/  F2FP.BF16.PACK_AB R120, R219, R220 ;  /* 0x000000dcdb78723e */ /* 0x008fe200000010ff */
[----:B------:R-:W-:Y:S01]  /*7c90*/  HMMA.16816.F32.BF16 R108, R124, R134, R108 ;  /* 0x000000867c6c723c */ /* 0x000fe2000004186c */
[----:B------:R-:W3:Y:S03]  /*7ca0*/  LDSM.16.MT88.4 R124, [R204+0x800] ;  /* 0x00080000cc7c783b */ /* 0x000ee60000004200 */
[--C-:B-1----:R-:W-:Y:S01]  /*7cb0*/  FFMA.FTZ R56, R83, c[0x0][0x2d0], -R165.reuse ;  /* 0x0000b40053387a23 */ /* 0x102fe200000108a5 */
[----:B------:R-:W-:Y:S02]  /*7cc0*/  F2FP.BF16.PACK_AB R122, R217, R218 ;  /* 0x000000dad97a723e */ /* 0x000fe400000010ff */
[----:B------:R-:W-:Y:S01]  /*7cd0*/  F2FP.BF16.PACK_AB R121, R169, R170 ;  /* 0x000000aaa979723e */ /* 0x000fe200000010ff */
[-C--:B--2---:R-:W-:Y:S01]  /*7ce0*/  HMMA.16816.F32.BF16 R4, R48, R128.reuse, R4 ;  /* 0x000000803004723c */ /* 0x084fe20000041804 */
[----:B------:R-:W1:Y:S04]  /*7cf0*/  LDSM.16.MT88.4 R132, [R201+0x800] ;  /* 0x00080000c984783b */ /* 0x000e680000004200 */
[----:B------:R-:W-:Y:S07]  /*7d00*/  F2FP.BF16.PACK_AB R123, R167, R168 ;  /* 0x000000a8a77b723e */ /* 0x000fee00000010ff */
[C---:B------:R-:W-:Y:S08]  /*7d10*/  HMMA.16816.F32.BF16 R8, R120.reuse, R128, R8 ;  /* 0x000000807808723c */ /* 0x040ff00000041808 */
[-C--:B------:R-:W-:Y:S08]  /*7d20*/  HMMA.16816.F32.BF16 R12, R120, R130.reuse, R12 ;  /* 0x00000082780c723c */ /* 0x080ff0000004180c */
[C---:B------:R-:W-:Y:S08]  /*7d30*/  HMMA.16816.F32.BF16 R16, R48.reuse, R130, R16 ;  /* 0x000000823010723c */ /* 0x040ff00000041810 */
[-C--:B---3--:R-:W-:Y:S08]  /*7d40*/  HMMA.16816.F32.BF16 R20, R48, R124.reuse, R20 ;  /* 0x0000007c3014723c */ /* 0x088ff00000041814 */
[C---:B------:R-:W-:Y:S08]  /*7d50*/  HMMA.16816.F32.BF16 R32, R120.reuse, R124, R32 ;  /* 0x0000007c7820723c */ /* 0x040ff00000041820 */
[-C--:B------:R-:W-:Y:S08]  /*7d60*/  HMMA.16816.F32.BF16 R24, R120, R126.reuse, R24 ;  /* 0x0000007e7818723c */ /* 0x080ff00000041818 */
[C---:B------:R-:W-:Y:S08]  /*7d70*/  HMMA.16816.F32.BF16 R84, R48.reuse, R126, R84 ;  /* 0x0000007e3054723c */ /* 0x040ff00000041854 */
[-C--:B-1----:R-:W-:Y:S08]  /*7d80*/  HMMA.16816.F32.BF16 R28, R48, R132.reuse, R28 ;  /* 0x00000084301c723c */ /* 0x082ff0000004181c */
[C---:B------:R-:W-:Y:S08]  /*7d90*/  HMMA.16816.F32.BF16 R88, R120.reuse, R132, R88 ;  /* 0x000000847858723c */ /* 0x040ff00000041858 */
[-C--:B------:R-:W-:Y:S08]  /*7da0*/  HMMA.16816.F32.BF16 R92, R120, R134.reuse, R92 ;  /* 0x00000086785c723c */ /* 0x080ff0000004185c */
[C---:B------:R-:W-:Y:S01]  /*7db0*/  HMMA.16816.F32.BF16 R96, R48.reuse, R134, R96 ;  /* 0x000000863060723c */ /* 0x040fe20000041860 */
[----:B------:R-:W-:Y:S07]  /*7dc0*/  LDSM.16.MT88.4 R132, [R200+0x2000] ;  /* 0x00200000c884783b */ /* 0x000fee0000004200 */
[-C--:B------:R-:W-:Y:S08]  /*7dd0*/  HMMA.16816.F32.BF16 R100, R48, R40.reuse, R100 ;  /* 0x000000283064723c */ /* 0x080ff00000041864 */
[C---:B------:R-:W-:Y:S07]  /*7de0*/  HMMA.16816.F32.BF16 R104, R120.reuse, R40, R104 ;  /* 0x000000287868723c */ /* 0x040fee0000041868 */
[----:B------:R-:W-:Y:S01]  /*7df0*/  FFMA.FTZ R40, R65, c[0x0][0x2d0], -R164 ;  /* 0x0000b40041287a23 */ /* 0x000fe200000108a4 */
[-C--:B------:R-:W-:Y:S03]  /*7e00*/  HMMA.16816.F32.BF16 R36, R120, R42.reuse, R36 ;  /* 0x0000002a7824723c */ /* 0x080fe60000041824 */
[----:B------:R1:W-:Y:S01]  /*7e10*/  MUFU.EX2 R182, R40 ;  /* 0x0000002800b67308 */ /* 0x0003e20000000800 */
[----:B------:R-:W-:Y:S04]  /*7e20*/  F2FP.BF16.PACK_AB R41, R194, R195 ;  /* 0x000000c3c229723e */ /* 0x000fe800000010ff */
[----:B------:R-:W-:Y:S07]  /*7e30*/  HMMA.16816.F32.BF16 R108, R48, R42, R108 ;  /* 0x0000002a306c723c */ /* 0x000fee000004186c */
[----:B------:R-:W-:Y:S02]  /*7e40*/  F2FP.BF16.PACK_AB R42, R196, R197 ;  /* 0x000000c5c42a723e */ /* 0x000fe400000010ff */
[----:B------:R-:W-:Y:S03]  /*7e50*/  F2FP.BF16.PACK_AB R43, R192, R193 ;  /* 0x000000c1c02b723e */ /* 0x000fe600000010ff */
[----:B------:R-:W-:Y:S02]  /*7e60*/  F2FP.BF16.PACK_AB R48, R190, R191 ;  /* 0x000000bfbe30723e */ /* 0x000fe400000010ff */
[----:B-----5:R-:W-:Y:S02]  /*7e70*/  F2FP.BF16.PACK_AB R49, R160, R161 ;  /* 0x000000a1a031723e */ /* 0x020fe400000010ff */
[----:B------:R-:W-:Y:S02]  /*7e80*/  F2FP.BF16.PACK_AB R50, R188, R189 ;  /* 0x000000bdbc32723e */ /* 0x000fe400000010ff */
[----:B------:R-:W-:Y:S01]  /*7e90*/  F2FP.BF16.PACK_AB R51, R159, R158 ;  /* 0x0000009e9f33723e */ /* 0x000fe200000010ff */
[----:B-1----:R-:W-:Y:S02]  /*7ea0*/  FFMA.FTZ R40, R66, c[0x0][0x2d0], -R165 ;  /* 0x0000b40042287a23 */ /* 0x002fe400000108a5 */
[----:B------:R-:W1:Y:S02]  /*7eb0*/  LDSM.16.MT88.4 R64, [R201+0x1000] ;  /* 0x00100000c940783b */ /* 0x000e640000004200 */
[----:B------:R2:W-:Y:S02]  /*7ec0*/  MUFU.EX2 R181, R40 ;  /* 0x0000002800b57308 */ /* 0x0005e40000000800 */
[----:B--2---:R-:W-:Y:S07]  /*7ed0*/  F2FP.BF16.PACK_AB R40, R198, R199 ;  /* 0x000000c7c628723e */ /* 0x004fee00000010ff */
[-C--:B------:R-:W-:Y:S08]  /*7ee0*/  HMMA.16816.F32.BF16 R4, R40, R44.reuse, R4 ;  /* 0x0000002c2804723c */ /* 0x080ff00000041804 */
[C---:B------:R-:W-:Y:S07]  /*7ef0*/  HMMA.16816.F32.BF16 R8, R48.reuse, R44, R8 ;  /* 0x0000002c3008723c */ /* 0x040fee0000041808 */
[--C-:B------:R-:W-:Y:S01]  /*7f00*/  FFMA.FTZ R44, R57, c[0x0][0x2d0], -R166.reuse ;  /* 0x0000b400392c7a23 */ /* 0x100fe200000108a6 */
[-C--:B------:R-:W-:Y:S03]  /*7f10*/  HMMA.16816.F32.BF16 R12, R48, R46.reuse, R12 ;  /* 0x0000002e300c723c */ /* 0x080fe6000004180c */
[----:B------:R2:W-:Y:S05]  /*7f20*/  MUFU.EX2 R178, R44 ;  /* 0x0000002c00b27308 */ /* 0x0005ea0000000800 */
[C---:B------:R-:W-:Y:S08]  /*7f30*/  HMMA.16816.F32.BF16 R16, R40.reuse, R46, R16 ;  /* 0x0000002e2810723c */ /* 0x040ff00000041810 */
[-C--:B------:R-:W-:Y:S08]  /*7f40*/  HMMA.16816.F32.BF16 R20, R40, R52.reuse, R20 ;  /* 0x000000342814723c */ /* 0x080ff00000041814 */
[C---:B------:R-:W-:Y:S04]  /*7f50*/  HMMA.16816.F32.BF16 R32, R48.reuse, R52, R32 ;  /* 0x000000343020723c */ /* 0x040fe80000041820 */
[--C-:B--2---:R-:W-:Y:S03]  /*7f60*/  FFMA.FTZ R44, R58, c[0x0][0x2d0], -R3.reuse ;  /* 0x0000b4003a2c7a23 */ /* 0x104fe60000010803 */
[--C-:B------:R-:W-:Y:S01]  /*7f70*/  FFMA.FTZ R52, R61, c[0x0][0x2d0], -R166.reuse ;  /* 0x0000b4003d347a23 */ /* 0x100fe200000108a6 */
[-C--:B------:R-:W-:Y:S01]  /*7f80*/  HMMA.16816.F32.BF16 R24, R48, R54.reuse, R24 ;  /* 0x000000363018723c */ /* 0x080fe20000041818 */
[----:B------:R2:W-:Y:S07]  /*7f90*/  MUFU.EX2 R157, R44 ;  /* 0x0000002c009d7308 */ /* 0x0005ee0000000800 */
[C---:B------:R-:W-:Y:S03]  /*7fa0*/  HMMA.16816.F32.BF16 R84, R40.reuse, R54, R84 ;  /* 0x000000362854723c */ /* 0x040fe60000041854 */
[----:B------:R3:W-:Y:S05]  /*7fb0*/  MUFU.EX2 R176, R52 ;  /* 0x0000003400b07308 */ /* 0x0007ea0000000800 */
[-C--:B-1----:R-:W-:Y:S08]  /*7fc0*/  HMMA.16816.F32.BF16 R28, R40, R64.reuse, R28 ;  /* 0x00000040281c723c */ /* 0x082ff0000004181c */
[C---:B------:R-:W-:Y:S04]  /*7fd0*/  HMMA.16816.F32.BF16 R88, R48.reuse, R64, R88 ;  /* 0x000000403058723c */ /* 0x040fe80000041858 */
[--C-:B--2---:R-:W-:Y:S04]  /*7fe0*/  FFMA.FTZ R44, R59, c[0x0][0x2d0], -R3.reuse ;  /* 0x0000b4003b2c7a23 */ /* 0x104fe80000010803 */
[-C--:B------:R-:W-:Y:S01]  /*7ff0*/  HMMA.16816.F32.BF16 R92, R48, R66.reuse, R92 ;  /* 0x00000042305c723c */ /* 0x080fe2000004185c */
[----:B------:R1:W2:Y:S03]  /*8000*/  MUFU.EX2 R156, R44 ;  /* 0x0000002c009c7308 */ /* 0x0002a60000000800 */
[--C-:B---3--:R-:W-:Y:S04]  /*8010*/  FFMA.FTZ R52, R62, c[0x0][0x2d0], -R3.reuse ;  /* 0x0000b4003e347a23 */ /* 0x108fe80000010803 */
[C---:B------:R-:W-:Y:S03]  /*8020*/  HMMA.16816.F32.BF16 R96, R40.reuse, R66, R96 ;  /* 0x000000422860723c */ /* 0x040fe60000041860 */
[----:B------:R3:W-:Y:S10]  /*8030*/  MUFU.EX2 R118, R52 ;  /* 0x0000003400767308 */ /* 0x0007f40000000800 */
[----:B------:R4:W-:Y:S01]  /*8040*/  MUFU.EX2 R67, R56 ;  /* 0x0000003800437308 */ /* 0x0009e20000000800 */
[----:B-1----:R-:W-:Y:S09]  /*8050*/  FFMA.FTZ R44, R60, c[0x0][0x2d0], -R166 ;  /* 0x0000b4003c2c7a23 */ /* 0x002ff200000108a6 */
[----:B------:R1:W5:Y:S01]  /*8060*/  MUFU.EX2 R177, R44 ;  /* 0x0000002c00b17308 */ /* 0x0003620000000800 */
[----:B---3--:R-:W-:Y:S09]  /*8070*/  FFMA.FTZ R52, R63, c[0x0][0x2d0], -R3 ;  /* 0x0000b4003f347a23 */ /* 0x008ff20000010803 */
[----:B------:R3:W2:Y:S01]  /*8080*/  MUFU.EX2 R62, R52 ;  /* 0x00000034003e7308 */ /* 0x0006a20000000800 */
[----:B----4-:R-:W-:Y:S08]  /*8090*/  LDSM.16.MT88.4 R56, [R201+0x1800] ;  /* 0x00180000c938783b */ /* 0x010ff00000004200 */
[----:B-1----:R-:W1:Y:S01]  /*80a0*/  LDSM.16.MT88.4 R44, [R203+0x1000] ;  /* 0x00100000cb2c783b */ /* 0x002e620000004200 */
[--C-:B---3--:R-:W-:Y:S04]  /*80b0*/  FFMA.FTZ R52, R68, c[0x0][0x2d0], -R164.reuse ;  /* 0x0000b40044347a23 */ /* 0x108fe800000108a4 */
[----:B------:R3:W-:Y:S02]  /*80c0*/  MUFU.EX2 R175, R52 ;  /* 0x0000003400af7308 */ /* 0x0007e40000000800 */
[--C-:B---3--:R-:W-:Y:S01]  /*80d0*/  FFMA.FTZ R52, R69, c[0x0][0x2d0], -R164.reuse ;  /* 0x0000b40045347a23 */ /* 0x108fe200000108a4 */
[-C--:B-1----:R-:W-:Y:S07]  /*80e0*/  HMMA.16816.F32.BF16 R100, R40, R44.reuse, R100 ;  /* 0x0000002c2864723c */ /* 0x082fee0000041864 */
[----:B------:R1:W-:Y:S01]  /*80f0*/  MUFU.EX2 R163, R52 ;  /* 0x0000003400a37308 */ /* 0x0003e20000000800 */
[C---:B------:R-:W-:Y:S07]  /*8100*/  HMMA.16816.F32.BF16 R104, R48.reuse, R44, R104 ;  /* 0x0000002c3068723c */ /* 0x040fee0000041868 */
[--C-:B------:R-:W-:Y:S01]  /*8110*/  FFMA.FTZ R44, R80, c[0x0][0x2d0], -R164.reuse ;  /* 0x0000b400502c7a23 */ /* 0x100fe200000108a4 */
[-C--:B------:R-:W-:Y:S01]  /*8120*/  HMMA.16816.F32.BF16 R36, R48, R46.reuse, R36 ;  /* 0x0000002e3024723c */ /* 0x080fe20000041824 */
[----:B------:R-:W-:Y:S02]  /*8130*/  LDSM.16.MT88.4 R48, [R204+0x1800] ;  /* 0x00180000cc30783b */ /* 0x000fe40000004200 */
[----:B------:R3:W-:Y:S01]  /*8140*/  MUFU.EX2 R70, R44 ;  /* 0x0000002c00467308 */ /* 0x0007e20000000800 */
[----:B--2---:R-:W-:Y:S04]  /*8150*/  F2FP.BF16.PACK_AB R45, R156, R157 ;  /* 0x0000009d9c2d723e */ /* 0x004fe800000010ff */
[----:B------:R-:W-:Y:S01]  /*8160*/  HMMA.16816.F32.BF16 R108, R40, R46, R108 ;  /* 0x0000002e286c723c */ /* 0x000fe2000004186c */
[----:B-1----:R-:W1:Y:S06]  /*8170*/  LDSM.16.MT88.4 R52, [R200+0x1800] ;  /* 0x00180000c834783b */ /* 0x002e6c0000004200 */
[----:B------:R-:W-:Y:S02]  /*8180*/  F2FP.BF16.PACK_AB R40, R186, R187 ;  /* 0x000000bbba28723e */ /* 0x000fe400000010ff */
[----:B------:R-:W-:Y:S03]  /*8190*/  F2FP.BF16.PACK_AB R41, R183, R185 ;  /* 0x000000b9b729723e */ /* 0x000fe600000010ff */
[----:B------:R-:W-:Y:S02]  /*81a0*/  F2FP.BF16.PACK_AB R42, R182, R184 ;  /* 0x000000b8b62a723e */ /* 0x000fe400000010ff */
[----:B------:R-:W-:Y:S02]  /*81b0*/  F2FP.BF16.PACK_AB R43, R180, R181 ;  /* 0x000000b5b42b723e */ /* 0x000fe400000010ff */
[----:B-----5:R-:W-:Y:S02]  /*81c0*/  F2FP.BF16.PACK_AB R46, R176, R177 ;  /* 0x000000b1b02e723e */ /* 0x020fe400000010ff */
[----:B------:R-:W-:Y:S01]  /*81d0*/  F2FP.BF16.PACK_AB R47, R62, R118 ;  /* 0x000000763e2f723e */ /* 0x000fe200000010ff */
[----:B---3--:R-:W-:Y:S04]  /*81e0*/  FFMA.FTZ R44, R81, c[0x0][0x2d0], -R164 ;  /* 0x0000b400512c7a23 */ /* 0x008fe800000108a4 */
[----:B------:R2:W-:Y:S01]  /*81f0*/  MUFU.EX2 R69, R44 ;  /* 0x0000002c00457308 */ /* 0x0005e20000000800 */
[-C--:B-1----:R-:W-:Y:S03]  /*8200*/  HMMA.16816.F32.BF16 R4, R40, R52.reuse, R4 ;  /* 0x000000342804723c */ /* 0x082fe60000041804 */
[----:B--2---:R-:W-:Y:S06]  /*8210*/  FFMA.FTZ R44, R82, c[0x0][0x2d0], -R165 ;  /* 0x0000b400522c7a23 */ /* 0x004fec00000108a5 */
[----:B------:R1:W-:Y:S03]  /*8220*/  MUFU.EX2 R68, R44 ;  /* 0x0000002c00447308 */ /* 0x0003e60000000800 */
[----:B-1----:R-:W-:Y:S07]  /*8230*/  F2FP.BF16.PACK_AB R44, R178, R179 ;  /* 0x000000b3b22c723e */ /* 0x002fee00000010ff */
[C---:B------:R-:W-:Y:S07]  /*8240*/  HMMA.16816.F32.BF16 R8, R44.reuse, R52, R8 ;  /* 0x000000342c08723c */ /* 0x040fee0000041808 */
[--C-:B------:R-:W-:Y:S01]  /*8250*/  FFMA.FTZ R52, R72, c[0x0][0x2d0], -R166.reuse ;  /* 0x0000b40048347a23 */ /* 0x100fe200000108a6 */
[-C--:B------:R-:W-:Y:S03]  /*8260*/  HMMA.16816.F32.BF16 R12, R44, R54.reuse, R12 ;  /* 0x000000362c0c723c */ /* 0x080fe6000004180c */
[----:B------:R1:W-:Y:S05]  /*8270*/  MUFU.EX2 R65, R52 ;  /* 0x0000003400417308 */ /* 0x0003ea0000000800 */
[C---:B------:R-:W-:Y:S08]  /*8280*/  HMMA.16816.F32.BF16 R16, R40.reuse, R54, R16 ;  /* 0x000000362810723c */ /* 0x040ff00000041810 */
[-C--:B------:R-:W-:Y:S08]  /*8290*/  HMMA.16816.F32.BF16 R20, R40, R48.reuse, R20 ;  /* 0x000000302814723c */ /* 0x080ff00000041814 */
[C---:B------:R-:W-:Y:S04]  /*82a0*/  HMMA.16816.F32.BF16 R32, R44.reuse, R48, R32 ;  /* 0x000000302c20723c */ /* 0x040fe80000041820 */
[--C-:B-1----:R-:W-:Y:S03]  /*82b0*/  FFMA.FTZ R52, R73, c[0x0][0x2d0], -R166.reuse ;  /* 0x0000b40049347a23 */ /* 0x102fe600000108a6 */
[--C-:B------:R-:W-:Y:S01]  /*82c0*/  FFMA.FTZ R48, R76, c[0x0][0x2d0], -R166.reuse ;  /* 0x0000b4004c307a23 */ /* 0x100fe200000108a6 */
[-C--:B------:R-:W-:Y:S01]  /*82d0*/  HMMA.16816.F32.BF16 R24, R44, R50.reuse, R24 ;  /* 0x000000322c18723c */ /* 0x080fe20000041818 */
[----:B------:R1:W2:Y:S07]  /*82e0*/  MUFU.EX2 R66, R52 ;  /* 0x0000003400427308 */ /* 0x0002ae0000000800 */
[C---:B------:R-:W-:Y:S03]  /*82f0*/  HMMA.16816.F32.BF16 R84, R40.reuse, R50, R84 ;  /* 0x000000322854723c */ /* 0x040fe60000041854 */
[----:B------:R3:W-:Y:S05]  /*8300*/  MUFU.EX2 R64, R48 ;  /* 0x0000003000407308 */ /* 0x0007ea0000000800 */
[-C--:B------:R-:W-:Y:S08]  /*8310*/  HMMA.16816.F32.BF16 R28, R40, R56.reuse, R28 ;  /* 0x00000038281c723c */ /* 0x080ff0000004181c */
[C---:B------:R-:W-:Y:S04]  /*8320*/  HMMA.16816.F32.BF16 R88, R44.reuse, R56, R88 ;  /* 0x000000382c58723c */ /* 0x040fe80000041858 */
[--C-:B-1----:R-:W-:Y:S01]  /*8330*/  FFMA.FTZ R52, R74, c[0x0][0x2d0], -R3.reuse ;  /* 0x0000b4004a347a23 */ /* 0x102fe20000010803 */
[----:B--2---:R-:W-:Y:S03]  /*8340*/  F2FP.BF16.PACK_AB R152, R66, R65 ;  /* 0x000000414298723e */ /* 0x004fe600000010ff */
[-C--:B------:R-:W-:Y:S01]  /*8350*/  HMMA.16816.F32.BF16 R92, R44, R58.reuse, R92 ;  /* 0x0000003a2c5c723c */ /* 0x080fe2000004185c */
[----:B------:R1:W-:Y:S03]  /*8360*/  MUFU.EX2 R61, R52 ;  /* 0x00000034003d7308 */ /* 0x0003e60000000800 */
[----:B---3--:R-:W-:Y:S04]  /*8370*/  FFMA.FTZ R48, R77, c[0x0][0x2d0], -R166 ;  /* 0x0000b4004d307a23 */ /* 0x008fe800000108a6 */
[C---:B------:R-:W-:Y:S03]  /*8380*/  HMMA.16816.F32.BF16 R96, R40.reuse, R58, R96 ;  /* 0x0000003a2860723c */ /* 0x040fe60000041860 */
[----:B------:R2:W3:Y:S01]  /*8390*/  MUFU.EX2 R63, R48 ;  /* 0x00000030003f7308 */ /* 0x0004e20000000800 */
[--C-:B-1----:R-:W-:Y:S09]  /*83a0*/  FFMA.FTZ R52, R75, c[0x0][0x2d0], -R3.reuse ;  /* 0x0000b4004b347a23 */ /* 0x102ff20000010803 */
[----:B------:R1:W4:Y:S01]  /*83b0*/  MUFU.EX2 R60, R52 ;  /* 0x00000034003c7308 */ /* 0x0003220000000800 */
[--C-:B--2---:R-:W-:Y:S01]  /*83c0*/  FFMA.FTZ R48, R78, c[0x0][0x2d0], -R3.reuse ;  /* 0x0000b4004e307a23 */ /* 0x104fe20000010803 */
[----:B---3--:R-:W-:Y:S01]  /*83d0*/  F2FP.BF16.PACK_AB R154, R63, R64 ;  /* 0x000000403f9a723e */ /* 0x008fe200000010ff */
[----:B------:R-:W-:Y:S07]  /*83e0*/  FFMA.FTZ R3, R79, c[0x0][0x2d0], -R3 ;  /* 0x0000b4004f037a23 */ /* 0x000fee0000010803 */
[----:B------:R2:W-:Y:S10]  /*83f0*/  MUFU.EX2 R57, R48 ;  /* 0x0000003000397308 */ /* 0x0005f40000000800 */
[----:B------:R-:W3:Y:S01]  /*8400*/  MUFU.EX2 R56, R3 ;  /* 0x0000000300387308 */ /* 0x000ee20000000800 */
[----:B-1----:R-:W1:Y:S01]  /*8410*/  LDSM.16.MT88.4 R52, [R203+0x1800] ;  /* 0x00180000cb34783b */ /* 0x002e620000004200 */
[----:B----4-:R-:W-:Y:S07]  /*8420*/  F2FP.BF16.PACK_AB R153, R60, R61 ;  /* 0x0000003d3c99723e */ /* 0x010fee00000010ff */
[----:B--2---:R-:W2:Y:S01]  /*8430*/  LDSM.16.MT88.4 R48, [R204+0x2000] ;  /* 0x00200000cc30783b */ /* 0x004ea20000004200 */
[----:B---3--:R-:W-:Y:S01]  /*8440*/  F2FP.BF16.PACK_AB R155, R56, R57 ;  /* 0x00000039389b723e */ /* 0x008fe200000010ff */
[----:B------:R-:W-:Y:S04]  /*8450*/  FFMA.FTZ R3, R117, R241, R232 ;  /* 0x000000f175037223 */ /* 0x000fe800000100e8 */
[----:B------:R-:W-:Y:S04]  /*8460*/  FADD.FTZ R3, R239, R3 ;  /* 0x00000003ef037221 */ /* 0x000fe80000010000 */
[----:B------:R-:W-:Y:S01]  /*8470*/  FADD.FTZ R3, R238, R3 ;  /* 0x00000003ee037221 */ /* 0x000fe20000010000 */
[-C--:B-1----:R-:W-:Y:S08]  /*8480*/  HMMA.16816.F32.BF16 R100, R40, R52.reuse, R100 ;  /* 0x000000342864723c */ /* 0x082ff00000041864 */
[C---:B------:R-:W-:Y:S07]  /*8490*/  HMMA.16816.F32.BF16 R104, R44.reuse, R52, R104 ;  /* 0x000000342c68723c */ /* 0x040fee0000041868 */
[----:B------:R-:W-:Y:S01]  /*84a0*/  FFMA.FTZ R53, R116, R242, R233 ;  /* 0x000000f274357223 */ /* 0x000fe200000100e9 */
[-C--:B------:R-:W-:Y:S01]  /*84b0*/  HMMA.16816.F32.BF16 R36, R44, R54.reuse, R36 ;  /* 0x000000362c24723c */ /* 0x080fe20000041824 */
[----:B------:R-:W1:Y:S03]  /*84c0*/  LDSM.16.MT88.4 R44, [R201+0x2000] ;  /* 0x00200000c92c783b */ /* 0x000e660000004200 */
[----:B------:R-:W-:Y:S01]  /*84d0*/  FFMA.FTZ R52, R115, R243, R229 ;  /* 0x000000f373347223 */ /* 0x000fe200000100e5 */
[----:B------:R-:W-:Y:S03]  /*84e0*/  MOV R115, R112 ;  /* 0x0000007000737202 */ /* 0x000fe60000000f00 */
[----:B------:R-:W-:Y:S07]  /*84f0*/  HMMA.16816.F32.BF16 R108, R40, R54, R108 ;  /* 0x00000036286c723c */ /* 0x000fee000004186c */
[----:B------:R-:W-:Y:S02]  /*8500*/  F2FP.BF16.PACK_AB R40, R163, R175 ;  /* 0x000000afa328723e */ /* 0x000fe400000010ff */
[----:B------:R-:W-:Y:S03]  /*8510*/  F2FP.BF16.PACK_AB R41, R71, R162 ;  /* 0x000000a24729723e */ /* 0x000fe600000010ff */
[----:B------:R-:W-:Y:S02]  /*8520*/  F2FP.BF16.PACK_AB R42, R69, R70 ;  /* 0x00000046452a723e */ /* 0x000fe400000010ff */
[----:B------:R-:W-:Y:S07]  /*8530*/  F2FP.BF16.PACK_AB R43, R67, R68 ;  /* 0x00000044432b723e */ /* 0x000fee00000010ff */
[-C--:B------:R-:W-:Y:S07]  /*8540*/  HMMA.16816.F32.BF16 R124, R40, R132.reuse, R4 ;  /* 0x00000084287c723c */ /* 0x080fee0000041804 */
[----:B------:R-:W-:Y:S01]  /*8550*/  FADD.FTZ R4, R235, R53 ;  /* 0x00000035eb047221 */ /* 0x000fe20000010000 */
[C---:B------:R-:W-:Y:S04]  /*8560*/  HMMA.16816.F32.BF16 R120, R152.reuse, R132, R8 ;  /* 0x000000849878723c */ /* 0x040fe80000041808 */
[----:B------:R-:W-:Y:S03]  /*8570*/  FADD.FTZ R5, R230, R52 ;  /* 0x00000034e6057221 */ /* 0x000fe60000010000 */
[----:B------:R-:W-:Y:S01]  /*8580*/  FADD.FTZ R9, R236, R4 ;  /* 0x00000004ec097221 */ /* 0x000fe20000010000 */
[-C--:B------:R-:W-:Y:S04]  /*8590*/  HMMA.16816.F32.BF16 R128, R152, R134.reuse, R12 ;  /* 0x000000869880723c */ /* 0x080fe8000004180c */
[----:B------:R-:W-:Y:S02]  /*85a0*/  FADD.FTZ R11, R231, R5 ;  /* 0x00000005e70b7221 */ /* 0x000fe40000010000 */
[----:B------:R-:W-:Y:S01]  /*85b0*/  FADD.FTZ R10, R173, R0 ;  /* 0x00000000ad0a7221 */ /* 0x000fe20000010000 */
[----:B------:R-:W3:Y:S01]  /*85c0*/  LDSM.16.MT88.4 R4, [R203+0x2000] ;  /* 0x00200000cb04783b */ /* 0x000ee20000004200 */
[----:B------:R-:W-:Y:S01]  /*85d0*/  FADD.FTZ R8, R240, R3 ;  /* 0x00000003f0087221 */ /* 0x000fe20000010000 */
[C---:B------:R-:W-:Y:S04]  /*85e0*/  HMMA.16816.F32.BF16 R132, R40.reuse, R134, R16 ;  /* 0x000000862884723c */ /* 0x040fe80000041810 */
[----:B------:R-:W-:Y:S02]  /*85f0*/  FADD.FTZ R3, R237, R9 ;  /* 0x00000009ed037221 */ /* 0x000fe40000010000 */
        /* <DEDUP_REMOVED lines=15> */
[----:B------:R-:W-:Y:S02]  /*86f0*/  FADD.FTZ R9, R223, R0 ;  /* 0x00000000df097221 */ /* 0x000fe40000010000 */
[----:B------:R-:W-:Y:S02]  /*8700*/  FADD.FTZ R8, R218, R12 ;  /* 0x0000000cda087221 */ /* 0x000fe40000010000 */
[----:B------:R-:W-:Y:S01]  /*8710*/  FADD.FTZ R3, R168, R11 ;  /* 0x0000000ba8037221 */ /* 0x000fe20000010000 */
[-C--:B-1----:R-:W-:Y:S03]  /*8720*/  HMMA.16816.F32.BF16 R148, R40, R44.reuse, R28 ;  /* 0x0000002c2894723c */ /* 0x082fe6000004181c */
        /* <DEDUP_REMOVED lines=39> */
[-C--:B------:R-:W-:Y:S01]  /*89a0*/  MOV R118, R2.reuse ;  /* 0x0000000200767202 */ /* 0x080fe20000000f00 */
        /* <DEDUP_REMOVED lines=15> */
[----:B------:R-:W-:Y:S01]  /*8aa0*/  MOV R5, R2 ;  /* 0x0000000200057202 */ /* 0x000fe20000000f00 */
[----:B------:R-:W-:Y:S02]  /*8ab0*/  FADD.FTZ R0, R57, R7 ;  /* 0x0000000739007221 */ /* 0x000fe40000010000 */
[----:B------:R-:W-:Y:S02]  /*8ac0*/  FADD.FTZ R241, R69, R6 ;  /* 0x0000000645f17221 */ /* 0x000fe40000010000 */
[----:B------:R-:W-:Y:S02]  /*8ad0*/  FADD.FTZ R242, R67, R4 ;  /* 0x0000000443f27221 */ /* 0x000fe40000010000 */
[----:B------:R-:W-:Y:S01]  /*8ae0*/  FADD.FTZ R243, R63, R3 ;  /* 0x000000033ff37221 */ /* 0x000fe20000010000 */
[----:B------:R-:W-:Y:S01]  /*8af0*/  MOV R3, R113 ;  /* 0x0000007100037202 */ /* 0x000fe20000000f00 */
[----:B------:R-:W-:Y:S01]  /*8b00*/  FADD.FTZ R244, R56, R0 ;  /* 0x0000000038f47221 */ /* 0x000fe20000010000 */
[----:B------:R-:W-:Y:S01]  /*8b10*/  MOV R0, R114 ;  /* 0x0000007200007202 */ /* 0x000fe20000000f00 */
[----:B------:R-:W-:-:S05]  /*8b20*/  @P0 BRA `(.L_x_76) ;  /* 0xffffd19000000947 */ /* 0x000fca000383ffff */
.L_x_75:
[----:B------:R-:W-:Y:S05]  /*8b30*/  BRA.DIV ~URZ, `(.L_x_77) ;  /* 0x000049827f007947 */ /* 0x000fea000b800000 */
[----:B------:R-:W1:Y:S04]  /*8b40*/  SHFL.BFLY PT, R0, R241, 0x2, 0x1f ;  /* 0x0c401f00f1007f89 */ /* 0x000e6800000e0000 */
[----:B------:R-:W2:Y:S04]  /*8b50*/  SHFL.BFLY PT, R2, R242, 0x2, 0x1f ;  /* 0x0c401f00f2027f89 */ /* 0x000ea800000e0000 */
[----:B------:R-:W3:Y:S04]  /*8b60*/  SHFL.BFLY PT, R3, R243, 0x2, 0x1f ;  /* 0x0c401f00f3037f89 */ /* 0x000ee800000e0000 */
[----:B------:R-:W4:Y:S01]  /*8b70*/  SHFL.BFLY PT, R8, R244, 0x2, 0x1f ;  /* 0x0c401f00f4087f89 */ /* 0x000f2200000e0000 */
[----:B-1----:R-:W-:-:S02]  /*8b80*/  FADD.FTZ R0, R0, R241 ;  /* 0x000000f100007221 */ /* 0x002fc40000010000 */
[----:B--2---:R-:W-:-:S03]  /*8b90*/  FADD.FTZ R2, R2, R242 ;  /* 0x000000f202027221 */ /* 0x004fc60000010000 */
[----:B------:R-:W1:Y:S01]  /*8ba0*/  SHFL.BFLY PT, R4, R0, 0x1, 0x1f ;  /* 0x0c201f0000047f89 */ /* 0x000e6200000e0000 */
[----:B---3--:R-:W-:-:S03]  /*8bb0*/  FADD.FTZ R3, R3, R243 ;  /* 0x000000f303037221 */ /* 0x008fc60000010000 */
[----:B------:R-:W2:Y:S01]  /*8bc0*/  SHFL.BFLY PT, R6, R2, 0x1, 0x1f ;  /* 0x0c201f0002067f89 */ /* 0x000ea200000e0000 */
[----:B----4-:R-:W-:-:S03]  /*8bd0*/  FADD.FTZ R8, R8, R244 ;  /* 0x000000f408087221 */ /* 0x010fc60000010000 */
[----:B------:R-:W3:Y:S04]  /*8be0*/  SHFL.BFLY PT, R7, R3, 0x1, 0x1f ;  /* 0x0c201f0003077f89 */ /* 0x000ee800000e0000 */
[----:B------:R4:W4:Y:S01]  /*8bf0*/  SHFL.BFLY PT, R9, R8, 0x1, 0x1f ;  /* 0x0c201f0008097f89 */ /* 0x00092200000e0000 */
[----:B-1----:R-:W-:Y:S02]  /*8c00*/  FADD.FTZ R4, R0, R4 ;  /* 0x0000000400047221 */ /* 0x002fe40000010000 */
[----:B--2---:R-:W-:Y:S02]  /*8c10*/  FADD.FTZ R6, R2, R6 ;  /* 0x0000000602067221 */ /* 0x004fe40000010000 */
[----:B---3--:R-:W-:Y:S02]  /*8c20*/  FADD.FTZ R7, R3, R7 ;  /* 0x0000000703077221 */ /* 0x008fe40000010000 */
.L_x_159:
[----:B------:R-:W-:Y:S01]  /*8c30*/  FSETP.NE.FTZ.AND P3, PT, R4, RZ, PT ;  /* 0x000000ff0400720b */ /* 0x000fe20003f75000 */
[----:B------:R-:W-:Y:S01]  /*8c40*/  CS2R R2, SRZ ;  /* 0x0000000000027805 */ /* 0x000fe2000001ff00 */
[----:B------:R-:W-:-:S02]  /*8c50*/  MOV R0, RZ ;  /* 0x000000ff00007202 */ /* 0x000fc40000000f00 */
[----:B------:R-:W-:Y:S02]  /*8c60*/  FSETP.NE.FTZ.AND P1, PT, R7, RZ, PT ;  /* 0x000000ff0700720b */ /* 0x000fe40003f35000 */
[----:B------:R-:W-:Y:S02]  /*8c70*/  FSETP.NE.FTZ.AND P2, PT, R6, RZ, PT ;  /* 0x000000ff0600720b */ /* 0x000fe40003f55000 */
[----:B------:R-:W-:Y:S02]  /*8c80*/  MOV R26, 0xff800000 ;  /* 0xff800000001a7802 */ /* 0x000fe40000000f00 */
[----:B------:R-:W-:Y:S02]  /*8c90*/  MOV R24, 0xff800000 ;  /* 0xff80000000187802 */ /* 0x000fe40000000f00 */
[----:B------:R-:W-:Y:S01]  /*8ca0*/  MOV R25, 0xff800000 ;  /* 0xff80000000197802 */ /* 0x000fe20000000f00 */
[----:B------:R-:W1:Y:S01]  /*8cb0*/  @P3 MUFU.RCP R0, R4 ;  /* 0x0000000400003308 */ /* 0x000e620000001000 */
[----:B------:R-:W-:-:S03]  /*8cc0*/  MOV R19, 0xff800000 ;  /* 0xff80000000137802 */ /* 0x000fc60000000f00 */
[----:B------:R-:W-:-:S04]  /*8cd0*/  @P1 MOV R11, 0x3f317218 ;  /* 0x3f317218000b1802 */ /* 0x000fc80000000f00 */
[----:B------:R2:W-:Y:S01]  /*8ce0*/  @P3 MUFU.LG2 R10, R4 ;  /* 0x00000004000a3308 */ /* 0x0005e20000000c00 */
[----:B-1----:R-:W-:-:S07]  /*8cf0*/  FMUL.FTZ R64, R0, R124 ;  /* 0x0000007c00407220 */ /* 0x002fce0000410000 */
[----:B------:R-:W1:Y:S01]  /*8d00*/  @P2 MUFU.RCP R3, R6 ;  /* 0x0000000600032308 */ /* 0x000e620000001000 */
[C---:B------:R-:W-:Y:S02]  /*8d10*/  FMUL.FTZ R65, R0.reuse, R125 ;  /* 0x0000007d00417220 */ /* 0x040fe40000410000 */
[C---:B------:R-:W-:Y:S02]  /*8d20*/  FMUL.FTZ R66, R0.reuse, R132 ;  /* 0x0000008400427220 */ /* 0x040fe40000410000 */
[C---:B------:R-:W-:Y:S02]  /*8d30*/  FMUL.FTZ R67, R0.reuse, R133 ;  /* 0x0000008500437220 */ /* 0x040fe40000410000 */
[C---:B------:R-:W-:Y:S01]  /*8d40*/  FMUL.FTZ R70, R0.reuse, R136 ;  /* 0x0000008800467220 */ /* 0x040fe20000410000 */
[----:B------:R-:W-:Y:S01]  /*8d50*/  @P1 MUFU.RCP R2, R7 ;  /* 0x0000000700021308 */ /* 0x000fe20000001000 */
        /* <DEDUP_REMOVED lines=10> */
[----:B------:R-:W-:Y:S02]  /*8e00*/  FMUL.FTZ R57, R0, R109 ;  /* 0x0000006d00397220 */ /* 0x000fe40000410000 */
[----:B------:R-:W3:Y:S01]  /*8e10*/  @P1 MUFU.LG2 R0, R7 ;  /* 0x0000000700001308 */ /* 0x000ee20000000c00 */
[----:B--2-4-:R-:W-:Y:S02]  /*8e20*/  FADD.FTZ R4, R9, R8 ;  /* 0x0000000809047221 */ /* 0x014fe40000010000 */
[C---:B-1----:R-:W-:Y:S02]  /*8e30*/  FMUL.FTZ R80, R3.reuse, R126 ;  /* 0x0000007e03507220 */ /* 0x042fe40000410000 */
[C---:B------:R-:W-:Y:S01]  /*8e40*/  FMUL.FTZ R81, R3.reuse, R127 ;  /* 0x0000007f03517220 */ /* 0x040fe20000410000 */
[----:B------:R-:W-:Y:S01]  /*8e50*/  FSETP.NE.FTZ.AND P0, PT, R4, RZ, PT ;  /* 0x000000ff0400720b */ /* 0x000fe20003f15000 */
[C---:B------:R-:W-:Y:S01]  /*8e60*/  FMUL.FTZ R82, R3.reuse, R134 ;  /* 0x0000008603527220 */ /* 0x040fe20000410000 */
[----:B------:R1:W2:Y:S01]  /*8e70*/  @P2 MUFU.LG2 R9, R6 ;  /* 0x0000000600092308 */ /* 0x0002a20000000c00 */
[----:B------:R-:W-:-:S02]  /*8e80*/  FMUL.FTZ R83, R3, R135 ;  /* 0x0000008703537220 */ /* 0x000fc40000410000 */
[C---:B------:R-:W-:Y:S02]  /*8e90*/  FMUL.FTZ R84, R3.reuse, R138 ;  /* 0x0000008a03547220 */ /* 0x040fe40000410000 */
[C---:B------:R-:W-:Y:S02]  /*8ea0*/  FMUL.FTZ R85, R3.reuse, R139 ;  /* 0x0000008b03557220 */ /* 0x040fe40000410000 */
[C---:B------:R-:W-:Y:S02]  /*8eb0*/  FMUL.FTZ R86, R3.reuse, R86 ;  /* 0x0000005603567220 */ /* 0x040fe40000410000 */
[----:B---3--:R-:W-:Y:S01]  /*8ec0*/  @P1 FMUL.FTZ R8, R0, 0.69314718246459960938 ;  /* 0x3f31721800081820 */ /* 0x008fe20000410000 */
[----:B------:R-:W-:Y:S01]  /*8ed0*/  MOV R0, RZ ;  /* 0x000000ff00007202 */ /* 0x000fe20000000f00 */
[C---:B------:R-:W-:Y:S02]  /*8ee0*/  FMUL.FTZ R87, R3.reuse, R87 ;  /* 0x0000005703577220 */ /* 0x040fe40000410000 */
[----:B------:R-:W-:-:S02]  /*8ef0*/  FMUL.FTZ R96, R3, R150 ;  /* 0x0000009603607220 */ /* 0x000fc40000410000 */
[C---:B------:R-:W-:Y:S01]  /*8f00*/  FMUL.FTZ R97, R3.reuse, R151 ;  /* 0x0000009703617220 */ /* 0x040fe20000410000 */
[----:B------:R-:W3:Y:S01]  /*8f10*/  @P0 MUFU.RCP R0, R4 ;  /* 0x0000000400000308 */ /* 0x000ee20000001000 */
[C---:B------:R-:W-:Y:S01]  /*8f20*/  FMUL.FTZ R98, R3.reuse, R98 ;  /* 0x0000006203627220 */ /* 0x040fe20000410000 */
[----:B-1----:R-:W-:Y:S01]  /*8f30*/  @P2 MOV R6, 0x3f317218 ;  /* 0x3f31721800062802 */ /* 0x002fe20000000f00 */
[C---:B------:R-:W-:Y:S02]  /*8f40*/  FMUL.FTZ R99, R3.reuse, R99 ;  /* 0x0000006303637220 */ /* 0x040fe40000410000 */
[C---:B------:R-:W-:Y:S02]  /*8f50*/  FMUL.FTZ R78, R3.reuse, R102 ;  /* 0x00000066034e7220 */ /* 0x040fe40000410000 */
[C---:B------:R-:W-:Y:S02]  /*8f60*/  FMUL.FTZ R79, R3.reuse, R103 ;  /* 0x00000067034f7220 */ /* 0x040fe40000410000 */
[----:B------:R-:W-:-:S02]  /*8f70*/  FMUL.FTZ R62, R3, R110 ;  /* 0x0000006e033e7220 */ /* 0x000fc40000410000 */
[----:B------:R-:W-:Y:S01]  /*8f80*/  FMUL.FTZ R63, R3, R111 ;  /* 0x0000006f033f7220 */ /* 0x000fe20000410000 */
[----:B------:R-:W-:Y:S01]  /*8f90*/  @P3 MOV R3, 0x3f317218 ;  /* 0x3f31721800033802 */ /* 0x000fe20000000f00 */
        /* <DEDUP_REMOVED lines=15> */
[----:B------:R-:W-:Y:S02]  /*9090*/  FMUL.FTZ R29, R2, R153 ;  /* 0x00000099021d7220 */ /* 0x000fe40000410000 */
[----:B------:R1:W4:Y:S01]  /*90a0*/  @P0 MUFU.LG2 R2, R4 ;  /* 0x0000000400020308 */ /* 0x0003220000000c00 */
[----:B------:R-:W-:-:S02]  /*90b0*/  @P3 FMUL.FTZ R7, R3, c[0x0][0x2d0] ;  /* 0x0000b40003073a20 */ /* 0x000fc40000410000 */
[----:B------:R-:W-:Y:S02]  /*90c0*/  @P1 FMUL.FTZ R3, R11, c[0x0][0x2d0] ;  /* 0x0000b4000b031a20 */ /* 0x000fe40000410000 */
[----:B------:R-:W-:Y:S02]  /*90d0*/  @P3 FMUL.FTZ R10, R10, 0.69314718246459960938 ;  /* 0x3f3172180a0a3820 */ /* 0x000fe40000410000 */
[----:B------:R-:W-:Y:S01]  /*90e0*/  @P1 FFMA.FTZ R26, R3, R112, R8 ;  /* 0x00000070031a1223 */ /* 0x000fe20000010008 */
[----:B------:R-:W-:Y:S01]  /*90f0*/  @P0 MOV R3, 0x3f317218 ;  /* 0x3f31721800030802 */ /* 0x000fe20000000f00 */
[----:B--2---:R-:W-:Y:S02]  /*9100*/  @P2 FMUL.FTZ R9, R9, 0.69314718246459960938 ;  /* 0x3f31721809092820 */ /* 0x004fe40000410000 */
[----:B------:R-:W-:Y:S02]  /*9110*/  @P2 FMUL.FTZ R6, R6, c[0x0][0x2d0] ;  /* 0x0000b40006062a20 */ /* 0x000fe40000410000 */
[----:B------:R-:W-:-:S02]  /*9120*/  @P0 FMUL.FTZ R3, R3, c[0x0][0x2d0] ;  /* 0x0000b40003030a20 */ /* 0x000fc40000410000 */
[----:B---3--:R-:W-:Y:S01]  /*9130*/  FMUL.FTZ R32, R0, R122 ;  /* 0x0000007a00207220 */ /* 0x008fe20000410000 */
[----:B-1----:R-:W-:Y:S01]  /*9140*/  MOV R4, 0x1 ;  /* 0x0000000100047802 */ /* 0x002fe20000000f00 */
[----:B----4-:R-:W-:Y:S02]  /*9150*/  @P0 FMUL.FTZ R2, R2, 0.69314718246459960938 ;  /* 0x3f31721802020820 */ /* 0x010fe40000410000 */
        /* <DEDUP_REMOVED lines=14> */
[----:B------:R-:W-:Y:S01]  /*9240*/  FMUL.FTZ R31, R0, R155 ;  /* 0x0000009b001f7220 */ /* 0x000fe20000410000 */
[----:B------:R-:W-:Y:S01]  /*9250*/  PRMT R0, R4, 0x7610, R0 ;  /* 0x0000761004007816 */ /* 0x000fe20000000000 */
[----:B------:R-:W-:-:S02]  /*9260*/  @P3 FFMA.FTZ R24, R7, R114, R10 ;  /* 0x0000007207183223 */ /* 0x000fc4000001000a */
[----:B------:R-:W-:Y:S02]  /*9270*/  @P2 FFMA.FTZ R25, R6, R113, R9 ;  /* 0x0000007106192223 */ /* 0x000fe40000010009 */
[----:B------:R-:W-:Y:S02]  /*9280*/  @P0 FFMA.FTZ R19, R3, R5, R2 ;  /* 0x0000000503130223 */ /* 0x000fe40000010002 */
.L_x_46:
[----:B------:R-:W2:Y:S01]  /*9290*/  S2R R2, SR_TID.X ;  /* 0x0000000000027919 */ /* 0x000ea20000002100 */
[----:B------:R-:W-:Y:S01]  /*92a0*/  BSSY B0, `(.L_x_78) ;  /* 0x0000010000007945 */ /* 0x000fe20003800000 */
[----:B--2---:R-:W-:-:S13]  /*92b0*/  LOP3.LUT P0, RZ, R2, 0x7f, RZ, 0xc0, !PT ;  /* 0x0000007f02ff7812 */ /* 0x004fda000780c0ff */
[----:B------:R-:W-:Y:S05]  /*92c0*/  @P0 BRA `(.L_x_79) ;  /* 0x000000d000000947 */ /* 0x000fea0003800000 */
[----:B------:R-:W2:Y:S01]  /*92d0*/  S2R R4, SR_LANEID ;  /* 0x0000000000047919 */ /* 0x000ea20000000000 */
[----:B------:R-:W-:Y:S01]  /*92e0*/  VOTEU.ANY UR4, UPT, PT ;  /* 0x0000000000047886 */ /* 0x000fe200038e0100 */
[----:B-1----:R-:W-:Y:S01]  /*92f0*/  IMAD.MOV.U32 R5, RZ, RZ, c[0x0][0x564] ;  /* 0x00015900ff057624 */ /* 0x002fe200078e00ff */
[----:B------:R-:W2:Y:S08]  /*9300*/  FLO.U32 R3, UR4 ;  /* 0x0000000400037d00 */ /* 0x000eb000080e0000 */
[----:B------:R-:W1:Y:S01]  /*9310*/  POPC R2, UR4 ;  /* 0x0000000400027d09 */ /* 0x000e620008000000 */
[----:B--2---:R-:W-:Y:S01]  /*9320*/  ISETP.EQ.U32.AND P0, PT, R3, R4, PT ;  /* 0x000000040300720c */ /* 0x004fe20003f02070 */
[----:B------:R-:W-:-:S12]  /*9330*/  IMAD.MOV.U32 R4, RZ, RZ, c[0x0][0x560] ;  /* 0x00015800ff047624 */ /* 0x000fd800078e00ff */
[----:B-1----:R1:W2:Y:S04]  /*9340*/  @P0 ATOMG.E.ADD.STRONG.GPU PT, R2, [R4.64], R2 ;  /* 0x00000002040209a8 */ /* 0x0022a800081ee1c8 */
[----:B-1----:R-:W1:Y:S04]  /*9350*/  S2R R4, SR_LTMASK ;  /* 0x0000000000047919 */ /* 0x002e680000003900 */
[----:B--2---:R1:W2:Y:S02]  /*9360*/  SHFL.IDX PT, R3, R2, R3, 0x1f ;  /* 0x00001f0302037589 */ /* 0x0042a400000e0000 */
[----:B-1----:R-:W-:-:S06]  /*9370*/  LOP3.LUT R2, R4, UR4, RZ, 0xc0, !PT ;  /* 0x0000000404027c12 */ /* 0x002fcc000f8ec0ff */
[----:B------:R-:W2:Y:S02]  /*9380*/  POPC R2, R2 ;  /* 0x0000000200027309 */ /* 0x000ea40000000000 */
[----:B--2---:R-:W-:-:S06]  /*9390*/  IADD3 R248, R3, c[0x0][0xc], R2 ;  /* 0x0000030003f87a10 */ /* 0x004fcc0007ffe002 */
.L_x_79:
[----:B------:R-:W-:Y:S05]  /*93a0*/  BSYNC B0 ;  /* 0x0000000000007941 */ /* 0x000fea0003800000 */
.L_x_78:
[----:B------:R-:W-:Y:S01]  /*93b0*/  PRMT R0, R0, 0x9910, RZ ;  /* 0x0000991000007816 */ /* 0x000fe200000000ff */
[----:B------:R-:W-:Y:S01]  /*93c0*/  BSSY B1, `(.L_x_80) ;  /* 0x00002b0000017945 */ /* 0x000fe20003800000 */
[----:B------:R-:W-:Y:S01]  /*93d0*/  IMAD.MOV.U32 R88, RZ, RZ, R248 ;  /* 0x000000ffff587224 */ /* 0x000fe200078e00f8 */
[----:B------:R-:W-:Y:S02]  /*93e0*/  SHF.R.S32.HI R8, RZ, 0x1f, R245 ;  /* 0x0000001fff087819 */ /* 0x000fe400000114f5 */
[----:B------:R-:W-:Y:S02]  /*93f0*/  ISETP.NE.AND P0, PT, R0, RZ, PT ;  /* 0x000000ff0000720c */ /* 0x000fe40003f05270 */
[----:B------:R-:W-:-:S11]  /*9400*/  SHF.R.S32.HI R18, RZ, 0x1f, R246 ;  /* 0x0000001fff127819 */ /* 0x000fd600000114f6 */
[----:B------:R-:W-:Y:S05]  /*9410*/  @!P0 BRA `(.L_x_81) ;  /* 0x00001f0000008947 */ /* 0x000fea0003800000 */
[----:B------:R-:W2:Y:S04]  /*9420*/  LDL R6, [R1+0x24] ;  /* 0x0000240001067983 */ /* 0x000ea80000100800 */
[----:B-1----:R-:W3:Y:S04]  /*9430*/  LDL R5, [R1+0x34] ;  /* 0x0000340001057983 */ /* 0x002ee80000100800 */
[----:B------:R-:W4:Y:S04]  /*9440*/  LDL R11, [R1+0x3c] ;  /* 0x00003c00010b7983 */ /* 0x000f280000100800 */
[----:B------:R-:W4:Y:S01]  /*9450*/  LDL R12, [R1+0x38] ;  /* 0x00003800010c7983 */ /* 0x000f220000100800 */
[----:B------:R-:W-:Y:S01]  /*9460*/  WARPSYNC 0xffffffff ;  /* 0xffffffff00007948 */ /* 0x000fe20003800000 */
[----:B------:R-:W-:-:S02]  /*9470*/  F2FP.BF16.PACK_AB R0, R65, R64 ;  /* 0x000000404100723e */ /* 0x000fc400000010ff */
[----:B------:R-:W-:Y:S01]  /*9480*/  BAR.SYNC.DEFER_BLOCKING 0x1, 0x80 ;  /* 0x0042000000007b1d */ /* 0x000fe20000010000 */
[----:B------:R-:W-:Y:S02]  /*9490*/  F2FP.BF16.PACK_AB R3, R81, R80 ;  /* 0x000000505103723e */ /* 0x000fe400000010ff */
[----:B------:R-:W-:-:S03]  /*94a0*/  F2FP.BF16.PACK_AB R2, R67, R66 ;  /* 0x000000424302723e */ /* 0x000fc600000010ff */
[----:B------:R-:W4:Y:S01]  /*94b0*/  LDL R9, [R1+0x28] ;  /* 0x0000280001097983 */ /* 0x000f220000100800 */
[----:B------:R-:W-:-:S03]  /*94c0*/  F2FP.BF16.PACK_AB R4, R69, R68 ;  /* 0x000000444504723e */ /* 0x000fc600000010ff */
[----:B------:R-:W4:Y:S04]  /*94d0*/  LDL R10, [R1+0x30] ;  /* 0x00003000010a7983 */ /* 0x000f280000100800 */
[----:B------:R-:W4:Y:S04]  /*94e0*/  LDL R7, [R1+0x2c] ;  /* 0x00002c0001077983 */ /* 0x000f280000100800 */
[----:B--2---:R1:W-:Y:S04]  /*94f0*/  STS [R6], R0 ;  /* 0x0000000006007388 */ /* 0x0043e80000000800 */
[----:B------:R2:W-:Y:S04]  /*9500*/  STS [R6+0x400], R3 ;  /* 0x0004000306007388 */ /* 0x0005e80000000800 */
[----:B---3--:R3:W-:Y:S01]  /*9510*/  STS [R5], R2 ;  /* 0x0000000205007388 */ /* 0x0087e20000000800 */
[----:B-1----:R-:W-:-:S02]  /*9520*/  F2FP.BF16.PACK_AB R0, R83, R82 ;  /* 0x000000525300723e */ /* 0x002fc400000010ff */
[----:B--2---:R-:W-:-:S03]  /*9530*/  F2FP.BF16.PACK_AB R3, R45, R44 ;  /* 0x0000002c2d03723e */ /* 0x004fc600000010ff */
[----:B------:R1:W-:Y:S01]  /*9540*/  STS [R5+0x400], R0 ;  /* 0x0004000005007388 */ /* 0x0003e20000000800 */
[----:B---3--:R-:W-:-:S03]  /*9550*/  F2FP.BF16.PACK_AB R2, R33, R32 ;  /* 0x000000202102723e */ /* 0x008fc600000010ff */
[----:B------:R2:W-:Y:S04]  /*9560*/  STS [R6+0x2000], R3 ;  /* 0x0020000306007388 */ /* 0x0005e80000000800 */
[----:B------:R3:W-:Y:S01]  /*9570*/  STS [R6+0x2400], R2 ;  /* 0x0024000206007388 */ /* 0x0007e20000000800 */
[----:B-1----:R-:W-:Y:S02]  /*9580*/  F2FP.BF16.PACK_AB R0, R35, R34 ;  /* 0x000000222300723e */ /* 0x002fe400000010ff */
[----:B--2---:R-:W-:-:S03]  /*9590*/  F2FP.BF16.PACK_AB R3, R71, R70 ;  /* 0x000000464703723e */ /* 0x004fc600000010ff */
[----:B------:R1:W-:Y:S01]  /*95a0*/  STS [R5+0x2000], R0 ;  /* 0x0020000005007388 */ /* 0x0003e20000000800 */
[----:B---3--:R-:W-:-:S03]  /*95b0*/  F2FP.BF16.PACK_AB R2, R85, R84 ;  /* 0x000000545502723e */ /* 0x008fc600000010ff */
[----:B------:R2:W-:Y:S04]  /*95c0*/  STS [R5+0x2400], R4 ;  /* 0x0024000405007388 */ /* 0x0005e80000000800 */
[----:B----4-:R3:W-:Y:S04]  /*95d0*/  STS [R11], R3 ;  /* 0x000000030b007388 */ /* 0x0107e80000000800 */
[----:B------:R3:W-:Y:S04]  /*95e0*/  STS [R11+0x400], R2 ;  /* 0x000400020b007388 */ /* 0x0007e80000000800 */
[----:B------:R-:W4:Y:S01]  /*95f0*/  LDL R6, [R1+0x44] ;  /* 0x0000440001067983 */ /* 0x000f220000100800 */
[----:B-1----:R-:W-:-:S02]  /*9600*/  F2FP.BF16.PACK_AB R0, R73, R72 ;  /* 0x000000484900723e */ /* 0x002fc400000010ff */
[----:B--2---:R-:W-:Y:S02]  /*9610*/  F2FP.BF16.PACK_AB R4, R37, R36 ;  /* 0x000000242504723e */ /* 0x004fe400000010ff */
[----:B---3--:R-:W-:Y:S01]  /*9620*/  F2FP.BF16.PACK_AB R3, R87, R86 ;  /* 0x000000565703723e */ /* 0x008fe200000010ff */
[----:B------:R-:W-:Y:S01]  /*9630*/  STS [R12], R0 ;  /* 0x000000000c007388 */ /* 0x000fe20000000800 */
[----:B------:R-:W-:-:S03]  /*9640*/  F2FP.BF16.PACK_AB R2, R59, R58 ;  /* 0x0000003a3b02723e */ /* 0x000fc600000010ff */
[----:B------:R-:W-:Y:S04]  /*9650*/  STS [R12+0x400], R3 ;  /* 0x000400030c007388 */ /* 0x000fe80000000800 */
[----:B------:R-:W-:Y:S04]  /*9660*/  STS [R11+0x2000], R4 ;  /* 0x002000040b007388 */ /* 0x000fe80000000800 */
[----:B------:R1:W-:Y:S04]  /*9670*/  STS [R11+0x2400], R2 ;  /* 0x002400020b007388 */ /* 0x0003e80000000800 */
[----:B-1----:R-:W2:Y:S01]  /*9680*/  LDL R11, [R1+0x48] ;  /* 0x00004800010b7983 */ /* 0x002ea20000100800 */
[----:B------:R-:W-:-:S02]  /*9690*/  F2FP.BF16.PACK_AB R0, R39, R38 ;  /* 0x000000262700723e */ /* 0x000fc400000010ff */
[----:B------:R-:W-:Y:S02]  /*96a0*/  F2FP.BF16.PACK_AB R5, R55, R54 ;  /* 0x000000363705723e */ /* 0x000fe400000010ff */
[----:B------:R-:W-:Y:S01]  /*96b0*/  F2FP.BF16.PACK_AB R4, R61, R60 ;  /* 0x0000003c3d04723e */ /* 0x000fe200000010ff */
[----:B------:R1:W-:Y:S01]  /*96c0*/  STS [R12+0x2000], R0 ;  /* 0x002000000c007388 */ /* 0x0003e20000000800 */
[----:B------:R-:W-:Y:S02]  /*96d0*/  F2FP.BF16.PACK_AB R3, R97, R96 ;  /* 0x000000606103723e */ /* 0x000fe400000010ff */
[----:B------:R-:W-:Y:S01]  /*96e0*/  F2FP.BF16.PACK_AB R2, R77, R76 ;  /* 0x0000004c4d02723e */ /* 0x000fe200000010ff */
[----:B------:R-:W-:Y:S04]  /*96f0*/  STS [R12+0x2400], R5 ;  /* 0x002400050c007388 */ /* 0x000fe80000000800 */
[----:B------:R3:W-:Y:S04]  /*9700*/  STS [R9], R4 ;  /* 0x0000000409007388 */ /* 0x0007e80000000800 */
[----:B------:R3:W-:Y:S04]  /*9710*/  STS [R9+0x400], R3 ;  /* 0x0004000309007388 */ /* 0x0007e80000000800 */
[----:B------:R3:W-:Y:S01]  /*9720*/  STS [R10], R2 ;  /* 0x000000020a007388 */ /* 0x0007e20000000800 */
[----:B-1----:R-:W-:-:S05]  /*9730*/  F2FP.BF16.PACK_AB R0, R99, R98 ;  /* 0x000000626300723e */ /* 0x002fca00000010ff */
[----:B------:R1:W-:Y:S01]  /*9740*/  STS [R10+0x400], R0 ;  /* 0x000400000a007388 */ /* 0x0003e20000000800 */
[----:B---3--:R-:W-:Y:S02]  /*9750*/  F2FP.BF16.PACK_AB R4, R51, R50 ;  /* 0x000000323304723e */ /* 0x008fe400000010ff */
[----:B------:R-:W-:-:S03]  /*9760*/  F2FP.BF16.PACK_AB R3, R53, R52 ;  /* 0x000000343503723e */ /* 0x000fc600000010ff */
[----:B------:R-:W-:Y:S01]  /*9770*/  STS [R9+0x2000], R4 ;  /* 0x0020000409007388 */ /* 0x000fe20000000800 */
[----:B------:R-:W-:-:S03]  /*9780*/  F2FP.BF16.PACK_AB R2, R47, R46 ;  /* 0x0000002e2f02723e */ /* 0x000fc600000010ff */
[----:B------:R3:W-:Y:S04]  /*9790*/  STS [R9+0x2400], R3 ;  /* 0x0024000309007388 */ /* 0x0007e80000000800 */
[----:B------:R3:W-:Y:S01]  /*97a0*/  STS [R10+0x2000], R2 ;  /* 0x002000020a007388 */ /* 0x0007e20000000800 */
[----:B-1----:R-:W-:-:S05]  /*97b0*/  F2FP.BF16.PACK_AB R0, R49, R48 ;  /* 0x000000303100723e */ /* 0x002fca00000010ff */
[----:B------:R1:W-:Y:S01]  /*97c0*/  STS [R10+0x2400], R0 ;  /* 0x002400000a007388 */ /* 0x0003e20000000800 */
[----:B---3--:R-:W-:-:S03]  /*97d0*/  F2FP.BF16.PACK_AB R3, R75, R74 ;  /* 0x0000004a4b03723e */ /* 0x008fc600000010ff */
[----:B------:R-:W3:Y:S01]  /*97e0*/  LDL.LU R9, [R1+0x1c] ;  /* 0x00001c0001097983 */ /* 0x000ee20000300800 */
[----:B------:R-:W-:-:S03]  /*97f0*/  F2FP.BF16.PACK_AB R2, R79, R78 ;  /* 0x0000004e4f02723e */ /* 0x000fc600000010ff */
[----:B------:R1:W-:Y:S04]  /*9800*/  STS [R7], R3 ;  /* 0x0000000307007388 */ /* 0x0003e80000000800 */
[----:B------:R1:W-:Y:S02]  /*9810*/  STS [R7+0x400], R2 ;  /* 0x0004000207007388 */ /* 0x0003e40000000800 */
[----:B-1----:R-:W-:Y:S02]  /*9820*/  F2FP.BF16.PACK_AB R0, R57, R56 ;  /* 0x000000383900723e */ /* 0x002fe400000010ff */
[----:B------:R-:W-:Y:S02]  /*9830*/  F2FP.BF16.PACK_AB R3, R63, R62 ;  /* 0x0000003e3f03723e */ /* 0x000fe400000010ff */
[----:B------:R-:W-:-:S02]  /*9840*/  F2FP.BF16.PACK_AB R2, R41, R40 ;  /* 0x000000282902723e */ /* 0x000fc400000010ff */
[----:B------:R-:W-:-:S04]  /*9850*/  ISETP.NE.U32.AND P2, PT, RZ, c[0x0][0x508], PT ;  /* 0x00014200ff007a0c */ /* 0x000fc80003f45070 */
[----:B------:R-:W-:Y:S02]  /*9860*/  ISETP.NE.AND.EX P2, PT, RZ, c[0x0][0x50c], PT, P2 ;  /* 0x00014300ff007a0c */ /* 0x000fe40003f45320 */
[----:B------:R-:W-:-:S04]  /*9870*/  ISETP.NE.U32.AND P1, PT, RZ, c[0x0][0x500], PT ;  /* 0x00014000ff007a0c */ /* 0x000fc80003f25070 */
[----:B------:R-:W-:Y:S01]  /*9880*/  ISETP.NE.AND.EX P1, PT, RZ, c[0x0][0x504], PT, P1 ;  /* 0x00014100ff007a0c */ /* 0x000fe20003f25310 */
[----:B------:R-:W-:-:S06]  /*9890*/  IMAD.MOV.U32 R10, RZ, RZ, c[0x0][0x388] ;  /* 0x0000e200ff0a7624 */ /* 0x000fcc00078e00ff */
[----:B------:R-:W-:-:S04]  /*98a0*/  @P2 LEA R4, P0, R245, c[0x0][0x508], 0x2 ;  /* 0x00014200f5042a11 */ /* 0x000fc800078010ff */
[----:B------:R-:W-:Y:S01]  /*98b0*/  @P2 LEA.HI.X R5, R245, c[0x0][0x50c], R8, 0x2, P0 ;  /* 0x00014300f5052a11 */ /* 0x000fe200000f1408 */
[----:B----4-:R1:W-:Y:S02]  /*98c0*/  STS [R6], R0 ;  /* 0x0000000006007388 */ /* 0x0103e40000000800 */
[----:B-1----:R-:W-:Y:S02]  /*98d0*/  F2FP.BF16.PACK_AB R0, R43, R42 ;  /* 0x0000002a2b00723e */ /* 0x002fe400000010ff */
[----:B--2---:R1:W-:Y:S04]  /*98e0*/  STS [R11+0x400], R3 ;  /* 0x000400030b007388 */ /* 0x0043e80000000800 */
[----:B------:R-:W-:Y:S04]  /*98f0*/  STS [R7+0x2000], R2 ;  /* 0x0020000207007388 */ /* 0x000fe80000000800 */
[----:B------:R2:W-:Y:S01]  /*9900*/  STS [R7+0x2400], R0 ;  /* 0x0024000007007388 */ /* 0x0005e20000000800 */
[----:B-1----:R-:W-:-:S02]  /*9910*/  F2FP.BF16.PACK_AB R3, R29, R28 ;  /* 0x0000001c1d03723e */ /* 0x002fc400000010ff */
[----:B--2---:R-:W-:-:S03]  /*9920*/  F2FP.BF16.PACK_AB R0, R31, R30 ;  /* 0x0000001e1f00723e */ /* 0x004fc600000010ff */
[----:B------:R1:W-:Y:S04]  /*9930*/  STS [R6+0x2000], R3 ;  /* 0x0020000306007388 */ /* 0x0003e80000000800 */
[----:B------:R2:W-:Y:S04]  /*9940*/  STS [R11+0x2400], R0 ;  /* 0x002400000b007388 */ /* 0x0005e80000000800 */
[----:B------:R-:W-:Y:S01]  /*9950*/  BAR.SYNC.DEFER_BLOCKING 0x1, 0x80 ;  /* 0x0042000000007b1d */ /* 0x000fe20000010000 */
[----:B-1----:R-:W-:Y:S02]  /*9960*/  IMAD.MOV.U32 R6, RZ, RZ, 0x4 ;  /* 0x00000004ff067424 */ /* 0x002fe400078e00ff */
[----:B------:R-:W-:-:S02]  /*9970*/  IMAD.MOV.U32 R3, RZ, RZ, RZ ;  /* 0x000000ffff037224 */ /* 0x000fc400078e00ff */
[----:B------:R-:W-:Y:S01]  /*9980*/  IMAD.WIDE R6, R245, R6, c[0x0][0x500] ;  /* 0x00014000f5067625 */ /* 0x000fe200078e0206 */
[----:B------:R1:W5:Y:S04]  /*9990*/  @P2 LDG.E R10, [R4.64] ;  /* 0x00000008040a2981 */ /* 0x000368000c1e1900 */
[----:B------:R1:W5:Y:S01]  /*99a0*/  @P1 LDG.E R3, [R6.64] ;  /* 0x0000000806031981 */ /* 0x000362000c1e1900 */
[----:B---3--:R-:W-:-:S04]  /*99b0*/  ISETP.NE.AND P0, PT, R9, RZ, PT ;  /* 0x000000ff0900720c */ /* 0x008fc80003f05270 */
[----:B--2---:R-:W-:Y:S01]  /*99c0*/  SEL R0, R9, c[0x0][0x3d4], P0 ;  /* 0x0000f50009007a07 */ /* 0x004fe20000000000 */
[----:B------:R-:W-:Y:S05]  /*99d0*/  @P2 BRA `(.L_x_82) ;  /* 0x0000004000002947 */ /* 0x000fea0003800000 */
[----:B------:R-:W-:Y:S05]  /*99e0*/  @!P1 BRA `(.L_x_82) ;  /* 0x0000003000009947 */ /* 0x000fea0003800000 */
[----:B-----5:R2:W3:Y:S04]  /*99f0*/  LDG.E R10, [R6.64] ;  /* 0x00000008060a7981 */ /* 0x0204e8000c1e1900 */
[----:B-12---:R-:W3:Y:S02]  /*9a00*/  LDG.E R6, [R6.64+0x4] ;  /* 0x0000040806067981 */ /* 0x006ee4000c1e1900 */
[----:B---3--:R-:W-:Y:S02]  /*9a10*/  IADD3 R10, -R10, R6, RZ ;  /* 0x000000060a0a7210 */ /* 0x008fe40007ffe1ff */
.L_x_82:
[----:B-1----:R-:W2:Y:S04]  /*9a20*/  LDL R4, [R1+0x54] ;  /* 0x0000540001047983 */ /* 0x002ea80000100800 */
[----:B------:R-:W3:Y:S04]  /*9a30*/  LDL R27, [R1+0x14] ;  /* 0x00001400011b7983 */ /* 0x000ee80000100800 */
[----:B------:R-:W4:Y:S04]  /*9a40*/  LDL R14, [R1+0x20] ;  /* 0x00002000010e7983 */ /* 0x000f280000100800 */
[----:B------:R-:W4:Y:S01]  /*9a50*/  LDL R16, [R1+0x50] ;  /* 0x0000500001107983 */ /* 0x000f220000100800 */
[----:B------:R-:W-:Y:S01]  /*9a60*/  IMAD.MOV.U32 R11, RZ, RZ, 0x368 ;  /* 0x00000368ff0b7424 */ /* 0x000fe200078e00ff */
[----:B------:R-:W-:-:S04]  /*9a70*/  ISETP.GT.AND P3, PT, R0, 0x1, PT ;  /* 0x000000010000780c */ /* 0x000fc80003f64270 */
[----:B------:R-:W-:-:S04]  /*9a80*/  SEL R11, R11, 0x328, P3 ;  /* 0x000003280b0b7807 */ /* 0x000fc80001800000 */
[----:B------:R-:W1:Y:S08]  /*9a90*/  LDC.64 R6, c[0x0][R11+0x170] ;  /* 0x00005c000b067b82 */ /* 0x000e700000000a00 */
[----:B------:R1:W3:Y:S08]  /*9aa0*/  LDC.64 R12, c[0x0][R11+0x168] ;  /* 0x00005a000b0c7b82 */ /* 0x0002f00000000a00 */
[----:B------:R1:W2:Y:S08]  /*9ab0*/  LDC.64 R20, c[0x0][R11+0x178] ;  /* 0x00005e000b147b82 */ /* 0x0002b00000000a00 */
[----:B------:R1:W2:Y:S01]  /*9ac0*/  LDC.64 R22, c[0x0][R11+0x160] ;  /* 0x000058000b167b82 */ /* 0x0002a20000000a00 */
[----:B------:R-:W-:Y:S01]  /*9ad0*/  ISETP.NE.U32.AND P0, PT, RZ, c[0x0][0x500], PT ;  /* 0x00014000ff007a0c */ /* 0x000fe20003f05070 */
[----:B------:R-:W-:-:S03]  /*9ae0*/  IMAD.MOV.U32 R0, RZ, RZ, c[0x0][0x4e8] ;  /* 0x00013a00ff007624 */ /* 0x000fc600078e00ff */
[----:B------:R-:W-:Y:S02]  /*9af0*/  ISETP.NE.AND.EX P0, PT, RZ, c[0x0][0x504], PT, P0 ;  /* 0x00014100ff007a0c */ /* 0x000fe40003f05300 */
[----:B------:R-:W-:Y:S02]  /*9b00*/  ISETP.NE.AND P2, PT, R0, 0x1, PT ;  /* 0x000000010000780c */ /* 0x000fe40003f45270 */
[----:B------:R-:W-:Y:S02]  /*9b10*/  SEL R2, R245, RZ, !P0 ;  /* 0x000000fff5027207 */ /* 0x000fe40004000000 */
[----:B------:R-:W-:Y:S01]  /*9b20*/  SEL R5, R8, RZ, !P0 ;  /* 0x000000ff08057207 */ /* 0x000fe20004000000 */
[----:B------:R-:W1:Y:S02]  /*9b30*/  S2R R89, SR_TID.X ;  /* 0x0000000000597919 */ /* 0x000e640000002100 */
[----:B-1----:R-:W-:-:S04]  /*9b40*/  IMAD R0, R7, R2, RZ ;  /* 0x0000000207007224 */ /* 0x002fc800078e02ff */
[C---:B------:R-:W-:Y:S02]  /*9b50*/  IMAD R11, R6.reuse, R5, R0 ;  /* 0x00000005060b7224 */ /* 0x040fe400078e0200 */
[----:B------:R-:W-:Y:S01]  /*9b60*/  IMAD.WIDE.U32 R6, R6, R2, RZ ;  /* 0x0000000206067225 */ /* 0x000fe200078e00ff */
[----:B-----5:R-:W-:Y:S02]  /*9b70*/  SHF.R.S32.HI R17, RZ, 0x1f, R3 ;  /* 0x0000001fff117819 */ /* 0x020fe40000011403 */
[----:B------:R-:W-:-:S04]  /*9b80*/  SHF.R.S32.HI R15, RZ, 0x1f, R89 ;  /* 0x0000001fff0f7819 */ /* 0x000fc80000011459 */
[----:B------:R-:W-:-:S04]  /*9b90*/  LEA.HI R15, R15, R89, RZ, 0x5 ;  /* 0x000000590f0f7211 */ /* 0x000fc800078f28ff */
[----:B------:R-:W-:-:S05]  /*9ba0*/  LOP3.LUT R15, R15, 0xffffffe0, RZ, 0xc0, !PT ;  /* 0xffffffe00f0f7812 */ /* 0x000fca00078ec0ff */
[----:B------:R-:W-:Y:S02]  /*9bb0*/  IMAD.IADD R15, R89, 0x1, -R15 ;  /* 0x00000001590f7824 */ /* 0x000fe400078e0a0f */
[----:B--2---:R-:W-:-:S04]  /*9bc0*/  IMAD R4, R249, 0x80, R4 ;  /* 0x00000080f9047824 */ /* 0x004fc800078e0204 */
[----:B------:R-:W-:-:S04]  /*9bd0*/  @P2 IMAD.HI.U32 R5, R4, c[0x0][0x4ec], RZ ;  /* 0x00013b0004052a27 */ /* 0x000fc800078e00ff */
[----:B---3--:R-:W-:-:S04]  /*9be0*/  IMAD.WIDE.U32 R8, R12, R27, RZ ;  /* 0x0000001b0c087225 */ /* 0x008fc800078e00ff */
[----:B------:R-:W-:Y:S01]  /*9bf0*/  IMAD.MOV.U32 R0, RZ, RZ, R4 ;  /* 0x000000ffff007224 */ /* 0x000fe200078e0004 */
[----:B------:R-:W-:Y:S01]  /*9c00*/  @P2 SHF.R.U32.HI R0, RZ, c[0x0][0x4f0], R5 ;  /* 0x00013c00ff002a19 */ /* 0x000fe20000011605 */
[----:B------:R-:W-:Y:S01]  /*9c10*/  IMAD R12, R13, R27, RZ ;  /* 0x0000001b0d0c7224 */ /* 0x000fe200078e02ff */
[----:B----4-:R-:W-:Y:S01]  /*9c20*/  SEL R5, R14, RZ, P3 ;  /* 0x000000ff0e057207 */ /* 0x010fe20001800000 */
[----:B------:R-:W-:Y:S01]  /*9c30*/  IMAD.IADD R13, R7, 0x1, R11 ;  /* 0x00000001070d7824 */ /* 0x000fe200078e020b */
[----:B------:R-:W-:Y:S01]  /*9c40*/  IADD3 R14, P1, P0, R6, R8, R3 ;  /* 0x00000008060e7210 */ /* 0x000fe2000783e003 */
[----:B------:R-:W-:Y:S02]  /*9c50*/  IMAD.IADD R8, R9, 0x1, R12 ;  /* 0x0000000109087824 */ /* 0x000fe400078e020c */
[----:B------:R-:W-:Y:S02]  /*9c60*/  IMAD.MOV R9, RZ, RZ, -R0 ;  /* 0x000000ffff097224 */ /* 0x000fe400078e0a00 */
[----:B------:R-:W-:-:S02]  /*9c70*/  IMAD R11, R21, R5, RZ ;  /* 0x00000005150b7224 */ /* 0x000fc400078e02ff */
[----:B------:R-:W-:Y:S01]  /*9c80*/  IMAD.WIDE.U32 R6, R20, R5, RZ ;  /* 0x0000000514067225 */ /* 0x000fe200078e00ff */
[----:B------:R-:W-:-:S03]  /*9c90*/  IADD3.X R13, R13, R8, R17, P1, P0 ;  /* 0x000000080d0d7210 */ /* 0x000fc60000fe0411 */
[----:B------:R-:W-:Y:S01]  /*9ca0*/  IMAD R8, R9, c[0x0][0x4e8], R4 ;  /* 0x00013a0009087a24 */ /* 0x000fe200078e0204 */
[----:B------:R-:W-:Y:S01]  /*9cb0*/  IADD3 R6, P1, P0, R0, R14, R6 ;  /* 0x0000000e00067210 */ /* 0x000fe2000783e006 */
[----:B------:R-:W-:Y:S01]  /*9cc0*/  IMAD.IADD R11, R7, 0x1, R11 ;  /* 0x00000001070b7824 */ /* 0x000fe200078e020b */
[----:B------:R-:W-:Y:S01]  /*9cd0*/  SHF.R.S32.HI R5, RZ, 0x1f, R0 ;  /* 0x0000001fff057819 */ /* 0x000fe20000011400 */
[----:B------:R-:W-:Y:S01]  /*9ce0*/  IMAD R0, R23, R8, RZ ;  /* 0x0000000817007224 */ /* 0x000fe200078e02ff */
[----:B------:R-:W-:Y:S02]  /*9cf0*/  SHF.R.S32.HI R9, RZ, 0x1f, R8 ;  /* 0x0000001fff097819 */ /* 0x000fe40000011408 */
[----:B------:R-:W-:Y:S01]  /*9d00*/  IADD3.X R7, R5, R13, R11, P1, P0 ;  /* 0x0000000d05077210 */ /* 0x000fe20000fe040b */
[----:B------:R-:W-:Y:S02]  /*9d10*/  IMAD.MOV.U32 R5, RZ, RZ, c[0x0][0x4a8] ;  /* 0x00012a00ff057624 */ /* 0x000fe400078e00ff */
[----:B------:R-:W-:-:S02]  /*9d20*/  IMAD R0, R22, R9, R0 ;  /* 0x0000000916007224 */ /* 0x000fc400078e0200 */
[----:B------:R-:W-:Y:S01]  /*9d30*/  IMAD.WIDE.U32 R8, R22, R8, R6 ;  /* 0x0000000816087225 */ /* 0x000fe200078e0006 */
[----:B------:R-:W-:-:S03]  /*9d40*/  SEL R6, R5, c[0x0][0x450], P3 ;  /* 0x0001140005067a07 */ /* 0x000fc60001800000 */
[----:B------:R-:W-:Y:S01]  /*9d50*/  IMAD.MOV.U32 R7, RZ, RZ, c[0x0][0x4ac] ;  /* 0x00012b00ff077624 */ /* 0x000fe200078e00ff */
[----:B------:R-:W-:Y:S01]  /*9d60*/  LEA R6, P0, R8, R6, 0x2 ;  /* 0x0000000608067211 */ /* 0x000fe200078010ff */
[----:B------:R-:W-:-:S03]  /*9d70*/  IMAD.IADD R5, R9, 0x1, R0 ;  /* 0x0000000109057824 */ /* 0x000fc600078e0200 */
[----:B------:R-:W-:-:S04]  /*9d80*/  SEL R7, R7, c[0x0][0x454], P3 ;  /* 0x0001150007077a07 */ /* 0x000fc80001800000 */
[----:B------:R-:W-:Y:S01]  /*9d90*/  LEA.HI.X R5, R8, R7, R5, 0x2, P0 ;  /* 0x0000000708057211 */ /* 0x000fe200000f1405 */
[----:B------:R-:W-:Y:S01]  /*9da0*/  IMAD R0, R10, c[0x0][0x4e8], RZ ;  /* 0x00013a000a007a24 */ /* 0x000fe200078e02ff */
[----:B------:R-:W-:Y:S04]  /*9db0*/  SHFL.IDX PT, R12, R6, RZ, 0x1c1f ;  /* 0x001c1fff060c7589 */ /* 0x000fe800000e0000 */
[----:B------:R-:W1:Y:S04]  /*9dc0*/  SHFL.IDX PT, R13, R5, RZ, 0x1c1f ;  /* 0x001c1fff050d7589 */ /* 0x000e6800000e0000 */
[----:B------:R-:W-:Y:S04]  /*9dd0*/  SHFL.IDX PT, R10, R6, 0x1, 0x1c1f ;  /* 0x003c1f00060a7f89 */ /* 0x000fe800000e0000 */
[----:B------:R-:W2:Y:S04]  /*9de0*/  SHFL.IDX PT, R11, R5, 0x1, 0x1c1f ;  /* 0x003c1f00050b7f89 */ /* 0x000ea800000e0000 */
[----:B------:R-:W-:Y:S04]  /*9df0*/  SHFL.IDX PT, R8, R6, 0x2, 0x1c1f ;  /* 0x005c1f0006087f89 */ /* 0x000fe800000e0000 */
[----:B------:R-:W3:Y:S04]  /*9e00*/  SHFL.IDX PT, R9, R5, 0x2, 0x1c1f ;  /* 0x005c1f0005097f89 */ /* 0x000ee800000e0000 */
[----:B------:R4:W-:Y:S04]  /*9e10*/  SHFL.IDX PT, R7, R5, 0x3, 0x1c1f ;  /* 0x007c1f0005077f89 */ /* 0x0009e800000e0000 */
[----:B------:R-:W1:Y:S01]  /*9e20*/  SHFL.IDX PT, R6, R6, 0x3, 0x1c1f ;  /* 0x007c1f0006067f89 */ /* 0x000e6200000e0000 */
[----:B------:R-:W-:Y:S01]  /*9e30*/  LOP3.LUT P0, RZ, R15, 0x3, RZ, 0xc0, !PT ;  /* 0x000000030fff7812 */ /* 0x000fe2000780c0ff */
[----:B----4-:R-:W-:-:S05]  /*9e40*/  IMAD R5, R249, 0x80, R16 ;  /* 0x00000080f9057824 */ /* 0x010fca00078e0210 */
[C---:B------:R-:W-:Y:S02]  /*9e50*/  IADD3 R16, R5.reuse, 0x8, RZ ;  /* 0x0000000805107810 */ /* 0x040fe40007ffe0ff */
[C---:B------:R-:W-:Y:S02]  /*9e60*/  IADD3 R15, R5.reuse, 0x40, RZ ;  /* 0x00000040050f7810 */ /* 0x040fe40007ffe0ff */
[C---:B------:R-:W-:Y:S02]  /*9e70*/  IADD3 R14, R5.reuse, 0x48, RZ ;  /* 0x00000048050e7810 */ /* 0x040fe40007ffe0ff */
[-C--:B------:R-:W-:Y:S02]  /*9e80*/  ISETP.GE.OR P5, PT, R5, R0.reuse, P0 ;  /* 0x000000000500720c */ /* 0x080fe400007a6670 */
[-C--:B------:R-:W-:Y:S02]  /*9e90*/  ISETP.GE.OR P4, PT, R16, R0.reuse, P0 ;  /* 0x000000001000720c */ /* 0x080fe40000786670 */
[----:B------:R-:W-:-:S02]  /*9ea0*/  ISETP.GE.OR P1, PT, R15, R0, P0 ;  /* 0x000000000f00720c */ /* 0x000fc40000726670 */
[----:B------:R-:W-:-:S07]  /*9eb0*/  ISETP.GE.OR P0, PT, R14, R0, P0 ;  /* 0x000000000e00720c */ /* 0x000fce0000706670 */
[----:B-1----:R1:W-:Y:S01]  /*9ec0*/  @!P5 ST.E [R12.64], R24 ;  /* 0x000000180c00d985 */ /* 0x0023e2000c101908 */
[----:B------:R-:W-:-:S03]  /*9ed0*/  ISETP.GE.AND P5, PT, R14, R0, PT ;  /* 0x000000000e00720c */ /* 0x000fc60003fa6270 */
[----:B--2---:R1:W-:Y:S01]  /*9ee0*/  @!P4 ST.E [R10.64], R25 ;  /* 0x000000190a00c985 */ /* 0x0043e2000c101908 */
[----:B------:R-:W-:-:S03]  /*9ef0*/  ISETP.GE.AND P4, PT, R15, R0, PT ;  /* 0x000000000f00720c */ /* 0x000fc60003f86270 */
[----:B---3--:R1:W-:Y:S01]  /*9f00*/  @!P1 ST.E [R8.64], R26 ;  /* 0x0000001a08009985 */ /* 0x0083e2000c101908 */
[----:B------:R-:W-:-:S03]  /*9f10*/  ISETP.GE.AND P1, PT, R5, R0, PT ;  /* 0x000000000500720c */ /* 0x000fc60003f26270 */
[----:B------:R1:W-:Y:S01]  /*9f20*/  @!P0 ST.E [R6.64], R19 ;  /* 0x0000001306008985 */ /* 0x0003e2000c101908 */
[----:B------:R-:W-:Y:S01]  /*9f30*/  ISETP.GE.AND P0, PT, R16, R0, PT ;  /* 0x000000001000720c */ /* 0x000fe20003f06270 */
[----:B------:R-:W-:Y:S05]  /*9f40*/  @P3 BRA `(.L_x_83) ;  /* 0x0000071000003947 */ /* 0x000fea0003800000 */
[----:B------:R-:W2:Y:S01]  /*9f50*/  LDL R89, [R1+0x40] ;  /* 0x0000400001597983 */ /* 0x000ea20000100800 */
[----:B------:R-:W-:Y:S01]  /*9f60*/  IMAD R17, R17, c[0x0][0x3a0], RZ ;  /* 0x0000e80011117a24 */ /* 0x000fe200078e02ff */
[----:B-1----:R-:W-:Y:S01]  /*9f70*/  SHF.R.S32.HI R7, RZ, 0x1f, R2 ;  /* 0x0000001fff077819 */ /* 0x002fe20000011402 */
[C---:B------:R-:W-:Y:S01]  /*9f80*/  IMAD.WIDE.U32 R4, R3.reuse, c[0x0][0x3a0], RZ ;  /* 0x0000e80003047a25 */ /* 0x040fe200078e00ff */
[----:B------:R1:W3:Y:S03]  /*9f90*/  LDS.128 R12, [R216+0x80] ;  /* 0x00008000d80c7984 */ /* 0x0002e60000000c00 */
[----:B------:R-:W-:Y:S01]  /*9fa0*/  IMAD R3, R3, c[0x0][0x3a4], R17 ;  /* 0x0000e90003037a24 */ /* 0x000fe200078e0211 */
[----:B------:R1:W4:Y:S01]  /*9fb0*/  LDS.128 R20, [R216+0x880] ;  /* 0x00088000d8147984 */ /* 0x0003220000000c00 */
[----:B------:R-:W-:-:S03]  /*9fc0*/  IMAD R7, R7, c[0x0][0x3f0], RZ ;  /* 0x0000fc0007077a24 */ /* 0x000fc600078e02ff */
[----:B------:R-:W-:Y:S01]  /*9fd0*/  IADD3 R5, R5, R3, RZ ;  /* 0x0000000305057210 */ /* 0x000fe20007ffe0ff */
[----:B------:R1:W1:Y:S04]  /*9fe0*/  LDS.128 R28, [R216+0x1880] ;  /* 0x00188000d81c7984 */ /* 0x0002680000000c00 */
[C---:B------:R-:W-:Y:S01]  /*9ff0*/  IMAD.WIDE.U32 R4, R27.reuse, c[0x0][0x3e8], R4 ;  /* 0x0000fa001b047a25 */ /* 0x040fe200078e0004 */
[----:B------:R1:W1:Y:S03]  /*a000*/  LDS.128 R32, [R216+0x2080] ;  /* 0x00208000d8207984 */ /* 0x0002660000000c00 */
[----:B------:R-:W-:Y:S01]  /*a010*/  IMAD R5, R27, c[0x0][0x3ec], R5 ;  /* 0x0000fb001b057a24 */ /* 0x000fe200078e0205 */
[----:B------:R1:W1:Y:S03]  /*a020*/  LDS.128 R36, [R216+0x2880] ;  /* 0x00288000d8247984 */ /* 0x0002660000000c00 */
[----:B------:R-:W-:Y:S01]  /*a030*/  IMAD.WIDE.U32 R4, R2, c[0x0][0x3f0], R4 ;  /* 0x0000fc0002047a25 */ /* 0x000fe200078e0004 */
[----:B------:R1:W1:Y:S04]  /*a040*/  LDS.128 R24, [R216+0x1080] ;  /* 0x00108000d8187984 */ /* 0x0002680000000c00 */
[----:B------:R1:W1:Y:S04]  /*a050*/  LDS.128 R40, [R216+0x3080] ;  /* 0x00308000d8287984 */ /* 0x0002680000000c00 */
[----:B------:R1:W1:Y:S04]  /*a060*/  LDS.128 R44, [R216+0x3880] ;  /* 0x00388000d82c7984 */ /* 0x0002680000000c00 */
[----:B------:R-:W5:Y:S02]  /*a070*/  S2R R10, SR_TID.X ;  /* 0x00000000000a7919 */ /* 0x000f640000002100 */
[----:B-----5:R-:W-:-:S04]  /*a080*/  SHF.R.S32.HI R9, RZ, 0x1f, R10 ;  /* 0x0000001fff097819 */ /* 0x020fc8000001140a */
[----:B------:R-:W-:-:S04]  /*a090*/  LEA.HI R9, R9, R10, RZ, 0x3 ;  /* 0x0000000a09097211 */ /* 0x000fc800078f18ff */
[----:B------:R-:W-:Y:S02]  /*a0a0*/  SHF.R.S32.HI R9, RZ, 0x3, R9 ;  /* 0x00000003ff097819 */ /* 0x000fe40000011409 */
[----:B--2---:R-:W-:-:S04]  /*a0b0*/  LEA R6, R249, R89, 0x7 ;  /* 0x00000059f9067211 */ /* 0x004fc800078e38ff */
[----:B------:R-:W-:Y:S01]  /*a0c0*/  MOV R3, R6 ;  /* 0x0000000600037202 */ /* 0x000fe20000000f00 */
[----:B------:R-:W-:-:S05]  /*a0d0*/  @P2 IMAD.HI.U32 R8, R6, c[0x0][0x4ec], RZ ;  /* 0x00013b0006082a27 */ /* 0x000fca00078e00ff */
[----:B------:R-:W-:Y:S01]  /*a0e0*/  @P2 SHF.R.U32.HI R3, RZ, c[0x0][0x4f0], R8 ;  /* 0x00013c00ff032a19 */ /* 0x000fe20000011608 */
[----:B------:R-:W-:-:S03]  /*a0f0*/  IMAD R8, R2, c[0x0][0x3f4], R7 ;  /* 0x0000fd0002087a24 */ /* 0x000fc600078e0207 */
[----:B------:R-:W-:Y:S02]  /*a100*/  SHF.R.S32.HI R7, RZ, 0x1f, R3 ;  /* 0x0000001fff077819 */ /* 0x000fe40000011403 */
[----:B------:R-:W-:Y:S02]  /*a110*/  IADD3 R2, -R3, RZ, RZ ;  /* 0x000000ff03027210 */ /* 0x000fe40007ffe1ff */
[----:B------:R-:W-:Y:S01]  /*a120*/  IADD3 R5, R5, R8, RZ ;  /* 0x0000000805057210 */ /* 0x000fe20007ffe0ff */
[----:B------:R-:W-:Y:S02]  /*a130*/  IMAD R7, R7, c[0x0][0x3e0], RZ ;  /* 0x0000f80007077a24 */ /* 0x000fe400078e02ff */
[----:B------:R-:W-:Y:S02]  /*a140*/  IMAD R6, R2, c[0x0][0x4e8], R6 ;  /* 0x00013a0002067a24 */ /* 0x000fe400078e0206 */
[C---:B------:R-:W-:Y:S02]  /*a150*/  IMAD R7, R3.reuse, c[0x0][0x3e4], R7 ;  /* 0x0000f90003077a24 */ /* 0x040fe400078e0207 */
[----:B------:R-:W-:Y:S01]  /*a160*/  IMAD.WIDE.U32 R2, R3, c[0x0][0x3e0], R4 ;  /* 0x0000f80003027a25 */ /* 0x000fe200078e0004 */
[----:B------:R-:W-:-:S04]  /*a170*/  SHF.R.S32.HI R4, RZ, 0x1f, R6 ;  /* 0x0000001fff047819 */ /* 0x000fc80000011406 */
[----:B------:R-:W-:Y:S01]  /*a180*/  IADD3 R3, R3, R7, RZ ;  /* 0x0000000703037210 */ /* 0x000fe20007ffe0ff */
[----:B------:R-:W-:-:S04]  /*a190*/  IMAD R4, R4, c[0x0][0x3d8], RZ ;  /* 0x0000f60004047a24 */ /* 0x000fc800078e02ff */
[----:B------:R-:W-:-:S04]  /*a1a0*/  IMAD.WIDE.U32 R2, R6, c[0x0][0x3d8], R2 ;  /* 0x0000f60006027a25 */ /* 0x000fc800078e0002 */
[----:B------:R-:W-:Y:S01]  /*a1b0*/  IMAD R6, R6, c[0x0][0x3dc], R4 ;  /* 0x0000f70006067a24 */ /* 0x000fe200078e0204 */
[----:B------:R-:W-:Y:S02]  /*a1c0*/  LEA R7, P0, R2, c[0x0][0x380], 0x1 ;  /* 0x0000e00002077a11 */ /* 0x000fe400078008ff */
[----:B------:R-:W-:Y:S02]  /*a1d0*/  LEA R4, R249, R9, 0x7 ;  /* 0x00000009f9047211 */ /* 0x000fe400078e38ff */
[----:B------:R-:W-:-:S04]  /*a1e0*/  IADD3 R3, R3, R6, RZ ;  /* 0x0000000603037210 */ /* 0x000fc80007ffe0ff */
[----:B------:R-:W-:Y:S01]  /*a1f0*/  LEA.HI.X R6, R2, c[0x0][0x384], R3, 0x1, P0 ;  /* 0x0000e10002067a11 */ /* 0x000fe200000f0c03 */
[----:B------:R-:W-:Y:S05]  /*a200*/  BRA.DIV ~URZ, `(.L_x_84) ;  /* 0x000035627f007947 */ /* 0x000fea000b800000 */
[----:B-1-34-:R1:W2:Y:S02]  /*a210*/  SHFL.IDX PT, R8, R6, RZ, 0x181f ;  /* 0x00181fff06087589 */ /* 0x01a2a400000e0000 */
.L_x_160:
[----:B------:R-:W-:Y:S05]  /*a220*/  BRA.DIV ~URZ, `(.L_x_85) ;  /* 0x000035b27f007947 */ /* 0x000fea000b800000 */
[----:B------:R3:W4:Y:S02]  /*a230*/  SHFL.IDX PT, R2, R7, RZ, 0x181f ;  /* 0x00181fff07027589 */ /* 0x00072400000e0000 */
.L_x_161:
[----:B------:R-:W-:-:S04]  /*a240*/  ISETP.GE.AND P2, PT, R246, c[0x0][0x3c8], PT ;  /* 0x0000f200f6007a0c */ /* 0x000fc80003f46270 */
[----:B------:R-:W-:-:S13]  /*a250*/  ISETP.GE.OR P1, PT, R4, R0, P2 ;  /* 0x000000000400720c */ /* 0x000fda0001726670 */
[----:B----4-:R-:W-:-:S04]  /*a260*/  @!P1 LEA R2, P0, R246, R2, 0x1 ;  /* 0x00000002f6029211 */ /* 0x010fc800078008ff */
[----:B--2---:R-:W-:-:S05]  /*a270*/  @!P1 LEA.HI.X R3, R246, R8, R18, 0x1, P0 ;  /* 0x00000008f6039211 */ /* 0x004fca00000f0c12 */
[----:B------:R2:W-:Y:S01]  /*a280*/  @!P1 ST.E.128 [R2.64], R12 ;  /* 0x0000000c02009985 */ /* 0x0005e2000c101d08 */
[----:B------:R-:W-:Y:S05]  /*a290*/  BRA.DIV ~URZ, `(.L_x_86) ;  /* 0x000035b27f007947 */ /* 0x000fea000b800000 */
[----:B------:R4:W1:Y:S04]  /*a2a0*/  SHFL.IDX PT, R8, R6, 0x1, 0x181f ;  /* 0x00381f0006087f89 */ /* 0x00086800000e0000 */
[----:B--2---:R4:W2:Y:S02]  /*a2b0*/  SHFL.IDX PT, R2, R7, 0x1, 0x181f ;  /* 0x00381f0007027f89 */ /* 0x0048a400000e0000 */
.L_x_162:
[----:B------:R-:W-:-:S04]  /*a2c0*/  IADD3 R3, R4, 0x10, RZ ;  /* 0x0000001004037810 */ /* 0x000fc80007ffe0ff */
[----:B------:R-:W-:-:S13]  /*a2d0*/  ISETP.GE.OR P1, PT, R3, R0, P2 ;  /* 0x000000000300720c */ /* 0x000fda0001726670 */
[----:B--2---:R-:W-:-:S04]  /*a2e0*/  @!P1 LEA R2, P0, R246, R2, 0x1 ;  /* 0x00000002f6029211 */ /* 0x004fc800078008ff */
[----:B-1----:R-:W-:-:S05]  /*a2f0*/  @!P1 LEA.HI.X R3, R246, R8, R18, 0x1, P0 ;  /* 0x00000008f6039211 */ /* 0x002fca00000f0c12 */
[----:B------:R1:W-:Y:S01]  /*a300*/  @!P1 ST.E.128 [R2.64], R20 ;  /* 0x0000001402009985 */ /* 0x0003e2000c101d08 */
[----:B------:R-:W-:Y:S05]  /*a310*/  BRA.DIV ~URZ, `(.L_x_87) ;  /* 0x000036027f007947 */ /* 0x000fea000b800000 */
[----:B------:R2:W1:Y:S02]  /*a320*/  SHFL.IDX PT, R8, R6, 0x2, 0x181f ;  /* 0x00581f0006087f89 */ /* 0x00046400000e0000 */
.L_x_163:
[----:B------:R-:W-:Y:S05]  /*a330*/  BRA.DIV ~URZ, `(.L_x_88) ;  /* 0x000036527f007947 */ /* 0x000fea000b800000 */
[----:B-1----:R1:W2:Y:S02]  /*a340*/  SHFL.IDX PT, R2, R7, 0x2, 0x181f ;  /* 0x00581f0007027f89 */ /* 0x0022a400000e0000 */
.L_x_164:
[----:B------:R-:W-:-:S04]  /*a350*/  IADD3 R3, R4, 0x20, RZ ;  /* 0x0000002004037810 */ /* 0x000fc80007ffe0ff */
[----:B------:R-:W-:-:S13]  /*a360*/  ISETP.GE.OR P1, PT, R3, R0, P2 ;  /* 0x000000000300720c */ /* 0x000fda0001726670 */
[----:B--2---:R-:W-:-:S04]  /*a370*/  @!P1 LEA R2, P0, R246, R2, 0x1 ;  /* 0x00000002f6029211 */ /* 0x004fc800078008ff */
[----:B------:R-:W-:-:S05]  /*a380*/  @!P1 LEA.HI.X R3, R246, R8, R18, 0x1, P0 ;  /* 0x00000008f6039211 */ /* 0x000fca00000f0c12 */
[----:B------:R2:W-:Y:S01]  /*a390*/  @!P1 ST.E.128 [R2.64], R24 ;  /* 0x0000001802009985 */ /* 0x0005e2000c101d08 */
[----:B------:R-:W-:Y:S05]  /*a3a0*/  BRA.DIV ~URZ, `(.L_x_89) ;  /* 0x000036527f007947 */ /* 0x000fea000b800000 */
[----:B------:R1:W2:Y:S04]  /*a3b0*/  SHFL.IDX PT, R8, R6, 0x3, 0x181f ;  /* 0x00781f0006087f89 */ /* 0x0002a800000e0000 */
[----:B--2---:R1:W2:Y:S02]  /*a3c0*/  SHFL.IDX PT, R2, R7, 0x3, 0x181f ;  /* 0x00781f0007027f89 */ /* 0x0042a400000e0000 */
.L_x_165:
[----:B------:R-:W-:-:S04]  /*a3d0*/  IADD3 R3, R4, 0x30, RZ ;  /* 0x0000003004037810 */ /* 0x000fc80007ffe0ff */
[----:B------:R-:W-:-:S13]  /*a3e0*/  ISETP.GE.OR P1, PT, R3, R0, P2 ;  /* 0x000000000300720c */ /* 0x000fda0001726670 */
[----:B--2---:R-:W-:-:S04]  /*a3f0*/  @!P1 LEA R2, P0, R246, R2, 0x1 ;  /* 0x00000002f6029211 */ /* 0x004fc800078008ff */
[----:B------:R-:W-:-:S05]  /*a400*/  @!P1 LEA.HI.X R3, R246, R8, R18, 0x1, P0 ;  /* 0x00000008f6039211 */ /* 0x000fca00000f0c12 */
[----:B------:R2:W-:Y:S01]  /*a410*/  @!P1 ST.E.128 [R2.64], R28 ;  /* 0x0000001c02009985 */ /* 0x0005e2000c101d08 */
[----:B------:R-:W-:Y:S05]  /*a420*/  BRA.DIV ~URZ, `(.L_x_90) ;  /* 0x000036a27f007947 */ /* 0x000fea000b800000 */
[----:B------:R1:W2:Y:S02]  /*a430*/  SHFL.IDX PT, R8, R6, 0x4, 0x181f ;  /* 0x00981f0006087f89 */ /* 0x0002a400000e0000 */
.L_x_166:
[----:B------:R-:W-:Y:S05]  /*a440*/  BRA.DIV ~URZ, `(.L_x_91) ;  /* 0x000036f27f007947 */ /* 0x000fea000b800000 */
[----:B--2---:R2:W1:Y:S02]  /*a450*/  SHFL.IDX PT, R2, R7, 0x4, 0x181f ;  /* 0x00981f0007027f89 */ /* 0x00446400000e0000 */
.L_x_167:
[----:B------:R-:W-:-:S04]  /*a460*/  IADD3 R3, R4, 0x40, RZ ;  /* 0x0000004004037810 */ /* 0x000fc80007ffe0ff */
[----:B------:R-:W-:-:S13]  /*a470*/  ISETP.GE.OR P1, PT, R3, R0, P2 ;  /* 0x000000000300720c */ /* 0x000fda0001726670 */
[----:B-1----:R-:W-:-:S04]  /*a480*/  @!P1 LEA R2, P0, R246, R2, 0x1 ;  /* 0x00000002f6029211 */ /* 0x002fc800078008ff */
[----:B------:R-:W-:-:S05]  /*a490*/  @!P1 LEA.HI.X R3, R246, R8, R18, 0x1, P0 ;  /* 0x00000008f6039211 */ /* 0x000fca00000f0c12 */
[----:B------:R1:W-:Y:S01]  /*a4a0*/  @!P1 ST.E.128 [R2.64], R32 ;  /* 0x0000002002009985 */ /* 0x0003e2000c101d08 */
[----:B------:R-:W-:Y:S05]  /*a4b0*/  BRA.DIV ~URZ, `(.L_x_92) ;  /* 0x000036f27f007947 */ /* 0x000fea000b800000 */
[----:B------:R1:W2:Y:S04]  /*a4c0*/  SHFL.IDX PT, R8, R6, 0x5, 0x181f ;  /* 0x00b81f0006087f89 */ /* 0x0002a800000e0000 */
[----:B-1----:R1:W3:Y:S02]  /*a4d0*/  SHFL.IDX PT, R2, R7, 0x5, 0x181f ;  /* 0x00b81f0007027f89 */ /* 0x0022e400000e0000 */
.L_x_168:
[----:B------:R-:W-:-:S04]  /*a4e0*/  IADD3 R3, R4, 0x50, RZ ;  /* 0x0000005004037810 */ /* 0x000fc80007ffe0ff */
[----:B------:R-:W-:-:S13]  /*a4f0*/  ISETP.GE.OR P1, PT, R3, R0, P2 ;  /* 0x000000000300720c */ /* 0x000fda0001726670 */
[----:B---3--:R-:W-:-:S04]  /*a500*/  @!P1 LEA R2, P0, R246, R2, 0x1 ;  /* 0x00000002f6029211 */ /* 0x008fc800078008ff */
[----:B--2---:R-:W-:-:S05]  /*a510*/  @!P1 LEA.HI.X R3, R246, R8, R18, 0x1, P0 ;  /* 0x00000008f6039211 */ /* 0x004fca00000f0c12 */
[----:B------:R2:W-:Y:S01]  /*a520*/  @!P1 ST.E.128 [R2.64], R36 ;  /* 0x0000002402009985 */ /* 0x0005e2000c101d08 */
[----:B------:R-:W-:Y:S05]  /*a530*/  BRA.DIV ~URZ, `(.L_x_93) ;  /* 0x000037427f007947 */ /* 0x000fea000b800000 */
[----:B------:R3:W1:Y:S02]  /*a540*/  SHFL.IDX PT, R8, R6, 0x6, 0x181f ;  /* 0x00d81f0006087f89 */ /* 0x00066400000e0000 */
.L_x_169:
[----:B------:R-:W-:Y:S05]  /*a550*/  BRA.DIV ~URZ, `(.L_x_94) ;  /* 0x000037927f007947 */ /* 0x000fea000b800000 */
[----:B--2---:R2:W3:Y:S02]  /*a560*/  SHFL.IDX PT, R2, R7, 0x6, 0x181f ;  /* 0x00d81f0007027f89 */ /* 0x0044e400000e0000 */
.L_x_170:
[----:B------:R-:W-:-:S04]  /*a570*/  IADD3 R3, R4, 0x60, RZ ;  /* 0x0000006004037810 */ /* 0x000fc80007ffe0ff */
[----:B------:R-:W-:-:S13]  /*a580*/  ISETP.GE.OR P1, PT, R3, R0, P2 ;  /* 0x000000000300720c */ /* 0x000fda0001726670 */
[----:B---3--:R-:W-:-:S04]  /*a590*/  @!P1 LEA R2, P0, R246, R2, 0x1 ;  /* 0x00000002f6029211 */ /* 0x008fc800078008ff */
[----:B-1----:R-:W-:-:S05]  /*a5a0*/  @!P1 LEA.HI.X R3, R246, R8, R18, 0x1, P0 ;  /* 0x00000008f6039211 */ /* 0x002fca00000f0c12 */
[----:B------:R1:W-:Y:S01]  /*a5b0*/  @!P1 ST.E.128 [R2.64], R40 ;  /* 0x0000002802009985 */ /* 0x0003e2000c101d08 */
[----:B------:R-:W-:Y:S05]  /*a5c0*/  BRA.DIV ~URZ, `(.L_x_95) ;  /* 0x000037927f007947 */ /* 0x000fea000b800000 */
[----:B----4-:R-:W3:Y:S04]  /*a5d0*/  SHFL.IDX PT, R6, R6, 0x7, 0x181f ;  /* 0x00f81f0006067f89 */ /* 0x010ee800000e0000 */
[----:B-1----:R1:W4:Y:S02]  /*a5e0*/  SHFL.IDX PT, R3, R7, 0x7, 0x181f ;  /* 0x00f81f0007037f89 */ /* 0x00232400000e0000 */
.L_x_171:
[----:B------:R-:W-:-:S04]  /*a5f0*/  IADD3 R2, R4, 0x70, RZ ;  /* 0x0000007004027810 */ /* 0x000fc80007ffe0ff */
[----:B------:R-:W-:-:S13]  /*a600*/  ISETP.GE.OR P2, PT, R2, R0, P2 ;  /* 0x000000000200720c */ /* 0x000fda0001746670 */
[----:B------:R-:W-:Y:S05]  /*a610*/  @P2 BRA `(.L_x_96) ;  /* 0x000018a000002947 */ /* 0x000fea0003800000 */
[----:B----4-:R-:W-:-:S04]  /*a620*/  LEA R2, P0, R246, R3, 0x1 ;  /* 0x00000003f6027211 */ /* 0x010fc800078008ff */
[----:B---3--:R-:W-:-:S05]  /*a630*/  LEA.HI.X R3, R246, R6, R18, 0x1, P0 ;  /* 0x00000006f6037211 */ /* 0x008fca00000f0c12 */
[----:B------:R3:W-:Y:S01]  /*a640*/  ST.E.128 [R2.64], R44 ;  /* 0x0000002c02007985 */ /* 0x0007e2000c101d08 */
[----:B------:R-:W-:Y:S05]  /*a650*/  BRA `(.L_x_96) ;  /* 0x0000186000007947 */ /* 0x000fea0003800000 */
.L_x_83:
[----:B------:R-:W2:Y:S04]  /*a660*/  LDL.LU R5, [R1+0x14] ;  /* 0x0000140001057983 */ /* 0x000ea80000300800 */
[----:B-1----:R-:W3:Y:S01]  /*a670*/  LDL.LU R9, [R1+0x20] ;  /* 0x0000200001097983 */ /* 0x002ee20000300800 */
[----:B------:R-:W-:Y:S01]  /*a680*/  IMAD R17, R17, c[0x0][0x408], RZ ;  /* 0x0001020011117a24 */ /* 0x000fe200078e02ff */
[----:B------:R-:W-:Y:S01]  /*a690*/  SHF.R.S32.HI R0, RZ, 0x1f, R2 ;  /* 0x0000001fff007819 */ /* 0x000fe20000011402 */
[----:B------:R-:W-:-:S04]  /*a6a0*/  IMAD.WIDE.U32 R6, R3, c[0x0][0x408], RZ ;  /* 0x0001020003067a25 */ /* 0x000fc800078e00ff */
[----:B------:R-:W-:Y:S02]  /*a6b0*/  IMAD R3, R3, c[0x0][0x40c], R17 ;  /* 0x0001030003037a24 */ /* 0x000fe400078e0211 */
[----:B------:R-:W-:Y:S02]  /*a6c0*/  IMAD R0, R0, c[0x0][0x440], RZ ;  /* 0x0001100000007a24 */ /* 0x000fe400078e02ff */
[----:B------:R-:W-:Y:S01]  /*a6d0*/  @P2 IMAD.HI.U32 R8, R4, c[0x0][0x4ec], RZ ;  /* 0x00013b0004082a27 */ /* 0x000fe200078e00ff */
[----:B------:R-:W-:-:S05]  /*a6e0*/  IADD3 R7, R7, R3, RZ ;  /* 0x0000000307077210 */ /* 0x000fca0007ffe0ff */
[----:B--2---:R-:W-:-:S04]  /*a6f0*/  IMAD.WIDE.U32 R6, R5, c[0x0][0x438], R6 ;  /* 0x00010e0005067a25 */ /* 0x004fc800078e0006 */
[----:B------:R-:W-:Y:S02]  /*a700*/  IMAD R7, R5, c[0x0][0x43c], R7 ;  /* 0x00010f0005077a24 */ /* 0x000fe400078e0207 */
[C---:B------:R-:W-:Y:S01]  /*a710*/  IMAD R5, R2.reuse, c[0x0][0x444], R0 ;  /* 0x0001110002057a24 */ /* 0x040fe200078e0200 */
[----:B------:R-:W-:Y:S01]  /*a720*/  MOV R0, R4 ;  /* 0x0000000400007202 */ /* 0x000fe20000000f00 */
[----:B------:R-:W-:Y:S01]  /*a730*/  IMAD.WIDE.U32 R2, R2, c[0x0][0x440], R6 ;  /* 0x0001100002027a25 */ /* 0x000fe200078e0006 */
[----:B------:R-:W-:-:S04]  /*a740*/  @P2 SHF.R.U32.HI R0, RZ, c[0x0][0x4f0], R8 ;  /* 0x00013c00ff002a19 */ /* 0x000fc80000011608 */
[----:B------:R-:W-:Y:S02]  /*a750*/  IADD3 R3, R3, R5, RZ ;  /* 0x0000000503037210 */ /* 0x000fe40007ffe0ff */
[----:B------:R-:W-:Y:S02]  /*a760*/  SHF.R.S32.HI R6, RZ, 0x1f, R0 ;  /* 0x0000001fff067819 */ /* 0x000fe40000011400 */
[----:B------:R-:W-:Y:S01]  /*a770*/  IADD3 R5, -R0, RZ, RZ ;  /* 0x000000ff00057210 */ /* 0x000fe20007ffe1ff */
[----:B---3--:R-:W-:-:S04]  /*a780*/  IMAD.WIDE.U32 R2, R9, c[0x0][0x448], R2 ;  /* 0x0001120009027a25 */ /* 0x008fc800078e0002 */
[----:B------:R-:W-:Y:S02]  /*a790*/  IMAD R6, R6, c[0x0][0x430], RZ ;  /* 0x00010c0006067a24 */ /* 0x000fe400078e02ff */
[----:B------:R-:W-:Y:S02]  /*a7a0*/  IMAD R3, R9, c[0x0][0x44c], R3 ;  /* 0x0001130009037a24 */ /* 0x000fe400078e0203 */
        /* <DEDUP_REMOVED lines=8> */
[----:B------:R-:W-:-:S04]  /*a830*/  LEA R20, P2, R2, c[0x0][0x400], 0x2 ;  /* 0x0001000002147a11 */ /* 0x000fc800078410ff */
[----:B------:R-:W-:-:S04]  /*a840*/  IADD3 R4, R3, R4, RZ ;  /* 0x0000000403047210 */ /* 0x000fc80007ffe0ff */
[----:B------:R-:W-:Y:S01]  /*a850*/  LEA.HI.X R13, R2, c[0x0][0x404], R4, 0x2, P2 ;  /* 0x00010100020d7a11 */ /* 0x000fe200010f1404 */
[----:B------:R-:W-:Y:S05]  /*a860*/  BRA.DIV ~URZ, `(.L_x_97) ;  /* 0x000035c27f007947 */ /* 0x000fea000b800000 */
[----:B------:R1:W2:Y:S02]  /*a870*/  SHFL.IDX PT, R12, R13, RZ, 0x1c1f ;  /* 0x001c1fff0d0c7589 */ /* 0x0002a400000e0000 */
.L_x_172:
[----:B------:R-:W-:Y:S05]  /*a880*/  BRA.DIV ~URZ, `(.L_x_98) ;  /* 0x000036127f007947 */ /* 0x000fea000b800000 */
[----:B------:R3:W4:Y:S02]  /*a890*/  SHFL.IDX PT, R2, R20, RZ, 0x1c1f ;  /* 0x001c1fff14027589 */ /* 0x00072400000e0000 */
.L_x_173:
[----:B------:R-:W5:Y:S01]  /*a8a0*/  LDL R5, [R1+0x18] ;  /* 0x0000180001057983 */ /* 0x000f620000100800 */
[----:B------:R-:W-:Y:S01]  /*a8b0*/  BSSY B0, `(.L_x_99) ;  /* 0x0000030000007945 */ /* 0x000fe20003800000 */
[C---:B-----5:R-:W-:Y:S02]  /*a8c0*/  IADD3 R11, R5.reuse, 0x10, RZ ;  /* 0x00000010050b7810 */ /* 0x060fe40007ffe0ff */
[C---:B------:R-:W-:Y:S02]  /*a8d0*/  IADD3 R10, R5.reuse, 0x18, RZ ;  /* 0x00000018050a7810 */ /* 0x040fe40007ffe0ff */
[C---:B------:R-:W-:Y:S02]  /*a8e0*/  IADD3 R8, R5.reuse, 0x20, RZ ;  /* 0x0000002005087810 */ /* 0x040fe40007ffe0ff */
[C---:B------:R-:W-:Y:S02]  /*a8f0*/  IADD3 R7, R5.reuse, 0x28, RZ ;  /* 0x0000002805077810 */ /* 0x040fe40007ffe0ff */
[----:B------:R-:W-:-:S02]  /*a900*/  IADD3 R6, R5, 0x30, RZ ;  /* 0x0000003005067810 */ /* 0x000fc40007ffe0ff */
[C---:B------:R-:W-:Y:S02]  /*a910*/  IADD3 R4, R5.reuse, 0x38, RZ ;  /* 0x0000003805047810 */ /* 0x040fe40007ffe0ff */
[----:B------:R-:W-:Y:S02]  /*a920*/  IADD3 R0, R5, 0x8, RZ ;  /* 0x0000000805007810 */ /* 0x000fe40007ffe0ff */
[----:B------:R-:W-:Y:S02]  /*a930*/  SHF.R.S32.HI R23, RZ, 0x1f, R10 ;  /* 0x0000001fff177819 */ /* 0x000fe4000001140a */
[----:B------:R-:W-:Y:S02]  /*a940*/  SHF.R.S32.HI R24, RZ, 0x1f, R8 ;  /* 0x0000001fff187819 */ /* 0x000fe40000011408 */
[----:B------:R-:W-:Y:S02]  /*a950*/  SHF.R.S32.HI R25, RZ, 0x1f, R7 ;  /* 0x0000001fff197819 */ /* 0x000fe40000011407 */
[----:B------:R-:W-:-:S02]  /*a960*/  SHF.R.S32.HI R26, RZ, 0x1f, R6 ;  /* 0x0000001fff1a7819 */ /* 0x000fc40000011406 */
[----:B------:R-:W-:Y:S02]  /*a970*/  SHF.R.S32.HI R27, RZ, 0x1f, R4 ;  /* 0x0000001fff1b7819 */ /* 0x000fe40000011404 */
[----:B------:R-:W-:Y:S02]  /*a980*/  SHF.R.S32.HI R22, RZ, 0x1f, R11 ;  /* 0x0000001fff167819 */ /* 0x000fe4000001140b */
[----:B------:R-:W-:Y:S01]  /*a990*/  SHF.R.S32.HI R21, RZ, 0x1f, R0 ;  /* 0x0000001fff157819 */ /* 0x000fe20000011400 */
[----:B------:R-:W-:Y:S05]  /*a9a0*/  @P1 BRA `(.L_x_100) ;  /* 0x0000020000001947 */ /* 0x000fea0003800000 */
[----:B------:R-:W-:Y:S02]  /*a9b0*/  ISETP.GE.AND P3, PT, R5, c[0x0][0x3c8], PT ;  /* 0x0000f20005007a0c */ /* 0x000fe40003f66270 */
[----:B------:R-:W-:Y:S02]  /*a9c0*/  ISETP.GE.AND P1, PT, R0, c[0x0][0x3c8], PT ;  /* 0x0000f20000007a0c */ /* 0x000fe40003f26270 */
[----:B------:R-:W-:-:S09]  /*a9d0*/  ISETP.GE.AND P6, PT, R11, c[0x0][0x3c8], PT ;  /* 0x0000f2000b007a0c */ /* 0x000fd20003fc6270 */
[----:B--2---:R-:W-:Y:S02]  /*a9e0*/  @!P3 IMAD.MOV.U32 R3, RZ, RZ, R12 ;  /* 0x000000ffff03b224 */ /* 0x004fe400078e000c */
[C---:B----4-:R-:W-:Y:S02]  /*a9f0*/  @!P1 LEA R14, P2, R0.reuse, R2, 0x2 ;  /* 0x00000002000e9211 */ /* 0x050fe400078410ff */
[----:B------:R-:W-:Y:S02]  /*aa00*/  @!P3 IMAD.WIDE R16, R5, 0x4, R2 ;  /* 0x000000040510b825 */ /* 0x000fe400078e0202 */
[----:B------:R-:W-:Y:S02]  /*aa10*/  @!P1 LEA.HI.X R15, R0, R12, R21, 0x2, P2 ;  /* 0x0000000c000f9211 */ /* 0x000fe400010f1415 */
[----:B------:R-:W-:Y:S01]  /*aa20*/  @!P6 LEA R18, P2, R11, R2, 0x2 ;  /* 0x000000020b12e211 */ /* 0x000fe200078410ff */
[----:B------:R2:W-:Y:S01]  /*aa30*/  @!P3 ST.E.64 [R16.64], R64 ;  /* 0x000000401000b985 */ /* 0x0005e2000c101b08 */
[----:B------:R-:W-:-:S02]  /*aa40*/  ISETP.GE.AND P3, PT, R10, c[0x0][0x3c8], PT ;  /* 0x0000f2000a007a0c */ /* 0x000fc40003f66270 */
[----:B------:R-:W-:Y:S01]  /*aa50*/  @!P6 LEA.HI.X R19, R11, R12, R22, 0x2, P2 ;  /* 0x0000000c0b13e211 */ /* 0x000fe200010f1416 */
[----:B------:R4:W-:Y:S01]  /*aa60*/  @!P1 ST.E.64 [R14.64], R66 ;  /* 0x000000420e009985 */ /* 0x0009e2000c101b08 */
[----:B------:R-:W-:-:S03]  /*aa70*/  ISETP.GE.AND P1, PT, R8, c[0x0][0x3c8], PT ;  /* 0x0000f20008007a0c */ /* 0x000fc60003f26270 */
[----:B------:R-:W-:Y:S01]  /*aa80*/  @!P6 ST.E.64 [R18.64], R70 ;  /* 0x000000461200e985 */ /* 0x000fe2000c101b08 */
[----:B------:R-:W-:-:S05]  /*aa90*/  ISETP.GE.AND P6, PT, R7, c[0x0][0x3c8], PT ;  /* 0x0000f20007007a0c */ /* 0x000fca0003fc6270 */
[----:B--2---:R-:W-:-:S04]  /*aaa0*/  @!P3 LEA R16, P2, R10, R2, 0x2 ;  /* 0x000000020a10b211 */ /* 0x004fc800078410ff */
[----:B------:R-:W-:Y:S02]  /*aab0*/  @!P3 LEA.HI.X R17, R10, R12, R23, 0x2, P2 ;  /* 0x0000000c0a11b211 */ /* 0x000fe400010f1417 */
[----:B----4-:R-:W-:-:S03]  /*aac0*/  @!P1 LEA R14, P2, R8, R2, 0x2 ;  /* 0x00000002080e9211 */ /* 0x010fc600078410ff */
[----:B------:R2:W-:Y:S01]  /*aad0*/  @!P3 ST.E.64 [R16.64], R72 ;  /* 0x000000481000b985 */ /* 0x0005e2000c101b08 */
[----:B------:R-:W-:Y:S02]  /*aae0*/  ISETP.GE.AND P3, PT, R6, c[0x0][0x3c8], PT ;  /* 0x0000f20006007a0c */ /* 0x000fe40003f66270 */
[----:B------:R-:W-:Y:S02]  /*aaf0*/  @!P1 LEA.HI.X R15, R8, R12, R24, 0x2, P2 ;  /* 0x0000000c080f9211 */ /* 0x000fe400010f1418 */
[----:B------:R-:W-:-:S03]  /*ab00*/  ISETP.GE.AND P2, PT, R4, c[0x0][0x3c8], PT ;  /* 0x0000f20004007a0c */ /* 0x000fc60003f46270 */
[----:B------:R4:W-:Y:S01]  /*ab10*/  @!P1 ST.E.64 [R14.64], R60 ;  /* 0x0000003c0e009985 */ /* 0x0009e2000c101b08 */
[----:B--2---:R-:W-:-:S04]  /*ab20*/  @!P6 LEA R16, P1, R7, R2, 0x2 ;  /* 0x000000020710e211 */ /* 0x004fc800078210ff */
[----:B------:R-:W-:Y:S02]  /*ab30*/  @!P6 LEA.HI.X R17, R7, R12, R25, 0x2, P1 ;  /* 0x0000000c0711e211 */ /* 0x000fe400008f1419 */
[----:B----4-:R-:W-:-:S03]  /*ab40*/  @!P3 LEA R14, P1, R6, R2, 0x2 ;  /* 0x00000002060eb211 */ /* 0x010fc600078210ff */
[----:B------:R2:W-:Y:S01]  /*ab50*/  @!P6 ST.E.64 [R16.64], R76 ;  /* 0x0000004c1000e985 */ /* 0x0005e2000c101b08 */
[----:B------:R-:W-:Y:S02]  /*ab60*/  @!P3 LEA.HI.X R15, R6, R12, R26, 0x2, P1 ;  /* 0x0000000c060fb211 */ /* 0x000fe400008f141a */
[----:B------:R-:W-:-:S03]  /*ab70*/  @!P2 LEA R2, P1, R4, R2, 0x2 ;  /* 0x000000020402a211 */ /* 0x000fc600078210ff */
[----:B------:R2:W-:Y:S01]  /*ab80*/  @!P3 ST.E.64 [R14.64], R74 ;  /* 0x0000004a0e00b985 */ /* 0x0005e2000c101b08 */
[----:B------:R-:W-:-:S05]  /*ab90*/  @!P2 LEA.HI.X R3, R4, R12, R27, 0x2, P1 ;  /* 0x0000000c0403a211 */ /* 0x000fca00008f141b */
[----:B------:R2:W-:Y:S04]  /*aba0*/  @!P2 ST.E.64 [R2.64], R56 ;  /* 0x000000380200a985 */ /* 0x0005e8000c101b08 */
.L_x_100:
[----:B------:R-:W-:Y:S05]  /*abb0*/  BSYNC B0 ;  /* 0x0000000000007941 */ /* 0x000fea0003800000 */
.L_x_99:
[----:B------:R-:W-:Y:S05]  /*abc0*/  BRA.DIV ~URZ, `(.L_x_101) ;  /* 0x000033427f007947 */ /* 0x000fea000b800000 */
[----:B--2---:R2:W1:Y:S04]  /*abd0*/  SHFL.IDX PT, R12, R13, 0x1, 0x1c1f ;  /* 0x003c1f000d0c7f89 */ /* 0x00446800000e0000 */
[----:B----4-:R2:W4:Y:S02]  /*abe0*/  SHFL.IDX PT, R2, R20, 0x1, 0x1c1f ;  /* 0x003c1f0014027f89 */ /* 0x01052400000e0000 */
.L_x_174:
[----:B------:R-:W-:Y:S01]  /*abf0*/  BSSY B0, `(.L_x_102) ;  /* 0x0000023000007945 */ /* 0x000fe20003800000 */
[----:B------:R-:W-:Y:S05]  /*ac00*/  @P0 BRA `(.L_x_103) ;  /* 0x0000021000000947 */ /* 0x000fea0003800000 */
[----:B------:R-:W5:Y:S01]  /*ac10*/  LDL R5, [R1+0x18] ;  /* 0x0000180001057983 */ /* 0x000f620000100800 */
[----:B------:R-:W-:Y:S02]  /*ac20*/  ISETP.GE.AND P6, PT, R0, c[0x0][0x3c8], PT ;  /* 0x0000f20000007a0c */ /* 0x000fe40003fc6270 */
[----:B------:R-:W-:Y:S02]  /*ac30*/  ISETP.GE.AND P1, PT, R11, c[0x0][0x3c8], PT ;  /* 0x0000f2000b007a0c */ /* 0x000fe40003f26270 */
[----:B------:R-:W-:-:S09]  /*ac40*/  ISETP.GE.AND P0, PT, R10, c[0x0][0x3c8], PT ;  /* 0x0000f2000a007a0c */ /* 0x000fd20003f06270 */
[----:B----4-:R-:W-:-:S04]  /*ac50*/  @!P6 LEA R14, P3, R0, R2, 0x2 ;  /* 0x00000002000ee211 */ /* 0x010fc800078610ff */
[----:B-1----:R-:W-:Y:S02]  /*ac60*/  @!P6 LEA.HI.X R15, R0, R12, R21, 0x2, P3 ;  /* 0x0000000c000fe211 */ /* 0x002fe400018f1415 */
[----:B------:R-:W-:Y:S02]  /*ac70*/  ISETP.GE.AND P3, PT, R8, c[0x0][0x3c8], PT ;  /* 0x0000f20008007a0c */ /* 0x000fe40003f66270 */
[----:B-----5:R-:W-:-:S13]  /*ac80*/  ISETP.GE.AND P2, PT, R5, c[0x0][0x3c8], PT ;  /* 0x0000f20005007a0c */ /* 0x020fda0003f46270 */
[----:B------:R-:W-:-:S04]  /*ac90*/  @!P2 IMAD.MOV.U32 R3, RZ, RZ, R12 ;  /* 0x000000ffff03a224 */ /* 0x000fc800078e000c */
[----:B------:R-:W-:-:S05]  /*aca0*/  @!P2 IMAD.WIDE R16, R5, 0x4, R2 ;  /* 0x000000040510a825 */ /* 0x000fca00078e0202 */
[----:B------:R1:W-:Y:S04]  /*acb0*/  @!P2 ST.E.64 [R16.64], R80 ;  /* 0x000000501000a985 */ /* 0x0003e8000c101b08 */
[----:B------:R4:W-:Y:S01]  /*acc0*/  @!P6 ST.E.64 [R14.64], R82 ;  /* 0x000000520e00e985 */ /* 0x0009e2000c101b08 */
[----:B-1----:R-:W-:-:S04]  /*acd0*/  @!P1 LEA R16, P2, R11, R2, 0x2 ;  /* 0x000000020b109211 */ /* 0x002fc800078410ff */
[----:B------:R-:W-:Y:S02]  /*ace0*/  @!P1 LEA.HI.X R17, R11, R12, R22, 0x2, P2 ;  /* 0x0000000c0b119211 */ /* 0x000fe400010f1416 */
[C---:B----4-:R-:W-:Y:S02]  /*acf0*/  @!P0 LEA R14, P6, R10.reuse, R2, 0x2 ;  /* 0x000000020a0e8211 */ /* 0x050fe400078c10ff */
[----:B------:R-:W-:Y:S01]  /*ad00*/  ISETP.GE.AND P2, PT, R7, c[0x0][0x3c8], PT ;  /* 0x0000f20007007a0c */ /* 0x000fe20003f46270 */
[----:B------:R1:W-:Y:S01]  /*ad10*/  @!P1 ST.E.64 [R16.64], R84 ;  /* 0x0000005410009985 */ /* 0x0003e2000c101b08 */
[----:B------:R-:W-:Y:S02]  /*ad20*/  @!P0 LEA.HI.X R15, R10, R12, R23, 0x2, P6 ;  /* 0x0000000c0a0f8211 */ /* 0x000fe400030f1417 */
[----:B------:R-:W-:Y:S02]  /*ad30*/  ISETP.GE.AND P1, PT, R6, c[0x0][0x3c8], PT ;  /* 0x0000f20006007a0c */ /* 0x000fe40003f26270 */
[----:B------:R-:W-:Y:S01]  /*ad40*/  @!P3 LEA R18, P6, R8, R2, 0x2 ;  /* 0x000000020812b211 */ /* 0x000fe200078c10ff */
[----:B------:R4:W-:Y:S01]  /*ad50*/  @!P0 ST.E.64 [R14.64], R86 ;  /* 0x000000560e008985 */ /* 0x0009e2000c101b08 */
[----:B------:R-:W-:-:S02]  /*ad60*/  ISETP.GE.AND P0, PT, R4, c[0x0][0x3c8], PT ;  /* 0x0000f20004007a0c */ /* 0x000fc40003f06270 */
[----:B------:R-:W-:-:S05]  /*ad70*/  @!P3 LEA.HI.X R19, R8, R12, R24, 0x2, P6 ;  /* 0x0000000c0813b211 */ /* 0x000fca00030f1418 */
[----:B------:R2:W-:Y:S01]  /*ad80*/  @!P3 ST.E.64 [R18.64], R96 ;  /* 0x000000601200b985 */ /* 0x0005e2000c101b08 */
[----:B-1----:R-:W-:-:S04]  /*ad90*/  @!P2 LEA R16, P6, R7, R2, 0x2 ;  /* 0x000000020710a211 */ /* 0x002fc800078c10ff */
        /* <DEDUP_REMOVED lines=8> */
.L_x_103:
[----:B------:R-:W-:Y:S05]  /*ae20*/  BSYNC B0 ;  /* 0x0000000000007941 */ /* 0x000fea0003800000 */
.L_x_102:
[----:B------:R-:W-:Y:S05]  /*ae30*/  BRA.DIV ~URZ, `(.L_x_104) ;  /* 0x000031a27f007947 */ /* 0x000fea000b800000 */
[----:B-1----:R1:W2:Y:S02]  /*ae40*/  SHFL.IDX PT, R12, R13, 0x2, 0x1c1f ;  /* 0x005c1f000d0c7f89 */ /* 0x0022a400000e0000 */
.L_x_175:
[----:B------:R-:W-:Y:S05]  /*ae50*/  BRA.DIV ~URZ, `(.L_x_105) ;  /* 0x000031f27f007947 */ /* 0x000fea000b800000 */
[----:B--2-4-:R2:W4:Y:S02]  /*ae60*/  SHFL.IDX PT, R2, R20, 0x2, 0x1c1f ;  /* 0x005c1f0014027f89 */ /* 0x01452400000e0000 */
.L_x_176:
[----:B------:R-:W-:Y:S01]  /*ae70*/  BSSY B0, `(.L_x_106) ;  /* 0x0000023000007945 */ /* 0x000fe20003800000 */
[----:B------:R-:W-:Y:S05]  /*ae80*/  @P4 BRA `(.L_x_107) ;  /* 0x0000021000004947 */ /* 0x000fea0003800000 */
[----:B------:R-:W5:Y:S01]  /*ae90*/  LDL R5, [R1+0x18] ;  /* 0x0000180001057983 */ /* 0x000f620000100800 */
[----:B------:R-:W-:Y:S02]  /*aea0*/  ISETP.GE.AND P1, PT, R0, c[0x0][0x3c8], PT ;  /* 0x0000f20000007a0c */ /* 0x000fe40003f26270 */
[----:B------:R-:W-:Y:S02]  /*aeb0*/  ISETP.GE.AND P0, PT, R11, c[0x0][0x3c8], PT ;  /* 0x0000f2000b007a0c */ /* 0x000fe40003f06270 */
[----:B------:R-:W-:-:S09]  /*aec0*/  ISETP.GE.AND P4, PT, R10, c[0x0][0x3c8], PT ;  /* 0x0000f2000a007a0c */ /* 0x000fd20003f86270 */
[CC--:B----4-:R-:W-:Y:S02]  /*aed0*/  @!P1 LEA R14, P6, R0.reuse, R2.reuse, 0x2 ;  /* 0x00000002000e9211 */ /* 0x0d0fe400078c10ff */
[C---:B------:R-:W-:Y:S02]  /*aee0*/  @!P0 LEA R16, P2, R11.reuse, R2, 0x2 ;  /* 0x000000020b108211 */ /* 0x040fe400078410ff */
[-C--:B------:R-:W-:Y:S02]  /*aef0*/  @!P1 LEA.HI.X R15, R0, R12.reuse, R21, 0x2, P6 ;  /* 0x0000000c000f9211 */ /* 0x080fe400030f1415 */
[----:B------:R-:W-:Y:S02]  /*af00*/  @!P0 LEA.HI.X R17, R11, R12, R22, 0x2, P2 ;  /* 0x0000000c0b118211 */ /* 0x000fe400010f1416 */
[----:B------:R-:W-:Y:S02]  /*af10*/  ISETP.GE.AND P2, PT, R7, c[0x0][0x3c8], PT ;  /* 0x0000f20007007a0c */ /* 0x000fe40003f46270 */
[----:B-----5:R-:W-:-:S13]  /*af20*/  ISETP.GE.AND P3, PT, R5, c[0x0][0x3c8], PT ;  /* 0x0000f20005007a0c */ /* 0x020fda0003f66270 */
[----:B------:R-:W-:-:S04]  /*af30*/  @!P3 IMAD.MOV.U32 R3, RZ, RZ, R12 ;  /* 0x000000ffff03b224 */ /* 0x000fc800078e000c */
[----:B------:R-:W-:-:S05]  /*af40*/  @!P3 IMAD.WIDE R18, R5, 0x4, R2 ;  /* 0x000000040512b825 */ /* 0x000fca00078e0202 */
[----:B------:R-:W-:Y:S01]  /*af50*/  @!P3 ST.E.64 [R18.64], R44 ;  /* 0x0000002c1200b985 */ /* 0x000fe2000c101b08 */
[----:B------:R-:W-:-:S03]  /*af60*/  ISETP.GE.AND P3, PT, R8, c[0x0][0x3c8], PT ;  /* 0x0000f20008007a0c */ /* 0x000fc60003f66270 */
[----:B------:R4:W-:Y:S01]  /*af70*/  @!P1 ST.E.64 [R14.64], R34 ;  /* 0x000000220e009985 */ /* 0x0009e2000c101b08 */
[----:B------:R-:W-:-:S03]  /*af80*/  ISETP.GE.AND P1, PT, R6, c[0x0][0x3c8], PT ;  /* 0x0000f20006007a0c */ /* 0x000fc60003f26270 */
[----:B------:R5:W-:Y:S01]  /*af90*/  @!P0 ST.E.64 [R16.64], R36 ;  /* 0x0000002410008985 */ /* 0x000be2000c101b08 */
[----:B------:R-:W-:Y:S02]  /*afa0*/  ISETP.GE.AND P0, PT, R4, c[0x0][0x3c8], PT ;  /* 0x0000f20004007a0c */ /* 0x000fe40003f06270 */
[----:B----4-:R-:W-:-:S04]  /*afb0*/  @!P4 LEA R14, P6, R10, R2, 0x2 ;  /* 0x000000020a0ec211 */ /* 0x010fc800078c10ff */
[----:B------:R-:W-:Y:S02]  /*afc0*/  @!P4 LEA.HI.X R15, R10, R12, R23, 0x2, P6 ;  /* 0x0000000c0a0fc211 */ /* 0x000fe400030f1417 */
[----:B------:R-:W-:-:S03]  /*afd0*/  @!P3 LEA R18, P6, R8, R2, 0x2 ;  /* 0x000000020812b211 */ /* 0x000fc600078c10ff */
[----:B------:R4:W-:Y:S01]  /*afe0*/  @!P4 ST.E.64 [R14.64], R38 ;  /* 0x000000260e00c985 */ /* 0x0009e2000c101b08 */
[C---:B-----5:R-:W-:Y:S02]  /*aff0*/  @!P2 LEA R16, P4, R7.reuse, R2, 0x2 ;  /* 0x000000020710a211 */ /* 0x060fe400078810ff */
[-C--:B------:R-:W-:Y:S02]  /*b000*/  @!P3 LEA.HI.X R19, R8, R12.reuse, R24, 0x2, P6 ;  /* 0x0000000c0813b211 */ /* 0x080fe400030f1418 */
[----:B------:R-:W-:-:S03]  /*b010*/  @!P2 LEA.HI.X R17, R7, R12, R25, 0x2, P4 ;  /* 0x0000000c0711a211 */ /* 0x000fc600020f1419 */
[----:B------:R1:W-:Y:S04]  /*b020*/  @!P3 ST.E.64 [R18.64], R50 ;  /* 0x000000321200b985 */ /* 0x0003e8000c101b08 */
[----:B------:R1:W-:Y:S01]  /*b030*/  @!P2 ST.E.64 [R16.64], R46 ;  /* 0x0000002e1000a985 */ /* 0x0003e2000c101b08 */
[-C--:B----4-:R-:W-:Y:S02]  /*b040*/  @!P1 LEA R14, P6, R6, R2.reuse, 0x2 ;  /* 0x00000002060e9211 */ /* 0x090fe400078c10ff */
[----:B------:R-:W-:Y:S02]  /*b050*/  @!P0 LEA R2, P4, R4, R2, 0x2 ;  /* 0x0000000204028211 */ /* 0x000fe400078810ff */
[-C--:B------:R-:W-:Y:S02]  /*b060*/  @!P1 LEA.HI.X R15, R6, R12.reuse, R26, 0x2, P6 ;  /* 0x0000000c060f9211 */ /* 0x080fe400030f141a */
[----:B------:R-:W-:-:S03]  /*b070*/  @!P0 LEA.HI.X R3, R4, R12, R27, 0x2, P4 ;  /* 0x0000000c04038211 */ /* 0x000fc600020f141b */
[----:B------:R1:W-:Y:S04]  /*b080*/  @!P1 ST.E.64 [R14.64], R40 ;  /* 0x000000280e009985 */ /* 0x0003e8000c101b08 */
[----:B------:R1:W-:Y:S02]  /*b090*/  @!P0 ST.E.64 [R2.64], R28 ;  /* 0x0000001c02008985 */ /* 0x0003e4000c101b08 */
.L_x_107:
[----:B------:R-:W-:Y:S05]  /*b0a0*/  BSYNC B0 ;  /* 0x0000000000007941 */ /* 0x000fea0003800000 */
.L_x_106:
[----:B------:R-:W-:Y:S05]  /*b0b0*/  BRA.DIV ~URZ, `(.L_x_108) ;  /* 0x000030027f007947 */ /* 0x000fea000b800000 */
[----:B------:R1:W2:Y:S04]  /*b0c0*/  SHFL.IDX PT, R12, R13, 0x3, 0x1c1f ;  /* 0x007c1f000d0c7f89 */ /* 0x0002a800000e0000 */
[----:B-1--4-:R1:W4:Y:S02]  /*b0d0*/  SHFL.IDX PT, R2, R20, 0x3, 0x1c1f ;  /* 0x007c1f0014027f89 */ /* 0x01232400000e0000 */
.L_x_177:
[----:B------:R-:W-:Y:S05]  /*b0e0*/  @P5 BRA `(.L_x_96) ;  /* 0x00000dd000005947 */ /* 0x000fea0003800000 */
[----:B------:R-:W5:Y:S01]  /*b0f0*/  LDL R5, [R1+0x18] ;  /* 0x0000180001057983 */ /* 0x000f620000100800 */
[----:B------:R-:W-:Y:S02]  /*b100*/  ISETP.GE.AND P5, PT, R0, c[0x0][0x3c8], PT ;  /* 0x0000f20000007a0c */ /* 0x000fe40003fa6270 */
[----:B------:R-:W-:-:S02]  /*b110*/  ISETP.GE.AND P4, PT, R11, c[0x0][0x3c8], PT ;  /* 0x0000f2000b007a0c */ /* 0x000fc40003f86270 */
[----:B------:R-:W-:Y:S02]  /*b120*/  ISETP.GE.AND P3, PT, R10, c[0x0][0x3c8], PT ;  /* 0x0000f2000a007a0c */ /* 0x000fe40003f66270 */
[----:B------:R-:W-:Y:S02]  /*b130*/  ISETP.GE.AND P2, PT, R8, c[0x0][0x3c8], PT ;  /* 0x0000f20008007a0c */ /* 0x000fe40003f46270 */
[----:B------:R-:W-:-:S05]  /*b140*/  ISETP.GE.AND P1, PT, R7, c[0x0][0x3c8], PT ;  /* 0x0000f20007007a0c */ /* 0x000fca0003f26270 */
[----:B-1234-:R-:W-:-:S04]  /*b150*/  @!P5 LEA R20, P6, R0, R2, 0x2 ;  /* 0x000000020014d211 */ /* 0x01efc800078c10ff */
[----:B------:R-:W-:Y:S02]  /*b160*/  @!P5 LEA.HI.X R21, R0, R12, R21, 0x2, P6 ;  /* 0x0000000c0015d211 */ /* 0x000fe400030f1415 */
[----:B------:R-:W-:-:S04]  /*b170*/  @!P3 LEA R16, P6, R10, R2, 0x2 ;  /* 0x000000020a10b211 */ /* 0x000fc800078c10ff */
[----:B------:R-:W-:Y:S02]  /*b180*/  @!P3 LEA.HI.X R17, R10, R12, R23, 0x2, P6 ;  /* 0x0000000c0a11b211 */ /* 0x000fe400030f1417 */
[----:B-----5:R-:W-:-:S13]  /*b190*/  ISETP.GE.AND P0, PT, R5, c[0x0][0x3c8], PT ;  /* 0x0000f20005007a0c */ /* 0x020fda0003f06270 */
[----:B------:R-:W-:-:S04]  /*b1a0*/  @!P0 IMAD.MOV.U32 R3, RZ, RZ, R12 ;  /* 0x000000ffff038224 */ /* 0x000fc800078e000c */
[----:B------:R-:W-:-:S05]  /*b1b0*/  @!P0 IMAD.WIDE R14, R5, 0x4, R2 ;  /* 0x00000004050e8825 */ /* 0x000fca00078e0202 */
[----:B------:R1:W-:Y:S01]  /*b1c0*/  @!P0 ST.E.64 [R14.64], R32 ;  /* 0x000000200e008985 */ /* 0x0003e2000c101b08 */
[----:B------:R-:W-:-:S03]  /*b1d0*/  @!P4 LEA R18, P0, R11, R2, 0x2 ;  /* 0x000000020b12c211 */ /* 0x000fc600078010ff */
[----:B------:R2:W-:Y:S01]  /*b1e0*/  @!P5 ST.E.64 [R20.64], R68 ;  /* 0x000000441400d985 */ /* 0x0005e2000c101b08 */
[----:B------:R-:W-:Y:S02]  /*b1f0*/  @!P4 LEA.HI.X R19, R11, R12, R22, 0x2, P0 ;  /* 0x0000000c0b13c211 */ /* 0x000fe400000f1416 */
[----:B------:R-:W-:-:S03]  /*b200*/  ISETP.GE.AND P0, PT, R6, c[0x0][0x3c8], PT ;  /* 0x0000f20006007a0c */ /* 0x000fc60003f06270 */
[----:B------:R2:W-:Y:S04]  /*b210*/  @!P4 ST.E.64 [R18.64], R58 ;  /* 0x0000003a1200c985 */ /* 0x0005e8000c101b08 */
[----:B------:R2:W-:Y:S01]  /*b220*/  @!P3 ST.E.64 [R16.64], R54 ;  /* 0x000000361000b985 */ /* 0x0005e2000c101b08 */
[----:B-1----:R-:W-:-:S04]  /*b230*/  @!P2 LEA R14, P6, R8, R2, 0x2 ;  /* 0x00000002080ea211 */ /* 0x002fc800078c10ff */
[----:B------:R-:W-:Y:S02]  /*b240*/  @!P2 LEA.HI.X R15, R8, R12, R24, 0x2, P6 ;  /* 0x0000000c080fa211 */ /* 0x000fe400030f1418 */
[----:B------:R-:W-:-:S03]  /*b250*/  @!P1 LEA R10, P6, R7, R2, 0x2 ;  /* 0x00000002070a9211 */ /* 0x000fc600078c10ff */
[----:B------:R2:W-:Y:S01]  /*b260*/  @!P2 ST.E.64 [R14.64], R52 ;  /* 0x000000340e00a985 */ /* 0x0005e2000c101b08 */
[----:B------:R-:W-:Y:S02]  /*b270*/  @!P1 LEA.HI.X R11, R7, R12, R25, 0x2, P6 ;  /* 0x0000000c070b9211 */ /* 0x000fe400030f1419 */
[----:B------:R-:W-:-:S03]  /*b280*/  @!P0 LEA R8, P6, R6, R2, 0x2 ;  /* 0x0000000206088211 */ /* 0x000fc600078c10ff */
[----:B------:R2:W-:Y:S01]  /*b290*/  @!P1 ST.E.64 [R10.64], R48 ;  /* 0x000000300a009985 */ /* 0x0005e2000c101b08 */
[----:B------:R-:W-:-:S05]  /*b2a0*/  @!P0 LEA.HI.X R9, R6, R12, R26, 0x2, P6 ;  /* 0x0000000c06098211 */ /* 0x000fca00030f141a */
[----:B------:R2:W-:Y:S01]  /*b2b0*/  @!P0 ST.E.64 [R8.64], R42 ;  /* 0x0000002a08008985 */ /* 0x0005e2000c101b08 */
[----:B------:R-:W-:-:S13]  /*b2c0*/  ISETP.GE.AND P0, PT, R4, c[0x0][0x3c8], PT ;  /* 0x0000f20004007a0c */ /* 0x000fda0003f06270 */
[----:B------:R-:W-:Y:S05]  /*b2d0*/  @P0 BRA `(.L_x_96) ;  /* 0x00000be000000947 */ /* 0x000fea0003800000 */
[----:B------:R-:W-:-:S04]  /*b2e0*/  LEA R2, P0, R4, R2, 0x2 ;  /* 0x0000000204027211 */ /* 0x000fc800078010ff */
[----:B------:R-:W-:-:S05]  /*b2f0*/  LEA.HI.X R3, R4, R12, R27, 0x2, P0 ;  /* 0x0000000c04037211 */ /* 0x000fca00000f141b */
[----:B------:R1:W-:Y:S01]  /*b300*/  ST.E.64 [R2.64], R30 ;  /* 0x0000001e02007985 */ /* 0x0003e2000c101b08 */
[----:B------:R-:W-:Y:S05]  /*b310*/  BRA `(.L_x_96) ;  /* 0x00000ba000007947 */ /* 0x000fea0003800000 */
.L_x_81:
[----:B------:R-:W-:Y:S01]  /*b320*/  ISETP.NE.U32.AND P1, PT, RZ, c[0x0][0x508], PT ;  /* 0x00014200ff007a0c */ /* 0x000fe20003f25070 */
[----:B------:R-:W2:Y:S01]  /*b330*/  LDL.LU R6, [R1+0x1c] ;  /* 0x00001c0001067983 */ /* 0x000ea20000300800 */
[----:B------:R-:W-:Y:S01]  /*b340*/  ISETP.NE.U32.AND P2, PT, RZ, c[0x0][0x500], PT ;  /* 0x00014000ff007a0c */ /* 0x000fe20003f45070 */
[----:B------:R-:W-:Y:S01]  /*b350*/  IMAD.MOV.U32 R4, RZ, RZ, 0x4 ;  /* 0x00000004ff047424 */ /* 0x000fe200078e00ff */
[----:B------:R-:W-:Y:S01]  /*b360*/  ISETP.NE.AND.EX P1, PT, RZ, c[0x0][0x50c], PT, P1 ;  /* 0x00014300ff007a0c */ /* 0x000fe20003f25310 */
[----:B------:R-:W-:Y:S01]  /*b370*/  IMAD.MOV.U32 R0, RZ, RZ, RZ ;  /* 0x000000ffff007224 */ /* 0x000fe200078e00ff */
[----:B------:R-:W-:Y:S01]  /*b380*/  ISETP.NE.AND.EX P2, PT, RZ, c[0x0][0x504], PT, P2 ;  /* 0x00014100ff007a0c */ /* 0x000fe20003f45320 */
[----:B------:R-:W-:Y:S02]  /*b390*/  IMAD.MOV.U32 R20, RZ, RZ, c[0x0][0x388] ;  /* 0x0000e200ff147624 */ /* 0x000fe400078e00ff */
[----:B-1----:R-:W-:-:S08]  /*b3a0*/  IMAD.WIDE R4, R245, R4, c[0x0][0x500] ;  /* 0x00014000f5047625 */ /* 0x002fd000078e0204 */
[C---:B------:R-:W-:Y:S02]  /*b3b0*/  @P1 LEA R2, P0, R245.reuse, c[0x0][0x508], 0x2 ;  /* 0x00014200f5021a11 */ /* 0x040fe400078010ff */
[----:B------:R1:W5:Y:S02]  /*b3c0*/  @P2 LDG.E R0, [R4.64] ;  /* 0x0000000804002981 */ /* 0x000364000c1e1900 */
[----:B------:R-:W-:-:S05]  /*b3d0*/  @P1 LEA.HI.X R3, R245, c[0x0][0x50c], R8, 0x2, P0 ;  /* 0x00014300f5031a11 */ /* 0x000fca00000f1408 */
[----:B------:R1:W5:Y:S01]  /*b3e0*/  @P1 LDG.E R20, [R2.64] ;  /* 0x0000000802141981 */ /* 0x000362000c1e1900 */
[----:B--2---:R-:W-:-:S04]  /*b3f0*/  ISETP.NE.AND P0, PT, R6, RZ, PT ;  /* 0x000000ff0600720c */ /* 0x004fc80003f05270 */
[----:B------:R-:W-:Y:S01]  /*b400*/  SEL R19, R6, c[0x0][0x3d4], P0 ;  /* 0x0000f50006137a07 */ /* 0x000fe20000000000 */
[----:B------:R-:W-:Y:S05]  /*b410*/  @P1 BRA `(.L_x_109) ;  /* 0x0000004000001947 */ /* 0x000fea0003800000 */
[----:B-1----:R-:W-:Y:S05]  /*b420*/  @!P2 BRA `(.L_x_109) ;  /* 0x000000300000a947 */ /* 0x002fea0003800000 */
[----:B------:R1:W2:Y:S04]  /*b430*/  LDG.E R2, [R4.64] ;  /* 0x0000000804027981 */ /* 0x0002a8000c1e1900 */
[----:B-1----:R-:W2:Y:S02]  /*b440*/  LDG.E R4, [R4.64+0x4] ;  /* 0x0000040804047981 */ /* 0x002ea4000c1e1900 */
[----:B--2--5:R-:W-:Y:S02]  /*b450*/  IADD3 R20, -R2, R4, RZ ;  /* 0x0000000402147210 */ /* 0x024fe40007ffe1ff */
.L_x_109:
[----:B-1----:R-:W1:Y:S01]  /*b460*/  S2R R3, SR_TID.X ;  /* 0x0000000000037919 */ /* 0x002e620000002100 */
[----:B------:R-:W-:Y:S01]  /*b470*/  BSSY B0, `(.L_x_110) ;  /* 0x0000037000007945 */ /* 0x000fe20003800000 */
[----:B------:R-:W-:Y:S02]  /*b480*/  SEL R12, R245, RZ, !P2 ;  /* 0x000000fff50c7207 */ /* 0x000fe40005000000 */
[----:B------:R-:W-:-:S02]  /*b490*/  SEL R21, R8, RZ, !P2 ;  /* 0x000000ff08157207 */ /* 0x000fc40005000000 */
[----:B-----5:R-:W-:Y:S02]  /*b4a0*/  SHF.R.S32.HI R17, RZ, 0x1f, R0 ;  /* 0x0000001fff117819 */ /* 0x020fe40000011400 */
[----:B-1----:R-:W-:-:S13]  /*b4b0*/  ISETP.GT.AND P0, PT, R3, 0x7f, PT ;  /* 0x0000007f0300780c */ /* 0x002fda0003f04270 */
[----:B------:R-:W-:Y:S05]  /*b4c0*/  @P0 BRA `(.L_x_111) ;  /* 0x0000031000000947 */ /* 0x000fea0003800000 */
[----:B------:R-:W-:Y:S01]  /*b4d0*/  IMAD R2, R20, c[0x0][0x4e8], RZ ;  /* 0x00013a0014027a24 */ /* 0x000fe200078e02ff */
[----:B------:R-:W-:-:S04]  /*b4e0*/  LEA R13, R249, R3, 0x7 ;  /* 0x00000003f90d7211 */ /* 0x000fc800078e38ff */
[----:B------:R-:W-:-:S13]  /*b4f0*/  ISETP.GE.AND P0, PT, R13, R2, PT ;  /* 0x000000020d00720c */ /* 0x000fda0003f06270 */
[----:B------:R-:W-:Y:S05]  /*b500*/  @P0 BRA `(.L_x_111) ;  /* 0x000002d000000947 */ /* 0x000fea0003800000 */
[----:B------:R-:W2:Y:S04]  /*b510*/  LDL R4, [R1+0x14] ;  /* 0x0000140001047983 */ /* 0x000ea80000100800 */
[----:B------:R-:W3:Y:S01]  /*b520*/  LDL.LU R22, [R1+0x20] ;  /* 0x0000200001167983 */ /* 0x000ee20000300800 */
[----:B------:R-:W-:Y:S01]  /*b530*/  IMAD.MOV.U32 R2, RZ, RZ, 0x368 ;  /* 0x00000368ff027424 */ /* 0x000fe200078e00ff */
[----:B------:R-:W-:-:S04]  /*b540*/  ISETP.GT.AND P2, PT, R19, 0x1, PT ;  /* 0x000000011300780c */ /* 0x000fc80003f44270 */
[----:B------:R-:W-:-:S04]  /*b550*/  SEL R2, R2, 0x328, P2 ;  /* 0x0000032802027807 */ /* 0x000fc80001000000 */
[----:B------:R1:W4:Y:S08]  /*b560*/  LDC.64 R8, c[0x0][R2+0x170] ;  /* 0x00005c0002087b82 */ /* 0x0003300000000a00 */
[----:B------:R1:W2:Y:S08]  /*b570*/  LDC.64 R6, c[0x0][R2+0x168] ;  /* 0x00005a0002067b82 */ /* 0x0002b00000000a00 */
[----:B------:R1:W5:Y:S08]  /*b580*/  LDC.64 R14, c[0x0][R2+0x178] ;  /* 0x00005e00020e7b82 */ /* 0x0003700000000a00 */
[----:B------:R1:W2:Y:S02]  /*b590*/  LDC.64 R10, c[0x0][R2+0x160] ;  /* 0x00005800020a7b82 */ /* 0x0002a40000000a00 */
[----:B-1----:R-:W-:-:S02]  /*b5a0*/  IMAD.MOV.U32 R2, RZ, RZ, c[0x0][0x4e8] ;  /* 0x00013a00ff027624 */ /* 0x002fc400078e00ff */
[----:B----4-:R-:W-:-:S03]  /*b5b0*/  IMAD R3, R9, R12, RZ ;  /* 0x0000000c09037224 */ /* 0x010fc600078e02ff */
[----:B------:R-:W-:Y:S02]  /*b5c0*/  ISETP.NE.AND P0, PT, R2, 0x1, PT ;  /* 0x000000010200780c */ /* 0x000fe40003f05270 */
[----:B------:R-:W-:-:S11]  /*b5d0*/  MOV R2, R13 ;  /* 0x0000000d00027202 */ /* 0x000fd60000000f00 */
[----:B------:R-:W-:-:S05]  /*b5e0*/  @P0 IMAD.HI.U32 R16, R13, c[0x0][0x4ec], RZ ;  /* 0x00013b000d100a27 */ /* 0x000fca00078e00ff */
[----:B------:R-:W-:Y:S01]  /*b5f0*/  @P0 SHF.R.U32.HI R2, RZ, c[0x0][0x4f0], R16 ;  /* 0x00013c00ff020a19 */ /* 0x000fe20000011610 */
[-C--:B--2---:R-:W-:Y:S02]  /*b600*/  IMAD R9, R7, R4.reuse, RZ ;  /* 0x0000000407097224 */ /* 0x084fe400078e02ff */
[----:B------:R-:W-:-:S04]  /*b610*/  IMAD.WIDE.U32 R6, R6, R4, RZ ;  /* 0x0000000406067225 */ /* 0x000fc800078e00ff */
[----:B------:R-:W-:-:S04]  /*b620*/  IMAD.WIDE.U32 R4, R8, R12, RZ ;  /* 0x0000000c08047225 */ /* 0x000fc800078e00ff */
[----:B------:R-:W-:Y:S01]  /*b630*/  IMAD R8, R8, R21, R3 ;  /* 0x0000001508087224 */ /* 0x000fe200078e0203 */
[----:B---3--:R-:W-:Y:S01]  /*b640*/  SEL R3, R22, RZ, P2 ;  /* 0x000000ff16037207 */ /* 0x008fe20001000000 */
[----:B------:R-:W-:Y:S01]  /*b650*/  IMAD.IADD R9, R7, 0x1, R9 ;  /* 0x0000000107097824 */ /* 0x000fe200078e0209 */
[----:B------:R-:W-:Y:S01]  /*b660*/  IADD3 R16, P1, P0, R4, R6, R0 ;  /* 0x0000000604107210 */ /* 0x000fe2000783e000 */
[----:B------:R-:W-:Y:S01]  /*b670*/  IMAD.MOV R6, RZ, RZ, -R2 ;  /* 0x000000ffff067224 */ /* 0x000fe200078e0a02 */
[----:B------:R-:W-:Y:S01]  /*b680*/  IADD3 R7, R5, R8, RZ ;  /* 0x0000000805077210 */ /* 0x000fe20007ffe0ff */
[-C--:B-----5:R-:W-:Y:S02]  /*b690*/  IMAD R8, R15, R3.reuse, RZ ;  /* 0x000000030f087224 */ /* 0x0a0fe400078e02ff */
[----:B------:R-:W-:Y:S01]  /*b6a0*/  IMAD.WIDE.U32 R4, R14, R3, RZ ;  /* 0x000000030e047225 */ /* 0x000fe200078e00ff */
[----:B------:R-:W-:-:S03]  /*b6b0*/  IADD3.X R9, R7, R9, R17, P1, P0 ;  /* 0x0000000907097210 */ /* 0x000fc60000fe0411 */
[----:B------:R-:W-:Y:S01]  /*b6c0*/  IMAD R3, R6, c[0x0][0x4e8], R13 ;  /* 0x00013a0006037a24 */ /* 0x000fe200078e020d */
[----:B------:R-:W-:Y:S02]  /*b6d0*/  IADD3 R7, R5, R8, RZ ;  /* 0x0000000805077210 */ /* 0x000fe40007ffe0ff */
[----:B------:R-:W-:Y:S02]  /*b6e0*/  IADD3 R4, P1, P0, R2, R16, R4 ;  /* 0x0000001002047210 */ /* 0x000fe4000783e004 */
[----:B------:R-:W-:Y:S01]  /*b6f0*/  SHF.R.S32.HI R5, RZ, 0x1f, R2 ;  /* 0x0000001fff057819 */ /* 0x000fe20000011402 */
[----:B------:R-:W-:Y:S01]  /*b700*/  IMAD R2, R11, R3, RZ ;  /* 0x000000030b027224 */ /* 0x000fe200078e02ff */
[----:B------:R-:W-:Y:S02]  /*b710*/  SHF.R.S32.HI R6, RZ, 0x1f, R3 ;  /* 0x0000001fff067819 */ /* 0x000fe40000011403 */
[----:B------:R-:W-:Y:S01]  /*b720*/  IADD3.X R5, R5, R9, R7, P1, P0 ;  /* 0x0000000905057210 */ /* 0x000fe20000fe0407 */
[----:B------:R-:W-:-:S02]  /*b730*/  IMAD.MOV.U32 R7, RZ, RZ, c[0x0][0x4a8] ;  /* 0x00012a00ff077624 */ /* 0x000fc400078e00ff */
[C---:B------:R-:W-:Y:S02]  /*b740*/  IMAD R6, R10.reuse, R6, R2 ;  /* 0x000000060a067224 */ /* 0x040fe400078e0202 */
[----:B------:R-:W-:Y:S01]  /*b750*/  IMAD.WIDE.U32 R2, R10, R3, R4 ;  /* 0x000000030a027225 */ /* 0x000fe200078e0004 */
[----:B------:R-:W-:Y:S02]  /*b760*/  MOV R5, c[0x0][0x4ac] ;  /* 0x00012b0000057a02 */ /* 0x000fe40000000f00 */
[----:B------:R-:W-:Y:S01]  /*b770*/  SEL R4, R7, c[0x0][0x450], P2 ;  /* 0x0001140007047a07 */ /* 0x000fe20001000000 */
[----:B------:R-:W-:Y:S01]  /*b780*/  IMAD.IADD R3, R3, 0x1, R6 ;  /* 0x0000000103037824 */ /* 0x000fe200078e0206 */
[----:B------:R-:W-:Y:S02]  /*b790*/  SEL R5, R5, c[0x0][0x454], P2 ;  /* 0x0001150005057a07 */ /* 0x000fe40001000000 */
[----:B------:R-:W-:-:S04]  /*b7a0*/  LEA R4, P0, R2, R4, 0x2 ;  /* 0x0000000402047211 */ /* 0x000fc800078010ff */
[----:B------:R-:W-:Y:S02]  /*b7b0*/  LEA.HI.X R5, R2, R5, R3, 0x2, P0 ;  /* 0x0000000502057211 */ /* 0x000fe400000f1403 */
[----:B------:R-:W-:-:S05]  /*b7c0*/  MOV R2, 0xff800000 ;  /* 0xff80000000027802 */ /* 0x000fca0000000f00 */
[----:B------:R1:W-:Y:S02]  /*b7d0*/  STG.E [R4.64], R2 ;  /* 0x0000000204007986 */ /* 0x0003e4000c101908 */
.L_x_111:
[----:B------:R-:W-:Y:S05]  /*b7e0*/  BSYNC B0 ;  /* 0x0000000000007941 */ /* 0x000fea0003800000 */
.L_x_110:
[----:B------:R-:W-:-:S13]  /*b7f0*/  ISETP.GT.AND P0, PT, R19, 0x1, PT ;  /* 0x000000011300780c */ /* 0x000fda0003f04270 */
[----:B------:R-:W-:Y:S05]  /*b800*/  @P0 BRA `(.L_x_96) ;  /* 0x000006b000000947 */ /* 0x000fea0003800000 */
[----:B-1----:R-:W2:Y:S04]  /*b810*/  LDL.LU R2, [R1+0x14] ;  /* 0x0000140001027983 */ /* 0x002ea80000300800 */
[----:B------:R-:W3:Y:S01]  /*b820*/  LDL R5, [R1+0x40] ;  /* 0x0000400001057983 */ /* 0x000ee20000100800 */
[----:B------:R-:W-:-:S03]  /*b830*/  IMAD R4, R17, c[0x0][0x3a0], RZ ;  /* 0x0000e80011047a24 */ /* 0x000fc600078e02ff */
[----:B------:R-:W1:Y:S02]  /*b840*/  S2R R9, SR_TID.X ;  /* 0x0000000000097919 */ /* 0x000e640000002100 */
[----:B-1----:R-:W-:-:S04]  /*b850*/  SHF.R.S32.HI R8, RZ, 0x1f, R9 ;  /* 0x0000001fff087819 */ /* 0x002fc80000011409 */
[----:B------:R-:W-:-:S04]  /*b860*/  LEA.HI R8, R8, R9, RZ, 0x3 ;  /* 0x0000000908087211 */ /* 0x000fc800078f18ff */
[----:B------:R-:W-:Y:S02]  /*b870*/  SHF.R.S32.HI R8, RZ, 0x3, R8 ;  /* 0x00000003ff087819 */ /* 0x000fe40000011408 */
[----:B--2---:R-:W-:Y:S02]  /*b880*/  MOV R7, R2 ;  /* 0x0000000200077202 */ /* 0x004fe40000000f00 */
[----:B------:R-:W-:-:S04]  /*b890*/  MOV R2, c[0x0][0x4e8] ;  /* 0x00013a0000027a02 */ /* 0x000fc80000000f00 */
[----:B------:R-:W-:Y:S01]  /*b8a0*/  ISETP.NE.AND P0, PT, R2, 0x1, PT ;  /* 0x000000010200780c */ /* 0x000fe20003f05270 */
[----:B------:R-:W-:-:S04]  /*b8b0*/  IMAD.WIDE.U32 R2, R0, c[0x0][0x3a0], RZ ;  /* 0x0000e80000027a25 */ /* 0x000fc800078e00ff */
[----:B------:R-:W-:Y:S01]  /*b8c0*/  IMAD R0, R0, c[0x0][0x3a4], R4 ;  /* 0x0000e90000007a24 */ /* 0x000fe200078e0204 */
[----:B---3--:R-:W-:Y:S01]  /*b8d0*/  LEA R4, R249, R5, 0x7 ;  /* 0x00000005f9047211 */ /* 0x008fe200078e38ff */
[----:B------:R-:W-:-:S03]  /*b8e0*/  IMAD R5, R21, c[0x0][0x3f0], RZ ;  /* 0x0000fc0015057a24 */ /* 0x000fc600078e02ff */
[----:B------:R-:W-:Y:S01]  /*b8f0*/  IADD3 R3, R3, R0, RZ ;  /* 0x0000000003037210 */ /* 0x000fe20007ffe0ff */
[----:B------:R-:W-:Y:S02]  /*b900*/  IMAD.MOV.U32 R0, RZ, RZ, R4 ;  /* 0x000000ffff007224 */ /* 0x000fe400078e0004 */
[----:B------:R-:W-:-:S04]  /*b910*/  @P0 IMAD.HI.U32 R6, R4, c[0x0][0x4ec], RZ ;  /* 0x00013b0004060a27 */ /* 0x000fc800078e00ff */
[C---:B------:R-:W-:Y:S01]  /*b920*/  IMAD.WIDE.U32 R2, R7.reuse, c[0x0][0x3e8], R2 ;  /* 0x0000fa0007027a25 */ /* 0x040fe200078e0002 */
[----:B------:R-:W-:Y:S02]  /*b930*/  @P0 SHF.R.U32.HI R0, RZ, c[0x0][0x4f0], R6 ;  /* 0x00013c00ff000a19 */ /* 0x000fe40000011606 */
[----:B------:R-:W-:Y:S01]  /*b940*/  ISETP.GE.AND P0, PT, R246, c[0x0][0x3c8], PT ;  /* 0x0000f200f6007a0c */ /* 0x000fe20003f06270 */
[----:B------:R-:W-:Y:S01]  /*b950*/  IMAD R3, R7, c[0x0][0x3ec], R3 ;  /* 0x0000fb0007037a24 */ /* 0x000fe200078e0203 */
[----:B------:R-:W-:Y:S01]  /*b960*/  SHF.R.S32.HI R6, RZ, 0x1f, R0 ;  /* 0x0000001fff067819 */ /* 0x000fe20000011400 */
[----:B------:R-:W-:Y:S01]  /*b970*/  IMAD R7, R12, c[0x0][0x3f4], R5 ;  /* 0x0000fd000c077a24 */ /* 0x000fe200078e0205 */
[----:B------:R-:W-:Y:S01]  /*b980*/  IADD3 R5, -R0, RZ, RZ ;  /* 0x000000ff00057210 */ /* 0x000fe20007ffe1ff */
[----:B------:R-:W-:-:S04]  /*b990*/  IMAD.WIDE.U32 R2, R12, c[0x0][0x3f0], R2 ;  /* 0x0000fc000c027a25 */ /* 0x000fc800078e0002 */
[----:B------:R-:W-:Y:S01]  /*b9a0*/  IMAD R6, R6, c[0x0][0x3e0], RZ ;  /* 0x0000f80006067a24 */ /* 0x000fe200078e02ff */
[----:B------:R-:W-:Y:S01]  /*b9b0*/  IADD3 R3, R3, R7, RZ ;  /* 0x0000000703037210 */ /* 0x000fe20007ffe0ff */
[----:B------:R-:W-:Y:S02]  /*b9c0*/  IMAD R4, R5, c[0x0][0x4e8], R4 ;  /* 0x00013a0005047a24 */ /* 0x000fe400078e0204 */
[C---:B------:R-:W-:Y:S02]  /*b9d0*/  IMAD R6, R0.reuse, c[0x0][0x3e4], R6 ;  /* 0x0000f90000067a24 */ /* 0x040fe400078e0206 */
[----:B------:R-:W-:Y:S01]  /*b9e0*/  IMAD.WIDE.U32 R2, R0, c[0x0][0x3e0], R2 ;  /* 0x0000f80000027a25 */ /* 0x000fe200078e0002 */
[----:B------:R-:W-:-:S03]  /*b9f0*/  SHF.R.S32.HI R0, RZ, 0x1f, R4 ;  /* 0x0000001fff007819 */ /* 0x000fc60000011404 */
[----:B------:R-:W-:Y:S02]  /*ba00*/  IMAD.IADD R3, R3, 0x1, R6 ;  /* 0x0000000103037824 */ /* 0x000fe400078e0206 */
[----:B------:R-:W-:Y:S02]  /*ba10*/  IMAD R0, R0, c[0x0][0x3d8], RZ ;  /* 0x0000f60000007a24 */ /* 0x000fe400078e02ff */
[----:B------:R-:W-:-:S04]  /*ba20*/  IMAD.WIDE.U32 R2, R4, c[0x0][0x3d8], R2 ;  /* 0x0000f60004027a25 */ /* 0x000fc800078e0002 */
[----:B------:R-:W-:Y:S01]  /*ba30*/  IMAD R4, R4, c[0x0][0x3dc], R0 ;  /* 0x0000f70004047a24 */ /* 0x000fe200078e0200 */
[----:B------:R-:W-:Y:S02]  /*ba40*/  LEA R7, P1, R2, c[0x0][0x380], 0x1 ;  /* 0x0000e00002077a11 */ /* 0x000fe400078208ff */
[----:B------:R-:W-:Y:S02]  /*ba50*/  LEA R0, R249, R8, 0x7 ;  /* 0x00000008f9007211 */ /* 0x000fe400078e38ff */
[----:B------:R-:W-:-:S04]  /*ba60*/  IADD3 R4, R3, R4, RZ ;  /* 0x0000000403047210 */ /* 0x000fc80007ffe0ff */
[----:B------:R-:W-:Y:S01]  /*ba70*/  LEA.HI.X R6, R2, c[0x0][0x384], R4, 0x1, P1 ;  /* 0x0000e10002067a11 */ /* 0x000fe200008f0c04 */
[----:B------:R-:W-:Y:S05]  /*ba80*/  BRA.DIV ~URZ, `(.L_x_112) ;  /* 0x000027027f007947 */ /* 0x000fea000b800000 */
[----:B------:R1:W2:Y:S02]  /*ba90*/  SHFL.IDX PT, R8, R6, RZ, 0x181f ;  /* 0x00181fff06087589 */ /* 0x0002a400000e0000 */
.L_x_178:
[----:B------:R-:W-:Y:S05]  /*baa0*/  BRA.DIV ~URZ, `(.L_x_113) ;  /* 0x000027527f007947 */ /* 0x000fea000b800000 */
[----:B------:R3:W4:Y:S02]  /*bab0*/  SHFL.IDX PT, R2, R7, RZ, 0x181f ;  /* 0x00181fff07027589 */ /* 0x00072400000e0000 */
.L_x_179:
[----:B------:R-:W-:-:S05]  /*bac0*/  IMAD R4, R20, c[0x0][0x4e8], RZ ;  /* 0x00013a0014047a24 */ /* 0x000fca00078e02ff */
[----:B------:R-:W-:-:S13]  /*bad0*/  ISETP.GE.OR P2, PT, R0, R4, P0 ;  /* 0x000000040000720c */ /* 0x000fda0000746670 */
[----:B----4-:R-:W-:-:S04]  /*bae0*/  @!P2 LEA R2, P1, R246, R2, 0x1 ;  /* 0x00000002f602a211 */ /* 0x010fc800078208ff */
[----:B--2---:R-:W-:-:S05]  /*baf0*/  @!P2 LEA.HI.X R3, R246, R8, R18, 0x1, P1 ;  /* 0x00000008f603a211 */ /* 0x004fca00008f0c12 */
[----:B------:R2:W-:Y:S01]  /*bb00*/  @!P2 ST.E.128 [R2.64], RZ ;  /* 0x000000ff0200a985 */ /* 0x0005e2000c101d08 */
[----:B------:R-:W-:Y:S05]  /*bb10*/  BRA.DIV ~URZ, `(.L_x_114) ;  /* 0x000027527f007947 */ /* 0x000fea000b800000 */
[----:B------:R4:W1:Y:S04]  /*bb20*/  SHFL.IDX PT, R8, R6, 0x1, 0x181f ;  /* 0x00381f0006087f89 */ /* 0x00086800000e0000 */
[----:B--2---:R4:W2:Y:S02]  /*bb30*/  SHFL.IDX PT, R2, R7, 0x1, 0x181f ;  /* 0x00381f0007027f89 */ /* 0x0048a400000e0000 */
.L_x_180:
[----:B------:R-:W-:-:S04]  /*bb40*/  IADD3 R3, R0, 0x10, RZ ;  /* 0x0000001000037810 */ /* 0x000fc80007ffe0ff */
[----:B------:R-:W-:-:S13]  /*bb50*/  ISETP.GE.OR P2, PT, R3, R4, P0 ;  /* 0x000000040300720c */ /* 0x000fda0000746670 */
[----:B--2---:R-:W-:-:S04]  /*bb60*/  @!P2 LEA R2, P1, R246, R2, 0x1 ;  /* 0x00000002f602a211 */ /* 0x004fc800078208ff */
[----:B-1----:R-:W-:-:S05]  /*bb70*/  @!P2 LEA.HI.X R3, R246, R8, R18, 0x1, P1 ;  /* 0x00000008f603a211 */ /* 0x002fca00008f0c12 */
[----:B------:R1:W-:Y:S01]  /*bb80*/  @!P2 ST.E.128 [R2.64], RZ ;  /* 0x000000ff0200a985 */ /* 0x0003e2000c101d08 */
[----:B------:R-:W-:Y:S05]  /*bb90*/  BRA.DIV ~URZ, `(.L_x_115) ;  /* 0x000027a27f007947 */ /* 0x000fea000b800000 */
[----:B------:R2:W1:Y:S02]  /*bba0*/  SHFL.IDX PT, R8, R6, 0x2, 0x181f ;  /* 0x00581f0006087f89 */ /* 0x00046400000e0000 */
.L_x_181:
[----:B------:R-:W-:Y:S05]  /*bbb0*/  BRA.DIV ~URZ, `(.L_x_116) ;  /* 0x000027f27f007947 */ /* 0x000fea000b800000 */
[----:B-1----:R1:W2:Y:S02]  /*bbc0*/  SHFL.IDX PT, R2, R7, 0x2, 0x181f ;  /* 0x00581f0007027f89 */ /* 0x0022a400000e0000 */
.L_x_182:
[----:B------:R-:W-:-:S04]  /*bbd0*/  IADD3 R3, R0, 0x20, RZ ;  /* 0x0000002000037810 */ /* 0x000fc80007ffe0ff */
[----:B------:R-:W-:-:S13]  /*bbe0*/  ISETP.GE.OR P2, PT, R3, R4, P0 ;  /* 0x000000040300720c */ /* 0x000fda0000746670 */
[----:B--2---:R-:W-:-:S04]  /*bbf0*/  @!P2 LEA R2, P1, R246, R2, 0x1 ;  /* 0x00000002f602a211 */ /* 0x004fc800078208ff */
[----:B------:R-:W-:-:S05]  /*bc00*/  @!P2 LEA.HI.X R3, R246, R8, R18, 0x1, P1 ;  /* 0x00000008f603a211 */ /* 0x000fca00008f0c12 */
[----:B------:R2:W-:Y:S01]  /*bc10*/  @!P2 ST.E.128 [R2.64], RZ ;  /* 0x000000ff0200a985 */ /* 0x0005e2000c101d08 */
[----:B------:R-:W-:Y:S05]  /*bc20*/  BRA.DIV ~URZ, `(.L_x_117) ;  /* 0x000027f27f007947 */ /* 0x000fea000b800000 */
[----:B------:R1:W2:Y:S04]  /*bc30*/  SHFL.IDX PT, R8, R6, 0x3, 0x181f ;  /* 0x00781f0006087f89 */ /* 0x0002a800000e0000 */
[----:B--2---:R1:W2:Y:S02]  /*bc40*/  SHFL.IDX PT, R2, R7, 0x3, 0x181f ;  /* 0x00781f0007027f89 */ /* 0x0042a400000e0000 */
.L_x_183:
[----:B------:R-:W-:-:S04]  /*bc50*/  IADD3 R3, R0, 0x30, RZ ;  /* 0x0000003000037810 */ /* 0x000fc80007ffe0ff */
[----:B------:R-:W-:-:S13]  /*bc60*/  ISETP.GE.OR P2, PT, R3, R4, P0 ;  /* 0x000000040300720c */ /* 0x000fda0000746670 */
[----:B--2---:R-:W-:-:S04]  /*bc70*/  @!P2 LEA R2, P1, R246, R2, 0x1 ;  /* 0x00000002f602a211 */ /* 0x004fc800078208ff */
[----:B------:R-:W-:-:S05]  /*bc80*/  @!P2 LEA.HI.X R3, R246, R8, R18, 0x1, P1 ;  /* 0x00000008f603a211 */ /* 0x000fca00008f0c12 */
[----:B------:R2:W-:Y:S01]  /*bc90*/  @!P2 ST.E.128 [R2.64], RZ ;  /* 0x000000ff0200a985 */ /* 0x0005e2000c101d08 */
[----:B------:R-:W-:Y:S05]  /*bca0*/  BRA.DIV ~URZ, `(.L_x_118) ;  /* 0x000028427f007947 */ /* 0x000fea000b800000 */
[----:B------:R1:W2:Y:S02]  /*bcb0*/  SHFL.IDX PT, R8, R6, 0x4, 0x181f ;  /* 0x00981f0006087f89 */ /* 0x0002a400000e0000 */
.L_x_184:
[----:B------:R-:W-:Y:S05]  /*bcc0*/  BRA.DIV ~URZ, `(.L_x_119) ;  /* 0x000028927f007947 */ /* 0x000fea000b800000 */
[----:B--2---:R2:W1:Y:S02]  /*bcd0*/  SHFL.IDX PT, R2, R7, 0x4, 0x181f ;  /* 0x00981f0007027f89 */ /* 0x00446400000e0000 */
.L_x_185:
[----:B------:R-:W-:-:S04]  /*bce0*/  IADD3 R3, R0, 0x40, RZ ;  /* 0x0000004000037810 */ /* 0x000fc80007ffe0ff */
[----:B------:R-:W-:-:S13]  /*bcf0*/  ISETP.GE.OR P2, PT, R3, R4, P0 ;  /* 0x000000040300720c */ /* 0x000fda0000746670 */
[----:B-1----:R-:W-:-:S04]  /*bd00*/  @!P2 LEA R2, P1, R246, R2, 0x1 ;  /* 0x00000002f602a211 */ /* 0x002fc800078208ff */
[----:B------:R-:W-:-:S05]  /*bd10*/  @!P2 LEA.HI.X R3, R246, R8, R18, 0x1, P1 ;  /* 0x00000008f603a211 */ /* 0x000fca00008f0c12 */
[----:B------:R1:W-:Y:S01]  /*bd20*/  @!P2 ST.E.128 [R2.64], RZ ;  /* 0x000000ff0200a985 */ /* 0x0003e2000c101d08 */
[----:B------:R-:W-:Y:S05]  /*bd30*/  BRA.DIV ~URZ, `(.L_x_120) ;  /* 0x000028927f007947 */ /* 0x000fea000b800000 */
[----:B------:R1:W2:Y:S04]  /*bd40*/  SHFL.IDX PT, R8, R6, 0x5, 0x181f ;  /* 0x00b81f0006087f89 */ /* 0x0002a800000e0000 */
[----:B-1----:R1:W3:Y:S02]  /*bd50*/  SHFL.IDX PT, R2, R7, 0x5, 0x181f ;  /* 0x00b81f0007027f89 */ /* 0x0022e400000e0000 */
.L_x_186:
[----:B------:R-:W-:-:S04]  /*bd60*/  IADD3 R3, R0, 0x50, RZ ;  /* 0x0000005000037810 */ /* 0x000fc80007ffe0ff */
[----:B------:R-:W-:-:S13]  /*bd70*/  ISETP.GE.OR P2, PT, R3, R4, P0 ;  /* 0x000000040300720c */ /* 0x000fda0000746670 */
[----:B---3--:R-:W-:-:S04]  /*bd80*/  @!P2 LEA R2, P1, R246, R2, 0x1 ;  /* 0x00000002f602a211 */ /* 0x008fc800078208ff */
[----:B--2---:R-:W-:-:S05]  /*bd90*/  @!P2 LEA.HI.X R3, R246, R8, R18, 0x1, P1 ;  /* 0x00000008f603a211 */ /* 0x004fca00008f0c12 */
[----:B------:R2:W-:Y:S01]  /*bda0*/  @!P2 ST.E.128 [R2.64], RZ ;  /* 0x000000ff0200a985 */ /* 0x0005e2000c101d08 */
[----:B------:R-:W-:Y:S05]  /*bdb0*/  BRA.DIV ~URZ, `(.L_x_121) ;  /* 0x000028e27f007947 */ /* 0x000fea000b800000 */
[----:B------:R3:W1:Y:S02]  /*bdc0*/  SHFL.IDX PT, R8, R6, 0x6, 0x181f ;  /* 0x00d81f0006087f89 */ /* 0x00066400000e0000 */
.L_x_187:
[----:B------:R-:W-:Y:S05]  /*bdd0*/  BRA.DIV ~URZ, `(.L_x_122) ;  /* 0x000029327f007947 */ /* 0x000fea000b800000 */
[----:B--2---:R2:W3:Y:S02]  /*bde0*/  SHFL.IDX PT, R2, R7, 0x6, 0x181f ;  /* 0x00d81f0007027f89 */ /* 0x0044e400000e0000 */
.L_x_188:
[----:B------:R-:W-:-:S04]  /*bdf0*/  IADD3 R3, R0, 0x60, RZ ;  /* 0x0000006000037810 */ /* 0x000fc80007ffe0ff */
[----:B------:R-:W-:-:S13]  /*be00*/  ISETP.GE.OR P2, PT, R3, R4, P0 ;  /* 0x000000040300720c */ /* 0x000fda0000746670 */
[----:B---3--:R-:W-:-:S04]  /*be10*/  @!P2 LEA R2, P1, R246, R2, 0x1 ;  /* 0x00000002f602a211 */ /* 0x008fc800078208ff */
[----:B-1----:R-:W-:-:S05]  /*be20*/  @!P2 LEA.HI.X R3, R246, R8, R18, 0x1, P1 ;  /* 0x00000008f603a211 */ /* 0x002fca00008f0c12 */
[----:B------:R1:W-:Y:S01]  /*be30*/  @!P2 ST.E.128 [R2.64], RZ ;  /* 0x000000ff0200a985 */ /* 0x0003e2000c101d08 */
[----:B------:R-:W-:Y:S05]  /*be40*/  BRA.DIV ~URZ, `(.L_x_123) ;  /* 0x000029327f007947 */ /* 0x000fea000b800000 */
[----:B----4-:R-:W3:Y:S04]  /*be50*/  SHFL.IDX PT, R6, R6, 0x7, 0x181f ;  /* 0x00f81f0006067f89 */ /* 0x010ee800000e0000 */
[----:B-1----:R1:W4:Y:S02]  /*be60*/  SHFL.IDX PT, R2, R7, 0x7, 0x181f ;  /* 0x00f81f0007027f89 */ /* 0x00232400000e0000 */
.L_x_189:
[----:B------:R-:W-:-:S04]  /*be70*/  IADD3 R0, R0, 0x70, RZ ;  /* 0x0000007000007810 */ /* 0x000fc80007ffe0ff */
[----:B------:R-:W-:-:S13]  /*be80*/  ISETP.GE.OR P1, PT, R0, R4, P0 ;  /* 0x000000040000720c */ /* 0x000fda0000726670 */
[----:B----4-:R-:W-:-:S04]  /*be90*/  @!P1 LEA R2, P0, R246, R2, 0x1 ;  /* 0x00000002f6029211 */ /* 0x010fc800078008ff */
[----:B---3--:R-:W-:-:S05]  /*bea0*/  @!P1 LEA.HI.X R3, R246, R6, R18, 0x1, P0 ;  /* 0x00000006f6039211 */ /* 0x008fca00000f0c12 */
[----:B------:R3:W-:Y:S04]  /*beb0*/  @!P1 ST.E.128 [R2.64], RZ ;  /* 0x000000ff02009985 */ /* 0x0007e8000c101d08 */
.L_x_96:
[----:B------:R-:W-:Y:S05]  /*bec0*/  BSYNC B1 ;  /* 0x0000000000017941 */ /* 0x000fea0003800000 */
.L_x_80:
[----:B------:R-:W5:Y:S02]  /*bed0*/  LDL R0, [R1+0x4c] ;  /* 0x00004c0001007983 */ /* 0x000f640000100800 */
[----:B-----5:R-:W-:-:S13]  /*bee0*/  ISETP.NE.AND P0, PT, R0, RZ, PT ;  /* 0x000000ff0000720c */ /* 0x020fda0003f05270 */
[----:B------:R-:W-:Y:S01]  /*bef0*/  @P0 WARPSYNC 0xffffffff ;  /* 0xffffffff00000948 */ /* 0x000fe20003800000 */
[----:B------:R-:W-:Y:S06]  /*bf00*/  @P0 BAR.SYNC.DEFER_BLOCKING 0x5, 0x80 ;  /* 0x0142000000000b1d */ /* 0x000fec0000010000 */
[----:B------:R-:W1:Y:S04]  /*bf10*/  @P0 LDS.128 R248, [0x9100] ;  /* 0x00910000fff80984 */ /* 0x000e680000000c00 */
[----:B------:R-:W-:Y:S06]  /*bf20*/  @P0 BAR.ARV 0x4, 0x80 ;  /* 0x0102000000000b1d */ /* 0x000fec0000002000 */
[----:B------:R-:W-:Y:S05]  /*bf30*/  @P0 BRA `(.L_x_124) ;  /* 0x00000ae000000947 */ /* 0x000fea0003800000 */
[----:B------:R-:W5:Y:S01]  /*bf40*/  S2R R0, SR_TID.X ;  /* 0x0000000000007919 */ /* 0x000f620000002100 */
[----:B-12---:R-:W-:Y:S01]  /*bf50*/  IMAD.MOV.U32 R7, RZ, RZ, RZ ;  /* 0x000000ffff077224 */ /* 0x006fe200078e00ff */
[----:B-----5:R-:W-:-:S04]  /*bf60*/  LOP3.LUT R14, R0, 0x1f, RZ, 0xc0, !PT ;  /* 0x0000001f000e7812 */ /* 0x020fc800078ec0ff */
[----:B------:R-:W-:Y:S01]  /*bf70*/  ISETP.NE.AND P5, PT, R14, 0x1f, PT ;  /* 0x0000001f0e00780c */ /* 0x000fe20003fa5270 */
[----:B------:R-:W-:Y:S10]  /*bf80*/  BRA.DIV ~URZ, `(.L_x_125) ;  /* 0x000028c27f007947 */ /* 0x000ff4000b800000 */
[----:B------:R1:W2:Y:S02]  /*bf90*/  SHFL.IDX PT, R10, R88, RZ, 0x1f ;  /* 0x00001fff580a7589 */ /* 0x0002a400000e0000 */
.L_x_190:
[----:B------:R-:W-:Y:S05]  /*bfa0*/  BRA.DIV ~URZ, `(.L_x_126) ;  /* 0x000029127f007947 */ /* 0x000fea000b800000 */
[----:B------:R1:W4:Y:S02]  /*bfb0*/  SHFL.IDX PT, R8, R88, 0x1, 0x1f ;  /* 0x00201f0058087f89 */ /* 0x00032400000e0000 */
.L_x_191:
[----:B------:R-:W-:Y:S02]  /*bfc0*/  IMAD.IADD R0, R251, 0x1, R14 ;  /* 0x00000001fb007824 */ /* 0x000fe400078e020e */
[----:B---3--:R-:W-:-:S03]  /*bfd0*/  IMAD.MOV.U32 R6, RZ, RZ, RZ ;  /* 0x000000ffff067224 */ /* 0x008fc600078e00ff */
[----:B------:R-:W-:-:S13]  /*bfe0*/  ISETP.GE.OR P0, PT, R0, c[0x0][0x53c], !P5 ;  /* 0x00014f0000007a0c */ /* 0x000fda0006f06670 */
[----:B----4-:R-:W-:Y:S01]  /*bff0*/  @!P0 IMAD.MOV.U32 R2, RZ, RZ, 0x4 ;  /* 0x00000004ff028424 */ /* 0x010fe200078e00ff */
[----:B------:R-:W-:-:S03]  /*c000*/  @!P0 MOV R3, 0x4 ;  /* 0x0000000400038802 */ /* 0x000fc60000000f00 */
[----:B------:R-:W-:-:S04]  /*c010*/  @!P0 IMAD.WIDE R4, R0, R2, c[0x0][0x580] ;  /* 0x0001600000048625 */ /* 0x000fc800078e0202 */
[----:B------:R-:W-:Y:S01]  /*c020*/  @!P0 IMAD.WIDE R2, R0, R3, c[0x0][0x578] ;  /* 0x00015e0000028625 */ /* 0x000fe200078e0203 */
[----:B------:R-:W3:Y:S04]  /*c030*/  @!P0 LDG.E R6, [R4.64] ;  /* 0x0000000804068981 */ /* 0x000ee8000c1e1900 */
[----:B------:R-:W3:Y:S01]  /*c040*/  @!P0 LDG.E R7, [R2.64] ;  /* 0x0000000802078981 */ /* 0x000ee2000c1e1900 */
[C---:B------:R-:W-:Y:S02]  /*c050*/  ISETP.GE.U32.AND P4, PT, R14.reuse, 0x10, PT ;  /* 0x000000100e00780c */ /* 0x040fe40003f86070 */
[C---:B------:R-:W-:Y:S02]  /*c060*/  ISETP.GE.U32.AND P3, PT, R14.reuse, 0x8, PT ;  /* 0x000000080e00780c */ /* 0x040fe40003f66070 */
[----:B------:R-:W-:-:S02]  /*c070*/  ISETP.GE.U32.AND P2, PT, R14, 0x4, PT ;  /* 0x000000040e00780c */ /* 0x000fc40003f46070 */
[C---:B------:R-:W-:Y:S02]  /*c080*/  ISETP.GE.U32.AND P1, PT, R14.reuse, 0x2, PT ;  /* 0x000000020e00780c */ /* 0x040fe40003f26070 */
[----:B------:R-:W-:Y:S02]  /*c090*/  ISETP.NE.AND P0, PT, R14, RZ, PT ;  /* 0x000000ff0e00720c */ /* 0x000fe40003f05270 */
[----:B------:R-:W-:Y:S01]  /*c0a0*/  MOV R13, RZ ;  /* 0x000000ff000d7202 */ /* 0x000fe20000000f00 */
[----:B---3--:R-:W-:Y:S01]  /*c0b0*/  IMAD R0, R7, R6, RZ ;  /* 0x0000000607007224 */ /* 0x008fe200078e02ff */
[----:B------:R-:W-:Y:S07]  /*c0c0*/  BRA.DIV ~URZ, `(.L_x_127) ;  /* 0x000028627f007947 */ /* 0x000fee000b800000 */
[----:B------:R3:W4:Y:S02]  /*c0d0*/  SHFL.UP PT, R4, R0, 0x1, RZ ;  /* 0x0420000000047989 */ /* 0x00072400000e00ff */
.L_x_192:
[----:B----4-:R-:W-:-:S04]  /*c0e0*/  SEL R4, R4, RZ, P0 ;  /* 0x000000ff04047207 */ /* 0x010fc80000000000 */
[----:B---3--:R-:W-:Y:S01]  /*c0f0*/  IADD3 R0, R0, R4, RZ ;  /* 0x0000000400007210 */ /* 0x008fe20007ffe0ff */
[----:B------:R-:W-:Y:S05]  /*c100*/  BRA.DIV ~URZ, `(.L_x_128) ;  /* 0x000028627f007947 */ /* 0x000fea000b800000 */
        /* <DEDUP_REMOVED lines=12> */
[----:B------:R3:W4:Y:S02]  /*c1d0*/  SHFL.IDX PT, R0, R4, 0x1f, 0x1f ;  /* 0x03e01f0004007f89 */ /* 0x00072400000e0000 */
.L_x_193:
[----:B----4-:R-:W-:Y:S01]  /*c1e0*/  IMAD R0, R0, c[0x0][0x538], RZ ;  /* 0x00014e0000007a24 */ /* 0x010fe200078e02ff */
[----:B------:R-:W-:Y:S04]  /*c1f0*/  BSSY B1, `(.L_x_129) ;  /* 0x000007d000017945 */ /* 0x000fe80003800000 */
[----:B------:R-:W-:-:S04]  /*c200*/  IADD3 R8, R0, R8, RZ ;  /* 0x0000000800087210 */ /* 0x000fc80007ffe0ff */
[----:B--2---:R-:W-:-:S13]  /*c210*/  ISETP.GT.AND P6, PT, R8, R10, PT ;  /* 0x0000000a0800720c */ /* 0x004fda0003fc4270 */
[----:B------:R-:W-:Y:S05]  /*c220*/  @P6 BRA `(.L_x_130) ;  /* 0x0000024000006947 */ /* 0x000fea0003800000 */
.L_x_134:
[----:B------:R-:W-:-:S04]  /*c230*/  IADD3 R0, R251, 0x1f, RZ ;  /* 0x0000001ffb007810 */ /* 0x000fc80007ffe0ff */
[----:B------:R-:W-:-:S13]  /*c240*/  ISETP.GE.AND P6, PT, R0, c[0x0][0x53c], PT ;  /* 0x00014f0000007a0c */ /* 0x000fda0003fc6270 */
[----:B------:R-:W-:Y:S05]  /*c250*/  @P6 BRA `(.L_x_131) ;  /* 0x0000072000006947 */ /* 0x000fea0003800000 */
[----:B------:R-:W-:Y:S01]  /*c260*/  MOV R251, R0 ;  /* 0x0000000000fb7202 */ /* 0x000fe20000000f00 */
[----:B------:R-:W-:-:S03]  /*c270*/  CS2R R6, SRZ ;  /* 0x0000000000067805 */ /* 0x000fc6000001ff00 */
[----:B------:R-:W-:-:S04]  /*c280*/  IADD3 R0, R251, R14, RZ ;  /* 0x0000000efb007210 */ /* 0x000fc80007ffe0ff */
[----:B------:R-:W-:-:S13]  /*c290*/  ISETP.GE.OR P6, PT, R0, c[0x0][0x53c], !P5 ;  /* 0x00014f0000007a0c */ /* 0x000fda0006fc6670 */
[----:B------:R-:W-:Y:S02]  /*c2a0*/  @!P6 MOV R2, 0x4 ;  /* 0x000000040002e802 */ /* 0x000fe40000000f00 */
[----:B------:R-:W-:-:S03]  /*c2b0*/  @!P6 MOV R3, 0x4 ;  /* 0x000000040003e802 */ /* 0x000fc60000000f00 */
[----:B---3--:R-:W-:-:S04]  /*c2c0*/  @!P6 IMAD.WIDE R4, R0, R2, c[0x0][0x580] ;  /* 0x000160000004e625 */ /* 0x008fc800078e0202 */
[----:B------:R-:W-:Y:S01]  /*c2d0*/  @!P6 IMAD.WIDE R2, R0, R3, c[0x0][0x578] ;  /* 0x00015e000002e625 */ /* 0x000fe200078e0203 */
[----:B------:R-:W2:Y:S04]  /*c2e0*/  @!P6 LDG.E R6, [R4.64] ;  /* 0x000000080406e981 */ /* 0x000ea8000c1e1900 */
[----:B------:R-:W2:Y:S02]  /*c2f0*/  @!P6 LDG.E R7, [R2.64] ;  /* 0x000000080207e981 */ /* 0x000ea4000c1e1900 */
[----:B--2---:R-:W-:Y:S01]  /*c300*/  IMAD R0, R7, R6, RZ ;  /* 0x0000000607007224 */ /* 0x004fe200078e02ff */
[----:B------:R-:W-:Y:S05]  /*c310*/  BRA.DIV ~URZ, `(.L_x_132) ;  /* 0x000028027f007947 */ /* 0x000fea000b800000 */
[----:B------:R2:W3:Y:S02]  /*c320*/  SHFL.UP PT, R2, R0, 0x1, RZ ;  /* 0x0420000000027989 */ /* 0x0004e400000e00ff */
.L_x_194:
[----:B---3--:R-:W-:-:S04]  /*c330*/  SEL R2, R2, RZ, P0 ;  /* 0x000000ff02027207 */ /* 0x008fc80000000000 */
[----:B--2---:R-:W-:Y:S01]  /*c340*/  IADD3 R0, R0, R2, RZ ;  /* 0x0000000200007210 */ /* 0x004fe20007ffe0ff */
[----:B------:R-:W-:Y:S05]  /*c350*/  BRA.DIV ~URZ, `(.L_x_133) ;  /* 0x000028127f007947 */ /* 0x000fea000b800000 */
[----:B------:R-:W2:Y:S02]  /*c360*/  SHFL.UP PT, R2, R0, 0x2, RZ ;  /* 0x0440000000027989 */ /* 0x000ea400000e00ff */
[----:B--2---:R-:W-:-:S05]  /*c370*/  SEL R2, R2, RZ, P1 ;  /* 0x000000ff02027207 */ /* 0x004fca0000800000 */
[----:B------:R-:W-:-:S05]  /*c380*/  IMAD.IADD R0, R0, 0x1, R2 ;  /* 0x0000000100007824 */ /* 0x000fca00078e0202 */
        /* <DEDUP_REMOVED lines=9> */
[----:B------:R2:W3:Y:S02]  /*c420*/  SHFL.IDX PT, R0, R4, 0x1f, 0x1f ;  /* 0x03e01f0004007f89 */ /* 0x0004e400000e0000 */
.L_x_195:
[----:B---3--:R-:W-:-:S05]  /*c430*/  IMAD R0, R0, c[0x0][0x538], RZ ;  /* 0x00014e0000007a24 */ /* 0x008fca00078e02ff */
[----:B------:R-:W-:-:S04]  /*c440*/  IADD3 R8, R0, R8, RZ ;  /* 0x0000000800087210 */ /* 0x000fc80007ffe0ff */
[----:B------:R-:W-:-:S13]  /*c450*/  ISETP.GT.AND P6, PT, R8, R10, PT ;  /* 0x0000000a0800720c */ /* 0x000fda0003fc4270 */
[----:B-12---:R-:W-:Y:S05]  /*c460*/  @!P6 BRA `(.L_x_134) ;  /* 0xfffffdc00000e947 */ /* 0x006fea000383ffff */
.L_x_130:
[----:B------:R-:W-:-:S05]  /*c470*/  IADD3 R12, -R0, R8, RZ ;  /* 0x00000008000c7210 */ /* 0x000fca0007ffe1ff */
[----:B------:R-:W-:-:S05]  /*c480*/  IMAD R0, R4, c[0x0][0x538], R12 ;  /* 0x00014e0004007a24 */ /* 0x000fca00078e020c */
[----:B------:R-:W-:Y:S01]  /*c490*/  ISETP.GT.AND P0, PT, R0, R10, PT ;  /* 0x0000000a0000720c */ /* 0x000fe20003f04270 */
[----:B------:R-:W-:-:S12]  /*c4a0*/  BRA.DIV ~URZ, `(.L_x_135) ;  /* 0x000028727f007947 */ /* 0x000fd8000b800000 */
[----:B------:R-:W-:-:S04]  /*c4b0*/  VOTE.ANY R0, PT, !P0 ;  /* 0x0000000000007806 */ /* 0x000fc800040e0100 */
.L_x_196:
[----:B------:R2:W4:Y:S01]  /*c4c0*/  POPC R11, R0 ;  /* 0x00000000000b7309 */ /* 0x0005220000000000 */
[----:B------:R-:W-:Y:S05]  /*c4d0*/  BRA.DIV ~URZ, `(.L_x_136) ;  /* 0x000028827f007947 */ /* 0x000fea000b800000 */
[----:B----4-:R4:W1:Y:S04]  /*c4e0*/  SHFL.IDX PT, R8, R6, R11, 0x1f ;  /* 0x00001f0b06087589 */ /* 0x01086800000e0000 */
[----:B------:R4:W2:Y:S02]  /*c4f0*/  SHFL.IDX PT, R7, R7, R11, 0x1f ;  /* 0x00001f0b07077589 */ /* 0x0008a400000e0000 */
.L_x_197:
[----:B------:R-:W-:Y:S01]  /*c500*/  ISETP.NE.AND P0, PT, R0, RZ, PT ;  /* 0x000000ff0000720c */ /* 0x000fe20003f05270 */
[----:B------:R-:W-:-:S12]  /*c510*/  BSSY B0, `(.L_x_137) ;  /* 0x0000005000007945 */ /* 0x000fd80003800000 */
[----:B------:R-:W-:Y:S05]  /*c520*/  @!P0 BRA `(.L_x_138) ;  /* 0x0000003000008947 */ /* 0x000fea0003800000 */
[----:B------:R-:W-:Y:S01]  /*c530*/  IADD3 R5, R11, -0x1, RZ ;  /* 0xffffffff0b057810 */ /* 0x000fe20007ffe0ff */
[----:B------:R-:W-:Y:S05]  /*c540*/  BRA.DIV ~URZ, `(.L_x_139) ;  /* 0x000028e27f007947 */ /* 0x000fea000b800000 */
[----:B------:R3:W4:Y:S02]  /*c550*/  SHFL.IDX PT, R13, R4, R5, 0x1f ;  /* 0x00001f05040d7589 */ /* 0x00072400000e0000 */
.L_x_138:
[----:B------:R-:W-:Y:S05]  /*c560*/  BSYNC B0 ;  /* 0x0000000000007941 */ /* 0x000fea0003800000 */
.L_x_137:
[----:B-1----:R-:W-:Y:S01]  /*c570*/  IABS R2, R8 ;  /* 0x0000000800027213 */ /* 0x002fe20000000000 */
[----:B----4-:R-:W-:Y:S01]  /*c580*/  IMAD R248, R13, c[0x0][0x538], R12 ;  /* 0x00014e000df87a24 */ /* 0x010fe200078e020c */
[----:B--2---:R-:W-:Y:S01]  /*c590*/  IABS R3, R7 ;  /* 0x0000000700037213 */ /* 0x004fe20000000000 */
[----:B------:R-:W-:Y:S01]  /*c5a0*/  IMAD.IADD R251, R11, 0x1, R251 ;  /* 0x000000010bfb7824 */ /* 0x000fe200078e02fb */
[----:B---3--:R-:W1:Y:S01]  /*c5b0*/  I2F.RP R4, R2 ;  /* 0x0000000200047306 */ /* 0x008e620000209400 */
[----:B------:R-:W-:Y:S01]  /*c5c0*/  IMAD.IADD R9, R10, 0x1, -R248 ;  /* 0x000000010a097824 */ /* 0x000fe200078e0af8 */
[----:B------:R-:W-:-:S04]  /*c5d0*/  MOV R6, R3 ;  /* 0x0000000300067202 */ /* 0x000fc80000000f00 */
[----:B------:R-:W-:Y:S02]  /*c5e0*/  IABS R10, R9 ;  /* 0x00000009000a7213 */ /* 0x000fe40000000000 */
[----:B------:R-:W-:Y:S08]  /*c5f0*/  I2F.RP R12, R6 ;  /* 0x00000006000c7306 */ /* 0x000ff00000209400 */
[----:B-1----:R-:W1:Y:S02]  /*c600*/  MUFU.RCP R4, R4 ;  /* 0x0000000400047308 */ /* 0x002e640000001000 */
[----:B-1----:R-:W-:-:S06]  /*c610*/  IADD3 R4, R4, 0xffffffe, RZ ;  /* 0x0ffffffe04047810 */ /* 0x002fcc0007ffe0ff */
[----:B------:R-:W1:Y:S02]  /*c620*/  F2I.FTZ.U32.TRUNC.NTZ R5, R4 ;  /* 0x0000000400057305 */ /* 0x000e64000021f000 */
[----:B-1----:R-:W-:-:S04]  /*c630*/  IMAD.MOV R0, RZ, RZ, -R5 ;  /* 0x000000ffff007224 */ /* 0x002fc800078e0a05 */
[----:B------:R-:W-:Y:S01]  /*c640*/  IMAD.MOV.U32 R4, RZ, RZ, R0 ;  /* 0x000000ffff047224 */ /* 0x000fe200078e0000 */
[----:B------:R-:W-:-:S03]  /*c650*/  IABS R0, R8 ;  /* 0x0000000800007213 */ /* 0x000fc60000000000 */
[----:B------:R-:W-:Y:S02]  /*c660*/  IMAD R3, R4, R2, RZ ;  /* 0x0000000204037224 */ /* 0x000fe400078e02ff */
[----:B------:R-:W-:Y:S02]  /*c670*/  IMAD.MOV.U32 R4, RZ, RZ, RZ ;  /* 0x000000ffff047224 */ /* 0x000fe400078e00ff */
[----:B------:R-:W-:Y:S02]  /*c680*/  IMAD.MOV R0, RZ, RZ, -R0 ;  /* 0x000000ffff007224 */ /* 0x000fe400078e0a00 */
[----:B------:R-:W-:-:S03]  /*c690*/  IMAD.HI.U32 R5, R5, R3, R4 ;  /* 0x0000000305057227 */ /* 0x000fc600078e0004 */
[----:B------:R-:W-:Y:S01]  /*c6a0*/  MOV R4, R0 ;  /* 0x0000000000047202 */ /* 0x000fe20000000f00 */
        /* <DEDUP_REMOVED lines=13> */
[----:B------:R-:W-:Y:S01]  /*c780*/  @P2 IADD3 R0, R0, 0x1, RZ ;  /* 0x0000000100002810 */ /* 0x000fe20007ffe0ff */
[----:B-1----:R-:W-:-:S06]  /*c790*/  IMAD.MOV R2, RZ, RZ, -R3 ;  /* 0x000000ffff027224 */ /* 0x002fcc00078e0a03 */
[----:B------:R-:W-:Y:S01]  /*c7a0*/  @!P0 IMAD.MOV R0, RZ, RZ, -R0 ;  /* 0x000000ffff008224 */ /* 0x000fe200078e0a00 */
[----:B------:R-:W-:Y:S02]  /*c7b0*/  @!P1 LOP3.LUT R0, RZ, R8, RZ, 0x33, !PT ;  /* 0x00000008ff009212 */ /* 0x000fe400078e33ff */
[----:B------:R-:W-:Y:S02]  /*c7c0*/  MOV R4, R2 ;  /* 0x0000000200047202 */ /* 0x000fe40000000f00 */
[----:B------:R-:W-:Y:S02]  /*c7d0*/  IABS R2, R7 ;  /* 0x0000000700027213 */ /* 0x000fe40000000000 */
[----:B------:R-:W-:Y:S01]  /*c7e0*/  IABS R10, R0 ;  /* 0x00000000000a7213 */ /* 0x000fe20000000000 */
[----:B------:R-:W-:Y:S02]  /*c7f0*/  IMAD R4, R4, R6, RZ ;  /* 0x0000000604047224 */ /* 0x000fe400078e02ff */
[----:B------:R-:W-:-:S02]  /*c800*/  IMAD.MOV R5, RZ, RZ, -R2 ;  /* 0x000000ffff057224 */ /* 0x000fc400078e0a02 */
[----:B------:R-:W-:-:S04]  /*c810*/  IMAD.MOV.U32 R2, RZ, RZ, RZ ;  /* 0x000000ffff027224 */ /* 0x000fc800078e00ff */
[----:B------:R-:W-:Y:S01]  /*c820*/  IMAD.HI.U32 R2, R3, R4, R2 ;  /* 0x0000000403027227 */ /* 0x000fe200078e0002 */
[----:B------:R-:W-:-:S03]  /*c830*/  MOV R4, R5 ;  /* 0x0000000500047202 */ /* 0x000fc60000000f00 */
[----:B------:R-:W-:-:S04]  /*c840*/  IMAD.MOV.U32 R3, RZ, RZ, R10 ;  /* 0x000000ffff037224 */ /* 0x000fc800078e000a */
        /* <DEDUP_REMOVED lines=13> */
[----:B------:R-:W-:-:S04]  /*c920*/  @!P1 LOP3.LUT R2, RZ, R7, RZ, 0x33, !PT ;  /* 0x00000007ff029212 */ /* 0x000fc800078e33ff */
[----:B------:R-:W-:Y:S01]  /*c930*/  IADD3 R3, -R2, RZ, RZ ;  /* 0x000000ff02037210 */ /* 0x000fe20007ffe1ff */
[----:B------:R-:W-:-:S04]  /*c940*/  IMAD R2, R7, 0x1000000, R2 ;  /* 0x0100000007027824 */ /* 0x000fc800078e0202 */
[----:B------:R-:W-:-:S04]  /*c950*/  IMAD R0, R7, R3, R0 ;  /* 0x0000000307007224 */ /* 0x000fc800078e0200 */
[----:B------:R-:W-:Y:S01]  /*c960*/  IMAD R250, R0, 0x10000, R2 ;  /* 0x0001000000fa7824 */ /* 0x000fe200078e0202 */
[----:B------:R-:W-:Y:S05]  /*c970*/  BRA `(.L_x_140) ;  /* 0x0000004000007947 */ /* 0x000fea0003800000 */
.L_x_131:
[----:B------:R-:W-:Y:S01]  /*c980*/  IMAD.MOV.U32 R248, RZ, RZ, R10 ;  /* 0x000000fffff87224 */ /* 0x000fe200078e000a */
[----:B------:R-:W-:Y:S01]  /*c990*/  MOV R250, RZ ;  /* 0x000000ff00fa7202 */ /* 0x000fe20000000f00 */
[----:B------:R-:W-:Y:S01]  /*c9a0*/  IMAD.MOV.U32 R249, RZ, RZ, RZ ;  /* 0x000000fffff97224 */ /* 0x000fe200078e00ff */
[----:B------:R-:W-:Y:S02]  /*c9b0*/  MOV R251, c[0x0][0x53c] ;  /* 0x00014f0000fb7a02 */ /* 0x000fe40000000f00 */
.L_x_140:
[----:B------:R-:W-:Y:S05]  /*c9c0*/  BSYNC B1 ;  /* 0x0000000000017941 */ /* 0x000fea0003800000 */
.L_x_129:
[----:B------:R-:W-:Y:S01]  /*c9d0*/  WARPSYNC 0xffffffff ;  /* 0xffffffff00007948 */ /* 0x000fe20003800000 */
[----:B------:R-:W-:Y:S01]  /*c9e0*/  BAR.SYNC.DEFER_BLOCKING 0x4, 0x80 ;  /* 0x0102000000007b1d */ /* 0x000fe20000010000 */
[----:B------:R-:W-:-:S13]  /*c9f0*/  ISETP.NE.AND P0, PT, R14, RZ, PT ;  /* 0x000000ff0e00720c */ /* 0x000fda0003f05270 */
[----:B------:R2:W-:Y:S04]  /*ca00*/  @!P0 STS.128 [0x9100], R248 ;  /* 0x009100f8ff008388 */ /* 0x0005e80000000c00 */
[----:B------:R-:W-:Y:S06]  /*ca10*/  BAR.ARV 0x5, 0x80 ;  /* 0x0142000000007b1d */ /* 0x000fec0000002000 */
.L_x_124:
[----:B-1----:R-:W-:-:S13]  /*ca20*/  ISETP.GE.AND P0, PT, R251, c[0x0][0x53c], PT ;  /* 0x00014f00fb007a0c */ /* 0x002fda0003f06270 */
[----:B--234-:R-:W-:Y:S01]  /*ca30*/  @P0 CALL.REL.NOINC `(.L_x_141) ;  /* 0x0000001000000944 */ /* 0x01cfe20003c00000 */
[----:B------:R-:W-:Y:S05]  /*ca40*/  BRA `(.L_x_142) ;  /* 0xffff498000007947 */ /* 0x000fea000383ffff */
.L_x_141:
[----:B------:R-:W-:Y:S05]  /*ca50*/  EXIT ;  /* 0x000000000000794d */ /* 0x000fea0003800000 */
.L_x_32:
[----:B------:R-:W-:Y:S01]  /*ca60*/  IMAD.MOV.U32 R0, RZ, RZ, R5 ;  /* 0x000000ffff007224 */ /* 0x000fe200078e0005 */
[----:B------:R-:W-:Y:S02]  /*ca70*/  MOV R2, 0x1 ;  /* 0x0000000100027802 */ /* 0x000fe40000000f00 */
[----:B------:R-:W-:Y:S02]  /*ca80*/  MOV R3, 0xcaa0 ;  /* 0x0000caa000037802 */ /* 0x000fe40000000f00 */
[----:B--2---:R-:W-:Y:S05]  /*ca90*/  CALL.REL.NOINC `($__internal_2_$__cuda_sm70_shflsync_up_p) ;  /* 0x0000248000007944 */ /* 0x004fea0003c00000 */
[----:B------:R-:W-:Y:S01]  /*caa0*/  MOV R0, R4 ;  /* 0x0000000400007202 */ /* 0x000fe20000000f00 */
[----:B------:R-:W-:Y:S05]  /*cab0*/  BRA `(.L_x_143) ;  /* 0xffff39a000007947 */ /* 0x000fea000383ffff */
.L_x_33:
[----:B------:R-:W-:Y:S01]  /*cac0*/  IMAD.MOV.U32 R0, RZ, RZ, R5 ;  /* 0x000000ffff007224 */ /* 0x000fe200078e0005 */
[----:B------:R-:W-:Y:S02]  /*cad0*/  MOV R2, 0x2 ;  /* 0x0000000200027802 */ /* 0x000fe40000000f00 */
[----:B------:R-:W-:Y:S02]  /*cae0*/  MOV R3, 0xcb00 ;  /* 0x0000cb0000037802 */ /* 0x000fe40000000f00 */
[----:B--2---:R-:W-:Y:S05]  /*caf0*/  CALL.REL.NOINC `($__internal_2_$__cuda_sm70_shflsync_up_p) ;  /* 0x0000242000007944 */ /* 0x004fea0003c00000 */
[----:B------:R-:W-:Y:S01]  /*cb00*/  SEL R0, R4, RZ, P4 ;  /* 0x000000ff04007207 */ /* 0x000fe20002000000 */
[----:B------:R-:W-:Y:S01]  /*cb10*/  IMAD.MOV.U32 R2, RZ, RZ, 0x4 ;  /* 0x00000004ff027424 */ /* 0x000fe200078e00ff */
[----:B------:R-:W-:-:S03]  /*cb20*/  MOV R3, 0xcb50 ;  /* 0x0000cb5000037802 */ /* 0x000fc60000000f00 */
[----:B------:R-:W-:Y:S02]  /*cb30*/  IMAD.IADD R0, R5, 0x1, R0 ;  /* 0x0000000105007824 */ /* 0x000fe400078e0200 */
[----:B------:R-:W-:Y:S05]  /*cb40*/  CALL.REL.NOINC `($__internal_2_$__cuda_sm70_shflsync_up_p) ;  /* 0x000023d000007944 */ /* 0x000fea0003c00000 */
        /* <DEDUP_REMOVED lines=12> */
[----:B------:R-:W-:Y:S02]  /*cc10*/  MOV R3, 0x1f ;  /* 0x0000001f00037802 */ /* 0x000fe40000000f00 */
[----:B------:R-:W-:Y:S01]  /*cc20*/  MOV R2, 0xcc60 ;  /* 0x0000cc6000027802 */ /* 0x000fe20000000f00 */
[----:B------:R-:W-:-:S04]  /*cc30*/  IMAD.IADD R4, R0, 0x1, R4 ;  /* 0x0000000100047824 */ /* 0x000fc800078e0204 */
[----:B------:R-:W-:Y:S02]  /*cc40*/  IMAD.MOV.U32 R9, RZ, RZ, R4 ;  /* 0x000000ffff097224 */ /* 0x000fe400078e0004 */
[----:B------:R-:W-:Y:S05]  /*cc50*/  CALL.REL.NOINC `($__internal_1_$__cuda_sm70_shflsync_idx_p) ;  /* 0x0000227000007944 */ /* 0x000fea0003c00000 */
[----:B------:R-:W-:Y:S01]  /*cc60*/  MOV R0, R5 ;  /* 0x0000000500007202 */ /* 0x000fe20000000f00 */
[----:B------:R-:W-:Y:S05]  /*cc70*/  BRA `(.L_x_144) ;  /* 0xffff38e000007947 */ /* 0x000fea000383ffff */
.L_x_35:
[----:B------:R-:W-:Y:S02]  /*cc80*/  SEL R0, RZ, 0x1, P0 ;  /* 0x00000001ff007807 */ /* 0x000fe40000000000 */
[----:B------:R-:W-:Y:S02]  /*cc90*/  MOV R2, 0xccb0 ;  /* 0x0000ccb000027802 */ /* 0x000fe40000000f00 */
[----:B--2---:R-:W-:Y:S05]  /*cca0*/  CALL.REL.NOINC `($__internal_3_$__cuda_sm70_votesync_ballot) ;  /* 0x000022e000007944 */ /* 0x004fea0003c00000 */
[----:B------:R-:W-:Y:S05]  /*ccb0*/  BRA `(.L_x_145) ;  /* 0xffff393000007947 */ /* 0x000fea000383ffff */
.L_x_36:
[----:B------:R-:W-:Y:S01]  /*ccc0*/  IMAD.MOV.U32 R9, RZ, RZ, R8 ;  /* 0x000000ffff097224 */ /* 0x000fe200078e0008 */
[----:B--2---:R-:W-:Y:S01]  /*ccd0*/  MOV R5, R251 ;  /* 0x000000fb00057202 */ /* 0x004fe20000000f00 */
[----:B------:R-:W-:Y:S01]  /*cce0*/  IMAD.MOV.U32 R3, RZ, RZ, 0x1f ;  /* 0x0000001fff037424 */ /* 0x000fe200078e00ff */
[----:B------:R-:W-:Y:S02]  /*ccf0*/  MOV R2, 0xcd10 ;  /* 0x0000cd1000027802 */ /* 0x000fe40000000f00 */
[----:B-1----:R-:W-:Y:S05]  /*cd00*/  CALL.REL.NOINC `($__internal_1_$__cuda_sm70_shflsync_idx_p) ;  /* 0x000021c000007944 */ /* 0x002fea0003c00000 */
[----:B------:R-:W-:Y:S01]  /*cd10*/  IMAD.MOV.U32 R12, RZ, RZ, R5 ;  /* 0x000000ffff0c7224 */ /* 0x000fe200078e0005 */
[----:B------:R-:W-:Y:S01]  /*cd20*/  MOV R9, R7 ;  /* 0x0000000700097202 */ /* 0x000fe20000000f00 */
[----:B------:R-:W-:Y:S01]  /*cd30*/  IMAD.MOV.U32 R248, RZ, RZ, RZ ;  /* 0x000000fffff87224 */ /* 0x000fe200078e00ff */
[----:B------:R-:W-:Y:S01]  /*cd40*/  MOV R5, R251 ;  /* 0x000000fb00057202 */ /* 0x000fe20000000f00 */
[----:B------:R-:W-:Y:S01]  /*cd50*/  IMAD.MOV.U32 R3, RZ, RZ, 0x1f ;  /* 0x0000001fff037424 */ /* 0x000fe200078e00ff */
[----:B------:R-:W-:-:S02]  /*cd60*/  MOV R2, 0xcd80 ;  /* 0x0000cd8000027802 */ /* 0x000fc40000000f00 */
[----:B------:R-:W-:Y:S05]  /*cd70*/  CALL.REL.NOINC `($__internal_1_$__cuda_sm70_shflsync_idx_p) ;  /* 0x0000215000007944 */ /* 0x000fea0003c00000 */
[----:B------:R-:W-:Y:S01]  /*cd80*/  MOV R11, R5 ;  /* 0x00000005000b7202 */ /* 0x000fe20000000f00 */
[----:B------:R-:W-:Y:S05]  /*cd90*/  BRA `(.L_x_146) ;  /* 0xffff38a000007947 */ /* 0x000fea000383ffff */
.L_x_39:
[----:B------:R-:W-:Y:S01]  /*cda0*/  IMAD.MOV.U32 R9, RZ, RZ, R4 ;  /* 0x000000ffff097224 */ /* 0x000fe200078e0004 */
[----:B------:R-:W-:-:S02]  /*cdb0*/  MOV R3, 0x1f ;  /* 0x0000001f00037802 */ /* 0x000fc40000000f00 */
[----:B------:R-:W-:Y:S02]  /*cdc0*/  MOV R2, 0xcde0 ;  /* 0x0000cde000027802 */ /* 0x000fe40000000f00 */
[----:B-1234-:R-:W-:Y:S05]  /*cdd0*/  CALL.REL.NOINC `($__internal_1_$__cuda_sm70_shflsync_idx_p) ;  /* 0x000020f000007944 */ /* 0x01efea0003c00000 */
[----:B------:R-:W-:Y:S01]  /*cde0*/  MOV R248, R5 ;  /* 0x0000000500f87202 */ /* 0x000fe20000000f00 */
[----:B------:R-:W-:Y:S05]  /*cdf0*/  BRA `(.L_x_38) ;  /* 0xffff38a000007947 */ /* 0x000fea000383ffff */
.L_x_47:
[----:B------:R-:W-:Y:S01]  /*ce00*/  IMAD.MOV.U32 R9, RZ, RZ, R6 ;  /* 0x000000ffff097224 */ /* 0x000fe200078e0006 */
[----:B------:R-:W-:Y:S01]  /*ce10*/  MOV R5, RZ ;  /* 0x000000ff00057202 */ /* 0x000fe20000000f00 */
[----:B------:R-:W-:Y:S01]  /*ce20*/  IMAD.MOV.U32 R3, RZ, RZ, 0x181f ;  /* 0x0000181fff037424 */ /* 0x000fe200078e00ff */
[----:B-1----:R-:W-:Y:S02]  /*ce30*/  MOV R2, 0xce50 ;  /* 0x0000ce5000027802 */ /* 0x002fe40000000f00 */
[----:B------:R-:W-:Y:S05]  /*ce40*/  CALL.REL.NOINC `($__internal_1_$__cuda_sm70_shflsync_idx_p) ;  /* 0x0000208000007944 */ /* 0x000fea0003c00000 */
[----:B------:R-:W-:Y:S01]  /*ce50*/  MOV R8, R5 ;  /* 0x0000000500087202 */ /* 0x000fe20000000f00 */
[----:B------:R-:W-:Y:S05]  /*ce60*/  BRA `(.L_x_147) ;  /* 0xffff532000007947 */ /* 0x000fea000383ffff */
.L_x_48:
[----:B------:R-:W-:Y:S01]  /*ce70*/  IMAD.MOV.U32 R9, RZ, RZ, R7 ;  /* 0x000000ffff097224 */ /* 0x000fe200078e0007 */
[----:B------:R-:W-:Y:S01]  /*ce80*/  MOV R5, RZ ;  /* 0x000000ff00057202 */ /* 0x000fe20000000f00 */
[----:B------:R-:W-:Y:S01]  /*ce90*/  IMAD.MOV.U32 R3, RZ, RZ, 0x181f ;  /* 0x0000181fff037424 */ /* 0x000fe200078e00ff */
[----:B-1----:R-:W-:Y:S02]  /*cea0*/  MOV R2, 0xcec0 ;  /* 0x0000cec000027802 */ /* 0x002fe40000000f00 */
[----:B--23--:R-:W-:Y:S05]  /*ceb0*/  CALL.REL.NOINC `($__internal_1_$__cuda_sm70_shflsync_idx_p) ;  /* 0x0000201000007944 */ /* 0x00cfea0003c00000 */
[----:B------:R-:W-:Y:S01]  /*cec0*/  MOV R2, R5 ;  /* 0x0000000500027202 */ /* 0x000fe20000000f00 */
[----:B------:R-:W-:Y:S05]  /*ced0*/  BRA `(.L_x_148) ;  /* 0xffff52d000007947 */ /* 0x000fea000383ffff */
.L_x_51:
[----:B------:R-:W-:Y:S01]  /*cee0*/  IMAD.MOV.U32 R9, RZ, RZ, R6 ;  /* 0x000000ffff097224 */ /* 0x000fe200078e0006 */
[----:B------:R-:W-:Y:S01]  /*cef0*/  MOV R5, 0x1 ;  /* 0x0000000100057802 */ /* 0x000fe20000000f00 */
[----:B---3--:R-:W-:Y:S01]  /*cf00*/  IMAD.MOV.U32 R3, RZ, RZ, 0x181f ;  /* 0x0000181fff037424 */ /* 0x008fe200078e00ff */
[----:B----4-:R-:W-:-:S02]  /*cf10*/  MOV R2, 0xcf30 ;  /* 0x0000cf3000027802 */ /* 0x010fc40000000f00 */
[----:B-12---:R-:W-:Y:S05]  /*cf20*/  CALL.REL.NOINC `($__internal_1_$__cuda_sm70_shflsync_idx_p) ;  /* 0x00001fa000007944 */ /* 0x006fea0003c00000 */
[----:B------:R-:W-:Y:S01]  /*cf30*/  IMAD.MOV.U32 R8, RZ, RZ, R5 ;  /* 0x000000ffff087224 */ /* 0x000fe200078e0005 */
[----:B------:R-:W-:Y:S01]  /*cf40*/  MOV R5, 0x1 ;  /* 0x0000000100057802 */ /* 0x000fe20000000f00 */
[----:B------:R-:W-:Y:S01]  /*cf50*/  IMAD.MOV.U32 R9, RZ, RZ, R7 ;  /* 0x000000ffff097224 */ /* 0x000fe200078e0007 */
[----:B------:R-:W-:-:S02]  /*cf60*/  MOV R3, 0x181f ;  /* 0x0000181f00037802 */ /* 0x000fc40000000f00 */
[----:B------:R-:W-:Y:S02]  /*cf70*/  MOV R2, 0xcf90 ;  /* 0x0000cf9000027802 */ /* 0x000fe40000000f00 */
[----:B------:R-:W-:Y:S05]  /*cf80*/  CALL.REL.NOINC `($__internal_1_$__cuda_sm70_shflsync_idx_p) ;  /* 0x00001f4000007944 */ /* 0x000fea0003c00000 */
[----:B------:R-:W-:Y:S01]  /*cf90*/  MOV R2, R5 ;  /* 0x0000000500027202 */ /* 0x000fe20000000f00 */
[----:B------:R-:W-:Y:S05]  /*cfa0*/  BRA `(.L_x_149) ;  /* 0xffff52e000007947 */ /* 0x000fea000383ffff */
.L_x_54:
[----:B------:R-:W-:Y:S01]  /*cfb0*/  IMAD.MOV.U32 R9, RZ, RZ, R6 ;  /* 0x000000ffff097224 */ /* 0x000fe200078e0006 */
[----:B------:R-:W-:Y:S01]  /*cfc0*/  MOV R5, 0x2 ;  /* 0x0000000200057802 */ /* 0x000fe20000000f00 */
[----:B-1----:R-:W-:Y:S01]  /*cfd0*/  IMAD.MOV.U32 R3, RZ, RZ, 0x181f ;  /* 0x0000181fff037424 */ /* 0x002fe200078e00ff */
[----:B----4-:R-:W-:Y:S02]  /*cfe0*/  MOV R2, 0xd000 ;  /* 0x0000d00000027802 */ /* 0x010fe40000000f00 */
[----:B--23--:R-:W-:Y:S05]  /*cff0*/  CALL.REL.NOINC `($__internal_1_$__cuda_sm70_shflsync_idx_p) ;  /* 0x00001ed000007944 */ /* 0x00cfea0003c00000 */
[----:B------:R-:W-:Y:S01]  /*d000*/  MOV R8, R5 ;  /* 0x0000000500087202 */ /* 0x000fe20000000f00 */
[----:B------:R-:W-:Y:S05]  /*d010*/  BRA `(.L_x_150) ;  /* 0xffff534000007947 */ /* 0x000fea000383ffff */
.L_x_55:
[----:B------:R-:W-:Y:S01]  /*d020*/  IMAD.MOV.U32 R9, RZ, RZ, R7 ;  /* 0x000000ffff097224 */ /* 0x000fe200078e0007 */
[----:B------:R-:W-:Y:S01]  /*d030*/  MOV R5, 0x2 ;  /* 0x0000000200057802 */ /* 0x000fe20000000f00 */
[----:B------:R-:W-:Y:S01]  /*d040*/  IMAD.MOV.U32 R3, RZ, RZ, 0x181f ;  /* 0x0000181fff037424 */ /* 0x000fe200078e00ff */
[----:B----4-:R-:W-:Y:S02]  /*d050*/  MOV R2, 0xd070 ;  /* 0x0000d07000027802 */ /* 0x010fe40000000f00 */
[----:B-123--:R-:W-:Y:S05]  /*d060*/  CALL.REL.NOINC `($__internal_1_$__cuda_sm70_shflsync_idx_p) ;  /* 0x00001e6000007944 */ /* 0x00efea0003c00000 */
[----:B------:R-:W-:Y:S01]  /*d070*/  MOV R2, R5 ;  /* 0x0000000500027202 */ /* 0x000fe20000000f00 */
[----:B------:R-:W-:Y:S05]  /*d080*/  BRA `(.L_x_151) ;  /* 0xffff52f000007947 */ /* 0x000fea000383ffff */
.L_x_58:
[----:B------:R-:W-:Y:S01]  /*d090*/  IMAD.MOV.U32 R9, RZ, RZ, R6 ;  /* 0x000000ffff097224 */ /* 0x000fe200078e0006 */
[----:B------:R-:W-:Y:S01]  /*d0a0*/  MOV R5, 0x3 ;  /* 0x0000000300057802 */ /* 0x000fe20000000f00 */
[----:B-1----:R-:W-:Y:S01]  /*d0b0*/  IMAD.MOV.U32 R3, RZ, RZ, 0x181f ;  /* 0x0000181fff037424 */ /* 0x002fe200078e00ff */
[----:B------:R-:W-:-:S02]  /*d0c0*/  MOV R2, 0xd0e0 ;  /* 0x0000d0e000027802 */ /* 0x000fc40000000f00 */
[----:B--234-:R-:W-:Y:S05]  /*d0d0*/  CALL.REL.NOINC `($__internal_1_$__cuda_sm70_shflsync_idx_p) ;  /* 0x00001df000007944 */ /* 0x01cfea0003c00000 */
        /* <DEDUP_REMOVED lines=8> */
.L_x_61:
[----:B------:R-:W-:Y:S01]  /*d160*/  IMAD.MOV.U32 R9, RZ, RZ, R6 ;  /* 0x000000ffff097224 */ /* 0x000fe200078e0006 */
[----:B------:R-:W-:Y:S01]  /*d170*/  MOV R5, 0x4 ;  /* 0x0000000400057802 */ /* 0x000fe20000000f00 */
[----:B-1----:R-:W-:Y:S01]  /*d180*/  IMAD.MOV.U32 R3, RZ, RZ, 0x181f ;  /* 0x0000181fff037424 */ /* 0x002fe200078e00ff */
[----:B------:R-:W-:Y:S02]  /*d190*/  MOV R2, 0xd1b0 ;  /* 0x0000d1b000027802 */ /* 0x000fe40000000f00 */
[----:B--234-:R-:W-:Y:S05]  /*d1a0*/  CALL.REL.NOINC `($__internal_1_$__cuda_sm70_shflsync_idx_p) ;  /* 0x00001d2000007944 */ /* 0x01cfea0003c00000 */
[----:B------:R-:W-:Y:S01]  /*d1b0*/  MOV R8, R5 ;  /* 0x0000000500087202 */ /* 0x000fe20000000f00 */
[----:B------:R-:W-:Y:S05]  /*d1c0*/  BRA `(.L_x_153) ;  /* 0xffff536000007947 */ /* 0x000fea000383ffff */
.L_x_62:
[----:B------:R-:W-:Y:S01]  /*d1d0*/  IMAD.MOV.U32 R9, RZ, RZ, R7 ;  /* 0x000000ffff097224 */ /* 0x000fe200078e0007 */
[----:B------:R-:W-:Y:S01]  /*d1e0*/  MOV R5, 0x4 ;  /* 0x0000000400057802 */ /* 0x000fe20000000f00 */
[----:B-1----:R-:W-:Y:S01]  /*d1f0*/  IMAD.MOV.U32 R3, RZ, RZ, 0x181f ;  /* 0x0000181fff037424 */ /* 0x002fe200078e00ff */
[----:B------:R-:W-:Y:S02]  /*d200*/  MOV R2, 0xd220 ;  /* 0x0000d22000027802 */ /* 0x000fe40000000f00 */
[----:B--234-:R-:W-:Y:S05]  /*d210*/  CALL.REL.NOINC `($__internal_1_$__cuda_sm70_shflsync_idx_p) ;  /* 0x00001cb000007944 */ /* 0x01cfea0003c00000 */
[----:B------:R-:W-:Y:S01]  /*d220*/  MOV R2, R5 ;  /* 0x0000000500027202 */ /* 0x000fe20000000f00 */
[----:B------:R-:W-:Y:S05]  /*d230*/  BRA `(.L_x_154) ;  /* 0xffff531000007947 */ /* 0x000fea000383ffff */
.L_x_65:
[----:B------:R-:W-:Y:S01]  /*d240*/  IMAD.MOV.U32 R9, RZ, RZ, R6 ;  /* 0x000000ffff097224 */ /* 0x000fe200078e0006 */
[----:B------:R-:W-:Y:S01]  /*d250*/  MOV R5, 0x5 ;  /* 0x0000000500057802 */ /* 0x000fe20000000f00 */
[----:B--2---:R-:W-:Y:S01]  /*d260*/  IMAD.MOV.U32 R3, RZ, RZ, 0x181f ;  /* 0x0000181fff037424 */ /* 0x004fe200078e00ff */
[----:B---3--:R-:W-:-:S02]  /*d270*/  MOV R2, 0xd290 ;  /* 0x0000d29000027802 */ /* 0x008fc40000000f00 */
[----:B-1--4-:R-:W-:Y:S05]  /*d280*/  CALL.REL.NOINC `($__internal_1_$__cuda_sm70_shflsync_idx_p) ;  /* 0x00001c4000007944 */ /* 0x012fea0003c00000 */
        /* <DEDUP_REMOVED lines=8> */
.L_x_68:
[----:B------:R-:W-:Y:S01]  /*d310*/  IMAD.MOV.U32 R9, RZ, RZ, R6 ;  /* 0x000000ffff097224 */ /* 0x000fe200078e0006 */
[----:B------:R-:W-:Y:S01]  /*d320*/  MOV R5, 0x6 ;  /* 0x0000000600057802 */ /* 0x000fe20000000f00 */
[----:B-1----:R-:W-:Y:S01]  /*d330*/  IMAD.MOV.U32 R3, RZ, RZ, 0x181f ;  /* 0x0000181fff037424 */ /* 0x002fe200078e00ff */
[----:B---3--:R-:W-:Y:S02]  /*d340*/  MOV R2, 0xd360 ;  /* 0x0000d36000027802 */ /* 0x008fe40000000f00 */
[----:B--2-4-:R-:W-:Y:S05]  /*d350*/  CALL.REL.NOINC `($__internal_1_$__cuda_sm70_shflsync_idx_p) ;  /* 0x00001b7000007944 */ /* 0x014fea0003c00000 */
[----:B------:R-:W-:Y:S01]  /*d360*/  MOV R8, R5 ;  /* 0x0000000500087202 */ /* 0x000fe20000000f00 */
[----:B------:R-:W-:Y:S05]  /*d370*/  BRA `(.L_x_156) ;  /* 0xffff538000007947 */ /* 0x000fea000383ffff */
.L_x_69:
[----:B------:R-:W-:Y:S01]  /*d380*/  IMAD.MOV.U32 R9, RZ, RZ, R7 ;  /* 0x000000ffff097224 */ /* 0x000fe200078e0007 */
[----:B------:R-:W-:Y:S01]  /*d390*/  MOV R5, 0x6 ;  /* 0x0000000600057802 */ /* 0x000fe20000000f00 */
[----:B------:R-:W-:Y:S01]  /*d3a0*/  IMAD.MOV.U32 R3, RZ, RZ, 0x181f ;  /* 0x0000181fff037424 */ /* 0x000fe200078e00ff */
[----:B---3--:R-:W-:Y:S02]  /*d3b0*/  MOV R2, 0xd3d0 ;  /* 0x0000d3d000027802 */ /* 0x008fe40000000f00 */
[----:B-12-4-:R-:W-:Y:S05]  /*d3c0*/  CALL.REL.NOINC `($__internal_1_$__cuda_sm70_shflsync_idx_p) ;  /* 0x00001b0000007944 */ /* 0x016fea0003c00000 */
[----:B------:R-:W-:Y:S01]  /*d3d0*/  MOV R2, R5 ;  /* 0x0000000500027202 */ /* 0x000fe20000000f00 */
[----:B------:R-:W-:Y:S05]  /*d3e0*/  BRA `(.L_x_157) ;  /* 0xffff533000007947 */ /* 0x000fea000383ffff */
.L_x_72:
        /* <DEDUP_REMOVED lines=13> */
.L_x_77:
[----:B------:R-:W-:Y:S01]  /*d4c0*/  IMAD.MOV.U32 R0, RZ, RZ, R241 ;  /* 0x000000ffff007224 */ /* 0x000fe200078e00f1 */
[----:B------:R-:W-:Y:S01]  /*d4d0*/  MOV R10, 0x1f ;  /* 0x0000001f000a7802 */ /* 0x000fe20000000f00 */
[----:B------:R-:W-:Y:S01]  /*d4e0*/  IMAD.MOV.U32 R3, RZ, RZ, 0x2 ;  /* 0x00000002ff037424 */ /* 0x000fe200078e00ff */
[----:B------:R-:W-:Y:S02]  /*d4f0*/  MOV R9, 0xffffffff ;  /* 0xffffffff00097802 */ /* 0x000fe40000000f00 */
[----:B------:R-:W-:Y:S02]  /*d500*/  MOV R2, 0xd520 ;  /* 0x0000d52000027802 */ /* 0x000fe40000000f00 */
[----:B------:R-:W-:Y:S05]  /*d510*/  CALL.REL.NOINC `($__internal_0_$__cuda_sm70_shflsync_bfly_p) ;  /* 0x0000197000007944 */ /* 0x000fea0003c00000 */
[----:B------:R-:W-:Y:S01]  /*d520*/  FADD.FTZ R241, R241, R0 ;  /* 0x00000000f1f17221 */ /* 0x000fe20000010000 */
[----:B------:R-:W-:Y:S02]  /*d530*/  MOV R3, 0x1 ;  /* 0x0000000100037802 */ /* 0x000fe40000000f00 */
[----:B------:R-:W-:Y:S02]  /*d540*/  MOV R2, 0xd570 ;  /* 0x0000d57000027802 */ /* 0x000fe40000000f00 */
[----:B------:R-:W-:-:S02]  /*d550*/  MOV R0, R241 ;  /* 0x000000f100007202 */ /* 0x000fc40000000f00 */
[----:B------:R-:W-:Y:S05]  /*d560*/  CALL.REL.NOINC `($__internal_0_$__cuda_sm70_shflsync_bfly_p) ;  /* 0x0000192000007944 */ /* 0x000fea0003c00000 */
[----:B------:R-:W-:Y:S01]  /*d570*/  FADD.FTZ R4, R241, R0 ;  /* 0x00000000f1047221 */ /* 0x000fe20000010000 */
[----:B------:R-:W-:-:S02]  /*d580*/  MOV R0, R242 ;  /* 0x000000f200007202 */ /* 0x000fc40000000f00 */
[----:B------:R-:W-:Y:S02]  /*d590*/  MOV R3, 0x2 ;  /* 0x0000000200037802 */ /* 0x000fe40000000f00 */
[----:B------:R-:W-:Y:S02]  /*d5a0*/  MOV R2, 0xd5c0 ;  /* 0x0000d5c000027802 */ /* 0x000fe40000000f00 */
[----:B------:R-:W-:Y:S05]  /*d5b0*/  CALL.REL.NOINC `($__internal_0_$__cuda_sm70_shflsync_bfly_p) ;  /* 0x000018d000007944 */ /* 0x000fea0003c00000 */
[----:B------:R-:W-:Y:S01]  /*d5c0*/  FADD.FTZ R6, R242, R0 ;  /* 0x00000000f2067221 */ /* 0x000fe20000010000 */
[----:B------:R-:W-:Y:S02]  /*d5d0*/  MOV R3, 0x1 ;  /* 0x0000000100037802 */ /* 0x000fe40000000f00 */
[----:B------:R-:W-:Y:S02]  /*d5e0*/  MOV R2, 0xd610 ;  /* 0x0000d61000027802 */ /* 0x000fe40000000f00 */
[----:B------:R-:W-:Y:S02]  /*d5f0*/  MOV R0, R6 ;  /* 0x0000000600007202 */ /* 0x000fe40000000f00 */
[----:B------:R-:W-:Y:S05]  /*d600*/  CALL.REL.NOINC `($__internal_0_$__cuda_sm70_shflsync_bfly_p) ;  /* 0x0000188000007944 */ /* 0x000fea0003c00000 */
[----:B------:R-:W-:Y:S01]  /*d610*/  FADD.FTZ R6, R6, R0 ;  /* 0x0000000006067221 */ /* 0x000fe20000010000 */
[----:B------:R-:W-:Y:S02]  /*d620*/  MOV R0, R243 ;  /* 0x000000f300007202 */ /* 0x000fe40000000f00 */
[----:B------:R-:W-:-:S02]  /*d630*/  MOV R3, 0x2 ;  /* 0x0000000200037802 */ /* 0x000fc40000000f00 */
        /* <DEDUP_REMOVED lines=9> */
[----:B------:R-:W-:Y:S02]  /*d6d0*/  MOV R3, 0x2 ;  /* 0x0000000200037802 */ /* 0x000fe40000000f00 */
[----:B------:R-:W-:-:S02]  /*d6e0*/  MOV R2, 0xd700 ;  /* 0x0000d70000027802 */ /* 0x000fc40000000f00 */
[----:B------:R-:W-:Y:S05]  /*d6f0*/  CALL.REL.NOINC `($__internal_0_$__cuda_sm70_shflsync_bfly_p) ;  /* 0x0000179000007944 */ /* 0x000fea0003c00000 */
[----:B------:R-:W-:Y:S01]  /*d700*/  FADD.FTZ R8, R244, R0 ;  /* 0x00000000f4087221 */ /* 0x000fe20000010000 */
[----:B------:R-:W-:-:S02]  /*d710*/  MOV R3, 0x1 ;  /* 0x0000000100037802 */ /* 0x000fc40000000f00 */
[----:B------:R-:W-:Y:S02]  /*d720*/  MOV R2, 0xd750 ;  /* 0x0000d75000027802 */ /* 0x000fe40000000f00 */
[----:B------:R-:W-:Y:S02]  /*d730*/  MOV R0, R8 ;  /* 0x0000000800007202 */ /* 0x000fe40000000f00 */
[----:B------:R-:W-:Y:S05]  /*d740*/  CALL.REL.NOINC `($__internal_0_$__cuda_sm70_shflsync_bfly_p) ;  /* 0x0000174000007944 */ /* 0x000fea0003c00000 */
[----:B------:R-:W-:Y:S01]  /*d750*/  MOV R9, R0 ;  /* 0x0000000000097202 */ /* 0x000fe20000000f00 */
[----:B------:R-:W-:Y:S05]  /*d760*/  BRA `(.L_x_159) ;  /* 0xffffb4c000007947 */ /* 0x000fea000383ffff */
.L_x_84:
[----:B-1-34-:R-:W-:Y:S01]  /*d770*/  IMAD.MOV.U32 R9, RZ, RZ, R6 ;  /* 0x000000ffff097224 */ /* 0x01afe200078e0006 */
[----:B------:R-:W-:Y:S01]  /*d780*/  MOV R5, RZ ;  /* 0x000000ff00057202 */ /* 0x000fe20000000f00 */
[----:B------:R-:W-:Y:S01]  /*d790*/  IMAD.MOV.U32 R3, RZ, RZ, 0x181f ;  /* 0x0000181fff037424 */ /* 0x000fe200078e00ff */
[----:B------:R-:W-:Y:S02]  /*d7a0*/  MOV R2, 0xd7c0 ;  /* 0x0000d7c000027802 */ /* 0x000fe40000000f00 */
[----:B------:R-:W-:Y:S05]  /*d7b0*/  CALL.REL.NOINC `($__internal_1_$__cuda_sm70_shflsync_idx_p) ;  /* 0x0000171000007944 */ /* 0x000fea0003c00000 */
[----:B------:R-:W-:Y:S01]  /*d7c0*/  MOV R8, R5 ;  /* 0x0000000500087202 */ /* 0x000fe20000000f00 */
[----:B------:R-:W-:Y:S05]  /*d7d0*/  BRA `(.L_x_160) ;  /* 0xffffca4000007947 */ /* 0x000fea000383ffff */
.L_x_85:
[----:B------:R-:W-:Y:S01]  /*d7e0*/  IMAD.MOV.U32 R9, RZ, RZ, R7 ;  /* 0x000000ffff097224 */ /* 0x000fe200078e0007 */
[----:B------:R-:W-:Y:S01]  /*d7f0*/  MOV R5, RZ ;  /* 0x000000ff00057202 */ /* 0x000fe20000000f00 */
[----:B------:R-:W-:Y:S01]  /*d800*/  IMAD.MOV.U32 R3, RZ, RZ, 0x181f ;  /* 0x0000181fff037424 */ /* 0x000fe200078e00ff */
[----:B------:R-:W-:-:S02]  /*d810*/  MOV R2, 0xd830 ;  /* 0x0000d83000027802 */ /* 0x000fc40000000f00 */
[----:B-12---:R-:W-:Y:S05]  /*d820*/  CALL.REL.NOINC `($__internal_1_$__cuda_sm70_shflsync_idx_p) ;  /* 0x000016a000007944 */ /* 0x006fea0003c00000 */
[----:B------:R-:W-:Y:S01]  /*d830*/  MOV R2, R5 ;  /* 0x0000000500027202 */ /* 0x000fe20000000f00 */
[----:B------:R-:W-:Y:S05]  /*d840*/  BRA `(.L_x_161) ;  /* 0xffffc9f000007947 */ /* 0x000fea000383ffff */
.L_x_86:
[----:B------:R-:W-:Y:S01]  /*d850*/  IMAD.MOV.U32 R9, RZ, RZ, R6 ;  /* 0x000000ffff097224 */ /* 0x000fe200078e0006 */
[----:B------:R-:W-:Y:S01]  /*d860*/  MOV R5, 0x1 ;  /* 0x0000000100057802 */ /* 0x000fe20000000f00 */
[----:B--2---:R-:W-:Y:S01]  /*d870*/  IMAD.MOV.U32 R3, RZ, RZ, 0x181f ;  /* 0x0000181fff037424 */ /* 0x004fe200078e00ff */
[----:B------:R-:W-:-:S02]  /*d880*/  MOV R2, 0xd8a0 ;  /* 0x0000d8a000027802 */ /* 0x000fc40000000f00 */
[----:B-1-3--:R-:W-:Y:S05]  /*d890*/  CALL.REL.NOINC `($__internal_1_$__cuda_sm70_shflsync_idx_p) ;  /* 0x0000163000007944 */ /* 0x00afea0003c00000 */
        /* <DEDUP_REMOVED lines=8> */
.L_x_87:
[----:B------:R-:W-:Y:S01]  /*d920*/  IMAD.MOV.U32 R9, RZ, RZ, R6 ;  /* 0x000000ffff097224 */ /* 0x000fe200078e0006 */
[----:B------:R-:W-:Y:S01]  /*d930*/  MOV R5, 0x2 ;  /* 0x0000000200057802 */ /* 0x000fe20000000f00 */
[----:B-1----:R-:W-:Y:S01]  /*d940*/  IMAD.MOV.U32 R3, RZ, RZ, 0x181f ;  /* 0x0000181fff037424 */ /* 0x002fe200078e00ff */
[----:B------:R-:W-:Y:S02]  /*d950*/  MOV R2, 0xd970 ;  /* 0x0000d97000027802 */ /* 0x000fe40000000f00 */
[----:B---34-:R-:W-:Y:S05]  /*d960*/  CALL.REL.NOINC `($__internal_1_$__cuda_sm70_shflsync_idx_p) ;  /* 0x0000156000007944 */ /* 0x018fea0003c00000 */
[----:B------:R-:W-:Y:S01]  /*d970*/  MOV R8, R5 ;  /* 0x0000000500087202 */ /* 0x000fe20000000f00 */
[----:B------:R-:W-:Y:S05]  /*d980*/  BRA `(.L_x_163) ;  /* 0xffffc9a000007947 */ /* 0x000fea000383ffff */
.L_x_88:
[----:B------:R-:W-:Y:S01]  /*d990*/  IMAD.MOV.U32 R9, RZ, RZ, R7 ;  /* 0x000000ffff097224 */ /* 0x000fe200078e0007 */
[----:B------:R-:W-:Y:S01]  /*d9a0*/  MOV R5, 0x2 ;  /* 0x0000000200057802 */ /* 0x000fe20000000f00 */
[----:B-1----:R-:W-:Y:S01]  /*d9b0*/  IMAD.MOV.U32 R3, RZ, RZ, 0x181f ;  /* 0x0000181fff037424 */ /* 0x002fe200078e00ff */
[----:B------:R-:W-:Y:S02]  /*d9c0*/  MOV R2, 0xd9e0 ;  /* 0x0000d9e000027802 */ /* 0x000fe40000000f00 */
[----:B--234-:R-:W-:Y:S05]  /*d9d0*/  CALL.REL.NOINC `($__internal_1_$__cuda_sm70_shflsync_idx_p) ;  /* 0x000014f000007944 */ /* 0x01cfea0003c00000 */
[----:B------:R-:W-:Y:S01]  /*d9e0*/  MOV R2, R5 ;  /* 0x0000000500027202 */ /* 0x000fe20000000f00 */
[----:B------:R-:W-:Y:S05]  /*d9f0*/  BRA `(.L_x_164) ;  /* 0xffffc95000007947 */ /* 0x000fea000383ffff */
.L_x_89:
[----:B------:R-:W-:Y:S01]  /*da00*/  IMAD.MOV.U32 R9, RZ, RZ, R6 ;  /* 0x000000ffff097224 */ /* 0x000fe200078e0006 */
[----:B------:R-:W-:Y:S01]  /*da10*/  MOV R5, 0x3 ;  /* 0x0000000300057802 */ /* 0x000fe20000000f00 */
[----:B--2---:R-:W-:Y:S01]  /*da20*/  IMAD.MOV.U32 R3, RZ, RZ, 0x181f ;  /* 0x0000181fff037424 */ /* 0x004fe200078e00ff */
[----:B------:R-:W-:-:S02]  /*da30*/  MOV R2, 0xda50 ;  /* 0x0000da5000027802 */ /* 0x000fc40000000f00 */
[----:B-1-34-:R-:W-:Y:S05]  /*da40*/  CALL.REL.NOINC `($__internal_1_$__cuda_sm70_shflsync_idx_p) ;  /* 0x0000148000007944 */ /* 0x01afea0003c00000 */
        /* <DEDUP_REMOVED lines=8> */
.L_x_90:
[----:B------:R-:W-:Y:S01]  /*dad0*/  IMAD.MOV.U32 R9, RZ, RZ, R6 ;  /* 0x000000ffff097224 */ /* 0x000fe200078e0006 */
[----:B------:R-:W-:Y:S01]  /*dae0*/  MOV R5, 0x4 ;  /* 0x0000000400057802 */ /* 0x000fe20000000f00 */
[----:B--2---:R-:W-:Y:S01]  /*daf0*/  IMAD.MOV.U32 R3, RZ, RZ, 0x181f ;  /* 0x0000181fff037424 */ /* 0x004fe200078e00ff */
[----:B------:R-:W-:Y:S02]  /*db00*/  MOV R2, 0xdb20 ;  /* 0x0000db2000027802 */ /* 0x000fe40000000f00 */
[----:B-1-34-:R-:W-:Y:S05]  /*db10*/  CALL.REL.NOINC `($__internal_1_$__cuda_sm70_shflsync_idx_p) ;  /* 0x000013b000007944 */ /* 0x01afea0003c00000 */
[----:B------:R-:W-:Y:S01]  /*db20*/  MOV R8, R5 ;  /* 0x0000000500087202 */ /* 0x000fe20000000f00 */
[----:B------:R-:W-:Y:S05]  /*db30*/  BRA `(.L_x_166) ;  /* 0xffffc90000007947 */ /* 0x000fea000383ffff */
.L_x_91:
[----:B------:R-:W-:Y:S01]  /*db40*/  IMAD.MOV.U32 R9, RZ, RZ, R7 ;  /* 0x000000ffff097224 */ /* 0x000fe200078e0007 */
[----:B------:R-:W-:Y:S01]  /*db50*/  MOV R5, 0x4 ;  /* 0x0000000400057802 */ /* 0x000fe20000000f00 */
[----:B--2---:R-:W-:Y:S01]  /*db60*/  IMAD.MOV.U32 R3, RZ, RZ, 0x181f ;  /* 0x0000181fff037424 */ /* 0x004fe200078e00ff */
[----:B------:R-:W-:Y:S02]  /*db70*/  MOV R2, 0xdb90 ;  /* 0x0000db9000027802 */ /* 0x000fe40000000f00 */
[----:B-1-34-:R-:W-:Y:S05]  /*db80*/  CALL.REL.NOINC `($__internal_1_$__cuda_sm70_shflsync_idx_p) ;  /* 0x0000134000007944 */ /* 0x01afea0003c00000 */
[----:B------:R-:W-:Y:S01]  /*db90*/  MOV R2, R5 ;  /* 0x0000000500027202 */ /* 0x000fe20000000f00 */
[----:B------:R-:W-:Y:S05]  /*dba0*/  BRA `(.L_x_167) ;  /* 0xffffc8b000007947 */ /* 0x000fea000383ffff */
.L_x_92:
        /* <DEDUP_REMOVED lines=13> */
.L_x_93:
[----:B------:R-:W-:Y:S01]  /*dc80*/  IMAD.MOV.U32 R9, RZ, RZ, R6 ;  /* 0x000000ffff097224 */ /* 0x000fe200078e0006 */
[----:B------:R-:W-:Y:S01]  /*dc90*/  MOV R5, 0x6 ;  /* 0x0000000600057802 */ /* 0x000fe20000000f00 */
[----:B--2---:R-:W-:Y:S01]  /*dca0*/  IMAD.MOV.U32 R3, RZ, RZ, 0x181f ;  /* 0x0000181fff037424 */ /* 0x004fe200078e00ff */
[----:B------:R-:W-:Y:S02]  /*dcb0*/  MOV R2, 0xdcd0 ;  /* 0x0000dcd000027802 */ /* 0x000fe40000000f00 */
[----:B-1--4-:R-:W-:Y:S05]  /*dcc0*/  CALL.REL.NOINC `($__internal_1_$__cuda_sm70_shflsync_idx_p) ;  /* 0x0000120000007944 */ /* 0x012fea0003c00000 */
[----:B------:R-:W-:Y:S01]  /*dcd0*/  MOV R8, R5 ;  /* 0x0000000500087202 */ /* 0x000fe20000000f00 */
[----:B------:R-:W-:Y:S05]  /*dce0*/  BRA `(.L_x_169) ;  /* 0xffffc86000007947 */ /* 0x000fea000383ffff */
.L_x_94:
[----:B------:R-:W-:Y:S01]  /*dcf0*/  IMAD.MOV.U32 R9, RZ, RZ, R7 ;  /* 0x000000ffff097224 */ /* 0x000fe200078e0007 */
[----:B------:R-:W-:Y:S01]  /*dd00*/  MOV R5, 0x6 ;  /* 0x0000000600057802 */ /* 0x000fe20000000f00 */
[----:B--2---:R-:W-:Y:S01]  /*dd10*/  IMAD.MOV.U32 R3, RZ, RZ, 0x181f ;  /* 0x0000181fff037424 */ /* 0x004fe200078e00ff */
[----:B------:R-:W-:Y:S02]  /*dd20*/  MOV R2, 0xdd40 ;  /* 0x0000dd4000027802 */ /* 0x000fe40000000f00 */
[----:B-1-34-:R-:W-:Y:S05]  /*dd30*/  CALL.REL.NOINC `($__internal_1_$__cuda_sm70_shflsync_idx_p) ;  /* 0x0000119000007944 */ /* 0x01afea0003c00000 */
[----:B------:R-:W-:Y:S01]  /*dd40*/  MOV R2, R5 ;  /* 0x0000000500027202 */ /* 0x000fe20000000f00 */
[----:B------:R-:W-:Y:S05]  /*dd50*/  BRA `(.L_x_170) ;  /* 0xffffc81000007947 */ /* 0x000fea000383ffff */
.L_x_95:
[----:B------:R-:W-:Y:S01]  /*dd60*/  IMAD.MOV.U32 R9, RZ, RZ, R6 ;  /* 0x000000ffff097224 */ /* 0x000fe200078e0006 */
[----:B------:R-:W-:Y:S01]  /*dd70*/  MOV R5, 0x7 ;  /* 0x0000000700057802 */ /* 0x000fe20000000f00 */
[----:B-1----:R-:W-:Y:S01]  /*dd80*/  IMAD.MOV.U32 R3, RZ, RZ, 0x181f ;  /* 0x0000181fff037424 */ /* 0x002fe200078e00ff */
[----:B------:R-:W-:-:S02]  /*dd90*/  MOV R2, 0xddb0 ;  /* 0x0000ddb000027802 */ /* 0x000fc40000000f00 */
[----:B--2-4-:R-:W-:Y:S05]  /*dda0*/  CALL.REL.NOINC `($__internal_1_$__cuda_sm70_shflsync_idx_p) ;  /* 0x0000112000007944 */ /* 0x014fea0003c00000 */
        /* <DEDUP_REMOVED lines=8> */
.L_x_97:
[----:B------:R-:W-:Y:S01]  /*de30*/  IMAD.MOV.U32 R9, RZ, RZ, R13 ;  /* 0x000000ffff097224 */ /* 0x000fe200078e000d */
[----:B------:R-:W-:Y:S01]  /*de40*/  MOV R5, RZ ;  /* 0x000000ff00057202 */ /* 0x000fe20000000f00 */
[----:B------:R-:W-:Y:S01]  /*de50*/  IMAD.MOV.U32 R3, RZ, RZ, 0x1c1f ;  /* 0x00001c1fff037424 */ /* 0x000fe200078e00ff */
[----:B------:R-:W-:Y:S02]  /*de60*/  MOV R2, 0xde80 ;  /* 0x0000de8000027802 */ /* 0x000fe40000000f00 */
[----:B------:R-:W-:Y:S05]  /*de70*/  CALL.REL.NOINC `($__internal_1_$__cuda_sm70_shflsync_idx_p) ;  /* 0x0000105000007944 */ /* 0x000fea0003c00000 */
[----:B------:R-:W-:Y:S01]  /*de80*/  MOV R12, R5 ;  /* 0x00000005000c7202 */ /* 0x000fe20000000f00 */
[----:B------:R-:W-:Y:S05]  /*de90*/  BRA `(.L_x_172) ;  /* 0xffffc9e000007947 */ /* 0x000fea000383ffff */
.L_x_98:
[----:B------:R-:W-:Y:S01]  /*dea0*/  IMAD.MOV.U32 R9, RZ, RZ, R20 ;  /* 0x000000ffff097224 */ /* 0x000fe200078e0014 */
[----:B------:R-:W-:Y:S01]  /*deb0*/  MOV R5, RZ ;  /* 0x000000ff00057202 */ /* 0x000fe20000000f00 */
[----:B------:R-:W-:Y:S01]  /*dec0*/  IMAD.MOV.U32 R3, RZ, RZ, 0x1c1f ;  /* 0x00001c1fff037424 */ /* 0x000fe200078e00ff */
[----:B------:R-:W-:Y:S02]  /*ded0*/  MOV R2, 0xdef0 ;  /* 0x0000def000027802 */ /* 0x000fe40000000f00 */
[----:B-12---:R-:W-:Y:S05]  /*dee0*/  CALL.REL.NOINC `($__internal_1_$__cuda_sm70_shflsync_idx_p) ;  /* 0x00000fe000007944 */ /* 0x006fea0003c00000 */
[----:B------:R-:W-:Y:S01]  /*def0*/  MOV R2, R5 ;  /* 0x0000000500027202 */ /* 0x000fe20000000f00 */
[----:B------:R-:W-:Y:S05]  /*df00*/  BRA `(.L_x_173) ;  /* 0xffffc99000007947 */ /* 0x000fea000383ffff */
.L_x_101:
[----:B------:R-:W-:Y:S01]  /*df10*/  IMAD.MOV.U32 R9, RZ, RZ, R13 ;  /* 0x000000ffff097224 */ /* 0x000fe200078e000d */
[----:B------:R-:W-:Y:S01]  /*df20*/  MOV R5, 0x1 ;  /* 0x0000000100057802 */ /* 0x000fe20000000f00 */
[----:B--2---:R-:W-:Y:S01]  /*df30*/  IMAD.MOV.U32 R3, RZ, RZ, 0x1c1f ;  /* 0x00001c1fff037424 */ /* 0x004fe200078e00ff */
[----:B----4-:R-:W-:-:S02]  /*df40*/  MOV R2, 0xdf60 ;  /* 0x0000df6000027802 */ /* 0x010fc40000000f00 */
        /* <DEDUP_REMOVED lines=9> */
.L_x_104:
[----:B------:R-:W-:Y:S01]  /*dfe0*/  IMAD.MOV.U32 R9, RZ, RZ, R13 ;  /* 0x000000ffff097224 */ /* 0x000fe200078e000d */
[----:B------:R-:W-:Y:S01]  /*dff0*/  MOV R5, 0x2 ;  /* 0x0000000200057802 */ /* 0x000fe20000000f00 */
[----:B--2---:R-:W-:Y:S01]  /*e000*/  IMAD.MOV.U32 R3, RZ, RZ, 0x1c1f ;  /* 0x00001c1fff037424 */ /* 0x004fe200078e00ff */
[----:B----4-:R-:W-:Y:S02]  /*e010*/  MOV R2, 0xe030 ;  /* 0x0000e03000027802 */ /* 0x010fe40000000f00 */
[----:B-1-3--:R-:W-:Y:S05]  /*e020*/  CALL.REL.NOINC `($__internal_1_$__cuda_sm70_shflsync_idx_p) ;  /* 0x00000ea000007944 */ /* 0x00afea0003c00000 */
[----:B------:R-:W-:Y:S01]  /*e030*/  MOV R12, R5 ;  /* 0x00000005000c7202 */ /* 0x000fe20000000f00 */
[----:B------:R-:W-:Y:S05]  /*e040*/  BRA `(.L_x_175) ;  /* 0xffffce0000007947 */ /* 0x000fea000383ffff */
.L_x_105:
[----:B------:R-:W-:Y:S01]  /*e050*/  IMAD.MOV.U32 R9, RZ, RZ, R20 ;  /* 0x000000ffff097224 */ /* 0x000fe200078e0014 */
[----:B------:R-:W-:Y:S01]  /*e060*/  MOV R5, 0x2 ;  /* 0x0000000200057802 */ /* 0x000fe20000000f00 */
[----:B--2---:R-:W-:Y:S01]  /*e070*/  IMAD.MOV.U32 R3, RZ, RZ, 0x1c1f ;  /* 0x00001c1fff037424 */ /* 0x004fe200078e00ff */
[----:B----4-:R-:W-:Y:S02]  /*e080*/  MOV R2, 0xe0a0 ;  /* 0x0000e0a000027802 */ /* 0x010fe40000000f00 */
[----:B-1-3--:R-:W-:Y:S05]  /*e090*/  CALL.REL.NOINC `($__internal_1_$__cuda_sm70_shflsync_idx_p) ;  /* 0x00000e3000007944 */ /* 0x00afea0003c00000 */
[----:B------:R-:W-:Y:S01]  /*e0a0*/  MOV R2, R5 ;  /* 0x0000000500027202 */ /* 0x000fe20000000f00 */
[----:B------:R-:W-:Y:S05]  /*e0b0*/  BRA `(.L_x_176) ;  /* 0xffffcdb000007947 */ /* 0x000fea000383ffff */
.L_x_108:
[----:B------:R-:W-:Y:S01]  /*e0c0*/  IMAD.MOV.U32 R9, RZ, RZ, R13 ;  /* 0x000000ffff097224 */ /* 0x000fe200078e000d */
[----:B------:R-:W-:Y:S01]  /*e0d0*/  MOV R5, 0x3 ;  /* 0x0000000300057802 */ /* 0x000fe20000000f00 */
[----:B-1----:R-:W-:Y:S01]  /*e0e0*/  IMAD.MOV.U32 R3, RZ, RZ, 0x1c1f ;  /* 0x00001c1fff037424 */ /* 0x002fe200078e00ff */
[----:B----4-:R-:W-:-:S02]  /*e0f0*/  MOV R2, 0xe110 ;  /* 0x0000e11000027802 */ /* 0x010fc40000000f00 */
[----:B--23--:R-:W-:Y:S05]  /*e100*/  CALL.REL.NOINC `($__internal_1_$__cuda_sm70_shflsync_idx_p) ;  /* 0x00000dc000007944 */ /* 0x00cfea0003c00000 */
        /* <DEDUP_REMOVED lines=8> */
.L_x_112:
[----:B------:R-:W-:Y:S01]  /*e190*/  IMAD.MOV.U32 R9, RZ, RZ, R6 ;  /* 0x000000ffff097224 */ /* 0x000fe200078e0006 */
[----:B------:R-:W-:Y:S01]  /*e1a0*/  MOV R5, RZ ;  /* 0x000000ff00057202 */ /* 0x000fe20000000f00 */
[----:B------:R-:W-:Y:S01]  /*e1b0*/  IMAD.MOV.U32 R3, RZ, RZ, 0x181f ;  /* 0x0000181fff037424 */ /* 0x000fe200078e00ff */
[----:B------:R-:W-:Y:S02]  /*e1c0*/  MOV R2, 0xe1e0 ;  /* 0x0000e1e000027802 */ /* 0x000fe40000000f00 */
[----:B------:R-:W-:Y:S05]  /*e1d0*/  CALL.REL.NOINC `($__internal_1_$__cuda_sm70_shflsync_idx_p) ;  /* 0x00000cf000007944 */ /* 0x000fea0003c00000 */
[----:B------:R-:W-:Y:S01]  /*e1e0*/  MOV R8, R5 ;  /* 0x0000000500087202 */ /* 0x000fe20000000f00 */
[----:B------:R-:W-:Y:S05]  /*e1f0*/  BRA `(.L_x_178) ;  /* 0xffffd8a000007947 */ /* 0x000fea000383ffff */
.L_x_113:
[----:B------:R-:W-:Y:S01]  /*e200*/  IMAD.MOV.U32 R9, RZ, RZ, R7 ;  /* 0x000000ffff097224 */ /* 0x000fe200078e0007 */
[----:B------:R-:W-:Y:S01]  /*e210*/  MOV R5, RZ ;  /* 0x000000ff00057202 */ /* 0x000fe20000000f00 */
[----:B------:R-:W-:Y:S01]  /*e220*/  IMAD.MOV.U32 R3, RZ, RZ, 0x181f ;  /* 0x0000181fff037424 */ /* 0x000fe200078e00ff */
[----:B------:R-:W-:Y:S02]  /*e230*/  MOV R2, 0xe250 ;  /* 0x0000e25000027802 */ /* 0x000fe40000000f00 */
[----:B-12---:R-:W-:Y:S05]  /*e240*/  CALL.REL.NOINC `($__internal_1_$__cuda_sm70_shflsync_idx_p) ;  /* 0x00000c8000007944 */ /* 0x006fea0003c00000 */
[----:B------:R-:W-:Y:S01]  /*e250*/  MOV R2, R5 ;  /* 0x0000000500027202 */ /* 0x000fe20000000f00 */
[----:B------:R-:W-:Y:S05]  /*e260*/  BRA `(.L_x_179) ;  /* 0xffffd85000007947 */ /* 0x000fea000383ffff */
.L_x_114:
        /* <DEDUP_REMOVED lines=13> */
.L_x_115:
[----:B------:R-:W-:Y:S01]  /*e340*/  IMAD.MOV.U32 R9, RZ, RZ, R6 ;  /* 0x000000ffff097224 */ /* 0x000fe200078e0006 */
[----:B------:R-:W-:Y:S01]  /*e350*/  MOV R5, 0x2 ;  /* 0x0000000200057802 */ /* 0x000fe20000000f00 */
[----:B-1----:R-:W-:Y:S01]  /*e360*/  IMAD.MOV.U32 R3, RZ, RZ, 0x181f ;  /* 0x0000181fff037424 */ /* 0x002fe200078e00ff */
[----:B------:R-:W-:Y:S02]  /*e370*/  MOV R2, 0xe390 ;  /* 0x0000e39000027802 */ /* 0x000fe40000000f00 */
[----:B---34-:R-:W-:Y:S05]  /*e380*/  CALL.REL.NOINC `($__internal_1_$__cuda_sm70_shflsync_idx_p) ;  /* 0x00000b4000007944 */ /* 0x018fea0003c00000 */
[----:B------:R-:W-:Y:S01]  /*e390*/  MOV R8, R5 ;  /* 0x0000000500087202 */ /* 0x000fe20000000f00 */
[----:B------:R-:W-:Y:S05]  /*e3a0*/  BRA `(.L_x_181) ;  /* 0xffffd80000007947 */ /* 0x000fea000383ffff */
.L_x_116:
[----:B------:R-:W-:Y:S01]  /*e3b0*/  IMAD.MOV.U32 R9, RZ, RZ, R7 ;  /* 0x000000ffff097224 */ /* 0x000fe200078e0007 */
[----:B------:R-:W-:Y:S01]  /*e3c0*/  MOV R5, 0x2 ;  /* 0x0000000200057802 */ /* 0x000fe20000000f00 */
[----:B-1----:R-:W-:Y:S01]  /*e3d0*/  IMAD.MOV.U32 R3, RZ, RZ, 0x181f ;  /* 0x0000181fff037424 */ /* 0x002fe200078e00ff */
[----:B------:R-:W-:Y:S02]  /*e3e0*/  MOV R2, 0xe400 ;  /* 0x0000e40000027802 */ /* 0x000fe40000000f00 */
[----:B--234-:R-:W-:Y:S05]  /*e3f0*/  CALL.REL.NOINC `($__internal_1_$__cuda_sm70_shflsync_idx_p) ;  /* 0x00000ad000007944 */ /* 0x01cfea0003c00000 */
[----:B------:R-:W-:Y:S01]  /*e400*/  MOV R2, R5 ;  /* 0x0000000500027202 */ /* 0x000fe20000000f00 */
[----:B------:R-:W-:Y:S05]  /*e410*/  BRA `(.L_x_182) ;  /* 0xffffd7b000007947 */ /* 0x000fea000383ffff */
.L_x_117:
        /* <DEDUP_REMOVED lines=13> */
.L_x_118:
[----:B------:R-:W-:Y:S01]  /*e4f0*/  IMAD.MOV.U32 R9, RZ, RZ, R6 ;  /* 0x000000ffff097224 */ /* 0x000fe200078e0006 */
[----:B------:R-:W-:Y:S01]  /*e500*/  MOV R5, 0x4 ;  /* 0x0000000400057802 */ /* 0x000fe20000000f00 */
[----:B--2---:R-:W-:Y:S01]  /*e510*/  IMAD.MOV.U32 R3, RZ, RZ, 0x181f ;  /* 0x0000181fff037424 */ /* 0x004fe200078e00ff */
[----:B------:R-:W-:Y:S02]  /*e520*/  MOV R2, 0xe540 ;  /* 0x0000e54000027802 */ /* 0x000fe40000000f00 */
[----:B-1-34-:R-:W-:Y:S05]  /*e530*/  CALL.REL.NOINC `($__internal_1_$__cuda_sm70_shflsync_idx_p) ;  /* 0x0000099000007944 */ /* 0x01afea0003c00000 */
[----:B------:R-:W-:Y:S01]  /*e540*/  MOV R8, R5 ;  /* 0x0000000500087202 */ /* 0x000fe20000000f00 */
[----:B------:R-:W-:Y:S05]  /*e550*/  BRA `(.L_x_184) ;  /* 0xffffd76000007947 */ /* 0x000fea000383ffff */
.L_x_119:
[----:B------:R-:W-:Y:S01]  /*e560*/  IMAD.MOV.U32 R9, RZ, RZ, R7 ;  /* 0x000000ffff097224 */ /* 0x000fe200078e0007 */
[----:B------:R-:W-:Y:S01]  /*e570*/  MOV R5, 0x4 ;  /* 0x0000000400057802 */ /* 0x000fe20000000f00 */
[----:B--2---:R-:W-:Y:S01]  /*e580*/  IMAD.MOV.U32 R3, RZ, RZ, 0x181f ;  /* 0x0000181fff037424 */ /* 0x004fe200078e00ff */
[----:B------:R-:W-:Y:S02]  /*e590*/  MOV R2, 0xe5b0 ;  /* 0x0000e5b000027802 */ /* 0x000fe40000000f00 */
[----:B-1-34-:R-:W-:Y:S05]  /*e5a0*/  CALL.REL.NOINC `($__internal_1_$__cuda_sm70_shflsync_idx_p) ;  /* 0x0000092000007944 */ /* 0x01afea0003c00000 */
[----:B------:R-:W-:Y:S01]  /*e5b0*/  MOV R2, R5 ;  /* 0x0000000500027202 */ /* 0x000fe20000000f00 */
[----:B------:R-:W-:Y:S05]  /*e5c0*/  BRA `(.L_x_185) ;  /* 0xffffd71000007947 */ /* 0x000fea000383ffff */
.L_x_120:
        /* <DEDUP_REMOVED lines=13> */
.L_x_121:
[----:B------:R-:W-:Y:S01]  /*e6a0*/  IMAD.MOV.U32 R9, RZ, RZ, R6 ;  /* 0x000000ffff097224 */ /* 0x000fe200078e0006 */
[----:B------:R-:W-:Y:S01]  /*e6b0*/  MOV R5, 0x6 ;  /* 0x0000000600057802 */ /* 0x000fe20000000f00 */
[----:B--2---:R-:W-:Y:S01]  /*e6c0*/  IMAD.MOV.U32 R3, RZ, RZ, 0x181f ;  /* 0x0000181fff037424 */ /* 0x004fe200078e00ff */
[----:B------:R-:W-:Y:S02]  /*e6d0*/  MOV R2, 0xe6f0 ;  /* 0x0000e6f000027802 */ /* 0x000fe40000000f00 */
[----:B-1--4-:R-:W-:Y:S05]  /*e6e0*/  CALL.REL.NOINC `($__internal_1_$__cuda_sm70_shflsync_idx_p) ;  /* 0x000007e000007944 */ /* 0x012fea0003c00000 */
[----:B------:R-:W-:Y:S01]  /*e6f0*/  MOV R8, R5 ;  /* 0x0000000500087202 */ /* 0x000fe20000000f00 */
[----:B------:R-:W-:Y:S05]  /*e700*/  BRA `(.L_x_187) ;  /* 0xffffd6c000007947 */ /* 0x000fea000383ffff */
.L_x_122:
[----:B------:R-:W-:Y:S01]  /*e710*/  IMAD.MOV.U32 R9, RZ, RZ, R7 ;  /* 0x000000ffff097224 */ /* 0x000fe200078e0007 */
[----:B------:R-:W-:Y:S01]  /*e720*/  MOV R5, 0x6 ;  /* 0x0000000600057802 */ /* 0x000fe20000000f00 */
[----:B--2---:R-:W-:Y:S01]  /*e730*/  IMAD.MOV.U32 R3, RZ, RZ, 0x181f ;  /* 0x0000181fff037424 */ /* 0x004fe200078e00ff */
[----:B------:R-:W-:Y:S02]  /*e740*/  MOV R2, 0xe760 ;  /* 0x0000e76000027802 */ /* 0x000fe40000000f00 */
[----:B-1-34-:R-:W-:Y:S05]  /*e750*/  CALL.REL.NOINC `($__internal_1_$__cuda_sm70_shflsync_idx_p) ;  /* 0x0000077000007944 */ /* 0x01afea0003c00000 */
[----:B------:R-:W-:Y:S01]  /*e760*/  MOV R2, R5 ;  /* 0x0000000500027202 */ /* 0x000fe20000000f00 */
[----:B------:R-:W-:Y:S05]  /*e770*/  BRA `(.L_x_188) ;  /* 0xffffd67000007947 */ /* 0x000fea000383ffff */
.L_x_123:
        /* <DEDUP_REMOVED lines=13> */
.L_x_125:
[----:B------:R-:W-:Y:S01]  /*e850*/  IMAD.MOV.U32 R9, RZ, RZ, R88 ;  /* 0x000000ffff097224 */ /* 0x000fe200078e0058 */
[----:B------:R-:W-:Y:S01]  /*e860*/  MOV R5, RZ ;  /* 0x000000ff00057202 */ /* 0x000fe20000000f00 */
[----:B---34-:R-:W-:Y:S01]  /*e870*/  IMAD.MOV.U32 R3, RZ, RZ, 0x1f ;  /* 0x0000001fff037424 */ /* 0x018fe200078e00ff */
[----:B------:R-:W-:Y:S02]  /*e880*/  MOV R2, 0xe8a0 ;  /* 0x0000e8a000027802 */ /* 0x000fe40000000f00 */
[----:B------:R-:W-:Y:S05]  /*e890*/  CALL.REL.NOINC `($__internal_1_$__cuda_sm70_shflsync_idx_p) ;  /* 0x0000063000007944 */ /* 0x000fea0003c00000 */
[----:B------:R-:W-:Y:S01]  /*e8a0*/  MOV R10, R5 ;  /* 0x00000005000a7202 */ /* 0x000fe20000000f00 */
[----:B------:R-:W-:Y:S05]  /*e8b0*/  BRA `(.L_x_190) ;  /* 0xffffd6e000007947 */ /* 0x000fea000383ffff */
.L_x_126:
[----:B------:R-:W-:Y:S01]  /*e8c0*/  IMAD.MOV.U32 R9, RZ, RZ, R88 ;  /* 0x000000ffff097224 */ /* 0x000fe200078e0058 */
[----:B------:R-:W-:Y:S01]  /*e8d0*/  MOV R5, 0x1 ;  /* 0x0000000100057802 */ /* 0x000fe20000000f00 */
[----:B---34-:R-:W-:Y:S01]  /*e8e0*/  IMAD.MOV.U32 R3, RZ, RZ, 0x1f ;  /* 0x0000001fff037424 */ /* 0x018fe200078e00ff */
[----:B------:R-:W-:Y:S02]  /*e8f0*/  MOV R2, 0xe910 ;  /* 0x0000e91000027802 */ /* 0x000fe40000000f00 */
[----:B-12---:R-:W-:Y:S05]  /*e900*/  CALL.REL.NOINC `($__internal_1_$__cuda_sm70_shflsync_idx_p) ;  /* 0x000005c000007944 */ /* 0x006fea0003c00000 */
[----:B------:R-:W-:Y:S01]  /*e910*/  MOV R8, R5 ;  /* 0x0000000500087202 */ /* 0x000fe20000000f00 */
[----:B------:R-:W-:Y:S05]  /*e920*/  BRA `(.L_x_191) ;  /* 0xffffd69000007947 */ /* 0x000fea000383ffff */
.L_x_127:
[----:B------:R-:W-:Y:S02]  /*e930*/  MOV R2, 0x1 ;  /* 0x0000000100027802 */ /* 0x000fe40000000f00 */
[----:B------:R-:W-:-:S02]  /*e940*/  MOV R3, 0xe960 ;  /* 0x0000e96000037802 */ /* 0x000fc40000000f00 */
[----:B-12---:R-:W-:Y:S05]  /*e950*/  CALL.REL.NOINC `($__internal_2_$__cuda_sm70_shflsync_up_p) ;  /* 0x000005c000007944 */ /* 0x006fea0003c00000 */
[----:B------:R-:W-:Y:S05]  /*e960*/  BRA `(.L_x_192) ;  /* 0xffffd77000007947 */ /* 0x000fea000383ffff */
.L_x_128:
[----:B------:R-:W-:Y:S02]  /*e970*/  MOV R2, 0x2 ;  /* 0x0000000200027802 */ /* 0x000fe40000000f00 */
[----:B------:R-:W-:-:S02]  /*e980*/  MOV R3, 0xe9a0 ;  /* 0x0000e9a000037802 */ /* 0x000fc40000000f00 */
[----:B-12---:R-:W-:Y:S05]  /*e990*/  CALL.REL.NOINC `($__internal_2_$__cuda_sm70_shflsync_up_p) ;  /* 0x0000058000007944 */ /* 0x006fea0003c00000 */
        /* <DEDUP_REMOVED lines=24> */
.L_x_132:
[----:B------:R-:W-:Y:S02]  /*eb20*/  MOV R2, 0x1 ;  /* 0x0000000100027802 */ /* 0x000fe40000000f00 */
[----:B------:R-:W-:Y:S02]  /*eb30*/  MOV R3, 0xeb50 ;  /* 0x0000eb5000037802 */ /* 0x000fe40000000f00 */
[----:B-1----:R-:W-:Y:S05]  /*eb40*/  CALL.REL.NOINC `($__internal_2_$__cuda_sm70_shflsync_up_p) ;  /* 0x000003d000007944 */ /* 0x002fea0003c00000 */
[----:B------:R-:W-:Y:S01]  /*eb50*/  MOV R2, R4 ;  /* 0x0000000400027202 */ /* 0x000fe20000000f00 */
[----:B------:R-:W-:Y:S05]  /*eb60*/  BRA `(.L_x_194) ;  /* 0xffffd7c000007947 */ /* 0x000fea000383ffff */
.L_x_133:
[----:B------:R-:W-:Y:S02]  /*eb70*/  MOV R2, 0x2 ;  /* 0x0000000200027802 */ /* 0x000fe40000000f00 */
[----:B------:R-:W-:Y:S02]  /*eb80*/  MOV R3, 0xeba0 ;  /* 0x0000eba000037802 */ /* 0x000fe40000000f00 */
[----:B-1----:R-:W-:Y:S05]  /*eb90*/  CALL.REL.NOINC `($__internal_2_$__cuda_sm70_shflsync_up_p) ;  /* 0x0000038000007944 */ /* 0x002fea0003c00000 */
        /* <DEDUP_REMOVED lines=24> */
.L_x_135:
[----:B------:R-:W-:Y:S02]  /*ed20*/  SEL R0, RZ, 0x1, P0 ;  /* 0x00000001ff007807 */ /* 0x000fe40000000000 */
[----:B------:R-:W-:Y:S02]  /*ed30*/  MOV R2, 0xed50 ;  /* 0x0000ed5000027802 */ /* 0x000fe40000000f00 */
[----:B-1-3--:R-:W-:Y:S05]  /*ed40*/  CALL.REL.NOINC `($__internal_3_$__cuda_sm70_votesync_ballot) ;  /* 0x0000024000007944 */ /* 0x00afea0003c00000 */
[----:B------:R-:W-:Y:S05]  /*ed50*/  BRA `(.L_x_196) ;  /* 0xffffd76000007947 */ /* 0x000fea000383ffff */
.L_x_136:
[----:B------:R-:W-:Y:S01]  /*ed60*/  IMAD.MOV.U32 R9, RZ, RZ, R6 ;  /* 0x000000ffff097224 */ /* 0x000fe200078e0006 */
[----:B----4-:R-:W-:Y:S01]  /*ed70*/  MOV R5, R11 ;  /* 0x0000000b00057202 */ /* 0x010fe20000000f00 */
[----:B------:R-:W-:Y:S01]  /*ed80*/  IMAD.MOV.U32 R3, RZ, RZ, 0x1f ;  /* 0x0000001fff037424 */ /* 0x000fe200078e00ff */
[----:B------:R-:W-:Y:S02]  /*ed90*/  MOV R2, 0xedb0 ;  /* 0x0000edb000027802 */ /* 0x000fe40000000f00 */
[----:B-123--:R-:W-:Y:S05]  /*eda0*/  CALL.REL.NOINC `($__internal_1_$__cuda_sm70_shflsync_idx_p) ;  /* 0x0000012000007944 */ /* 0x00efea0003c00000 */
[----:B------:R-:W-:Y:S01]  /*edb0*/  IMAD.MOV.U32 R8, RZ, RZ, R5 ;  /* 0x000000ffff087224 */ /* 0x000fe200078e0005 */
[----:B------:R-:W-:Y:S01]  /*edc0*/  MOV R5, R11 ;  /* 0x0000000b00057202 */ /* 0x000fe20000000f00 */
[----:B------:R-:W-:Y:S01]  /*edd0*/  IMAD.MOV.U32 R9, RZ, RZ, R7 ;  /* 0x000000ffff097224 */ /* 0x000fe200078e0007 */
[----:B------:R-:W-:Y:S02]  /*ede0*/  MOV R3, 0x1f ;  /* 0x0000001f00037802 */ /* 0x000fe40000000f00 */
[----:B------:R-:W-:-:S02]  /*edf0*/  MOV R2, 0xee10 ;  /* 0x0000ee1000027802 */ /* 0x000fc40000000f00 */
[----:B------:R-:W-:Y:S05]  /*ee00*/  CALL.REL.NOINC `($__internal_1_$__cuda_sm70_shflsync_idx_p) ;  /* 0x000000c000007944 */ /* 0x000fea0003c00000 */
[----:B------:R-:W-:Y:S01]  /*ee10*/  MOV R7, R5 ;  /* 0x0000000500077202 */ /* 0x000fe20000000f00 */
[----:B------:R-:W-:Y:S05]  /*ee20*/  BRA `(.L_x_197) ;  /* 0xffffd6d000007947 */ /* 0x000fea000383ffff */
.L_x_139:
[----:B------:R-:W-:Y:S01]  /*ee30*/  IMAD.MOV.U32 R9, RZ, RZ, R4 ;  /* 0x000000ffff097224 */ /* 0x000fe200078e0004 */
[----:B------:R-:W-:-:S02]  /*ee40*/  MOV R3, 0x1f ;  /* 0x0000001f00037802 */ /* 0x000fc40000000f00 */
[----:B------:R-:W-:Y:S02]  /*ee50*/  MOV R2, 0xee70 ;  /* 0x0000ee7000027802 */ /* 0x000fe40000000f00 */
[----:B-1234-:R-:W-:Y:S05]  /*ee60*/  CALL.REL.NOINC `($__internal_1_$__cuda_sm70_shflsync_idx_p) ;  /* 0x0000006000007944 */ /* 0x01efea0003c00000 */
[----:B------:R-:W-:Y:S01]  /*ee70*/  MOV R13, R5 ;  /* 0x00000005000d7202 */ /* 0x000fe20000000f00 */
[----:B------:R-:W-:Y:S05]  /*ee80*/  BRA `(.L_x_138) ;  /* 0xffffd6d000007947 */ /* 0x000fea000383ffff */
        .weak           $__internal_0_$__cuda_sm70_shflsync_bfly_p
        .type           $__internal_0_$__cuda_sm70_shflsync_bfly_p,@function
        .size           $__internal_0_$__cuda_sm70_shflsync_bfly_p,($__internal_1_$__cuda_sm70_shflsync_idx_p - $__internal_0_$__cuda_sm70_shflsync_bfly_p)
$__internal_0_$__cuda_sm70_shflsync_bfly_p:
[----:B------:R-:W-:Y:S04]  /*ee90*/  WARPSYNC R9 ;  /* 0x0000000900007348 */ /* 0x000fe80003800000 */
[----:B------:R1:W2:Y:S02]  /*eea0*/  SHFL.BFLY PT, R0, R0, R3, R10 ;  /* 0x0c00000300007389 */ /* 0x0002a400000e000a */
[----:B-1----:R-:W-:-:S04]  /*eeb0*/  MOV R3, 0x0 ;  /* 0x0000000000037802 */ /* 0x002fc80000000f00 */
[----:B--2---:R-:W-:Y:S05]  /*eec0*/  RET.REL.NODEC R2 `(_ZN7cutlass13device_kernelIN5flash19enable_sm80_to_sm89INS1_16FlashAttnFwdSm80INS1_25CollectiveMainloopFwdSm80ILi4ELi1ELb0EN4cute5tupleIJNS5_1CILi128EEENS7_ILi80EEENS7_ILi64EEEEEELi64ENS_10bfloat16_tEfNS_4arch4Sm80ELb0ELb0ELb0ELb1ELb0ELb0ELb1ELb1EEENS1_21CollectiveEpilogueFwdINS6_IJS8_SA_S9_EEENS6_IJNS7_ILi1EEESI_SI_EEESC_SE_Li128ELb1ELb1ELb1ELb0EEENS1_36VarlenDynamicPersistentTileSchedulerILi128ELi80ELi128ELi128ELb1ELb1ELb0ELb0ELb1ELb1EEEEEEEEEvNT_6ParamsE) ;  /* 0xffff113002007950 */ /* 0x004fea0003c3ffff */
        .weak           $__internal_1_$__cuda_sm70_shflsync_idx_p
        .type           $__internal_1_$__cuda_sm70_shflsync_idx_p,@function
        .size           $__internal_1_$__cuda_sm70_shflsync_idx_p,($__internal_2_$__cuda_sm70_shflsync_up_p - $__internal_1_$__cuda_sm70_shflsync_idx_p)
$__internal_1_$__cuda_sm70_shflsync_idx_p:
[----:B------:R-:W-:-:S04]  /*eed0*/  MOV R16, 0xffffffff ;  /* 0xffffffff00107802 */ /* 0x000fc80000000f00 */
[----:B------:R-:W-:Y:S04]  /*eee0*/  WARPSYNC R16 ;  /* 0x0000001000007348 */ /* 0x000fe80003800000 */
[----:B------:R1:W2:Y:S02]  /*eef0*/  SHFL.IDX PT, R5, R9, R5, R3 ;  /* 0x0000000509057389 */ /* 0x0002a400000e0003 */
[----:B-1----:R-:W-:-:S04]  /*ef00*/  MOV R3, 0x0 ;  /* 0x0000000000037802 */ /* 0x002fc80000000f00 */
[----:B--2---:R-:W-:Y:S05]  /*ef10*/  RET.REL.NODEC R2 `(_ZN7cutlass13device_kernelIN5flash19enable_sm80_to_sm89INS1_16FlashAttnFwdSm80INS1_25CollectiveMainloopFwdSm80ILi4ELi1ELb0EN4cute5tupleIJNS5_1CILi128EEENS7_ILi80EEENS7_ILi64EEEEEELi64ENS_10bfloat16_tEfNS_4arch4Sm80ELb0ELb0ELb0ELb1ELb0ELb0ELb1ELb1EEENS1_21CollectiveEpilogueFwdINS6_IJS8_SA_S9_EEENS6_IJNS7_ILi1EEESI_SI_EEESC_SE_Li128ELb1ELb1ELb1ELb0EEENS1_36VarlenDynamicPersistentTileSchedulerILi128ELi80ELi128ELi128ELb1ELb1ELb0ELb0ELb1ELb1EEEEEEEEEvNT_6ParamsE) ;  /* 0xffff10e002007950 */ /* 0x004fea0003c3ffff */
        .weak           $__internal_2_$__cuda_sm70_shflsync_up_p
        .type           $__internal_2_$__cuda_sm70_shflsync_up_p,@function
        .size           $__internal_2_$__cuda_sm70_shflsync_up_p,($__internal_3_$__cuda_sm70_votesync_ballot - $__internal_2_$__cuda_sm70_shflsync_up_p)
$__internal_2_$__cuda_sm70_shflsync_up_p:
[----:B------:R-:W-:Y:S02]  /*ef20*/  IMAD.MOV.U32 R4, RZ, RZ, RZ ;  /* 0x000000ffff047224 */ /* 0x000fe400078e00ff */
[----:B------:R-:W-:-:S04]  /*ef30*/  IMAD.MOV.U32 R9, RZ, RZ, -0x1 ;  /* 0xffffffffff097424 */ /* 0x000fc800078e00ff */
[----:B------:R-:W-:Y:S04]  /*ef40*/  WARPSYNC R9 ;  /* 0x0000000900007348 */ /* 0x000fe80003800000 */
[----:B------:R1:W2:Y:S02]  /*ef50*/  SHFL.UP PT, R4, R0, R2, R4 ;  /* 0x0400000200047389 */ /* 0x0002a400000e0004 */
[----:B-1----:R-:W-:Y:S02]  /*ef60*/  MOV R2, R3 ;  /* 0x0000000300027202 */ /* 0x002fe40000000f00 */
[----:B------:R-:W-:-:S04]  /*ef70*/  MOV R3, 0x0 ;  /* 0x0000000000037802 */ /* 0x000fc80000000f00 */
[----:B--2---:R-:W-:Y:S05]  /*ef80*/  RET.REL.NODEC R2 `(_ZN7cutlass13device_kernelIN5flash19enable_sm80_to_sm89INS1_16FlashAttnFwdSm80INS1_25CollectiveMainloopFwdSm80ILi4ELi1ELb0EN4cute5tupleIJNS5_1CILi128EEENS7_ILi80EEENS7_ILi64EEEEEELi64ENS_10bfloat16_tEfNS_4arch4Sm80ELb0ELb0ELb0ELb1ELb0ELb0ELb1ELb1EEENS1_21CollectiveEpilogueFwdINS6_IJS8_SA_S9_EEENS6_IJNS7_ILi1EEESI_SI_EEESC_SE_Li128ELb1ELb1ELb1ELb0EEENS1_36VarlenDynamicPersistentTileSchedulerILi128ELi80ELi128ELi128ELb1ELb1ELb0ELb0ELb1ELb1EEEEEEEEEvNT_6ParamsE) ;  /* 0xffff107002007950 */ /* 0x004fea0003c3ffff */
        .weak           $__internal_3_$__cuda_sm70_votesync_ballot
        .type           $__internal_3_$__cuda_sm70_votesync_ballot,@function
        .size           $__internal_3_$__cuda_sm70_votesync_ballot,(.L_x_1615 - $__internal_3_$__cuda_sm70_votesync_ballot)
$__internal_3_$__cuda_sm70_votesync_ballot:
[----:B------:R-:W-:Y:S01]  /*ef90*/  ISETP.NE.U32.AND P0, PT, R0, 0x1, PT ;  /* 0x000000010000780c */ /* 0x000fe20003f05070 */
[----:B------:R-:W-:-:S04]  /*efa0*/  IMAD.MOV.U32 R3, RZ, RZ, -0x1 ;  /* 0xffffffffff037424 */ /* 0x000fc800078e00ff */
[----:B------:R-:W-:Y:S08]  /*efb0*/  WARPSYNC R3 ;  /* 0x0000000300007348 */ /* 0x000ff00003800000 */
[----:B------:R-:W-:-:S04]  /*efc0*/  VOTE.ANY R0, PT, !P0 ;  /* 0x0000000000007806 */ /* 0x000fc800040e0100 */
[----:B------:R-:W-:Y:S01]  /*efd0*/  LOP3.LUT R0, R0, R3, RZ, 0xc0, !PT ;  /* 0x0000000300007212 */ /* 0x000fe200078ec0ff */
[----:B------:R-:W-:-:S04]  /*efe0*/  IMAD.MOV.U32 R3, RZ, RZ, 0x0 ;  /* 0x00000000ff037424 */ /* 0x000fc800078e00ff */
[----:B------:R-:W-:Y:S05]  /*eff0*/  RET.REL.NODEC R2 `(_ZN7cutlass13device_kernelIN5flash19enable_sm80_to_sm89INS1_16FlashAttnFwdSm80INS1_25CollectiveMainloopFwdSm80ILi4ELi1ELb0EN4cute5tupleIJNS5_1CILi128EEENS7_ILi80EEENS7_ILi64EEEEEELi64ENS_10bfloat16_tEfNS_4arch4Sm80ELb0ELb0ELb0ELb1ELb0ELb0ELb1ELb1EEENS1_21CollectiveEpilogueFwdINS6_IJS8_SA_S9_EEENS6_IJNS7_ILi1EEESI_SI_EEESC_SE_Li128ELb1ELb1ELb1ELb0EEENS1_36VarlenDynamicPersistentTileSchedulerILi128ELi80ELi128ELi128ELb1ELb1ELb0ELb0ELb1ELb1EEEEEEEEEvNT_6ParamsE) ;  /* 0xffff100002007950 */ /* 0x000fea0003c3ffff */
.L_x_198:
        /* <DEDUP_REMOVED lines=16> */
.L_x_1615:


//--------------------- .text._ZN7cutlass13device_kernelIN5flash19enable_sm80_to_sm89INS1_16FlashAttnFwdSm80INS1_25CollectiveMainloopFwdSm80ILi4ELi1ELb0EN4cute5tupleIJNS5_1CILi128EEENS7_ILi80EEENS7_ILi64EEEEEELi64ENS_10bfloat16_tEfNS_4arch4Sm80ELb0ELb0ELb0ELb1ELb0ELb1ELb1ELb1EEENS1_21CollectiveEpilogueFwdINS6_IJS8_SA_S9_EEENS6_IJNS7_ILi1EEESI_SI_EEESC_SE_Li128ELb1ELb1ELb1ELb0EEENS1_36VarlenDynamicPersistentTileSchedulerILi128ELi80ELi128ELi128ELb1ELb1ELb0ELb0ELb1ELb1EEEEEEEEEvNT_6ParamsE --------------------------
	.section	.text._ZN7cutlass13device_kernelIN5flash19enable_sm80_to_sm89INS1_16FlashAttnFwdSm80INS1_25CollectiveMainloopFwdSm80ILi4ELi1ELb0EN4cute5tupleIJNS5_1CILi128EEENS7_ILi80EEENS7_ILi64EEEEEELi64ENS_10bfloat16_tEfNS_4arch4Sm80ELb0ELb0ELb0ELb1ELb0ELb1ELb1ELb1EEENS1_21CollectiveEpilogueFwdINS6_IJS8_SA_S9_EEENS6_IJNS7_ILi1EEESI_SI_EEESC_SE_Li128ELb1ELb1ELb1ELb0EEENS1_36VarlenDynamicPersistentTileSchedulerILi128ELi80ELi128ELi128ELb1ELb1ELb0ELb0ELb1ELb1EEEEEEEEEvNT_6ParamsE,"ax",@progbits
	.sectioninfo	@"SHI_REGISTERS=255"
	.align	128
.text._ZN7cutlass13device_kernelIN5flash19enable_sm80_to_sm89INS1_16FlashAttnFwdSm80INS1_25CollectiveMainloopFwdSm80ILi4ELi1ELb0EN4cute5tupleIJNS5_1CILi128EEENS7_ILi80EEENS7_ILi64EEEEEELi64ENS_10bfloat16_tEfNS_4arch4Sm80ELb0ELb0ELb0ELb1ELb0ELb1ELb1ELb1EEENS1_21CollectiveEpilogueFwdINS6_IJS8_SA_S9_EEENS6_IJNS7_ILi1EEESI_SI_EEESC_SE_Li128ELb1ELb1ELb1ELb0EEENS1_36VarlenDynamicPersistentTileSchedulerILi128ELi80ELi128ELi128ELb1ELb1ELb0ELb0ELb1ELb1EEEEEEEEEvNT_6ParamsE:
        .type           _ZN7cutlass13device_kernelIN5flash19enable_sm80_to_sm89INS1_16FlashAttnFwdSm80INS1_25CollectiveMainloopFwdSm80ILi4ELi1ELb0EN4cute5tupleIJNS5_1CILi128EEENS7_ILi80EEENS7_ILi64EEEEEELi64ENS_10bfloat16_tEfNS_4arch4Sm80ELb0ELb0ELb0ELb1ELb0ELb1ELb1ELb1EEENS1_21CollectiveEpilogueFwdINS6_IJS8_SA_S9_EEENS6_IJNS7_ILi1EEESI_SI_EEESC_SE_Li128ELb1ELb1ELb1ELb0EEENS1_36VarlenDynamicPersistentTileSchedulerILi128ELi80ELi128ELi128ELb1ELb1ELb0ELb0ELb1ELb1EEEEEEEEEvNT_6ParamsE,@function
        .size           _ZN7cutlass13device_kernelIN5flash19enable_sm80_to_sm89INS1_16FlashAttnFwdSm80INS1_25CollectiveMainloopFwdSm80ILi4ELi1ELb0EN4cute5tupleIJNS5_1CILi128EEENS7_ILi80EEENS7_ILi64EEEEEELi64ENS_10bfloat16_tEfNS_4arch4Sm80ELb0ELb0ELb0ELb1ELb0ELb1ELb1ELb1EEENS1_21CollectiveEpilogueFwdINS6_IJS8_SA_S9_EEENS6_IJNS7_ILi1EEESI_SI_EEESC_SE_Li128ELb1ELb1ELb1ELb0EEENS1_36VarlenDynamicPersistentTileSchedulerILi128ELi80ELi128ELi128ELb1ELb1ELb0ELb0ELb1ELb1EEEEEEEEEvNT_6ParamsE,(.L_x_1620 - _ZN7cutlass13device_kernelIN5flash19enable_sm80_to_sm89INS1_16FlashAttnFwdSm80INS1_25CollectiveMainloopFwdSm80ILi4ELi1ELb0EN4cute5tupleIJNS5_1CILi128EEENS7_ILi80EEENS7_ILi64EEEEEELi64ENS_10bfloat16_tEfNS_4arch4Sm80ELb0ELb0ELb0ELb1ELb0ELb1ELb1ELb1EEENS1_21CollectiveEpilogueFwdINS6_IJS8_SA_S9_EEENS6_IJNS7_ILi1EEESI_SI_EEESC_SE_Li128ELb1ELb1ELb1ELb0EEENS1_36VarlenDynamicPersistentTileSchedulerILi128ELi80ELi128ELi128ELb1ELb1ELb0ELb0ELb1ELb1EEEEEEEEEvNT_6ParamsE)
        .other          _ZN7cutlass13device_kernelIN5flash19enable_sm80_to_sm89INS1_16FlashAttnFwdSm80INS1_25CollectiveMainloopFwdSm80ILi4ELi1ELb0EN4cute5tupleIJNS5_1CILi128EEENS7_ILi80EEENS7_ILi64EEEEEELi64ENS_10bfloat16_tEfNS_4arch4Sm80ELb0ELb0ELb0ELb1ELb0ELb1ELb1ELb1EEENS1_21CollectiveEpilogueFwdINS6_IJS8_SA_S9_EEENS6_IJNS7_ILi1EEESI_SI_EEESC_SE_Li128ELb1ELb1ELb1ELb0EEENS1_36VarlenDynamicPersistentTileSchedulerILi128ELi80ELi128ELi128ELb1ELb1ELb0ELb0ELb1ELb1EEEEEEEEEvNT_6ParamsE,@"STO_CUDA_ENTRY STV_DEFAULT"
_ZN7cutlass13device_kernelIN5flash19enable_sm80_to_sm89INS1_16FlashAttnFwdSm80INS1_25CollectiveMainloopFwdSm80ILi4ELi1ELb0EN4cute5tupleIJNS5_1CILi128EEENS7_ILi80EEENS7_ILi64EEEEEELi64ENS_10bfloat16_tEfNS_4arch4Sm80ELb0ELb0ELb0ELb1ELb0ELb1ELb1ELb1EEENS1_21CollectiveEpilogueFwdINS6_IJS8_SA_S9_EEENS6_IJNS7_ILi1EEESI_SI_EEESC_SE_Li128ELb1ELb1ELb1ELb0EEENS1_36VarlenDynamicPersistentTileSchedulerILi128ELi80ELi128ELi128ELb1ELb1ELb0ELb0ELb1ELb1EEEEEEEEEvNT_6ParamsE:
[----:B------:R-:W-:-:S03]  /*0000*/  MOV R1, c[0x0][0x28] ;  /* 0x00000a0000017a02 */ /* 0x000fc60000000f00 */
[----:B------:R-:W1:Y:S01]  /*0010*/  S2R R2, SR_TID.X ;  /* 0x0000000000027919 */ /* 0x000e620000002100 */
[----:B------:R-:W-:Y:S01]  /*0020*/  IADD3 R1, R1, -0x40, RZ ;  /* 0xffffffc001017810 */ /* 0x000fe20007ffe0ff */
[----:B------:R-:W-:Y:S01]  /*0030*/  ULDC.64 UR8, c[0x0][0x118] ;  /* 0x0000460000087ab9 */ /* 0x000fe20000000a00 */
[----:B-1----:R-:W-:-:S05]  /*0040*/  SHF.R.U32.HI R0, RZ, 0x5, R2 ;  /* 0x00000005ff007819 */ /* 0x002fca0000011602 */
[----:B------:R-:W1:Y:S02]  /*0050*/  SHFL.IDX PT, R3, R0, RZ, 0x1f ;  /* 0x00001fff00037589 */ /* 0x000e6400000e0000 */
[----:B-1----:R-:W-:Y:S02]  /*0060*/  ISETP.NE.AND P0, PT, R3, RZ, PT ;  /* 0x000000ff0300720c */ /* 0x002fe40003f05270 */
[----:B------:R-:W-:Y:S11]  /*0070*/  STL [R1+0x38], R3 ;  /* 0x0000380301007387 */ /* 0x000ff60000100800 */
[----:B------:R-:W-:Y:S06]  /*0080*/  @P0 BAR.SYNC.DEFER_BLOCKING 0x5, 0x80 ;  /* 0x0142000000000b1d */ /* 0x000fec0000010000 */
[----:B------:R-:W1:Y:S04]  /*0090*/  @P0 LDS.128 R4, [0x9100] ;  /* 0x00910000ff040984 */ /* 0x000e680000000c00 */
[----:B-1----:R1:W-:Y:S04]  /*00a0*/  @P0 STL.64 [R1], R4 ;  /* 0x0000000401000387 */ /* 0x0023e80000100a00 */
[----:B------:R1:W-:Y:S04]  /*00b0*/  @P0 STL.64 [R1+0x8], R6 ;  /* 0x0000080601000387 */ /* 0x0003e80000100a00 */
[----:B------:R-:W-:Y:S06]  /*00c0*/  @P0 BAR.ARV 0x4, 0x80 ;  /* 0x0102000000000b1d */ /* 0x000fec0000002000 */
[----:B------:R-:W-:Y:S05]  /*00d0*/  @P0 BRA `(.L_x_199) ;  /* 0x00000b1000000947 */ /* 0x000fea0003800000 */
[----:B------:R-:W-:Y:S01]  /*00e0*/  LOP3.LUT R16, R2, 0x1f, RZ, 0xc0, !PT ;  /* 0x0000001f02107812 */ /* 0x000fe200078ec0ff */
[----:B------:R-:W-:Y:S01]  /*00f0*/  CS2R R8, SRZ ;  /* 0x0000000000087805 */ /* 0x000fe2000001ff00 */
[----:B-1----:R-:W-:-:S02]  /*0100*/  IMAD.MOV.U32 R7, RZ, RZ, RZ ;  /* 0x000000ffff077224 */ /* 0x002fc400078e00ff */
[----:B------:R-:W-:-:S04]  /*0110*/  ISETP.NE.AND P6, PT, R16, 0x1f, PT ;  /* 0x0000001f1000780c */ /* 0x000fc80003fc5270 */
[----:B------:R-:W-:-:S13]  /*0120*/  ISETP.GE.OR P0, PT, R16, c[0x0][0x53c], !P6 ;  /* 0x00014f0010007a0c */ /* 0x000fda0007706670 */
[----:B------:R-:W-:Y:S02]  /*0130*/  @!P0 IMAD.MOV.U32 R4, RZ, RZ, 0x4 ;  /* 0x00000004ff048424 */ /* 0x000fe400078e00ff */
[----:B------:R-:W-:Y:S02]  /*0140*/  @!P0 IMAD.MOV.U32 R2, RZ, RZ, 0x4 ;  /* 0x00000004ff028424 */ /* 0x000fe400078e00ff */
[----:B------:R-:W-:-:S04]  /*0150*/  @!P0 IMAD.WIDE.U32 R4, R16, R4, c[0x0][0x580] ;  /* 0x0001600010048625 */ /* 0x000fc800078e0004 */
[C---:B------:R-:W-:Y:S01]  /*0160*/  @!P0 IMAD.WIDE.U32 R2, R16.reuse, R2, c[0x0][0x578] ;  /* 0x00015e0010028625 */ /* 0x040fe200078e0002 */
[----:B------:R-:W2:Y:S04]  /*0170*/  @!P0 LDG.E R8, [R4.64] ;  /* 0x0000000804088981 */ /* 0x000ea8000c1e1900 */
[----:B------:R-:W2:Y:S01]  /*0180*/  @!P0 LDG.E R7, [R2.64] ;  /* 0x0000000802078981 */ /* 0x000ea2000c1e1900 */
[C---:B------:R-:W-:Y:S01]  /*0190*/  ISETP.NE.AND P5, PT, R16.reuse, RZ, PT ;  /* 0x000000ff1000720c */ /* 0x040fe20003fa5270 */
[----:B------:R-:W1:Y:S01]  /*01a0*/  S2UR UR4, SR_CTAID.X ;  /* 0x00000000000479c3 */ /* 0x000e620000002500 */
[C---:B------:R-:W-:Y:S02]  /*01b0*/  ISETP.GE.U32.AND P4, PT, R16.reuse, 0x2, PT ;  /* 0x000000021000780c */ /* 0x040fe40003f86070 */
[----:B------:R-:W-:-:S02]  /*01c0*/  ISETP.GE.U32.AND P3, PT, R16, 0x4, PT ;  /* 0x000000041000780c */ /* 0x000fc40003f66070 */
[C---:B------:R-:W-:Y:S02]  /*01d0*/  ISETP.GE.U32.AND P2, PT, R16.reuse, 0x8, PT ;  /* 0x000000081000780c */ /* 0x040fe40003f46070 */
[----:B------:R-:W-:Y:S01]  /*01e0*/  ISETP.GE.U32.AND P1, PT, R16, 0x10, PT ;  /* 0x000000101000780c */ /* 0x000fe20003f26070 */
[----:B--2---:R-:W-:-:S05]  /*01f0*/  IMAD R4, R8, R7, RZ ;  /* 0x0000000708047224 */ /* 0x004fca00078e02ff */
        /* <DEDUP_REMOVED lines=15> */
[----:B------:R-:W2:Y:S02]  /*02f0*/  SHFL.IDX PT, R6, R4, 0x1f, 0x1f ;  /* 0x03e01f0004067f89 */ /* 0x000ea400000e0000 */
[----:B--2---:R-:W-:-:S04]  /*0300*/  IMAD R6, R6, c[0x0][0x538], RZ ;  /* 0x00014e0006067a24 */ /* 0x004fc800078e02ff */
[----:B------:R-:W-:Y:S01]  /*0310*/  IMAD.MOV.U32 R0, RZ, RZ, R6 ;  /* 0x000000ffff007224 */ /* 0x000fe200078e0006 */
[----:B-1----:R-:W-:-:S13]  /*0320*/  ISETP.GT.AND P0, PT, R6, UR4, PT ;  /* 0x0000000406007c0c */ /* 0x002fda000bf04270 */
[----:B------:R-:W-:Y:S05]  /*0330*/  @P0 BRA `(.L_x_200) ;  /* 0x0000027000000947 */ /* 0x000fea0003800000 */
[----:B------:R-:W-:Y:S02]  /*0340*/  MOV R6, R0 ;  /* 0x0000000000067202 */ /* 0x000fe40000000f00 */
[----:B------:R-:W-:-:S04]  /*0350*/  MOV R9, RZ ;  /* 0x000000ff00097202 */ /* 0x000fc80000000f00 */
.L_x_204:
        /* <DEDUP_REMOVED lines=12> */
[----:B------:R-:W2:Y:S04]  /*0420*/  @!P0 LDG.E R8, [R4.64] ;  /* 0x0000000804088981 */ /* 0x000ea8000c1e1900 */
[----:B------:R-:W2:Y:S02]  /*0430*/  @!P0 LDG.E R7, [R2.64] ;  /* 0x0000000802078981 */ /* 0x000ea4000c1e1900 */
[----:B--2---:R-:W-:Y:S01]  /*0440*/  IMAD R5, R8, R7, RZ ;  /* 0x0000000708057224 */ /* 0x004fe200078e02ff */
[----:B------:R-:W-:Y:S05]  /*0450*/  BRA.DIV ~URZ, `(.L_x_202) ;  /* 0x000158f27f007947 */ /* 0x000fea000b800000 */
[----:B------:R1:W2:Y:S02]  /*0460*/  SHFL.UP PT, R0, R5, 0x1, RZ ;  /* 0x0420000005007989 */ /* 0x0002a400000e00ff */
.L_x_381:
[----:B--2---:R-:W-:-:S04]  /*0470*/  SEL R0, R0, RZ, P5 ;  /* 0x000000ff00007207 */ /* 0x004fc80002800000 */
        /* <DEDUP_REMOVED lines=14> */
[----:B------:R1:W2:Y:S02]  /*0560*/  SHFL.IDX PT, R0, R4, 0x1f, 0x1f ;  /* 0x03e01f0004007f89 */ /* 0x0002a400000e0000 */
.L_x_382:
[----:B--2---:R-:W-:-:S05]  /*0570*/  IMAD R0, R0, c[0x0][0x538], RZ ;  /* 0x00014e0000007a24 */ /* 0x004fca00078e02ff */
[----:B------:R-:W-:-:S04]  /*0580*/  IADD3 R6, R0, R6, RZ ;  /* 0x0000000600067210 */ /* 0x000fc80007ffe0ff */
[----:B------:R-:W-:-:S13]  /*0590*/  ISETP.GT.AND P0, PT, R6, UR4, PT ;  /* 0x0000000406007c0c */ /* 0x000fda000bf04270 */
[----:B-1----:R-:W-:Y:S05]  /*05a0*/  @!P0 BRA `(.L_x_204) ;  /* 0xfffffdb000008947 */ /* 0x002fea000383ffff */
.L_x_200:
[----:B------:R-:W-:-:S05]  /*05b0*/  IADD3 R14, -R0, R6, RZ ;  /* 0x00000006000e7210 */ /* 0x000fca0007ffe1ff */
[----:B------:R-:W-:-:S05]  /*05c0*/  IMAD R0, R4, c[0x0][0x538], R14 ;  /* 0x00014e0004007a24 */ /* 0x000fca00078e020e */
[----:B------:R-:W-:Y:S01]  /*05d0*/  ISETP.GT.AND P0, PT, R0, UR4, PT ;  /* 0x0000000400007c0c */ /* 0x000fe2000bf04270 */
[----:B------:R-:W-:-:S12]  /*05e0*/  BRA.DIV ~URZ, `(.L_x_205) ;  /* 0x000159827f007947 */ /* 0x000fd8000b800000 */
[----:B------:R-:W-:-:S04]  /*05f0*/  VOTE.ANY R0, PT, !P0 ;  /* 0x0000000000007806 */ /* 0x000fc800040e0100 */
.L_x_383:
[----:B------:R1:W2:Y:S01]  /*0600*/  POPC R15, R0 ;  /* 0x00000000000f7309 */ /* 0x0002a20000000000 */
[----:B------:R-:W-:Y:S05]  /*0610*/  BRA.DIV ~URZ, `(.L_x_206) ;  /* 0x000159927f007947 */ /* 0x000fea000b800000 */
[----:B--2---:R2:W3:Y:S01]  /*0620*/  SHFL.IDX PT, R13, R8, R15, 0x1f ;  /* 0x00001f0f080d7589 */ /* 0x0044e200000e0000 */
[----:B------:R-:W-:-:S03]  /*0630*/  MOV R6, RZ ;  /* 0x000000ff00067202 */ /* 0x000fc60000000f00 */
[----:B------:R2:W4:Y:S04]  /*0640*/  SHFL.IDX PT, R10, R7, R15, 0x1f ;  /* 0x00001f0f070a7589 */ /* 0x00052800000e0000 */
.L_x_384:
[----:B------:R-:W-:Y:S01]  /*0650*/  ISETP.NE.AND P0, PT, R0, RZ, PT ;  /* 0x000000ff0000720c */ /* 0x000fe20003f05270 */
[----:B------:R-:W-:-:S12]  /*0660*/  BSSY B0, `(.L_x_207) ;  /* 0x0000005000007945 */ /* 0x000fd80003800000 */
[----:B------:R-:W-:Y:S05]  /*0670*/  @!P0 BRA `(.L_x_208) ;  /* 0x0000003000008947 */ /* 0x000fea0003800000 */
[----:B------:R-:W-:Y:S01]  /*0680*/  IADD3 R11, R15, -0x1, RZ ;  /* 0xffffffff0f0b7810 */ /* 0x000fe20007ffe0ff */
[----:B------:R-:W-:Y:S05]  /*0690*/  BRA.DIV ~URZ, `(.L_x_209) ;  /* 0x000159f27f007947 */ /* 0x000fea000b800000 */
[----:B------:R1:W2:Y:S02]  /*06a0*/  SHFL.IDX PT, R6, R4, R11, 0x1f ;  /* 0x00001f0b04067589 */ /* 0x0002a400000e0000 */
.L_x_208:
[----:B------:R-:W-:Y:S05]  /*06b0*/  BSYNC B0 ;  /* 0x0000000000007941 */ /* 0x000fea0003800000 */
.L_x_207:
[----:B-1-3--:R-:W-:Y:S01]  /*06c0*/  IABS R0, R13 ;  /* 0x0000000d00007213 */ /* 0x00afe20000000000 */
[----:B--2---:R-:W-:-:S04]  /*06d0*/  IMAD R4, R6, c[0x0][0x538], R14 ;  /* 0x00014e0006047a24 */ /* 0x004fc800078e020e */
[----:B------:R-:W-:Y:S01]  /*06e0*/  IMAD.MOV.U32 R5, RZ, RZ, R0 ;  /* 0x000000ffff057224 */ /* 0x000fe200078e0000 */
[----:B----4-:R-:W-:Y:S01]  /*06f0*/  IABS R0, R10 ;  /* 0x0000000a00007213 */ /* 0x010fe20000000000 */
[----:B------:R1:W-:Y:S01]  /*0700*/  STL [R1], R4 ;  /* 0x0000000401007387 */ /* 0x0003e20000100800 */
[----:B------:R-:W-:Y:S01]  /*0710*/  IADD3 R11, -R4, UR4, RZ ;  /* 0x00000004040b7c10 */ /* 0x000fe2000fffe1ff */
[----:B------:R-:W2:Y:S02]  /*0720*/  I2F.RP R2, R5 ;  /* 0x0000000500027306 */ /* 0x000ea40000209400 */
[----:B------:R-:W-:Y:S01]  /*0730*/  IMAD.MOV.U32 R7, RZ, RZ, R0 ;  /* 0x000000ffff077224 */ /* 0x000fe200078e0000 */
[----:B------:R-:W-:Y:S02]  /*0740*/  IABS R6, R11 ;  /* 0x0000000b00067213 */ /* 0x000fe40000000000 */
[----:B------:R-:W-:-:S03]  /*0750*/  IABS R0, R13 ;  /* 0x0000000d00007213 */ /* 0x000fc60000000000 */
[----:B------:R-:W-:Y:S01]  /*0760*/  I2F.RP R8, R7 ;  /* 0x0000000700087306 */ /* 0x000fe20000209400 */
[----:B------:R-:W-:-:S07]  /*0770*/  IADD3 R0, RZ, -R0, RZ ;  /* 0x80000000ff007210 */ /* 0x000fce0007ffe0ff */
[----:B--2---:R-:W2:Y:S02]  /*0780*/  MUFU.RCP R2, R2 ;  /* 0x0000000200027308 */ /* 0x004ea40000001000 */
[----:B--2---:R-:W-:-:S06]  /*0790*/  IADD3 R2, R2, 0xffffffe, RZ ;  /* 0x0ffffffe02027810 */ /* 0x004fcc0007ffe0ff */
[----:B------:R-:W2:Y:S02]  /*07a0*/  F2I.FTZ.U32.TRUNC.NTZ R3, R2 ;  /* 0x0000000200037305 */ /* 0x000ea4000021f000 */
[----:B--2---:R-:W-:-:S04]  /*07b0*/  IMAD.MOV R2, RZ, RZ, -R3 ;  /* 0x000000ffff027224 */ /* 0x004fc800078e0a03 */
[----:B-1----:R-:W-:Y:S02]  /*07c0*/  IMAD R4, R2, R5, RZ ;  /* 0x0000000502047224 */ /* 0x002fe400078e02ff */
[----:B------:R-:W-:-:S04]  /*07d0*/  IMAD.MOV.U32 R2, RZ, RZ, RZ ;  /* 0x000000ffff027224 */ /* 0x000fc800078e00ff */
[----:B------:R-:W-:-:S04]  /*07e0*/  IMAD.HI.U32 R2, R3, R4, R2 ;  /* 0x0000000403027227 */ /* 0x000fc800078e0002 */
[----:B------:R-:W-:-:S04]  /*07f0*/  IMAD.MOV.U32 R3, RZ, RZ, R6 ;  /* 0x000000ffff037224 */ /* 0x000fc800078e0006 */
[----:B------:R-:W-:-:S04]  /*0800*/  IMAD.HI.U32 R2, R2, R3, RZ ;  /* 0x0000000302027227 */ /* 0x000fc800078e00ff */
[----:B------:R-:W-:Y:S02]  /*0810*/  IMAD R0, R2, R0, R3 ;  /* 0x0000000002007224 */ /* 0x000fe400078e0203 */
[----:B------:R-:W1:Y:S03]  /*0820*/  MUFU.RCP R3, R8 ;  /* 0x0000000800037308 */ /* 0x000e660000001000 */
[----:B------:R-:W-:Y:S02]  /*0830*/  ISETP.GT.U32.AND P0, PT, R5, R0, PT ;  /* 0x000000000500720c */ /* 0x000fe40003f04070 */
[----:B-1----:R-:W-:-:S11]  /*0840*/  IADD3 R3, R3, 0xffffffe, RZ ;  /* 0x0ffffffe03037810 */ /* 0x002fd60007ffe0ff */
[----:B------:R-:W-:Y:S01]  /*0850*/  @!P0 IMAD.IADD R0, R0, 0x1, -R5 ;  /* 0x0000000100008824 */ /* 0x000fe200078e0a05 */
[----:B------:R-:W-:Y:S02]  /*0860*/  @!P0 IADD3 R2, R2, 0x1, RZ ;  /* 0x0000000102028810 */ /* 0x000fe40007ffe0ff */
[----:B------:R-:W-:Y:S01]  /*0870*/  ISETP.NE.AND P0, PT, R13, RZ, PT ;  /* 0x000000ff0d00720c */ /* 0x000fe20003f05270 */
[----:B------:R-:W1:Y:S01]  /*0880*/  F2I.FTZ.U32.TRUNC.NTZ R3, R3 ;  /* 0x0000000300037305 */ /* 0x000e62000021f000 */
[----:B------:R-:W-:Y:S02]  /*0890*/  ISETP.GE.U32.AND P2, PT, R0, R5, PT ;  /* 0x000000050000720c */ /* 0x000fe40003f46070 */
[----:B------:R-:W-:-:S04]  /*08a0*/  LOP3.LUT R0, R11, R13, RZ, 0x3c, !PT ;  /* 0x0000000d0b007212 */ /* 0x000fc800078e3cff */
[----:B------:R-:W-:-:S07]  /*08b0*/  ISETP.GE.AND P1, PT, R0, RZ, PT ;  /* 0x000000ff0000720c */ /* 0x000fce0003f26270 */
[----:B------:R-:W-:Y:S02]  /*08c0*/  @P2 IADD3 R2, R2, 0x1, RZ ;  /* 0x0000000102022810 */ /* 0x000fe40007ffe0ff */
[----:B-1----:R-:W-:-:S03]  /*08d0*/  IADD3 R0, RZ, -R3, RZ ;  /* 0x80000003ff007210 */ /* 0x002fc60007ffe0ff */
[----:B------:R-:W-:Y:S02]  /*08e0*/  IMAD.MOV.U32 R4, RZ, RZ, R2 ;  /* 0x000000ffff047224 */ /* 0x000fe400078e0002 */
[----:B------:R-:W-:Y:S01]  /*08f0*/  IMAD.MOV.U32 R2, RZ, RZ, R0 ;  /* 0x000000ffff027224 */ /* 0x000fe200078e0000 */
[----:B------:R-:W-:Y:S01]  /*0900*/  IABS R0, R10 ;  /* 0x0000000a00007213 */ /* 0x000fe20000000000 */
[----:B------:R-:W-:Y:S01]  /*0910*/  @!P1 IMAD.MOV R4, RZ, RZ, -R4 ;  /* 0x000000ffff049224 */ /* 0x000fe200078e0a04 */
[----:B------:R-:W-:Y:S01]  /*0920*/  @!P0 LOP3.LUT R4, RZ, R13, RZ, 0x33, !PT ;  /* 0x0000000dff048212 */ /* 0x000fe200078e33ff */
[----:B------:R-:W-:Y:S01]  /*0930*/  IMAD R5, R2, R7, RZ ;  /* 0x0000000702057224 */ /* 0x000fe200078e02ff */
[----:B------:R-:W-:Y:S01]  /*0940*/  MOV R2, RZ ;  /* 0x000000ff00027202 */ /* 0x000fe20000000f00 */
[----:B------:R-:W-:Y:S01]  /*0950*/  IMAD.MOV R6, RZ, RZ, -R0 ;  /* 0x000000ffff067224 */ /* 0x000fe200078e0a00 */
[----:B------:R-:W-:-:S03]  /*0960*/  IABS R8, R4 ;  /* 0x0000000400087213 */ /* 0x000fc60000000000 */
        /* <DEDUP_REMOVED lines=19> */
[----:B------:R-:W-:Y:S02]  /*0aa0*/  IMAD R2, R10, R2, R4 ;  /* 0x000000020a027224 */ /* 0x000fe400078e0204 */
[----:B------:R-:W-:Y:S02]  /*0ab0*/  IMAD.IADD R4, R15, 0x1, R9 ;  /* 0x000000010f047824 */ /* 0x000fe400078e0209 */
[----:B------:R-:W-:-:S03]  /*0ac0*/  IMAD R0, R2, 0x10000, R0 ;  /* 0x0001000002007824 */ /* 0x000fc600078e0200 */
[----:B------:R1:W-:Y:S04]  /*0ad0*/  STL [R1+0xc], R4 ;  /* 0x00000c0401007387 */ /* 0x0003e80000100800 */
[----:B------:R1:W-:Y:S04]  /*0ae0*/  STL [R1+0x8], R0 ;  /* 0x0000080001007387 */ /* 0x0003e80000100800 */
[----:B------:R1:W-:Y:S01]  /*0af0*/  STL [R1+0x4], R3 ;  /* 0x0000040301007387 */ /* 0x0003e20000100800 */
[----:B------:R-:W-:Y:S05]  /*0b00*/  BRA `(.L_x_210) ;  /* 0x0000006000007947 */ /* 0x000fea0003800000 */
.L_x_201:
[----:B------:R-:W-:Y:S01]  /*0b10*/  MOV R0, UR4 ;  /* 0x0000000400007c02 */ /* 0x000fe20008000f00 */
[----:B------:R-:W-:Y:S04]  /*0b20*/  STL [R1+0x4], RZ ;  /* 0x000004ff01007387 */ /* 0x000fe80000100800 */
[----:B------:R1:W-:Y:S04]  /*0b30*/  STL [R1], R0 ;  /* 0x0000000001007387 */ /* 0x0003e80000100800 */
[----:B------:R2:W-:Y:S01]  /*0b40*/  STL [R1+0x8], RZ ;  /* 0x000008ff01007387 */ /* 0x0005e20000100800 */
[----:B-1----:R-:W-:-:S05]  /*0b50*/  MOV R0, c[0x0][0x53c] ;  /* 0x00014f0000007a02 */ /* 0x002fca0000000f00 */
[----:B------:R2:W-:Y:S02]  /*0b60*/  STL [R1+0xc], R0 ;  /* 0x00000c0001007387 */ /* 0x0005e40000100800 */
.L_x_210:
[----:B-1----:R-:W3:Y:S04]  /*0b70*/  LDL R4, [R1] ;  /* 0x0000000001047983 */ /* 0x002ee80000100800 */
[----:B------:R-:W3:Y:S04]  /*0b80*/  LDL R5, [R1+0x4] ;  /* 0x0000040001057983 */ /* 0x000ee80000100800 */
[----:B------:R-:W3:Y:S04]  /*0b90*/  LDL R6, [R1+0x8] ;  /* 0x0000080001067983 */ /* 0x000ee80000100800 */
[----:B------:R-:W3:Y:S01]  /*0ba0*/  LDL R7, [R1+0xc] ;  /* 0x00000c0001077983 */ /* 0x000ee20000100800 */
[----:B------:R-:W-:Y:S01]  /*0bb0*/  ISETP.NE.AND P0, PT, R16, RZ, PT ;  /* 0x000000ff1000720c */ /* 0x000fe20003f05270 */
[----:B------:R-:W-:-:S12]  /*0bc0*/  WARPSYNC 0xffffffff ;  /* 0xffffffff00007948 */ /* 0x000fd80003800000 */
[----:B---3--:R1:W-:Y:S04]  /*0bd0*/  @!P0 STS.128 [0x9100], R4 ;  /* 0x00910004ff008388 */ /* 0x0083e80000000c00 */
[----:B------:R-:W-:Y:S06]  /*0be0*/  BAR.ARV 0x5, 0x80 ;  /* 0x0142000000007b1d */ /* 0x000fec0000002000 */
.L_x_199:
[----:B--2---:R-:W2:Y:S02]  /*0bf0*/  LDL R0, [R1+0xc] ;  /* 0x00000c0001007983 */ /* 0x004ea40000100800 */
[----:B--2---:R-:W-:-:S13]  /*0c00*/  ISETP.GE.AND P0, PT, R0, c[0x0][0x53c], PT ;  /* 0x00014f0000007a0c */ /* 0x004fda0003f06270 */
[----:B------:R-:W-:Y:S05]  /*0c10*/  @P0 EXIT ;  /* 0x000000000000094d */ /* 0x000fea0003800000 */
[----:B------:R-:W2:Y:S02]  /*0c20*/  S2R R15, SR_TID.X ;  /* 0x00000000000f7919 */ /* 0x000ea40000002100 */
[----:B--2---:R-:W-:-:S04]  /*0c30*/  SHF.R.S32.HI R12, RZ, 0x1f, R15 ;  /* 0x0000001fff0c7819 */ /* 0x004fc8000001140f */
[CC--:B------:R-:W-:Y:S02]  /*0c40*/  LEA.HI R2, R12.reuse, R15.reuse, RZ, 0x4 ;  /* 0x0000000f0c027211 */ /* 0x0c0fe400078f20ff */
[----:B------:R-:W-:Y:S02]  /*0c50*/  LEA.HI R10, R12, R15, RZ, 0x3 ;  /* 0x0000000f0c0a7211 */ /* 0x000fe400078f18ff */
[----:B------:R-:W-:Y:S02]  /*0c60*/  SHF.R.S32.HI R3, RZ, 0x4, R2 ;  /* 0x00000004ff037819 */ /* 0x000fe40000011402 */
[----:B-1----:R-:W-:Y:S02]  /*0c70*/  SHF.R.S32.HI R4, RZ, 0x3, R10 ;  /* 0x00000003ff047819 */ /* 0x002fe4000001140a */
[C---:B------:R-:W-:Y:S02]  /*0c80*/  LEA.HI R0, R2.reuse, R3, RZ, 0x1 ;  /* 0x0000000302007211 */ /* 0x040fe400078f08ff */
[----:B------:R-:W-:Y:S01]  /*0c90*/  LOP3.LUT R2, R2, 0xfffffff0, RZ, 0xc0, !PT ;  /* 0xfffffff002027812 */ /* 0x000fe200078ec0ff */
[----:B------:R-:W-:Y:S01]  /*0ca0*/  IMAD.SHL.U32 R4, R4, 0x40, RZ ;  /* 0x0000004004047824 */ /* 0x000fe200078e00ff */
[----:B------:R-:W-:-:S02]  /*0cb0*/  LOP3.LUT R0, R0, 0xfffffffe, RZ, 0xc0, !PT ;  /* 0xfffffffe00007812 */ /* 0x000fc400078ec0ff */
[CC--:B------:R-:W-:Y:S02]  /*0cc0*/  LEA.HI R13, R12.reuse, R15.reuse, RZ, 0x2 ;  /* 0x0000000f0c0d7211 */ /* 0x0c0fe400078f10ff */
[----:B------:R-:W-:Y:S01]  /*0cd0*/  LEA.HI R9, R12, R15, RZ, 0x6 ;  /* 0x0000000f0c097211 */ /* 0x000fe200078f30ff */
[----:B------:R-:W-:Y:S01]  /*0ce0*/  IMAD.IADD R11, R3, 0x1, -R0 ;  /* 0x00000001030b7824 */ /* 0x000fe200078e0a00 */
[----:B------:R-:W-:Y:S01]  /*0cf0*/  LOP3.LUT R0, R10, 0xfffffff8, RZ, 0xc0, !PT ;  /* 0xfffffff80a007812 */ /* 0x000fe200078ec0ff */
[C---:B------:R-:W-:Y:S01]  /*0d00*/  IMAD.IADD R3, R15.reuse, 0x1, -R2 ;  /* 0x000000010f037824 */ /* 0x040fe200078e0a02 */
[--C-:B------:R-:W-:Y:S02]  /*0d10*/  SHF.R.S32.HI R240, RZ, 0x2, R13.reuse ;  /* 0x00000002fff07819 */ /* 0x100fe4000001140d */
[----:B------:R-:W-:Y:S01]  /*0d20*/  SHF.R.S32.HI R5, RZ, 0x1f, R13 ;  /* 0x0000001fff057819 */ /* 0x000fe2000001140d */
[----:B------:R-:W-:Y:S01]  /*0d30*/  IMAD.IADD R0, R15, 0x1, -R0 ;  /* 0x000000010f007824 */ /* 0x000fe200078e0a00 */
[----:B------:R-:W-:-:S02]  /*0d40*/  LOP3.LUT R2, R4, 0x1c0, RZ, 0xc0, !PT ;  /* 0x000001c004027812 */ /* 0x000fc400078ec0ff */
[----:B------:R-:W-:Y:S01]  /*0d50*/  SHF.R.S32.HI R8, RZ, 0x1f, R3 ;  /* 0x0000001fff087819 */ /* 0x000fe20000011403 */
[C---:B------:R-:W-:Y:S01]  /*0d60*/  IMAD.SHL.U32 R6, R0.reuse, 0x8, RZ ;  /* 0x0000000800067824 */ /* 0x040fe200078e00ff */
[----:B------:R-:W-:Y:S02]  /*0d70*/  LEA.HI R4, R5, R240, RZ, 0x3 ;  /* 0x000000f005047211 */ /* 0x000fe400078f18ff */
[----:B------:R-:W-:Y:S02]  /*0d80*/  LOP3.LUT P4, RZ, R0, 0x2, RZ, 0xc0, !PT ;  /* 0x0000000200ff7812 */ /* 0x000fe4000788c0ff */
[----:B------:R-:W-:Y:S02]  /*0d90*/  LOP3.LUT R6, R2, 0x38, R6, 0xf8, !PT ;  /* 0x0000003802067812 */ /* 0x000fe400078ef806 */
[C---:B------:R-:W-:Y:S01]  /*0da0*/  LOP3.LUT P3, RZ, R0.reuse, 0x4, RZ, 0xc0, !PT ;  /* 0x0000000400ff7812 */ /* 0x040fe2000786c0ff */
[----:B------:R-:W-:Y:S01]  /*0db0*/  IMAD.SHL.U32 R0, R0, 0x40, RZ ;  /* 0x0000004000007824 */ /* 0x000fe200078e00ff */
[----:B------:R-:W-:-:S02]  /*0dc0*/  LEA.HI R8, R8, R3, RZ, 0x3 ;  /* 0x0000000308087211 */ /* 0x000fc400078f18ff */
[----:B------:R-:W-:Y:S02]  /*0dd0*/  SHF.R.U32.HI R2, RZ, 0x3, R2 ;  /* 0x00000003ff027819 */ /* 0x000fe40000011602 */
[----:B------:R-:W-:Y:S02]  /*0de0*/  LOP3.LUT R4, R4, 0xfffffff8, RZ, 0xc0, !PT ;  /* 0xfffffff804047812 */ /* 0x000fe400078ec0ff */
[----:B------:R-:W-:Y:S02]  /*0df0*/  LOP3.LUT R5, R8, 0xfffffff8, RZ, 0xc0, !PT ;  /* 0xfffffff808057812 */ /* 0x000fe400078ec0ff */
[----:B------:R-:W-:Y:S02]  /*0e00*/  LOP3.LUT R6, R6, R2, RZ, 0x3c, !PT ;  /* 0x0000000206067212 */ /* 0x000fe400078e3cff */
[----:B------:R-:W-:Y:S01]  /*0e10*/  LOP3.LUT R2, R0, 0x1c0, RZ, 0xc0, !PT ;  /* 0x000001c000027812 */ /* 0x000fe200078ec0ff */
[----:B------:R-:W-:Y:S02]  /*0e20*/  IMAD.IADD R0, R240, 0x1, -R4 ;  /* 0x00000001f0007824 */ /* 0x000fe400078e0a04 */
[----:B------:R-:W-:Y:S01]  /*0e30*/  IMAD.IADD R7, R3, 0x1, -R5 ;  /* 0x0000000103077824 */ /* 0x000fe200078e0a05 */
[----:B------:R-:W-:Y:S01]  /*0e40*/  LOP3.LUT R5, R2, 0x8, R10, 0xf8, !PT ;  /* 0x0000000802057812 */ /* 0x000fe200078ef80a */
[----:B------:R-:W-:Y:S01]  /*0e50*/  IMAD.SHL.U32 R4, R9, 0x8, RZ ;  /* 0x0000000809047824 */ /* 0x000fe200078e00ff */
[----:B------:R-:W-:-:S02]  /*0e60*/  SHF.R.U32.HI R3, RZ, 0x3, R2 ;  /* 0x00000003ff037819 */ /* 0x000fc40000011602 */
[C---:B------:R-:W-:Y:S02]  /*0e70*/  LOP3.LUT R2, R0.reuse, 0x1, RZ, 0xc0, !PT ;  /* 0x0000000100027812 */ /* 0x040fe400078ec0ff */
[----:B------:R-:W-:Y:S01]  /*0e80*/  LOP3.LUT R10, R5, R3, RZ, 0x3c, !PT ;  /* 0x00000003050a7212 */ /* 0x000fe200078e3cff */
[----:B------:R-:W-:Y:S01]  /*0e90*/  IMAD.SHL.U32 R3, R0, 0x40, RZ ;  /* 0x0000004000037824 */ /* 0x000fe200078e00ff */
[----:B------:R-:W-:Y:S01]  /*0ea0*/  ISETP.NE.U32.AND P1, PT, R2, 0x1, PT ;  /* 0x000000010200780c */ /* 0x000fe20003f25070 */
[----:B------:R-:W-:Y:S01]  /*0eb0*/  IMAD.SHL.U32 R2, R7, 0x40, RZ ;  /* 0x0000004007027824 */ /* 0x000fe200078e00ff */
[----:B------:R-:W-:Y:S02]  /*0ec0*/  LEA.HI R9, R12, R15, RZ, 0x5 ;  /* 0x0000000f0c097211 */ /* 0x000fe400078f28ff */
[----:B------:R-:W-:Y:S01]  /*0ed0*/  LOP3.LUT R215, R6, 0x7ffffe00, R4, 0xf8, !PT ;  /* 0x7ffffe0006d77812 */ /* 0x000fe200078ef804 */
[----:B------:R-:W-:Y:S01]  /*0ee0*/  IMAD.SHL.U32 R4, R11, 0x8, RZ ;  /* 0x000000080b047824 */ /* 0x000fe200078e00ff */
[----:B------:R-:W-:-:S02]  /*0ef0*/  LOP3.LUT P2, RZ, R0, 0x4, RZ, 0xc0, !PT ;  /* 0x0000000400ff7812 */ /* 0x000fc4000784c0ff */
[----:B------:R-:W-:Y:S01]  /*0f00*/  LOP3.LUT P0, RZ, R0, 0x2, RZ, 0xc0, !PT ;  /* 0x0000000200ff7812 */ /* 0x000fe2000780c0ff */
[----:B------:R-:W-:Y:S01]  /*0f10*/  IMAD.SHL.U32 R215, R215, 0x2, RZ ;  /* 0x00000002d7d77824 */ /* 0x000fe200078e00ff */
[----:B------:R-:W-:Y:S02]  /*0f20*/  LOP3.LUT R0, R2, 0x1c0, RZ, 0xc0, !PT ;  /* 0x000001c002007812 */ /* 0x000fe400078ec0ff */
[----:B------:R-:W-:Y:S02]  /*0f30*/  SHF.R.S32.HI R5, RZ, 0x5, R9 ;  /* 0x00000005ff057819 */ /* 0x000fe40000011409 */
[----:B------:R-:W-:Y:S02]  /*0f40*/  LOP3.LUT R2, R13, 0xfffffffc, RZ, 0xc0, !PT ;  /* 0xfffffffc0d027812 */ /* 0x000fe400078ec0ff */
[----:B------:R-:W-:Y:S01]  /*0f50*/  LOP3.LUT R14, R3, 0x1c0, RZ, 0xc0, !PT ;  /* 0x000001c0030e7812 */ /* 0x000fe200078ec0ff */
[----:B------:R-:W-:Y:S01]  /*0f60*/  IMAD.SHL.U32 R6, R5, 0x400, RZ ;  /* 0x0000040005067824 */ /* 0x000fe200078e00ff */
[----:B------:R-:W-:-:S02]  /*0f70*/  LOP3.LUT R4, R0, 0x8, R4, 0xf8, !PT ;  /* 0x0000000800047812 */ /* 0x000fc400078ef804 */
[----:B------:R-:W-:Y:S01]  /*0f80*/  SHF.R.U32.HI R3, RZ, 0x3, R0 ;  /* 0x00000003ff037819 */ /* 0x000fe20000011600 */
[----:B------:R-:W-:Y:S01]  /*0f90*/  IMAD.IADD R0, R15, 0x1, -R2 ;  /* 0x000000010f007824 */ /* 0x000fe200078e0a02 */
[----:B------:R-:W-:Y:S01]  /*0fa0*/  SHF.R.U32.HI R9, RZ, 0x3, R14 ;  /* 0x00000003ff097819 */ /* 0x000fe2000001160e */
[----:B------:R-:W-:Y:S01]  /*0fb0*/  IMAD.SHL.U32 R2, R8, 0x40, RZ ;  /* 0x0000004008027824 */ /* 0x000fe200078e00ff */
[----:B------:R-:W-:Y:S01]  /*0fc0*/  LOP3.LUT R5, R4, R3, RZ, 0x3c, !PT ;  /* 0x0000000304057212 */ /* 0x000fe200078e3cff */
[----:B------:R-:W-:Y:S01]  /*0fd0*/  IMAD R4, R0, 0x2, R6 ;  /* 0x0000000200047824 */ /* 0x000fe200078e0206 */
[----:B------:R-:W-:Y:S01]  /*0fe0*/  LOP3.LUT R3, R9, R14, RZ, 0xfc, !PT ;  /* 0x0000000e09037212 */ /* 0x000fe200078efcff */
[----:B------:R-:W-:Y:S01]  /*0ff0*/  STL [R1+0x24], R14 ;  /* 0x0000240e01007387 */ /* 0x000fe20000100800 */
[----:B------:R-:W-:Y:S01]  /*1000*/  LOP3.LUT R2, R2, 0xfffffe00, RZ, 0xc0, !PT ;  /* 0xfffffe0002027812 */ /* 0x000fe200078ec0ff */
[----:B------:R-:W-:Y:S01]  /*1010*/  IMAD R0, R11, 0x200, R10 ;  /* 0x000002000b007824 */ /* 0x000fe200078e020a */
[----:B------:R-:W-:Y:S01]  /*1020*/  LOP3.LUT P6, RZ, R7, 0x2, RZ, 0xc0, !PT ;  /* 0x0000000207ff7812 */ /* 0x000fe200078cc0ff */
[----:B------:R1:W-:Y:S01]  /*1030*/  STL [R1+0x2c], R9 ;  /* 0x00002c0901007387 */ /* 0x0003e20000100800 */
[----:B------:R-:W-:Y:S01]  /*1040*/  IMAD.IADD R3, R4, 0x1, R3 ;  /* 0x0000000104037824 */ /* 0x000fe200078e0203 */
[CC--:B------:R-:W-:Y:S01]  /*1050*/  IADD3 R4, R5.reuse, R2.reuse, R6 ;  /* 0x0000000205047210 */ /* 0x0c0fe20007ffe006 */
[----:B------:R-:W-:Y:S01]  /*1060*/  IMAD.MOV.U32 R8, RZ, RZ, -0x10 ;  /* 0xfffffff0ff087424 */ /* 0x000fe200078e00ff */
[----:B------:R-:W-:Y:S01]  /*1070*/  LOP3.LUT R5, R5, R2, RZ, 0xfc, !PT ;  /* 0x0000000205057212 */ /* 0x000fe200078efcff */
[----:B------:R-:W-:Y:S01]  /*1080*/  IMAD.MOV.U32 R2, RZ, RZ, 0x20 ;  /* 0x00000020ff027424 */ /* 0x000fe200078e00ff */
[----:B------:R-:W-:-:S02]  /*1090*/  LEA R115, R0, 0x2900, 0x1 ;  /* 0x0000290000737811 */ /* 0x000fc400078e08ff */
[----:B------:R-:W-:Y:S02]  /*10a0*/  LEA R12, R3, 0x80, 0x1 ;  /* 0x00000080030c7811 */ /* 0x000fe400078e08ff */
[----:B------:R-:W-:Y:S02]  /*10b0*/  IADD3 R210, R115, 0x20, RZ ;  /* 0x0000002073d27810 */ /* 0x000fe40007ffe0ff */
[----:B------:R-:W-:Y:S01]  /*10c0*/  LOP3.LUT P5, RZ, R7, 0x4, RZ, 0xc0, !PT ;  /* 0x0000000407ff7812 */ /* 0x000fe200078ac0ff */
[----:B------:R-:W-:Y:S01]  /*10d0*/  STL [R1+0x20], R12 ;  /* 0x0000200c01007387 */ /* 0x000fe20000100800 */
[----:B------:R-:W-:Y:S02]  /*10e0*/  @P4 IADD3 R210, R115, -0x20, RZ ;  /* 0xffffffe073d24810 */ /* 0x000fe40007ffe0ff */
[----:B------:R-:W-:Y:S02]  /*10f0*/  SEL R7, R2, 0xffffffe0, !P0 ;  /* 0xffffffe002077807 */ /* 0x000fe40004000000 */
[----:B------:R-:W-:-:S02]  /*1100*/  SEL R8, R8, 0x10, !P1 ;  /* 0x0000001008087807 */ /* 0x000fc40004800000 */
[----:B------:R-:W-:Y:S02]  /*1110*/  LEA R206, R4, 0x5100, 0x1 ;  /* 0x0000510004ce7811 */ /* 0x000fe400078e08ff */
[----:B------:R-:W-:Y:S02]  /*1120*/  LEA R200, R5, 0x100, 0x1 ;  /* 0x0000010005c87811 */ /* 0x000fe400078e08ff */
[----:B------:R-:W-:Y:S01]  /*1130*/  SEL R2, R2, 0xffffffe0, !P6 ;  /* 0xffffffe002027807 */ /* 0x000fe20007000000 */
[----:B-1----:R-:W-:Y:S01]  /*1140*/  IMAD.MOV.U32 R9, RZ, RZ, 0x40 ;  /* 0x00000040ff097424 */ /* 0x002fe200078e00ff */
[C---:B------:R-:W-:Y:S02]  /*1150*/  IADD3 R214, R210.reuse, 0x800, RZ ;  /* 0x00000800d2d67810 */ /* 0x040fe40007ffe0ff */
[----:B------:R-:W-:Y:S01]  /*1160*/  IADD3 R213, R210, 0x1000, RZ ;  /* 0x00001000d2d57810 */ /* 0x000fe20007ffe0ff */
[----:B------:R-:W-:Y:S01]  /*1170*/  IMAD.IADD R209, R206, 0x1, R2 ;  /* 0x00000001ced17824 */ /* 0x000fe200078e0202 */
[C---:B------:R-:W-:Y:S01]  /*1180*/  SEL R6, R9.reuse, 0xffffffc0, !P2 ;  /* 0xffffffc009067807 */ /* 0x040fe20005000000 */
[----:B------:R-:W-:Y:S01]  /*1190*/  IMAD.IADD R204, R2, 0x1, R200 ;  /* 0x0000000102cc7824 */ /* 0x000fe200078e02c8 */
[----:B------:R-:W-:-:S02]  /*11a0*/  SEL R0, R9, 0xffffffc0, !P3 ;  /* 0xffffffc009007807 */ /* 0x000fc40005800000 */
[----:B------:R-:W-:Y:S01]  /*11b0*/  SEL R3, R9, 0xffffffc0, !P5 ;  /* 0xffffffc009037807 */ /* 0x000fe20006800000 */
[----:B------:R-:W-:Y:S01]  /*11c0*/  IMAD.IADD R6, R12, 0x1, R6 ;  /* 0x000000010c067824 */ /* 0x000fe200078e0206 */
[C---:B------:R-:W-:Y:S01]  /*11d0*/  IADD3 R212, R210.reuse, 0x1800, RZ ;  /* 0x00001800d2d47810 */ /* 0x040fe20007ffe0ff */
[----:B------:R-:W-:Y:S01]  /*11e0*/  IMAD.IADD R205, R115, 0x1, R0 ;  /* 0x0000000173cd7824 */ /* 0x000fe200078e0200 */
[----:B------:R-:W-:Y:S01]  /*11f0*/  IADD3 R211, R210, 0x2000, RZ ;  /* 0x00002000d2d37810 */ /* 0x000fe20007ffe0ff */
[----:B------:R-:W-:Y:S01]  /*1200*/  IMAD.IADD R202, R0, 0x1, R210 ;  /* 0x0000000100ca7824 */ /* 0x000fe200078e02d2 */
[----:B------:R-:W-:Y:S01]  /*1210*/  STL [R1+0x28], R6 ;  /* 0x0000280601007387 */ /* 0x000fe20000100800 */
[----:B------:R-:W-:Y:S02]  /*1220*/  IMAD.IADD R0, R7, 0x1, R6 ;  /* 0x0000000107007824 */ /* 0x000fe400078e0206 */
[----:B------:R-:W-:Y:S02]  /*1230*/  IMAD.IADD R207, R206, 0x1, R3 ;  /* 0x00000001cecf7824 */ /* 0x000fe400078e0203 */
[----:B------:R-:W-:Y:S01]  /*1240*/  IMAD.IADD R201, R3, 0x1, R200 ;  /* 0x0000000103c97824 */ /* 0x000fe200078e02c8 */
[----:B------:R1:W-:Y:S01]  /*1250*/  STL [R1+0x30], R0 ;  /* 0x0000300001007387 */ /* 0x0003e20000100800 */
[----:B------:R-:W-:-:S02]  /*1260*/  IMAD.IADD R208, R2, 0x1, R207 ;  /* 0x0000000102d07824 */ /* 0x000fc400078e02cf */
[----:B------:R-:W-:Y:S02]  /*1270*/  IMAD.IADD R203, R2, 0x1, R201 ;  /* 0x0000000102cb7824 */ /* 0x000fe400078e02c9 */
[----:B-1----:R-:W-:-:S05]  /*1280*/  IMAD.IADD R0, R8, 0x1, R0 ;  /* 0x0000000108007824 */ /* 0x002fca00078e0200 */
[----:B------:R1:W-:Y:S02]  /*1290*/  STL [R1+0x34], R0 ;  /* 0x0000340001007387 */ /* 0x0003e40000100800 */
.L_x_380:
[----:B-1----:R-:W2:Y:S01]  /*12a0*/  LDL R0, [R1+0xc] ;  /* 0x00000c0001007983 */ /* 0x002ea20000100800 */
[----:B------:R-:W-:Y:S01]  /*12b0*/  IMAD.MOV.U32 R14, RZ, RZ, 0x4 ;  /* 0x00000004ff0e7424 */ /* 0x000fe200078e00ff */
[----:B------:R-:W-:Y:S02]  /*12c0*/  ISETP.NE.U32.AND P4, PT, RZ, c[0x0][0x360], PT ;  /* 0x0000d800ff007a0c */ /* 0x000fe40003f85070 */
[----:B------:R-:W-:Y:S01]  /*12d0*/  ISETP.NE.U32.AND P0, PT, RZ, c[0x0][0x370], PT ;  /* 0x0000dc00ff007a0c */ /* 0x000fe20003f05070 */
[----:B------:R-:W3:Y:S01]  /*12e0*/  LDL R9, [R1+0x8] ;  /* 0x0000080001097983 */ /* 0x000ee20000100800 */
[----:B------:R-:W-:Y:S01]  /*12f0*/  ISETP.NE.AND.EX P4, PT, RZ, c[0x0][0x364], PT, P4 ;  /* 0x0000d900ff007a0c */ /* 0x000fe20003f85340 */
[----:B--2---:R-:W-:-:S05]  /*1300*/  IMAD.WIDE R2, R0, R14, c[0x0][0x588] ;  /* 0x0001620000027625 */ /* 0x004fca00078e020e */
[----:B------:R-:W2:Y:S01]  /*1310*/  LDG.E R246, [R2.64] ;  /* 0x0000000802f67981 */ /* 0x000ea2000c1e1900 */
[----:B------:R-:W-:Y:S01]  /*1320*/  ISETP.NE.AND.EX P2, PT, RZ, c[0x0][0x374], PT, P0 ;  /* 0x0000dd00ff007a0c */ /* 0x000fe20003f45300 */
[----:B------:R-:W-:Y:S01]  /*1330*/  CS2R R158, SRZ ;  /* 0x00000000009e7805 */ /* 0x000fe2000001ff00 */
[----:B------:R-:W-:Y:S02]  /*1340*/  ISETP.NE.U32.AND P3, PT, RZ, c[0x0][0x348], PT ;  /* 0x0000d200ff007a0c */ /* 0x000fe40003f65070 */
[----:B------:R-:W-:Y:S02]  /*1350*/  ISETP.NE.U32.AND P5, PT, RZ, c[0x0][0x358], PT ;  /* 0x0000d600ff007a0c */ /* 0x000fe40003fa5070 */
[----:B------:R-:W-:Y:S02]  /*1360*/  ISETP.NE.AND.EX P3, PT, RZ, c[0x0][0x34c], PT, P3 ;  /* 0x0000d300ff007a0c */ /* 0x000fe40003f65330 */
[----:B------:R-:W-:Y:S01]  /*1370*/  ISETP.NE.AND.EX P5, PT, RZ, c[0x0][0x35c], PT, P5 ;  /* 0x0000d700ff007a0c */ /* 0x000fe20003fa5350 */
[----:B------:R-:W-:-:S02]  /*1380*/  IMAD.MOV.U32 R157, RZ, RZ, RZ ;  /* 0x000000ffff9d7224 */ /* 0x000fc400078e00ff */
[----:B------:R-:W-:Y:S01]  /*1390*/  IMAD.MOV.U32 R12, RZ, RZ, RZ ;  /* 0x000000ffff0c7224 */ /* 0x000fe200078e00ff */
[----:B--2---:R-:W-:Y:S02]  /*13a0*/  SHF.R.S32.HI R135, RZ, 0x1f, R246 ;  /* 0x0000001fff877819 */ /* 0x004fe400000114f6 */
[C---:B------:R-:W-:Y:S02]  /*13b0*/  @P4 LEA R2, P0, R246.reuse, c[0x0][0x360], 0x2 ;  /* 0x0000d800f6024a11 */ /* 0x040fe400078010ff */
[C---:B------:R-:W-:Y:S02]  /*13c0*/  @P2 LEA R4, P1, R246.reuse, c[0x0][0x370], 0x2 ;  /* 0x0000dc00f6042a11 */ /* 0x040fe400078210ff */
[C-C-:B------:R-:W-:Y:S02]  /*13d0*/  @P4 LEA.HI.X R3, R246.reuse, c[0x0][0x364], R135.reuse, 0x2, P0 ;  /* 0x0000d900f6034a11 */ /* 0x140fe400000f1487 */
[----:B------:R-:W-:Y:S02]  /*13e0*/  ISETP.NE.U32.AND P0, PT, RZ, c[0x0][0x350], PT ;  /* 0x0000d400ff007a0c */ /* 0x000fe40003f05070 */
[----:B------:R-:W-:Y:S01]  /*13f0*/  @P2 LEA.HI.X R5, R246, c[0x0][0x374], R135, 0x2, P1 ;  /* 0x0000dd00f6052a11 */ /* 0x000fe200008f1487 */
[----:B------:R1:W5:Y:S01]  /*1400*/  @P4 LDG.E R162, [R2.64] ;  /* 0x0000000802a24981 */ /* 0x000362000c1e1900 */
[----:B------:R-:W-:-:S03]  /*1410*/  ISETP.NE.AND.EX P6, PT, RZ, c[0x0][0x354], PT, P0 ;  /* 0x0000d500ff007a0c */ /* 0x000fc60003fc5300 */
[----:B------:R2:W5:Y:S01]  /*1420*/  @P2 LDG.E R159, [R4.64] ;  /* 0x00000008049f2981 */ /* 0x000562000c1e1900 */
[----:B------:R-:W-:-:S04]  /*1430*/  LEA R6, P2, R246, c[0x0][0x348], 0x2 ;  /* 0x0000d200f6067a11 */ /* 0x000fc800078410ff */
[----:B------:R-:W-:-:S05]  /*1440*/  LEA.HI.X R7, R246, c[0x0][0x34c], R135, 0x2, P2 ;  /* 0x0000d300f6077a11 */ /* 0x000fca00010f1487 */
[----:B------:R4:W5:Y:S01]  /*1450*/  @P3 LDG.E R157, [R6.64] ;  /* 0x00000008069d3981 */ /* 0x000962000c1e1900 */
[C---:B-1----:R-:W-:Y:S02]  /*1460*/  LEA R2, P0, R246.reuse, c[0x0][0x358], 0x2 ;  /* 0x0000d600f6027a11 */ /* 0x042fe400078010ff */
[C---:B--2---:R-:W-:Y:S02]  /*1470*/  LEA R4, P1, R246.reuse, c[0x0][0x350], 0x2 ;  /* 0x0000d400f6047a11 */ /* 0x044fe400078210ff */
[C-C-:B------:R-:W-:Y:S02]  /*1480*/  LEA.HI.X R3, R246.reuse, c[0x0][0x35c], R135.reuse, 0x2, P0 ;  /* 0x0000d700f6037a11 */ /* 0x140fe400000f1487 */
[----:B------:R-:W-:-:S03]  /*1490*/  LEA.HI.X R5, R246, c[0x0][0x354], R135, 0x2, P1 ;  /* 0x0000d500f6057a11 */ /* 0x000fc600008f1487 */
[----:B------:R4:W5:Y:S04]  /*14a0*/  @P5 LDG.E R12, [R2.64] ;  /* 0x00000008020c5981 */ /* 0x000968000c1e1900 */
[----:B------:R4:W5:Y:S01]  /*14b0*/  @P6 LDG.E R158, [R4.64] ;  /* 0x00000008049e6981 */ /* 0x000962000c1e1900 */
[----:B---3--:R-:W-:-:S05]  /*14c0*/  LOP3.LUT R40, R9, 0xffff, RZ, 0xc0, !PT ;  /* 0x0000ffff09287812 */ /* 0x008fca00078ec0ff */
[----:B------:R4:W-:Y:S01]  /*14d0*/  STL [R1+0x10], R40 ;  /* 0x0000102801007387 */ /* 0x0009e20000100800 */
[----:B------:R-:W-:Y:S01]  /*14e0*/  YIELD ;  /* 0x0000000000007946 */ /* 0x000fe20003800000 */
[----:B------:R-:W-:Y:S01]  /*14f0*/  P2R R13, PR, RZ, 0x40 ;  /* 0x00000040ff0d7803 */ /* 0x000fe20000000000 */
[----:B------:R-:W-:Y:S05]  /*1500*/  @P4 BRA `(.L_x_211) ;  /* 0x0000005000004947 */ /* 0x000fea0003800000 */
[----:B-----5:R-:W-:Y:S01]  /*1510*/  MOV R162, c[0x0][0x168] ;  /* 0x00005a0000a27a02 */ /* 0x020fe20000000f00 */
[----:B------:R-:W-:Y:S05]  /*1520*/  @!P3 BRA `(.L_x_211) ;  /* 0x000000300000b947 */ /* 0x000fea0003800000 */
[----:B------:R-:W2:Y:S04]  /*1530*/  LDG.E R8, [R6.64] ;  /* 0x0000000806087981 */ /* 0x000ea8000c1e1900 */
[----:B------:R-:W2:Y:S02]  /*1540*/  LDG.E R0, [R6.64+0x4] ;  /* 0x0000040806007981 */ /* 0x000ea4000c1e1900 */
[----:B--2---:R-:W-:-:S02]  /*1550*/  IADD3 R162, -R8, R0, RZ ;  /* 0x0000000008a27210 */ /* 0x004fc40007ffe1ff */
.L_x_211:
[----:B------:R-:W-:-:S04]  /*1560*/  ISETP.NE.U32.AND P0, PT, RZ, c[0x0][0x368], PT ;  /* 0x0000da00ff007a0c */ /* 0x000fc80003f05070 */
[----:B------:R-:W-:-:S13]  /*1570*/  ISETP.NE.AND.EX P0, PT, RZ, c[0x0][0x36c], PT, P0 ;  /* 0x0000db00ff007a0c */ /* 0x000fda0003f05300 */
[----:B------:R-:W-:Y:S05]  /*1580*/  @!P0 BRA `(.L_x_212) ;  /* 0x0000004000008947 */ /* 0x000fea0003800000 */
[----:B----4-:R-:W-:-:S04]  /*1590*/  LEA R4, P0, R246, c[0x0][0x368], 0x2 ;  /* 0x0000da00f6047a11 */ /* 0x010fc800078010ff */
[----:B------:R-:W-:-:S05]  /*15a0*/  LEA.HI.X R5, R246, c[0x0][0x36c], R135, 0x2, P0 ;  /* 0x0000db00f6057a11 */ /* 0x000fca00000f1487 */
[----:B------:R1:W5:Y:S01]  /*15b0*/  LDG.E R11, [R4.64] ;  /* 0x00000008040b7981 */ /* 0x000362000c1e1900 */
[----:B------:R-:W-:Y:S05]  /*15c0*/  BRA `(.L_x_213) ;  /* 0x0000005000007947 */ /* 0x000fea0003800000 */
.L_x_212:
[----:B------:R-:W-:Y:S01]  /*15d0*/  MOV R11, c[0x0][0x1d0] ;  /* 0x00007400000b7a02 */ /* 0x000fe20000000f00 */
[----:B------:R-:W-:Y:S05]  /*15e0*/  @!P6 BRA `(.L_x_213) ;  /* 0x000000300000e947 */ /* 0x000fea0003800000 */
[----:B----4-:R-:W2:Y:S04]  /*15f0*/  LDG.E R6, [R4.64] ;  /* 0x0000000804067981 */ /* 0x010ea8000c1e1900 */
[----:B------:R-:W2:Y:S02]  /*1600*/  LDG.E R0, [R4.64+0x4] ;  /* 0x0000040804007981 */ /* 0x000ea4000c1e1900 */
[----:B--2---:R-:W-:Y:S02]  /*1610*/  IADD3 R11, -R6, R0, RZ ;  /* 0x00000000060b7210 */ /* 0x004fe40007ffe1ff */
.L_x_213:
[----:B-1--4-:R1:W2:Y:S04]  /*1620*/  @P5 LDG.E R5, [R2.64] ;  /* 0x0000000802055981 */ /* 0x0122a8000c1e1900 */
[----:B------:R1:W2:Y:S01]  /*1630*/  @P5 LDG.E R4, [R2.64+0x4] ;  /* 0x0000040802045981 */ /* 0x0002a2000c1e1900 */
[----:B------:R-:W-:Y:S01]  /*1640*/  ISETP.NE.U32.AND P0, PT, RZ, c[0x0][0x378], PT ;  /* 0x0000de00ff007a0c */ /* 0x000fe20003f05070 */
[----:B-----5:R-:W-:-:S03]  /*1650*/  IMAD.MOV.U32 R134, RZ, RZ, R11 ;  /* 0x000000ffff867224 */ /* 0x020fc600078e000b */
[----:B------:R-:W-:Y:S01]  /*1660*/  ISETP.NE.AND.EX P1, PT, RZ, c[0x0][0x37c], PT, P0 ;  /* 0x0000df00ff007a0c */ /* 0x000fe20003f25300 */
[----:B------:R-:W-:-:S12]  /*1670*/  IMAD.MOV.U32 R0, RZ, RZ, c[0x0][0x228] ;  /* 0x00008a00ff007624 */ /* 0x000fd800078e00ff */
[----:B-1----:R-:W-:-:S04]  /*1680*/  @P1 LEA R2, P0, R246, c[0x0][0x378], 0x2 ;  /* 0x0000de00f6021a11 */ /* 0x002fc800078010ff */
[----:B------:R-:W-:-:S05]  /*1690*/  @P1 LEA.HI.X R3, R246, c[0x0][0x37c], R135, 0x2, P0 ;  /* 0x0000df00f6031a11 */ /* 0x000fca00000f1487 */
[----:B------:R1:W5:Y:S01]  /*16a0*/  @P1 LDG.E R134, [R2.64] ;  /* 0x0000000802861981 */ /* 0x000362000c1e1900 */
[----:B------:R-:W-:Y:S01]  /*16b0*/  IMAD.IADD R6, R11, 0x1, -R159 ;  /* 0x000000010b067824 */ /* 0x000fe200078e0a9f */
[----:B------:R-:W-:Y:S01]  /*16c0*/  BSSY B0, `(.L_x_214) ;  /* 0x0000030000007945 */ /* 0x000fe20003800000 */
[C---:B-1----:R-:W-:Y:S02]  /*16d0*/  LOP3.LUT R2, R9.reuse, 0xff000000, RZ, 0xc0, !PT ;  /* 0xff00000009027812 */ /* 0x042fe400078ec0ff */
[----:B------:R-:W-:Y:S01]  /*16e0*/  LOP3.LUT R3, R9, 0xff0000, RZ, 0xc0, !PT ;  /* 0x00ff000009037812 */ /* 0x000fe200078ec0ff */
[----:B--2---:R-:W-:Y:S01]  /*16f0*/  @P5 IMAD.IADD R0, R4, 0x1, -R5 ;  /* 0x0000000104005824 */ /* 0x004fe200078e0a05 */
[----:B------:R-:W-:-:S03]  /*1700*/  SHF.R.U32.HI R4, RZ, 0x8, R2 ;  /* 0x00000008ff047819 */ /* 0x000fc60000011602 */
[----:B------:R-:W-:Y:S01]  /*1710*/  IMAD.IADD R182, R6, 0x1, R0 ;  /* 0x0000000106b67824 */ /* 0x000fe200078e0200 */
[----:B------:R-:W-:-:S04]  /*1720*/  LEA.HI R4, R3, R4, RZ, 0x10 ;  /* 0x0000000403047211 */ /* 0x000fc800078f80ff */
[----:B------:R-:W-:Y:S02]  /*1730*/  SHF.R.U32.HI R5, RZ, 0x10, R4 ;  /* 0x00000010ff057819 */ /* 0x000fe40000011604 */
[----:B------:R-:W-:Y:S02]  /*1740*/  LOP3.LUT R15, R4, 0xff, RZ, 0xc0, !PT ;  /* 0x000000ff040f7812 */ /* 0x000fe400078ec0ff */
[C---:B------:R-:W-:Y:S01]  /*1750*/  IADD3 R2, R182.reuse, 0x4f, RZ ;  /* 0x0000004fb6027810 */ /* 0x040fe20007ffe0ff */
[----:B------:R1:W-:Y:S01]  /*1760*/  STL [R1+0x18], R5 ;  /* 0x0000180501007387 */ /* 0x0003e20000100800 */
[----:B------:R-:W-:Y:S02]  /*1770*/  ISETP.GE.AND P0, PT, R182, 0x1, PT ;  /* 0x00000001b600780c */ /* 0x000fe40003f06270 */
[----:B------:R-:W-:Y:S01]  /*1780*/  ISETP.NE.AND P1, PT, R5, RZ, PT ;  /* 0x000000ff0500720c */ /* 0x000fe20003f25270 */
[----:B------:R1:W-:Y:S01]  /*1790*/  STL [R1+0x1c], R15 ;  /* 0x00001c0f01007387 */ /* 0x0003e20000100800 */
[----:B------:R-:W-:-:S02]  /*17a0*/  IMAD.HI R2, R2, 0x66666667, RZ ;  /* 0x6666666702027827 */ /* 0x000fc400078e02ff */
[----:B------:R-:W-:-:S03]  /*17b0*/  SEL R131, R5, c[0x0][0x338], P1 ;  /* 0x0000ce0005837a07 */ /* 0x000fc60000800000 */
[----:B------:R-:W-:-:S04]  /*17c0*/  SHF.R.U32.HI R3, RZ, 0x1f, R2 ;  /* 0x0000001fff037819 */ /* 0x000fc80000011602 */
[----:B------:R-:W-:Y:S01]  /*17d0*/  LEA.HI.SX32 R150, R2, R3, 0x1b ;  /* 0x0000000302967211 */ /* 0x000fe200078fdaff */
[----:B------:R-:W-:Y:S01]  /*17e0*/  IMAD.MOV.U32 R2, RZ, RZ, RZ ;  /* 0x000000ffff027224 */ /* 0x000fe200078e00ff */
[----:B------:R-:W-:Y:S05]  /*17f0*/  @!P0 BRA `(.L_x_215) ;  /* 0x000001c000008947 */ /* 0x000fea0003800000 */
        /* <DEDUP_REMOVED lines=11> */
[----:B------:R-:W-:Y:S02]  /*18b0*/  IMAD.MOV.U32 R4, RZ, RZ, RZ ;  /* 0x000000ffff047224 */ /* 0x000fe400078e00ff */
        /* <DEDUP_REMOVED lines=16> */
.L_x_215:
[----:B------:R-:W-:Y:S05]  /*19c0*/  BSYNC B0 ;  /* 0x0000000000007941 */ /* 0x000fea0003800000 */
.L_x_214:
[----:B------:R-:W2:Y:S01]  /*19d0*/  LDL R39, [R1+0x24] ;  /* 0x0000240001277983 */ /* 0x000ea20000100800 */
[----:B------:R-:W-:-:S03]  /*19e0*/  IMAD R3, R15, R2, RZ ;  /* 0x000000020f037224 */ /* 0x000fc600078e02ff */
[----:B------:R-:W3:Y:S01]  /*19f0*/  LDL R38, [R1+0x2c] ;  /* 0x00002c0001267983 */ /* 0x000ee20000100800 */
[----:B------:R-:W-:-:S03]  /*1a00*/  IMAD.IADD R2, R3, 0x1, R2 ;  /* 0x0000000103027824 */ /* 0x000fc600078e0202 */
[----:B-1----:R-:W1:Y:S02]  /*1a10*/  S2R R15, SR_TID.X ;  /* 0x00000000000f7919 */ /* 0x002e640000002100 */
[----:B------:R-:W-:Y:S01]  /*1a20*/  IMNMX R2, R150, R2, PT ;  /* 0x0000000296027217 */ /* 0x000fe20003800200 */
[----:B------:R-:W-:-:S04]  /*1a30*/  IMAD R3, R3, 0x50, -R6 ;  /* 0x0000005003037824 */ /* 0x000fc800078e0a06 */
[----:B------:R-:W-:Y:S01]  /*1a40*/  IMAD R2, R2, 0x50, -R6 ;  /* 0x0000005002027824 */ /* 0x000fe200078e0a06 */
[----:B------:R-:W-:-:S04]  /*1a50*/  IMNMX R3, RZ, R3, !PT ;  /* 0x00000003ff037217 */ /* 0x000fc80007800200 */
[----:B------:R-:W-:-:S04]  /*1a60*/  IMNMX R2, R2, R0, PT ;  /* 0x0000000002027217 */ /* 0x000fc80003800200 */
[----:B------:R-:W-:Y:S02]  /*1a70*/  ISETP.GT.AND P0, PT, R2, R3, PT ;  /* 0x000000030200720c */ /* 0x000fe40003f04270 */
[----:B-1----:R-:W-:-:S04]  /*1a80*/  SHF.R.S32.HI R7, RZ, 0x1f, R15 ;  /* 0x0000001fff077819 */ /* 0x002fc8000001140f */
[----:B------:R-:W-:-:S07]  /*1a90*/  LEA.HI R8, R7, R15, RZ, 0x2 ;  /* 0x0000000f07087211 */ /* 0x000fce00078f10ff */
[----:B------:R-:W-:Y:S02]  /*1aa0*/  @P0 IADD3 R2, R2, 0x4f, RZ ;  /* 0x0000004f02020810 */ /* 0x000fe40007ffe0ff */
[----:B------:R-:W-:Y:S01]  /*1ab0*/  SHF.R.S32.HI R6, RZ, 0x1f, R8 ;  /* 0x0000001fff067819 */ /* 0x000fe20000011408 */
[----:B------:R-:W-:-:S03]  /*1ac0*/  IMAD.WIDE.U32 R4, R3, -0x33333333, RZ ;  /* 0xcccccccd03047825 */ /* 0x000fc600078e00ff */
[----:B------:R-:W-:Y:S01]  /*1ad0*/  LEA.HI R3, R6, R240, RZ, 0x3 ;  /* 0x000000f006037211 */ /* 0x000fe200078f18ff */
[----:B------:R-:W-:Y:S01]  /*1ae0*/  @P0 IMAD.HI R2, R2, 0x66666667, RZ ;  /* 0x6666666702020827 */ /* 0x000fe200078e02ff */
[----:B------:R-:W-:Y:S02]  /*1af0*/  SHF.R.U32.HI R127, RZ, 0x6, R5 ;  /* 0x00000006ff7f7819 */ /* 0x000fe40000011605 */
[----:B------:R-:W-:Y:S02]  /*1b00*/  LOP3.LUT R3, R3, 0xfffffff8, RZ, 0xc0, !PT ;  /* 0xfffffff803037812 */ /* 0x000fe400078ec0ff */
[----:B------:R-:W-:Y:S02]  /*1b10*/  @P0 SHF.R.U32.HI R5, RZ, 0x1f, R2 ;  /* 0x0000001fff050819 */ /* 0x000fe40000011602 */
[C---:B------:R-:W-:Y:S01]  /*1b20*/  IADD3 R148, R240.reuse, 0x40, RZ ;  /* 0x00000040f0947810 */ /* 0x040fe20007ffe0ff */
[C---:B------:R-:W-:Y:S01]  /*1b30*/  IMAD.IADD R3, R240.reuse, 0x1, -R3 ;  /* 0x00000001f0037824 */ /* 0x040fe200078e0a03 */
[----:B------:R-:W-:Y:S01]  /*1b40*/  IADD3 R146, R240, 0x20, RZ ;  /* 0x00000020f0927810 */ /* 0x000fe20007ffe0ff */
[----:B------:R-:W-:Y:S01]  /*1b50*/  IMAD.MOV.U32 R4, RZ, RZ, R127 ;  /* 0x000000ffff047224 */ /* 0x000fe200078e007f */
[----:B------:R-:W-:Y:S01]  /*1b60*/  @P0 LEA.HI.SX32 R4, R2, R5, 0x1b ;  /* 0x0000000502040211 */ /* 0x000fe200078fdaff */
[----:B------:R-:W-:Y:S01]  /*1b70*/  IMAD.SHL.U32 R2, R148, 0x40, RZ ;  /* 0x0000004094027824 */ /* 0x000fe200078e00ff */
[----:B------:R-:W-:-:S02]  /*1b80*/  LOP3.LUT R5, R8, 0xfffffffc, RZ, 0xc0, !PT ;  /* 0xfffffffc08057812 */ /* 0x000fc400078ec0ff */
[----:B------:R-:W-:Y:S01]  /*1b90*/  LOP3.LUT P1, RZ, R3, 0x4, RZ, 0xc0, !PT ;  /* 0x0000000403ff7812 */ /* 0x000fe2000782c0ff */
[----:B------:R-:W-:Y:S01]  /*1ba0*/  IMAD.SHL.U32 R3, R146, 0x40, RZ ;  /* 0x0000004092037824 */ /* 0x000fe200078e00ff */
[-C--:B------:R-:W-:Y:S02]  /*1bb0*/  LEA.HI R187, R7, R15.reuse, RZ, 0x5 ;  /* 0x0000000f07bb7211 */ /* 0x080fe400078f28ff */
[----:B------:R-:W-:Y:S01]  /*1bc0*/  LOP3.LUT R149, R2, 0x1c0, RZ, 0xc0, !PT ;  /* 0x000001c002957812 */ /* 0x000fe200078ec0ff */
[----:B------:R-:W-:Y:S01]  /*1bd0*/  IMAD.IADD R2, R15, 0x1, -R5 ;  /* 0x000000010f027824 */ /* 0x000fe200078e0a05 */
[----:B------:R-:W-:Y:S02]  /*1be0*/  LOP3.LUT R147, R3, 0x1c0, RZ, 0xc0, !PT ;  /* 0x000001c003937812 */ /* 0x000fe400078ec0ff */
[----:B------:R-:W-:Y:S01]  /*1bf0*/  SHF.R.S32.HI R3, RZ, 0x5, R187 ;  /* 0x00000005ff037819 */ /* 0x000fe200000114bb */
[----:B------:R-:W-:Y:S01]  /*1c00*/  IMAD.SHL.U32 R28, R2, 0x8, RZ ;  /* 0x00000008021c7824 */ /* 0x000fe200078e00ff */
[----:B------:R-:W-:-:S02]  /*1c10*/  LEA.HI R6, R7, R15, RZ, 0x3 ;  /* 0x0000000f07067211 */ /* 0x000fc400078f18ff */
[----:B------:R-:W-:Y:S01]  /*1c20*/  ISETP.GT.AND P0, PT, R4, R127, PT ;  /* 0x0000007f0400720c */ /* 0x000fe20003f04270 */
[----:B------:R-:W-:Y:S01]  /*1c30*/  IMAD.SHL.U32 R151, R3, 0x200, RZ ;  /* 0x0000020003977824 */ /* 0x000fe200078e00ff */
[----:B------:R-:W-:Y:S02]  /*1c40*/  SHF.R.S32.HI R7, RZ, 0x1f, R146 ;  /* 0x0000001fff077819 */ /* 0x000fe40000011492 */
[----:B------:R-:W-:Y:S02]  /*1c50*/  SHF.R.S32.HI R9, RZ, 0x1f, R148 ;  /* 0x0000001fff097819 */ /* 0x000fe40000011494 */
[----:B------:R-:W-:Y:S01]  /*1c60*/  LOP3.LUT R8, R6, 0xfffffff8, RZ, 0xc0, !PT ;  /* 0xfffffff806087812 */ /* 0x000fe200078ec0ff */
[----:B------:R-:W-:Y:S01]  /*1c70*/  IMAD.SHL.U32 R24, R2, 0x4, RZ ;  /* 0x0000000402187824 */ /* 0x000fe200078e00ff */
[----:B------:R-:W-:Y:S01]  /*1c80*/  SHF.R.S32.HI R137, RZ, 0x3, R6 ;  /* 0x00000003ff897819 */ /* 0x000fe20000011406 */
[----:B------:R-:W-:Y:S01]  /*1c90*/  IMAD.MOV.U32 R10, RZ, RZ, 0x40 ;  /* 0x00000040ff0a7424 */ /* 0x000fe200078e00ff */
[----:B------:R-:W-:Y:S01]  /*1ca0*/  LEA.HI R7, R7, R146, RZ, 0x3 ;  /* 0x0000009207077211 */ /* 0x000fe200078f18ff */
[----:B------:R-:W-:Y:S01]  /*1cb0*/  IMAD.IADD R163, R15, 0x1, -R8 ;  /* 0x000000010fa37824 */ /* 0x000fe200078e0a08 */
[----:B------:R-:W-:-:S03]  /*1cc0*/  LEA.HI R6, R9, R148, RZ, 0x3 ;  /* 0x0000009409067211 */ /* 0x000fc600078f18ff */
[----:B------:R-:W-:Y:S02]  /*1cd0*/  IMAD.SHL.U32 R7, R7, 0x40, RZ ;  /* 0x0000004007077824 */ /* 0x000fe400078e00ff */
[----:B------:R-:W-:Y:S02]  /*1ce0*/  IMAD.SHL.U32 R6, R6, 0x40, RZ ;  /* 0x0000004006067824 */ /* 0x000fe400078e00ff */
[----:B------:R-:W-:Y:S01]  /*1cf0*/  IMAD.SHL.U32 R132, R163, 0x8, RZ ;  /* 0x00000008a3847824 */ /* 0x000fe200078e00ff */
[----:B------:R-:W-:Y:S02]  /*1d00*/  SHF.R.S32.HI R183, RZ, 0x1f, R137 ;  /* 0x0000001fffb77819 */ /* 0x000fe40000011489 */
[----:B------:R-:W-:Y:S02]  /*1d10*/  SHF.R.U32.HI R184, RZ, 0x3, R147 ;  /* 0x00000003ffb87819 */ /* 0x000fe40000011693 */
[----:B------:R-:W-:Y:S02]  /*1d20*/  SHF.R.U32.HI R185, RZ, 0x3, R149 ;  /* 0x00000003ffb97819 */ /* 0x000fe40000011695 */
[----:B------:R-:W-:-:S02]  /*1d30*/  LOP3.LUT R160, R7, 0xfffffe00, RZ, 0xc0, !PT ;  /* 0xfffffe0007a07812 */ /* 0x000fc400078ec0ff */
[----:B------:R-:W-:Y:S02]  /*1d40*/  LOP3.LUT R161, R6, 0xfffffe00, RZ, 0xc0, !PT ;  /* 0xfffffe0006a17812 */ /* 0x000fe400078ec0ff */
[----:B------:R-:W-:Y:S02]  /*1d50*/  SHF.R.S32.HI R29, RZ, 0x1f, R28 ;  /* 0x0000001fff1d7819 */ /* 0x000fe4000001141c */
[----:B------:R-:W-:Y:S02]  /*1d60*/  SHF.R.S32.HI R133, RZ, 0x1f, R132 ;  /* 0x0000001fff857819 */ /* 0x000fe40000011484 */
[----:B------:R-:W-:Y:S02]  /*1d70*/  IADD3 R26, R24, 0x10, RZ ;  /* 0x00000010181a7810 */ /* 0x000fe40007ffe0ff */
[----:B--2---:R-:W-:-:S04]  /*1d80*/  LOP3.LUT R3, R39, 0x18, R28, 0xf8, !PT ;  /* 0x0000001827037812 */ /* 0x004fc800078ef81c */
[----:B---3--:R-:W-:-:S04]  /*1d90*/  LOP3.LUT R2, R151, R3, R38, 0xf6, !PT ;  /* 0x0000000397027212 */ /* 0x008fc800078ef626 */
[----:B------:R-:W-:Y:S02]  /*1da0*/  LEA R80, R2, 0x100, 0x1 ;  /* 0x0000010002507811 */ /* 0x000fe400078e08ff */
[----:B------:R-:W-:-:S05]  /*1db0*/  SEL R2, R10, 0xffffffc0, !P1 ;  /* 0xffffffc00a027807 */ /* 0x000fca0004800000 */
[----:B------:R-:W-:Y:S01]  /*1dc0*/  IMAD.IADD R81, R2, 0x1, R80 ;  /* 0x0000000102517824 */ /* 0x000fe200078e0250 */
[----:B------:R-:W-:Y:S05]  /*1dd0*/  @!P0 BRA `(.L_x_216) ;  /* 0x000054c000008947 */ /* 0x000fea0003800000 */
[----:B------:R-:W-:-:S04]  /*1de0*/  ISETP.NE.U32.AND P0, PT, RZ, c[0x0][0x340], PT ;  /* 0x0000d000ff007a0c */ /* 0x000fc80003f05070 */
[----:B------:R-:W-:-:S13]  /*1df0*/  ISETP.NE.AND.EX P4, PT, RZ, c[0x0][0x344], PT, P0 ;  /* 0x0000d100ff007a0c */ /* 0x000fda0003f85300 */
[----:B------:R-:W-:-:S05]  /*1e00*/  @P4 IMAD.WIDE R2, R246, R14, c[0x0][0x340] ;  /* 0x0000d000f6024625 */ /* 0x000fca00078e020e */
[----:B------:R1:W2:Y:S01]  /*1e10*/  @P4 LDG.E R30, [R2.64] ;  /* 0x00000008021e4981 */ /* 0x0002a2000c1e1900 */
[C---:B------:R-:W-:Y:S01]  /*1e20*/  IADD3 R122, P0, R137.reuse, R12, RZ ;  /* 0x0000000c897a7210 */ /* 0x040fe20007f1e0ff */
[----:B------:R-:W-:Y:S01]  /*1e30*/  IMAD.MOV.U32 R140, RZ, RZ, 0x50 ;  /* 0x00000050ff8c7424 */ /* 0x000fe200078e00ff */
[----:B------:R-:W-:Y:S01]  /*1e40*/  IADD3 R33, R4, -0x1, RZ ;  /* 0xffffffff04217810 */ /* 0x000fe20007ffe0ff */
[----:B------:R-:W-:Y:S01]  /*1e50*/  IMAD.MOV.U32 R152, RZ, RZ, c[0x0][0x238] ;  /* 0x00008e00ff987624 */ /* 0x000fe200078e00ff */
[----:B------:R-:W-:Y:S01]  /*1e60*/  LEA.HI.X.SX32 R130, R12, R183, 0x1, P0 ;  /* 0x000000b70c827211 */ /* 0x000fe200000f0eff */
[C---:B------:R-:W-:Y:S01]  /*1e70*/  IMAD R169, R140.reuse, c[0x0][0x23c], RZ ;  /* 0x00008f008ca97a24 */ /* 0x040fe200078e02ff */
[----:B------:R-:W-:Y:S01]  /*1e80*/  IADD3 R111, -R137, R0, RZ ;  /* 0x00000000896f7210 */ /* 0x000fe20007ffe1ff */
[----:B------:R-:W-:Y:S01]  /*1e90*/  IMAD.WIDE.U32 R144, R140, c[0x0][0x238], RZ ;  /* 0x00008e008c907a25 */ /* 0x000fe200078e00ff */
[----:B------:R-:W-:Y:S02]  /*1ea0*/  SEL R34, R135, RZ, !P5 ;  /* 0x000000ff87227207 */ /* 0x000fe40006800000 */
[----:B------:R-:W-:Y:S01]  /*1eb0*/  SEL R32, R246, RZ, !P5 ;  /* 0x000000fff6207207 */ /* 0x000fe20006800000 */
[----:B------:R-:W-:Y:S01]  /*1ec0*/  IMAD R5, R130, c[0x0][0x238], RZ ;  /* 0x00008e0082057a24 */ /* 0x000fe200078e02ff */
[----:B------:R-:W-:Y:S01]  /*1ed0*/  ISETP.GE.AND P6, PT, R132, c[0x0][0x1d4], PT ;  /* 0x0000750084007a0c */ /* 0x000fe20003fc6270 */
[----:B------:R-:W-:Y:S01]  /*1ee0*/  IMAD R8, R33, -0x50, R111 ;  /* 0xffffffb021087824 */ /* 0x000fe200078e026f */
[----:B------:R-:W-:Y:S01]  /*1ef0*/  MOV R37, c[0x0][0x23c] ;  /* 0x00008f0000257a02 */ /* 0x000fe20000000f00 */
[----:B------:R-:W-:Y:S01]  /*1f00*/  IMAD R5, R122, c[0x0][0x23c], R5 ;  /* 0x00008f007a057a24 */ /* 0x000fe200078e0205 */
[----:B------:R-:W-:Y:S01]  /*1f10*/  IADD3 R31, R11, R158, RZ ;  /* 0x0000009e0b1f7210 */ /* 0x000fe20007ffe0ff */
[----:B------:R-:W-:Y:S01]  /*1f20*/  IMAD R4, R34, c[0x0][0x248], RZ ;  /* 0x0000920022047a24 */ /* 0x000fe200078e02ff */
[C---:B------:R-:W-:Y:S01]  /*1f30*/  ISETP.GE.AND P3, PT, R8.reuse, 0x11, PT ;  /* 0x000000110800780c */ /* 0x040fe20003f66270 */
[----:B------:R-:W-:Y:S01]  /*1f40*/  IMAD.IADD R169, R145, 0x1, R169 ;  /* 0x0000000191a97824 */ /* 0x000fe200078e02a9 */
[----:B------:R-:W-:Y:S01]  /*1f50*/  ISETP.GE.AND P0, PT, R8, 0x1, PT ;  /* 0x000000010800780c */ /* 0x000fe20003f06270 */
[----:B------:R-:W-:Y:S01]  /*1f60*/  IMAD R4, R32, c[0x0][0x24c], R4 ;  /* 0x0000930020047a24 */ /* 0x000fe200078e0204 */
[----:B------:R-:W-:Y:S01]  /*1f70*/  SHF.R.S32.HI R36, RZ, 0x1f, R240 ;  /* 0x0000001fff247819 */ /* 0x000fe200000114f0 */
[----:B------:R-:W-:Y:S01]  /*1f80*/  IMAD.WIDE.U32 R14, R152, 0x20, RZ ;  /* 0x00000020980e7825 */ /* 0x000fe200078e00ff */
[----:B------:R-:W-:-:S02]  /*1f90*/  SHF.R.S32.HI R35, RZ, 0x1f, R31 ;  /* 0x0000001fff237819 */ /* 0x000fc4000001141f */
[----:B------:R-:W-:Y:S01]  /*1fa0*/  SHF.R.S32.HI R25, RZ, 0x1f, R24 ;  /* 0x0000001fff197819 */ /* 0x000fe20000011418 */
[----:B-1----:R-:W-:Y:S01]  /*1fb0*/  IMAD.WIDE.U32 R2, R122, c[0x0][0x238], R132 ;  /* 0x00008e007a027a25 */ /* 0x002fe200078e0084 */
[----:B------:R-:W-:Y:S02]  /*1fc0*/  ISETP.NE.AND P5, PT, R13, RZ, PT ;  /* 0x000000ff0d00720c */ /* 0x000fe40003fa5270 */
[----:B------:R-:W-:Y:S01]  /*1fd0*/  IADD3 R100, R28, 0x20, RZ ;  /* 0x000000201c647810 */ /* 0x000fe20007ffe0ff */
[----:B------:R-:W-:Y:S01]  /*1fe0*/  IMAD.IADD R3, R3, 0x1, R5 ;  /* 0x0000000103037824 */ /* 0x000fe200078e0205 */
[----:B------:R-:W-:Y:S01]  /*1ff0*/  LOP3.LUT R245, R245, 0xfffffffe, RZ, 0xc0, !PT ;  /* 0xfffffffef5f57812 */ /* 0x000fe200078ec0ff */
[----:B------:R-:W-:Y:S01]  /*2000*/  IMAD.SHL.U32 R17, R37, 0x20, RZ ;  /* 0x0000002025117824 */ /* 0x000fe200078e00ff */
[----:B------:R-:W-:Y:S01]  /*2010*/  MOV R154, c[0x0][0x290] ;  /* 0x0000a400009a7a02 */ /* 0x000fe20000000f00 */
[----:B------:R-:W-:Y:S01]  /*2020*/  IMAD.WIDE.U32 R2, R40, c[0x0][0x240], R2 ;  /* 0x0000900028027a25 */ /* 0x000fe200078e0002 */
[----:B------:R-:W-:-:S02]  /*2030*/  @P6 LOP3.LUT R245, R245, 0x1, RZ, 0xfc, !PT ;  /* 0x00000001f5f56812 */ /* 0x000fc400078efcff */
[----:B------:R-:W-:Y:S01]  /*2040*/  MOV R153, c[0x0][0x280] ;  /* 0x0000a00000997a02 */ /* 0x000fe20000000f00 */
[----:B------:R-:W-:Y:S01]  /*2050*/  IMAD R3, R40, c[0x0][0x244], R3 ;  /* 0x0000910028037a24 */ /* 0x000fe200078e0203 */
[----:B------:R-:W-:Y:S01]  /*2060*/  LOP3.LUT R245, R245, 0xfffffffd, RZ, 0xc0, !PT ;  /* 0xfffffffdf5f57812 */ /* 0x000fe200078ec0ff */
[----:B------:R-:W-:Y:S01]  /*2070*/  IMAD.WIDE.U32 R10, R31, c[0x0][0x1e0], RZ ;  /* 0x000078001f0a7a25 */ /* 0x000fe200078e00ff */
[----:B------:R-:W-:-:S03]  /*2080*/  SHF.L.U32 R172, R153, 0x5, RZ ;  /* 0x0000000599ac7819 */ /* 0x000fc600000006ff */
[----:B------:R-:W-:Y:S01]  /*2090*/  IMAD.WIDE.U32 R116, R32, c[0x0][0x248], R2 ;  /* 0x0000920020747a25 */ /* 0x000fe200078e0002 */
[----:B------:R-:W-:-:S03]  /*20a0*/  SHF.R.S32.HI R3, RZ, 0x1f, R33 ;  /* 0x0000001fff037819 */ /* 0x000fc60000011421 */
[----:B------:R-:W-:Y:S01]  /*20b0*/  IMAD R2, R169, R33, RZ ;  /* 0x00000021a9027224 */ /* 0x000fe200078e02ff */
[----:B------:R-:W-:Y:S01]  /*20c0*/  MOV R112, R116 ;  /* 0x0000007400707202 */ /* 0x000fe20000000f00 */
[----:B------:R-:W-:Y:S02]  /*20d0*/  IMAD.IADD R113, R117, 0x1, R4 ;  /* 0x0000000175717824 */ /* 0x000fe400078e0204 */
[-C--:B------:R-:W-:Y:S02]  /*20e0*/  IMAD R4, R3, R144.reuse, R2 ;  /* 0x0000009003047224 */ /* 0x080fe400078e0202 */
[----:B------:R-:W-:-:S04]  /*20f0*/  IMAD.WIDE.U32 R2, R33, R144, R112 ;  /* 0x0000009021027225 */ /* 0x000fc800078e0070 */
[----:B------:R-:W-:Y:S01]  /*2100*/  IMAD.IADD R3, R3, 0x1, R4 ;  /* 0x0000000103037824 */ /* 0x000fe200078e0204 */
[----:B------:R-:W-:Y:S01]  /*2110*/  @P3 LEA R5, P1, R152, R2, 0x4 ;  /* 0x0000000298053211 */ /* 0x000fe200078220ff */
[----:B------:R-:W-:Y:S01]  /*2120*/  IMAD R12, R36, c[0x0][0x290], RZ ;  /* 0x0000a400240c7a24 */ /* 0x000fe200078e02ff */
[----:B------:R-:W-:Y:S01]  /*2130*/  @P0 LEA R6, P2, R2, c[0x0][0x220], 0x1 ;  /* 0x0000880002060a11 */ /* 0x000fe200078408ff */
[----:B------:R-:W-:Y:S01]  /*2140*/  IMAD.WIDE.U32 R178, R240, c[0x0][0x1e0], RZ ;  /* 0x00007800f0b27a25 */ /* 0x000fe200078e00ff */
[----:B------:R-:W-:Y:S02]  /*2150*/  @P3 LEA.HI.X R9, R152, R3, R37, 0x4, P1 ;  /* 0x0000000398093211 */ /* 0x000fe400008f2425 */
[----:B------:R-:W-:Y:S01]  /*2160*/  @P0 LEA.HI.X R7, R2, c[0x0][0x224], R3, 0x1, P2 ;  /* 0x0000890002070a11 */ /* 0x000fe200010f0c03 */
[----:B------:R-:W-:Y:S01]  /*2170*/  IMAD R27, R240, c[0x0][0x294], R12 ;  /* 0x0000a500f01b7a24 */ /* 0x000fe200078e020c */
[C---:B------:R-:W-:Y:S01]  /*2180*/  @P3 LEA R4, P1, R5.reuse, c[0x0][0x220], 0x1 ;  /* 0x0000880005043a11 */ /* 0x040fe200078208ff */
[----:B------:R-:W-:Y:S01]  /*2190*/  IMAD.MOV.U32 R166, RZ, RZ, 0x5 ;  /* 0x00000005ffa67424 */ /* 0x000fe200078e00ff */
[C---:B------:R-:W-:Y:S01]  /*21a0*/  ISETP.GE.AND P2, PT, R8.reuse, 0x21, PT ;  /* 0x000000210800780c */ /* 0x040fe20003f46270 */
[----:B------:R-:W-:Y:S01]  /*21b0*/  @!PT LDS RZ, [RZ] ;  /* 0x00000000fffff984 */ /* 0x000fe20000000800 */
[----:B------:R-:W-:Y:S01]  /*21c0*/  @!PT LDS RZ, [RZ] ;  /* 0x00000000fffff984 */ /* 0x000fe20000000800 */
[----:B------:R-:W-:Y:S01]  /*21d0*/  @!PT LDS RZ, [RZ] ;  /* 0x00000000fffff984 */ /* 0x000fe20000000800 */
[----:B------:R1:W-:Y:S01]  /*21e0*/  @P0 LDGSTS.E.BYPASS.LTC128B.128 [R215+0x2900], [R6.64], !P6 ;  /* 0x0290000006d70fae */ /* 0x0003e2000f101d48 */
[----:B------:R-:W-:Y:S01]  /*21f0*/  @P3 LEA.HI.X R5, R5, c[0x0][0x224], R9, 0x1, P1 ;  /* 0x0000890005053a11 */ /* 0x000fe200008f0c09 */
[----:B------:R-:W-:Y:S01]  /*2200*/  IMAD.MOV.U32 R186, RZ, RZ, c[0x0][0x27c] ;  /* 0x00009f00ffba7624 */ /* 0x000fe200078e00ff */
[----:B------:R-:W-:Y:S01]  /*2210*/  ISETP.GE.AND P0, PT, R8, 0x31, PT ;  /* 0x000000310800780c */ /* 0x000fe20003f06270 */
[----:B------:R-:W-:Y:S01]  /*2220*/  IMAD.SHL.U32 R173, R154, 0x20, RZ ;  /* 0x000000209aad7824 */ /* 0x000fe200078e00ff */
[----:B------:R-:W-:Y:S01]  /*2230*/  ISETP.GE.AND P1, PT, R8, 0x41, PT ;  /* 0x000000410800780c */ /* 0x000fe20003f26270 */
[----:B------:R3:W-:Y:S01]  /*2240*/  @P3 LDGSTS.E.BYPASS.LTC128B.128 [R215+0x3100], [R4.64], !P6 ;  /* 0x0310000004d73fae */ /* 0x0007e2000f101d48 */
[----:B------:R-:W-:Y:S01]  /*2250*/  IMAD.WIDE.U32 R8, R240, c[0x0][0x290], R24 ;  /* 0x0000a400f0087a25 */ /* 0x000fe200078e0018 */
[----:B------:R-:W-:-:S02]  /*2260*/  SHF.L.U64.HI R155, R153, R166, c[0x0][0x284] ;  /* 0x0000a100999b7619 */ /* 0x000fc400000102a6 */
[----:B------:R-:W-:Y:S01]  /*2270*/  SHF.L.U64.HI R156, R154, R166, c[0x0][0x294] ;  /* 0x0000a5009a9c7619 */ /* 0x000fe200000102a6 */
[----:B------:R-:W-:Y:S01]  /*2280*/  IMAD.IADD R13, R9, 0x1, R27 ;  /* 0x00000001090d7824 */ /* 0x000fe200078e021b */
[----:B------:R-:W-:Y:S02]  /*2290*/  @P2 IADD3 R16, P3, R2, R14, RZ ;  /* 0x0000000e02102210 */ /* 0x000fe40007f7e0ff */
[----:B------:R-:W-:Y:S01]  /*22a0*/  MOV R12, R8 ;  /* 0x00000008000c7202 */ /* 0x000fe20000000f00 */
[----:B------:R-:W-:Y:S01]  /*22b0*/  IMAD.WIDE.U32 R8, R240, c[0x0][0x280], R28 ;  /* 0x0000a000f0087a25 */ /* 0x000fe200078e001c */
[----:B------:R-:W-:Y:S02]  /*22c0*/  @P2 IADD3.X R17, R3, R15, R17, P3, !PT ;  /* 0x0000000f03112210 */ /* 0x000fe40001ffe411 */
[----:B------:R-:W-:Y:S01]  /*22d0*/  @P2 LEA R20, P3, R16, c[0x0][0x220], 0x1 ;  /* 0x0000880010142a11 */ /* 0x000fe200078608ff */
[----:B------:R-:W-:Y:S02]  /*22e0*/  @P0 IMAD R18, R37, 0x30, RZ ;  /* 0x0000003025120824 */ /* 0x000fe400078e02ff */
[----:B-----5:R-:W-:Y:S01]  /*22f0*/  IMAD.WIDE.U32 R96, R134, c[0x0][0x290], R12 ;  /* 0x0000a40086607a25 */ /* 0x020fe200078e000c */
[----:B------:R-:W-:-:S03]  /*2300*/  @P2 LEA.HI.X R21, R16, c[0x0][0x224], R17, 0x1, P3 ;  /* 0x0000890010152a11 */ /* 0x000fc600018f0c11 */
[C---:B------:R-:W-:Y:S02]  /*2310*/  IMAD.WIDE.U32 R16, R240.reuse, c[0x0][0x290], R28 ;  /* 0x0000a400f0107a25 */ /* 0x040fe400078e001c */
[----:B------:R4:W-:Y:S02]  /*2320*/  @P2 LDGSTS.E.BYPASS.LTC128B.128 [R215+0x3900], [R20.64], !P6 ;  /* 0x0390000014d72fae */ /* 0x0009e4000f101d48 */
[----:B-1----:R-:W-:-:S04]  /*2330*/  IMAD.WIDE.U32 R6, R240, c[0x0][0x280], R24 ;  /* 0x0000a000f0067a25 */ /* 0x002fc800078e0018 */
[----:B---3--:R-:W-:Y:S02]  /*2340*/  IMAD R5, R36, c[0x0][0x280], RZ ;  /* 0x0000a00024057a24 */ /* 0x008fe400078e02ff */
[----:B------:R-:W-:Y:S02]  /*2350*/  IMAD R4, R35, c[0x0][0x1e0], RZ ;  /* 0x0000780023047a24 */ /* 0x000fe400078e02ff */
[----:B------:R-:W-:Y:S02]  /*2360*/  IMAD R23, R240, c[0x0][0x284], R5 ;  /* 0x0000a100f0177a24 */ /* 0x000fe400078e0205 */
[----:B------:R-:W-:Y:S02]  /*2370*/  IMAD R4, R31, c[0x0][0x1e4], R4 ;  /* 0x000079001f047a24 */ /* 0x000fe400078e0204 */
[----:B------:R-:W-:Y:S01]  /*2380*/  IMAD.MOV.U32 R14, RZ, RZ, R6 ;  /* 0x000000ffff0e7224 */ /* 0x000fe200078e0006 */
[----:B------:R-:W-:Y:S01]  /*2390*/  IADD3 R15, R7, R23, RZ ;  /* 0x00000017070f7210 */ /* 0x000fe20007ffe0ff */
[----:B------:R-:W-:Y:S01]  /*23a0*/  IMAD.MOV.U32 R6, RZ, RZ, R10 ;  /* 0x000000ffff067224 */ /* 0x000fe200078e000a */
[----:B------:R-:W-:Y:S01]  /*23b0*/  IADD3 R7, R11, R4, RZ ;  /* 0x000000040b077210 */ /* 0x000fe20007ffe0ff */
[----:B------:R-:W-:-:S04]  /*23c0*/  @P0 IMAD.WIDE.U32 R4, R152, 0x30, R2 ;  /* 0x0000003098040825 */ /* 0x000fc800078e0002 */
[----:B------:R-:W-:Y:S01]  /*23d0*/  IMAD.WIDE.U32 R10, R40, c[0x0][0x1e8], R6 ;  /* 0x00007a00280a7a25 */ /* 0x000fe200078e0006 */
[----:B------:R-:W-:Y:S02]  /*23e0*/  @P0 IADD3 R5, R5, R18, RZ ;  /* 0x0000001205050210 */ /* 0x000fe40007ffe0ff */
[----:B------:R-:W-:Y:S01]  /*23f0*/  @P0 LEA R18, P3, R4, c[0x0][0x220], 0x1 ;  /* 0x0000880004120a11 */ /* 0x000fe200078608ff */
[----:B------:R-:W-:Y:S02]  /*2400*/  IMAD.IADD R7, R23, 0x1, R9 ;  /* 0x0000000117077824 */ /* 0x000fe400078e0209 */
[----:B------:R-:W-:Y:S01]  /*2410*/  IMAD R9, R40, c[0x0][0x1ec], R11 ;  /* 0x00007b0028097a24 */ /* 0x000fe200078e020b */
[----:B------:R-:W-:Y:S01]  /*2420*/  @P0 LEA.HI.X R19, R4, c[0x0][0x224], R5, 0x1, P3 ;  /* 0x0000890004130a11 */ /* 0x000fe200018f0c05 */
[----:B------:R-:W-:Y:S01]  /*2430*/  IMAD.MOV.U32 R6, RZ, RZ, R8 ;  /* 0x000000ffff067224 */ /* 0x000fe200078e0008 */
[C---:B------:R-:W-:Y:S01]  /*2440*/  @P1 LEA R22, P3, R152.reuse, R2, 0x6 ;  /* 0x0000000298161211 */ /* 0x040fe200078630ff */
[----:B------:R-:W-:Y:S01]  /*2450*/  IMAD.MOV.U32 R8, RZ, RZ, R10 ;  /* 0x000000ffff087224 */ /* 0x000fe200078e000a */
[----:B------:R-:W-:Y:S01]  /*2460*/  IADD3 R5, R27, R17, RZ ;  /* 0x000000111b057210 */ /* 0x000fe20007ffe0ff */
[----:B------:R1:W-:Y:S01]  /*2470*/  @P0 LDGSTS.E.BYPASS.LTC128B.128 [R215+0x4100], [R18.64], !P6 ;  /* 0x0410000012d70fae */ /* 0x0003e2000f101d48 */
[----:B------:R-:W-:Y:S01]  /*2480*/  @P1 LEA.HI.X R3, R152, R3, R37, 0x6, P3 ;  /* 0x0000000398031211 */ /* 0x000fe200018f3425 */
[----:B------:R-:W-:Y:S01]  /*2490*/  IMAD.WIDE.U32 R98, R134, c[0x0][0x280], R14 ;  /* 0x0000a00086627a25 */ /* 0x000fe200078e000e */
[----:B------:R-:W-:-:S02]  /*24a0*/  @P1 LEA R2, P3, R22, c[0x0][0x220], 0x1 ;  /* 0x0000880016021a11 */ /* 0x000fc400078608ff */
[----:B------:R-:W-:Y:S01]  /*24b0*/  MOV R4, R16 ;  /* 0x0000001000047202 */ /* 0x000fe20000000f00 */
[----:B------:R-:W-:Y:S01]  /*24c0*/  IMAD.WIDE.U32 R94, R134, c[0x0][0x280], R6 ;  /* 0x0000a000865e7a25 */ /* 0x000fe200078e0006 */
[----:B------:R-:W-:Y:S02]  /*24d0*/  @P1 LEA.HI.X R3, R22, c[0x0][0x224], R3, 0x1, P3 ;  /* 0x0000890016031a11 */ /* 0x000fe400018f0c03 */
[----:B------:R-:W-:Y:S01]  /*24e0*/  ISETP.GE.AND P0, PT, R100, c[0x0][0x1d4], PT ;  /* 0x0000750064007a0c */ /* 0x000fe20003f06270 */
[----:B------:R-:W-:Y:S01]  /*24f0*/  IMAD.WIDE.U32 R92, R134, c[0x0][0x290], R4 ;  /* 0x0000a400865c7a25 */ /* 0x000fe200078e0004 */
[----:B------:R-:W-:Y:S01]  /*2500*/  SHF.L.U32 R10, R186, 0x1, RZ ;  /* 0x00000001ba0a7819 */ /* 0x000fe200000006ff */
[----:B------:R3:W-:Y:S01]  /*2510*/  @P1 LDGSTS.E.BYPASS.LTC128B.128 [R215+0x4900], [R2.64], !P6 ;  /* 0x0490000002d71fae */ /* 0x0007e2000f101d48 */
[----:B------:R-:W-:-:S03]  /*2520*/  ISETP.GE.AND P6, PT, R28, c[0x0][0x1d4], PT ;  /* 0x000075001c007a0c */ /* 0x000fc60003fc6270 */
[----:B------:R-:W0:Y:S01]  /*2530*/  LDGDEPBAR ;  /* 0x00000000000079af */ /* 0x000e220000000000 */
[----:B------:R-:W-:Y:S05]  /*2540*/  WARPSYNC 0xffffffff ;  /* 0xffffffff00007948 */ /* 0x000fea0003800000 */
[----:B------:R-:W-:Y:S02]  /*2550*/  @P0 LOP3.LUT R245, R245, 0x2, RZ, 0xfc, !PT ;  /* 0x00000002f5f50812 */ /* 0x000fe400078efcff */
[----:B---3--:R-:W-:Y:S01]  /*2560*/  SHF.R.S32.HI R2, RZ, 0x1f, R134 ;  /* 0x0000001fff027819 */ /* 0x008fe20000011486 */
[----:B------:R-:W-:-:S04]  /*2570*/  IMAD R3, R36, c[0x0][0x1e0], RZ ;  /* 0x0000780024037a24 */ /* 0x000fc800078e02ff */
[C---:B------:R-:W-:Y:S02]  /*2580*/  IMAD R11, R2.reuse, c[0x0][0x280], RZ ;  /* 0x0000a000020b7a24 */ /* 0x040fe400078e02ff */
[----:B-1----:R-:W-:Y:S02]  /*2590*/  IMAD R18, R2, c[0x0][0x290], RZ ;  /* 0x0000a40002127a24 */ /* 0x002fe400078e02ff */
[----:B------:R-:W-:Y:S02]  /*25a0*/  IMAD R16, R240, c[0x0][0x1e4], R3 ;  /* 0x00007900f0107a24 */ /* 0x000fe400078e0203 */
[----:B------:R-:W-:Y:S02]  /*25b0*/  IMAD R3, R134, c[0x0][0x284], R11 ;  /* 0x0000a10086037a24 */ /* 0x000fe400078e020b */
[----:B------:R-:W-:-:S03]  /*25c0*/  IMAD.IADD R121, R179, 0x1, R16 ;  /* 0x00000001b3797824 */ /* 0x000fc600078e0210 */
[----:B------:R-:W-:Y:S02]  /*25d0*/  IADD3 R110, R99, R3, RZ ;  /* 0x00000003636e7210 */ /* 0x000fe40007ffe0ff */
[----:B------:R-:W-:Y:S02]  /*25e0*/  IADD3 R107, R3, R95, RZ ;  /* 0x0000005f036b7210 */ /* 0x000fe40007ffe0ff */
[----:B--2---:R-:W-:Y:S01]  /*25f0*/  @P4 SHF.R.S32.HI R2, RZ, 0x1f, R30 ;  /* 0x0000001fff024819 */ /* 0x004fe2000001141e */
[----:B------:R-:W-:Y:S01]  /*2600*/  @!P4 IMAD.MOV.U32 R2, RZ, RZ, R135 ;  /* 0x000000ffff02c224 */ /* 0x000fe200078e0087 */
[----:B------:R-:W-:-:S04]  /*2610*/  @!P4 MOV R30, R246 ;  /* 0x000000f6001ec202 */ /* 0x000fc80000000f00 */
[----:B------:R-:W-:Y:S01]  /*2620*/  SEL R17, R2, RZ, !P5 ;  /* 0x000000ff02117207 */ /* 0x000fe20006800000 */
[----:B------:R-:W-:Y:S01]  /*2630*/  IMAD R2, R134, c[0x0][0x294], R18 ;  /* 0x0000a50086027a24 */ /* 0x000fe200078e0212 */
[----:B------:R-:W-:-:S03]  /*2640*/  SEL R11, R30, RZ, !P5 ;  /* 0x000000ff1e0b7207 */ /* 0x000fc60006800000 */
[----:B------:R-:W-:Y:S01]  /*2650*/  IMAD R16, R17, c[0x0][0x1f0], RZ ;  /* 0x00007c0011107a24 */ /* 0x000fe200078e02ff */
[----:B------:R-:W-:Y:S01]  /*2660*/  IADD3 R106, R2, R93, RZ ;  /* 0x0000005d026a7210 */ /* 0x000fe20007ffe0ff */
[----:B------:R-:W-:-:S04]  /*2670*/  IMAD.WIDE.U32 R82, R11, c[0x0][0x1f0], R8 ;  /* 0x00007c000b527a25 */ /* 0x000fc800078e0008 */
[----:B------:R-:W-:Y:S01]  /*2680*/  IMAD R8, R11, c[0x0][0x1f4], R16 ;  /* 0x00007d000b087a24 */ /* 0x000fe200078e0210 */
[----:B------:R-:W-:Y:S01]  /*2690*/  IADD3 R109, P1, P0, R82, R178, R28 ;  /* 0x000000b2526d7210 */ /* 0x000fe2000783e01c */
[----:B------:R-:W-:Y:S02]  /*26a0*/  IMAD.IADD R108, R97, 0x1, R2 ;  /* 0x00000001616c7824 */ /* 0x000fe400078e0202 */
[----:B------:R-:W-:-:S05]  /*26b0*/  IMAD.IADD R85, R83, 0x1, R8 ;  /* 0x0000000153557824 */ /* 0x000fca00078e0208 */
[----:B------:R-:W-:Y:S02]  /*26c0*/  IADD3.X R105, R85, R121, R29, P1, P0 ;  /* 0x0000007955697210 */ /* 0x000fe40000fe041d */
[----:B----4-:R-:W-:Y:S01]  /*26d0*/  ISETP.GE.AND P0, PT, R28, c[0x0][0x27c], PT ;  /* 0x00009f001c007a0c */ /* 0x010fe20003f06270 */
[----:B------:R-:W-:Y:S01]  /*26e0*/  IMAD.WIDE.U32 R2, R40, c[0x0][0x260], R132 ;  /* 0x0000980028027a25 */ /* 0x000fe200078e0084 */
[----:B------:R-:W-:Y:S01]  /*26f0*/  ISETP.GE.AND P2, PT, R186, 0x1, PT ;  /* 0x00000001ba00780c */ /* 0x000fe20003f46270 */
[----:B------:R-:W-:Y:S01]  /*2700*/  BAR.SYNC.DEFER_BLOCKING 0x0 ;  /* 0x0000000000007b1d */ /* 0x000fe20000010000 */
[----:B------:R-:W-:Y:S01]  /*2710*/  SHF.L.U32 R171, R154, 0x6, RZ ;  /* 0x000000069aab7819 */ /* 0x000fe200000006ff */
[----:B------:R-:W-:Y:S01]  /*2720*/  IMAD.WIDE.U32 R6, R40, c[0x0][0x210], R28 ;  /* 0x0000840028067a25 */ /* 0x000fe200078e001c */
[----:B------:R-:W-:Y:S02]  /*2730*/  SHF.L.U64.HI R136, R152, R166, c[0x0][0x23c] ;  /* 0x00008f0098887619 */ /* 0x000fe400000102a6 */
[----:B------:R-:W-:Y:S01]  /*2740*/  LOP3.LUT R245, R245, 0xfffffff7, RZ, 0xc0, !PT ;  /* 0xfffffff7f5f57812 */ /* 0x000fe200078ec0ff */
[----:B------:R-:W-:Y:S01]  /*2750*/  IMAD.MOV.U32 R4, RZ, RZ, R2 ;  /* 0x000000ffff047224 */ /* 0x000fe200078e0002 */
[----:B------:R-:W-:Y:S01]  /*2760*/  ULDC.U8 UR4, c[0x0][0x298] ;  /* 0x0000a60000047ab9 */ /* 0x000fe20000000000 */
[----:B------:R-:W-:Y:S01]  /*2770*/  IMAD.MOV.U32 R2, RZ, RZ, R6 ;  /* 0x000000ffff027224 */ /* 0x000fe200078e0006 */
[----:B------:R-:W-:Y:S01]  /*2780*/  SEL R6, RZ, c[0x0][0x27c], !P0 ;  /* 0x00009f00ff067a07 */ /* 0x000fe20004000000 */
[----:B------:R-:W-:Y:S01]  /*2790*/  IMAD R5, R40, c[0x0][0x264], R3 ;  /* 0x0000990028057a24 */ /* 0x000fe200078e0203 */
[----:B------:R-:W-:Y:S01]  /*27a0*/  @P0 IADD3 R10, -R10, c[0x0][0x1d4], RZ ;  /* 0x000075000a0a0a10 */ /* 0x000fe20007ffe1ff */
[----:B------:R-:W-:Y:S01]  /*27b0*/  IMAD R3, R40, c[0x0][0x214], R7 ;  /* 0x0000850028037a24 */ /* 0x000fe200078e0207 */
[----:B------:R-:W-:Y:S01]  /*27c0*/  IADD3 R6, R28, R6, RZ ;  /* 0x000000061c067210 */ /* 0x000fe20007ffe0ff */
[----:B------:R-:W-:Y:S01]  /*27d0*/  IMAD R7, R34, c[0x0][0x268], RZ ;  /* 0x00009a0022077a24 */ /* 0x000fe200078e02ff */
[----:B------:R-:W-:Y:S01]  /*27e0*/  ISETP.NE.AND P0, PT, RZ, UR4, PT ;  /* 0x00000004ff007c0c */ /* 0x000fe2000bf05270 */
[----:B------:R-:W-:Y:S01]  /*27f0*/  IMAD.WIDE.U32 R86, R32, c[0x0][0x268], R4 ;  /* 0x00009a0020567a25 */ /* 0x000fe200078e0004 */
[----:B------:R-:W-:-:S02]  /*2800*/  SHF.R.S32.HI R4, RZ, 0x1f, R10 ;  /* 0x0000001fff047819 */ /* 0x000fc4000001140a */
[----:B------:R-:W-:Y:S01]  /*2810*/  @P2 LOP3.LUT R245, R245, 0x8, RZ, 0xfc, !PT ;  /* 0x00000008f5f52812 */ /* 0x000fe200078efcff */
[----:B------:R-:W-:Y:S01]  /*2820*/  IMAD R9, R32, c[0x0][0x26c], R7 ;  /* 0x00009b0020097a24 */ /* 0x000fe200078e0207 */
[----:B------:R-:W-:Y:S01]  /*2830*/  SHF.R.S32.HI R7, RZ, 0x1f, R6 ;  /* 0x0000001fff077819 */ /* 0x000fe20000011406 */
[----:B------:R-:W-:Y:S01]  /*2840*/  IMAD.WIDE.U32 R90, R11, c[0x0][0x218], R2 ;  /* 0x000086000b5a7a25 */ /* 0x000fe200078e0002 */
[----:B------:R-:W-:Y:S02]  /*2850*/  SHF.R.S32.HI R3, RZ, 0x1f, R146 ;  /* 0x0000001fff037819 */ /* 0x000fe40000011492 */
[----:B------:R-:W-:Y:S01]  /*2860*/  LEA.HI R5, R4, R10, RZ, 0x4 ;  /* 0x0000000a04057211 */ /* 0x000fe200078f20ff */
[----:B------:R-:W-:Y:S01]  /*2870*/  IMAD.WIDE.U32 R176, R146, c[0x0][0x1e0], RZ ;  /* 0x0000780092b07a25 */ /* 0x000fe200078e00ff */
[----:B------:R-:W-:Y:S02]  /*2880*/  LEA.HI R2, R7, R6, RZ, 0x3 ;  /* 0x0000000607027211 */ /* 0x000fe400078f18ff */
[----:B------:R-:W-:Y:S01]  /*2890*/  SHF.R.S32.HI R6, RZ, 0x1f, R148 ;  /* 0x0000001fff067819 */ /* 0x000fe20000011494 */
[----:B------:R-:W-:Y:S01]  /*28a0*/  IMAD R4, R3, c[0x0][0x1e0], RZ ;  /* 0x0000780003047a24 */ /* 0x000fe200078e02ff */
[----:B------:R-:W-:Y:S01]  /*28b0*/  LOP3.LUT R102, R2, 0xfffffff8, RZ, 0xc0, !PT ;  /* 0xfffffff802667812 */ /* 0x000fe200078ec0ff */
[----:B------:R-:W-:Y:S01]  /*28c0*/  IMAD.WIDE.U32 R174, R148, c[0x0][0x1e0], RZ ;  /* 0x0000780094ae7a25 */ /* 0x000fe200078e00ff */
[----:B------:R-:W-:-:S02]  /*28d0*/  IADD3 R129, P1, R240, R31, RZ ;  /* 0x0000001ff0817210 */ /* 0x000fc40007f3e0ff */
[----:B------:R-:W-:Y:S01]  /*28e0*/  LOP3.LUT R245, R245, 0xfffffffb, RZ, 0xc0, !PT ;  /* 0xfffffffbf5f57812 */ /* 0x000fe200078ec0ff */
[----:B------:R-:W-:Y:S01]  /*28f0*/  IMAD R4, R146, c[0x0][0x1e4], R4 ;  /* 0x0000790092047a24 */ /* 0x000fe200078e0204 */
[----:B------:R-:W-:Y:S01]  /*2900*/  SHF.R.S32.HI R104, RZ, 0x1f, R102 ;  /* 0x0000001fff687819 */ /* 0x000fe20000011466 */
[----:B------:R-:W-:Y:S01]  /*2910*/  IMAD R3, R6, c[0x0][0x1e0], RZ ;  /* 0x0000780006037a24 */ /* 0x000fe200078e02ff */
[----:B------:R-:W-:Y:S01]  /*2920*/  @P0 LOP3.LUT R245, R245, 0x4, RZ, 0xfc, !PT ;  /* 0x00000004f5f50812 */ /* 0x000fe200078efcff */
[----:B------:R-:W-:Y:S01]  /*2930*/  IMAD.MOV.U32 R165, RZ, RZ, 0x6 ;  /* 0x00000006ffa57424 */ /* 0x000fe200078e00ff */
[----:B------:R-:W-:Y:S01]  /*2940*/  IADD3 R126, R177, R4, RZ ;  /* 0x00000004b17e7210 */ /* 0x000fe20007ffe0ff */
[----:B------:R-:W-:Y:S01]  /*2950*/  IMAD R3, R148, c[0x0][0x1e4], R3 ;  /* 0x0000790094037a24 */ /* 0x000fe200078e0203 */
[----:B------:R-:W-:Y:S01]  /*2960*/  SHF.R.S32.HI R4, RZ, 0x4, R5 ;  /* 0x00000004ff047819 */ /* 0x000fe20000011405 */
[----:B------:R-:W-:Y:S01]  /*2970*/  IMAD.MOV.U32 R7, RZ, RZ, c[0x0][0x1e0] ;  /* 0x00007800ff077624 */ /* 0x000fe200078e00ff */
[--C-:B------:R-:W-:Y:S01]  /*2980*/  LOP3.LUT R5, R39, 0x38, R2.reuse, 0xf8, !PT ;  /* 0x0000003827057812 */ /* 0x100fe200078ef802 */
[----:B------:R-:W-:Y:S01]  /*2990*/  IMAD.IADD R125, R175, 0x1, R3 ;  /* 0x00000001af7d7824 */ /* 0x000fe200078e0203 */
[----:B------:R-:W-:Y:S01]  /*29a0*/  LEA.HI.SX32 R6, R2, R4, 0x1d ;  /* 0x0000000402067211 */ /* 0x000fe200078feaff */
[----:B------:R-:W-:Y:S01]  /*29b0*/  IMAD.SHL.U32 R170, R153, 0x40, RZ ;  /* 0x0000004099aa7824 */ /* 0x000fe200078e00ff */
[--C-:B------:R-:W-:Y:S01]  /*29c0*/  LOP3.LUT R3, R149, 0x38, R2.reuse, 0xf8, !PT ;  /* 0x0000003895037812 */ /* 0x100fe200078ef802 */
[----:B------:R-:W-:Y:S01]  /*29d0*/  IMAD.WIDE.U32 R138, R7, 0x50, RZ ;  /* 0x00000050078a7825 */ /* 0x000fe200078e00ff */
[----:B------:R-:W-:-:S02]  /*29e0*/  LOP3.LUT R4, R147, 0x38, R2, 0xf8, !PT ;  /* 0x0000003893047812 */ /* 0x000fc400078ef802 */
[----:B------:R-:W-:Y:S01]  /*29f0*/  LOP3.LUT R5, R5, R38, RZ, 0x3c, !PT ;  /* 0x0000002605057212 */ /* 0x000fe200078e3cff */
[----:B------:R-:W-:Y:S01]  /*2a00*/  IMAD.SHL.U32 R84, R6, 0x8, RZ ;  /* 0x0000000806547824 */ /* 0x000fe200078e00ff */
[----:B------:R-:W-:Y:S01]  /*2a10*/  LOP3.LUT R3, R3, R185, RZ, 0x3c, !PT ;  /* 0x000000b903037212 */ /* 0x000fe200078e3cff */
[----:B------:R-:W-:Y:S01]  /*2a20*/  IMAD.SHL.U32 R180, R7, 0x20, RZ ;  /* 0x0000002007b47824 */ /* 0x000fe200078e00ff */
[----:B------:R-:W-:Y:S01]  /*2a30*/  LOP3.LUT R2, R4, R184, RZ, 0x3c, !PT ;  /* 0x000000b804027212 */ /* 0x000fe200078e3cff */
[----:B------:R-:W-:Y:S01]  /*2a40*/  IMAD.IADD R5, R151, 0x1, R5 ;  /* 0x0000000197057824 */ /* 0x000fe200078e0205 */
[-C--:B------:R-:W-:Y:S01]  /*2a50*/  SHF.L.U64.HI R153, R153, R165.reuse, c[0x0][0x284] ;  /* 0x0000a10099997619 */ /* 0x080fe200000102a5 */
[----:B------:R-:W-:Y:S01]  /*2a60*/  IMAD R8, R17, c[0x0][0x218], RZ ;  /* 0x0000860011087a24 */ /* 0x000fe200078e02ff */
[-C--:B------:R-:W-:Y:S01]  /*2a70*/  SHF.L.U64.HI R154, R154, R165.reuse, c[0x0][0x294] ;  /* 0x0000a5009a9a7619 */ /* 0x080fe200000102a5 */
[----:B------:R-:W-:Y:S01]  /*2a80*/  IMAD.SHL.U32 R124, R5, 0x2, RZ ;  /* 0x00000002057c7824 */ /* 0x000fe200078e00ff */
[----:B------:R-:W-:Y:S01]  /*2a90*/  SHF.L.U64.HI R165, R7, R165, c[0x0][0x1e4] ;  /* 0x0000790007a57619 */ /* 0x000fe200000102a5 */
[----:B------:R-:W-:Y:S01]  /*2aa0*/  IMAD R8, R11, c[0x0][0x21c], R8 ;  /* 0x000087000b087a24 */ /* 0x000fe200078e0208 */
[C---:B------:R-:W-:Y:S01]  /*2ab0*/  SHF.L.U64.HI R166, R7.reuse, R166, c[0x0][0x1e4] ;  /* 0x0000790007a67619 */ /* 0x040fe200000102a6 */
[----:B------:R-:W-:Y:S01]  /*2ac0*/  IMAD R167, R140, c[0x0][0x294], RZ ;  /* 0x0000a5008ca77a24 */ /* 0x000fe200078e02ff */
[----:B------:R-:W-:Y:S01]  /*2ad0*/  SHF.L.U32 R181, R7, 0x6, RZ ;  /* 0x0000000607b57819 */ /* 0x000fe200000006ff */
[----:B------:R-:W-:Y:S01]  /*2ae0*/  IMAD.IADD R7, R161, 0x1, R3 ;  /* 0x00000001a1077824 */ /* 0x000fe200078e0203 */
[----:B------:R-:W-:Y:S01]  /*2af0*/  IADD3 R6, R160, R2, RZ ;  /* 0x00000002a0067210 */ /* 0x000fe20007ffe0ff */
[C---:B------:R-:W-:Y:S01]  /*2b00*/  IMAD R168, R140.reuse, c[0x0][0x284], RZ ;  /* 0x0000a1008ca87a24 */ /* 0x040fe200078e02ff */
[--C-:B------:R-:W-:Y:S01]  /*2b10*/  LOP3.LUT R3, R39, 0x38, R84.reuse, 0xf8, !PT ;  /* 0x0000003827037812 */ /* 0x100fe200078ef854 */
[C---:B------:R-:W-:Y:S01]  /*2b20*/  IMAD R164, R140.reuse, c[0x0][0x1e4], RZ ;  /* 0x000079008ca47a24 */ /* 0x040fe200078e02ff */
[--C-:B------:R-:W-:Y:S01]  /*2b30*/  LOP3.LUT R2, R147, 0x38, R84.reuse, 0xf8, !PT ;  /* 0x0000003893027812 */ /* 0x100fe200078ef854 */
[----:B------:R-:W-:Y:S01]  /*2b40*/  IMAD.WIDE.U32 R142, R140, c[0x0][0x290], RZ ;  /* 0x0000a4008c8e7a25 */ /* 0x000fe200078e00ff */
[----:B------:R-:W-:-:S02]  /*2b50*/  LOP3.LUT R4, R149, 0x38, R84, 0xf8, !PT ;  /* 0x0000003895047812 */ /* 0x000fc400078ef854 */
[----:B------:R-:W-:Y:S01]  /*2b60*/  LOP3.LUT R5, R3, R38, RZ, 0x3c, !PT ;  /* 0x0000002603057212 */ /* 0x000fe200078e3cff */
[----:B------:R-:W-:Y:S01]  /*2b70*/  IMAD.WIDE.U32 R140, R140, c[0x0][0x280], RZ ;  /* 0x0000a0008c8c7a25 */ /* 0x000fe200078e00ff */
[----:B------:R-:W-:Y:S02]  /*2b80*/  LOP3.LUT R3, R2, R184, RZ, 0x3c, !PT ;  /* 0x000000b802037212 */ /* 0x000fe400078e3cff */
[----:B------:R-:W-:Y:S01]  /*2b90*/  LOP3.LUT R2, R4, R185, RZ, 0x3c, !PT ;  /* 0x000000b904027212 */ /* 0x000fe200078e3cff */
[----:B------:R-:W-:Y:S01]  /*2ba0*/  IMAD.IADD R4, R151, 0x1, R5 ;  /* 0x0000000197047824 */ /* 0x000fe200078e0205 */
[----:B------:R-:W-:Y:S01]  /*2bb0*/  IADD3 R101, R91, R8, RZ ;  /* 0x000000085b657210 */ /* 0x000fe20007ffe0ff */
[----:B------:R-:W-:Y:S01]  /*2bc0*/  IMAD.IADD R3, R160, 0x1, R3 ;  /* 0x00000001a0037824 */ /* 0x000fe200078e0203 */
[----:B------:R-:W-:Y:S01]  /*2bd0*/  IADD3 R2, R161, R2, RZ ;  /* 0x00000002a1027210 */ /* 0x000fe20007ffe0ff */
[----:B------:R-:W-:Y:S01]  /*2be0*/  IMAD.X R128, R35, 0x1, R36, P1 ;  /* 0x0000000123807824 */ /* 0x000fe200008e0624 */
[----:B------:R-:W-:Y:S01]  /*2bf0*/  SHF.R.S32.HI R103, RZ, 0x1f, R84 ;  /* 0x0000001fff677819 */ /* 0x000fe20000011454 */
[----:B------:R-:W-:Y:S01]  /*2c00*/  IMAD.SHL.U32 R152, R152, 0x20, RZ ;  /* 0x0000002098987824 */ /* 0x000fe200078e00ff */
[----:B------:R-:W-:Y:S01]  /*2c10*/  SHF.L.U32 R123, R6, 0x1, RZ ;  /* 0x00000001067b7819 */ /* 0x000fe200000006ff */
[----:B------:R-:W-:Y:S01]  /*2c20*/  IMAD.IADD R167, R143, 0x1, R167 ;  /* 0x000000018fa77824 */ /* 0x000fe200078e02a7 */
[----:B------:R-:W-:Y:S01]  /*2c30*/  SHF.L.U32 R118, R3, 0x1, RZ ;  /* 0x0000000103767819 */ /* 0x000fe200000006ff */
[----:B------:R-:W-:-:S02]  /*2c40*/  IMAD.IADD R168, R141, 0x1, R168 ;  /* 0x000000018da87824 */ /* 0x000fc400078e02a8 */
[----:B------:R-:W-:Y:S02]  /*2c50*/  IMAD.IADD R164, R139, 0x1, R164 ;  /* 0x000000018ba47824 */ /* 0x000fe400078e02a4 */
[----:B------:R-:W-:Y:S02]  /*2c60*/  IMAD.IADD R89, R87, 0x1, R9 ;  /* 0x0000000157597824 */ /* 0x000fe400078e0209 */
[----:B------:R-:W-:Y:S02]  /*2c70*/  IMAD.SHL.U32 R120, R7, 0x2, RZ ;  /* 0x0000000207787824 */ /* 0x000fe400078e00ff */
[----:B------:R-:W-:Y:S02]  /*2c80*/  IMAD.SHL.U32 R119, R4, 0x2, RZ ;  /* 0x0000000204777824 */ /* 0x000fe400078e00ff */
[----:B------:R-:W-:Y:S02]  /*2c90*/  IMAD.SHL.U32 R114, R2, 0x2, RZ ;  /* 0x0000000202727824 */ /* 0x000fe400078e00ff */
.L_x_251:
[----:B------:R-:W-:Y:S01]  /*2ca0*/  SHF.R.S32.HI R88, RZ, 0x1f, R33 ;  /* 0x0000001fff587819 */ /* 0x000fe20000011421 */
[-C--:B-1----:R-:W-:Y:S01]  /*2cb0*/  IMAD R2, R164, R33.reuse, RZ ;  /* 0x00000021a4027224 */ /* 0x082fe200078e02ff */
[----:B------:R-:W-:Y:S01]  /*2cc0*/  ISETP.GE.AND P2, PT, R186, 0x1, PT ;  /* 0x00000001ba00780c */ /* 0x000fe20003f46270 */
[----:B------:R-:W-:Y:S01]  /*2cd0*/  IMAD.WIDE.U32 R64, R138, R33, RZ ;  /* 0x000000218a407225 */ /* 0x000fe200078e00ff */
[----:B------:R-:W-:Y:S04]  /*2ce0*/  DEPBAR.LE SB0, 0x0 ;  /* 0x000080000000791a */ /* 0x000fe80000000000 */
[----:B------:R-:W-:Y:S01]  /*2cf0*/  IADD3 R3, P1, P0, R109, R64, R180 ;  /* 0x000000406d037210 */ /* 0x000fe2000783e0b4 */
[----:B------:R-:W-:Y:S01]  /*2d00*/  IMAD R2, R88, R138, R2 ;  /* 0x0000008a58027224 */ /* 0x000fe200078e0202 */
[----:B------:R-:W-:Y:S01]  /*2d10*/  WARPSYNC 0xffffffff ;  /* 0xffffffff00007948 */ /* 0x000fe20003800000 */
[----:B------:R-:W-:Y:S02]  /*2d20*/  BAR.SYNC.DEFER_BLOCKING 0x0 ;  /* 0x0000000000007b1d */ /* 0x000fe40000010000 */
[----:B------:R-:W-:Y:S05]  /*2d30*/  IMAD.IADD R68, R65, 0x1, R2 ;  /* 0x0000000141447824 */ /* 0x000fea00078e0202 */
[----:B------:R-:W-:Y:S02]  /*2d40*/  IADD3.X R5, R105, R68, R166, P1, P0 ;  /* 0x0000004469057210 */ /* 0x000fe40000fe04a6 */
[CC--:B------:R-:W-:Y:S04]  /*2d50*/  IADD3 R2, P1, R109.reuse, R64.reuse, RZ ;  /* 0x000000406d027210 */ /* 0x0c0fe80007f3e0ff */
[----:B------:R-:W-:Y:S01]  /*2d60*/  LEA R54, P0, R2, c[0x0][0x1c8], 0x1 ;  /* 0x0000720002367a11 */ /* 0x000fe200078008ff */
[----:B------:R-:W-:Y:S05]  /*2d70*/  IMAD.X R4, R68, 0x1, R105, P1 ;  /* 0x0000000144047824 */ /* 0x000fea00008e0669 */
[----:B------:R-:W-:Y:S02]  /*2d80*/  LEA.HI.X R55, R2, c[0x0][0x1cc], R4, 0x1, P0 ;  /* 0x0000730002377a11 */ /* 0x000fe400000f0c04 */
[----:B------:R-:W-:Y:S04]  /*2d90*/  IADD3 R2, P1, P0, R109, R64, R181 ;  /* 0x000000406d027210 */ /* 0x000fe8000783e0b5 */
[----:B------:R-:W-:Y:S01]  /*2da0*/  IADD3.X R4, R105, R68, R165, P1, P0 ;  /* 0x0000004469047210 */ /* 0x000fe20000fe04a5 */
[----:B------:R-:W-:Y:S01]  /*2db0*/  BSSY B2, `(.L_x_217) ;  /* 0x00003a3000027945 */ /* 0x000fe20003800000 */
[C---:B------:R-:W-:Y:S02]  /*2dc0*/  LEA R60, P1, R3.reuse, c[0x0][0x1c8], 0x1 ;  /* 0x00007200033c7a11 */ /* 0x040fe400078208ff */
[C---:B------:R-:W-:Y:S02]  /*2dd0*/  LEA R62, P0, R2.reuse, c[0x0][0x1c8], 0x1 ;  /* 0x00007200023e7a11 */ /* 0x040fe400078008ff */
[----:B------:R-:W-:Y:S02]  /*2de0*/  LEA.HI.X R61, R3, c[0x0][0x1cc], R5, 0x1, P1 ;  /* 0x00007300033d7a11 */ /* 0x000fe400008f0c05 */
[----:B------:R-:W-:Y:S01]  /*2df0*/  LEA.HI.X R63, R2, c[0x0][0x1cc], R4, 0x1, P0 ;  /* 0x00007300023f7a11 */ /* 0x000fe200000f0c04 */
[----:B------:R-:W-:-:S05]  /*2e00*/  @!P2 BRA `(.L_x_218) ;  /* 0x000038100000a947 */ /* 0x000fca0003800000 */
[-C--:B------:R-:W-:Y:S01]  /*2e10*/  IMAD R4, R168, R33.reuse, RZ ;  /* 0x00000021a8047224 */ /* 0x080fe200078e02ff */
[----:B------:R-:W-:Y:S01]  /*2e20*/  LOP3.LUT P2, RZ, R245, 0x4, RZ, 0xc0, !PT ;  /* 0x00000004f5ff7812 */ /* 0x000fe2000784c0ff */
[-C--:B------:R-:W-:Y:S02]  /*2e30*/  IMAD R3, R167, R33.reuse, RZ ;  /* 0x00000021a7037224 */ /* 0x080fe400078e02ff */
[----:B------:R-:W-:Y:S02]  /*2e40*/  IMAD R2, R33, -0x50, R0 ;  /* 0xffffffb021027824 */ /* 0x000fe400078e0200 */
[-C--:B------:R-:W-:Y:S03]  /*2e50*/  IMAD.WIDE.U32 R10, R140, R33.reuse, RZ ;  /* 0x000000218c0a7225 */ /* 0x080fe600078e00ff */
[----:B------:R-:W-:Y:S01]  /*2e60*/  IMNMX R66, R2, 0x50, PT ;  /* 0x0000005002427817 */ /* 0x000fe20003800200 */
[----:B------:R-:W-:Y:S04]  /*2e70*/  IMAD.WIDE.U32 R30, R142, R33, RZ ;  /* 0x000000218e1e7225 */ /* 0x000fe800078e00ff */
[C---:B------:R-:W-:Y:S02]  /*2e80*/  IMAD R4, R88.reuse, R140, R4 ;  /* 0x0000008c58047224 */ /* 0x040fe400078e0204 */
[----:B------:R-:W-:Y:S03]  /*2e90*/  IMAD R3, R88, R142, R3 ;  /* 0x0000008e58037224 */ /* 0x000fe600078e0203 */
[----:B------:R-:W-:Y:S02]  /*2ea0*/  IADD3 R32, R11, R4, RZ ;  /* 0x000000040b207210 */ /* 0x000fe40007ffe0ff */
[----:B------:R-:W-:Y:S01]  /*2eb0*/  IADD3 R36, R31, R3, RZ ;  /* 0x000000031f247210 */ /* 0x000fe20007ffe0ff */
[----:B------:R-:W-:-:S05]  /*2ec0*/  @!P2 BRA `(.L_x_219) ;  /* 0x00001c900000a947 */ /* 0x000fca0003800000 */
[----:B------:R-:W-:Y:S01]  /*2ed0*/  ISETP.GE.AND P4, PT, R240, R66, PT ;  /* 0x00000042f000720c */ /* 0x000fe20003f86270 */
[----:B------:R-:W-:Y:S01]  /*2ee0*/  BSSY B0, `(.L_x_220) ;  /* 0x000001b000007945 */ /* 0x000fe20003800000 */
[----:B------:R-:W-:Y:S01]  /*2ef0*/  CS2R R16, SRZ ;  /* 0x0000000000107805 */ /* 0x000fe2000001ff00 */
[----:B------:R-:W-:Y:S01]  /*2f00*/  CS2R R6, SRZ ;  /* 0x0000000000067805 */ /* 0x000fe2000001ff00 */
[----:B------:R-:W-:Y:S01]  /*2f10*/  CS2R R2, SRZ ;  /* 0x0000000000027805 */ /* 0x000fe2000001ff00 */
[----:B------:R-:W-:Y:S01]  /*2f20*/  CS2R R40, SRZ ;  /* 0x0000000000287805 */ /* 0x000fe2000001ff00 */
[----:B------:R-:W-:Y:S07]  /*2f30*/  CS2R R34, SRZ ;  /* 0x0000000000227805 */ /* 0x000fee000001ff00 */
[----:B------:R-:W-:-:S05]  /*2f40*/  @P4 BRA `(.L_x_221) ;  /* 0x0000014000004947 */ /* 0x000fca0003800000 */
[----:B------:R-:W-:Y:S01]  /*2f50*/  IADD3 R2, P0, R98, R10, RZ ;  /* 0x0000000a62027210 */ /* 0x000fe20007f1e0ff */
[----:B------:R-:W-:Y:S01]  /*2f60*/  CS2R R34, SRZ ;  /* 0x0000000000227805 */ /* 0x000fe2000001ff00 */
[----:B------:R-:W-:Y:S01]  /*2f70*/  CS2R R6, SRZ ;  /* 0x0000000000067805 */ /* 0x000fe2000001ff00 */
[----:B------:R-:W-:Y:S02]  /*2f80*/  CS2R R40, SRZ ;  /* 0x0000000000287805 */ /* 0x000fe4000001ff00 */
[----:B------:R-:W-:Y:S01]  /*2f90*/  IMAD.X R4, R32, 0x1, R110, P0 ;  /* 0x0000000120047824 */ /* 0x000fe200000e066e */
[----:B------:R-:W-:Y:S05]  /*2fa0*/  IADD3 R3, P0, R96, R30, RZ ;  /* 0x0000001e60037210 */ /* 0x000fea0007f1e0ff */
[----:B------:R-:W-:Y:S01]  /*2fb0*/  IMAD.X R5, R36, 0x1, R108, P0 ;  /* 0x0000000124057824 */ /* 0x000fe200000e066c */
[C---:B------:R-:W-:Y:S04]  /*2fc0*/  LEA R8, P0, R2.reuse, c[0x0][0x270], 0x1 ;  /* 0x00009c0002087a11 */ /* 0x040fe800078008ff */
[----:B------:R-:W-:Y:S02]  /*2fd0*/  LEA.HI.X R9, R2, c[0x0][0x274], R4, 0x1, P0 ;  /* 0x00009d0002097a11 */ /* 0x000fe400000f0c04 */
[C---:B------:R-:W-:Y:S04]  /*2fe0*/  LEA R4, P0, R3.reuse, c[0x0][0x288], 0x1 ;  /* 0x0000a20003047a11 */ /* 0x040fe800078008ff */
[----:B------:R-:W-:Y:S02]  /*2ff0*/  LEA.HI.X R5, R3, c[0x0][0x28c], R5, 0x1, P0 ;  /* 0x0000a30003057a11 */ /* 0x000fe400000f0c05 */
[----:B------:R-:W-:Y:S01]  /*3000*/  ISETP.GE.AND P0, PT, R24, c[0x0][0x27c], PT ;  /* 0x00009f0018007a0c */ /* 0x000fe20003f06270 */
[----:B------:R-:W-:Y:S11]  /*3010*/  CS2R R2, SRZ ;  /* 0x0000000000027805 */ /* 0x000ff6000001ff00 */
[----:B------:R-:W-:Y:S01]  /*3020*/  @!UPT UIADD3 URZ, URZ, URZ, URZ ;  /* 0x0000003f3f3ff290 */ /* 0x000fe2000fffe03f */
[----:B------:R1:W5:Y:S04]  /*3030*/  @!P0 LDG.E.64 R2, [R8.64] ;  /* 0x0000000808028981 */ /* 0x000368000c1e1b00 */
[----:B------:R1:W5:Y:S01]  /*3040*/  @!P0 LDG.E.64 R34, [R4.64] ;  /* 0x0000000804228981 */ /* 0x000362000c1e1b00 */
[----:B------:R-:W-:Y:S11]  /*3050*/  ISETP.GE.AND P0, PT, R26, c[0x0][0x27c], PT ;  /* 0x00009f001a007a0c */ /* 0x000ff60003f06270 */
[----:B------:R-:W-:Y:S02]  /*3060*/  @!UPT UIADD3 URZ, URZ, URZ, URZ ;  /* 0x0000003f3f3ff290 */ /* 0x000fe4000fffe03f */
[----:B------:R1:W5:Y:S04]  /*3070*/  @!P0 LDG.E.64 R6, [R8.64+0x20] ;  /* 0x0000200808068981 */ /* 0x000368000c1e1b00 */
[----:B------:R1:W5:Y:S02]  /*3080*/  @!P0 LDG.E.64 R40, [R4.64+0x20] ;  /* 0x0000200804288981 */ /* 0x000364000c1e1b00 */
.L_x_221:
[----:B------:R-:W-:Y:S05]  /*3090*/  BSYNC B0 ;  /* 0x0000000000007941 */ /* 0x000fea0003800000 */
.L_x_220:
[----:B------:R-:W-:Y:S01]  /*30a0*/  ISETP.GE.AND P3, PT, R146, R66, PT ;  /* 0x000000429200720c */ /* 0x000fe20003f66270 */
[----:B-1---5:R-:W-:Y:S01]  /*30b0*/  IMAD.MOV.U32 R4, RZ, RZ, R6 ;  /* 0x000000ffff047224 */ /* 0x022fe200078e0006 */
[----:B------:R-:W-:Y:S01]  /*30c0*/  MOV R9, R40 ;  /* 0x0000002800097202 */ /* 0x000fe20000000f00 */
[----:B------:R-:W-:Y:S01]  /*30d0*/  IMAD.MOV.U32 R8, RZ, RZ, R7 ;  /* 0x000000ffff087224 */ /* 0x000fe200078e0007 */
[----:B------:R-:W-:Y:S01]  /*30e0*/  BSSY B0, `(.L_x_222) ;  /* 0x0000023000007945 */ /* 0x000fe20003800000 */
[----:B------:R-:W-:Y:S01]  /*30f0*/  IMAD.MOV.U32 R5, RZ, RZ, R2 ;  /* 0x000000ffff057224 */ /* 0x000fe200078e0002 */
[----:B------:R-:W-:Y:S01]  /*3100*/  PRMT R39, R9, 0x7610, R39 ;  /* 0x0000761009277816 */ /* 0x000fe20000000027 */
[----:B------:R-:W-:Y:S01]  /*3110*/  CS2R R14, SRZ ;  /* 0x00000000000e7805 */ /* 0x000fe2000001ff00 */
[----:B------:R-:W-:Y:S01]  /*3120*/  PRMT R22, R8, 0x5410, R4 ;  /* 0x0000541008167816 */ /* 0x000fe20000000004 */
[----:B------:R-:W-:Y:S01]  /*3130*/  IMAD.MOV.U32 R4, RZ, RZ, R3 ;  /* 0x000000ffff047224 */ /* 0x000fe200078e0003 */
[----:B------:R-:W-:Y:S01]  /*3140*/  CS2R R44, SRZ ;  /* 0x00000000002c7805 */ /* 0x000fe2000001ff00 */
[----:B------:R-:W-:Y:S01]  /*3150*/  IMAD.MOV.U32 R8, RZ, RZ, R41 ;  /* 0x000000ffff087224 */ /* 0x000fe200078e0029 */
[----:B------:R-:W-:Y:S02]  /*3160*/  CS2R R42, SRZ ;  /* 0x00000000002a7805 */ /* 0x000fe4000001ff00 */
[----:B------:R-:W-:Y:S01]  /*3170*/  PRMT R12, R4, 0x5410, R5 ;  /* 0x00005410040c7816 */ /* 0x000fe20000000005 */
[----:B------:R-:W-:Y:S01]  /*3180*/  IMAD.MOV.U32 R5, RZ, RZ, R34 ;  /* 0x000000ffff057224 */ /* 0x000fe200078e0022 */
[----:B------:R-:W-:Y:S02]  /*3190*/  MOV R4, R35 ;  /* 0x0000002300047202 */ /* 0x000fe40000000f00 */
[----:B------:R-:W-:Y:S02]  /*31a0*/  PRMT R39, R39, 0x5410, R8 ;  /* 0x0000541027277816 */ /* 0x000fe40000000008 */
[----:B------:R-:W-:Y:S01]  /*31b0*/  PRMT R13, R5, 0x5410, R4 ;  /* 0x00005410050d7816 */ /* 0x000fe20000000004 */
[----:B------:R-:W-:-:S05]  /*31c0*/  @P3 BRA `(.L_x_223) ;  /* 0x0000014000003947 */ /* 0x000fca0003800000 */
[----:B------:R-:W-:Y:S01]  /*31d0*/  IADD3 R4, P1, P0, R98, R10, R172 ;  /* 0x0000000a62047210 */ /* 0x000fe2000783e0ac */
[----:B------:R-:W-:Y:S01]  /*31e0*/  CS2R R42, SRZ ;  /* 0x00000000002a7805 */ /* 0x000fe2000001ff00 */
[----:B------:R-:W-:Y:S01]  /*31f0*/  CS2R R16, SRZ ;  /* 0x0000000000107805 */ /* 0x000fe2000001ff00 */
[----:B------:R-:W-:Y:S01]  /*3200*/  CS2R R44, SRZ ;  /* 0x00000000002c7805 */ /* 0x000fe2000001ff00 */
[----:B------:R-:W-:Y:S02]  /*3210*/  IADD3.X R9, R110, R32, R155, P1, P0 ;  /* 0x000000206e097210 */ /* 0x000fe40000fe049b */
[----:B------:R-:W-:Y:S04]  /*3220*/  IADD3 R5, P1, P0, R96, R30, R173 ;  /* 0x0000001e60057210 */ /* 0x000fe8000783e0ad */
[----:B------:R-:W-:Y:S02]  /*3230*/  IADD3.X R14, R108, R36, R156, P1, P0 ;  /* 0x000000246c0e7210 */ /* 0x000fe40000fe049c */
        /* <DEDUP_REMOVED lines=13> */
.L_x_223:
[----:B------:R-:W-:Y:S05]  /*3310*/  BSYNC B0 ;  /* 0x0000000000007941 */ /* 0x000fea0003800000 */
.L_x_222:
[----:B------:R-:W-:Y:S01]  /*3320*/  ISETP.GE.AND P2, PT, R148, R66, PT ;  /* 0x000000429400720c */ /* 0x000fe20003f46270 */
[----:B-1---5:R-:W-:Y:S01]  /*3330*/  IMAD.MOV.U32 R9, RZ, RZ, R16 ;  /* 0x000000ffff097224 */ /* 0x022fe200078e0010 */
[----:B------:R-:W-:Y:S01]  /*3340*/  MOV R5, R14 ;  /* 0x0000000e00057202 */ /* 0x000fe20000000f00 */
[----:B------:R-:W-:Y:S01]  /*3350*/  IMAD.MOV.U32 R8, RZ, RZ, R17 ;  /* 0x000000ffff087224 */ /* 0x000fe200078e0011 */
[----:B------:R-:W-:Y:S01]  /*3360*/  BSSY B0, `(.L_x_224) ;  /* 0x0000021000007945 */ /* 0x000fe20003800000 */
[----:B------:R-:W-:Y:S01]  /*3370*/  IMAD.MOV.U32 R4, RZ, RZ, R15 ;  /* 0x000000ffff047224 */ /* 0x000fe200078e000f */
[----:B------:R-:W-:Y:S01]  /*3380*/  CS2R R20, SRZ ;  /* 0x0000000000147805 */ /* 0x000fe2000001ff00 */
[----:B------:R-:W-:Y:S01]  /*3390*/  CS2R R18, SRZ ;  /* 0x0000000000127805 */ /* 0x000fe2000001ff00 */
[----:B------:R-:W-:Y:S01]  /*33a0*/  PRMT R27, R8, 0x5410, R9 ;  /* 0x00005410081b7816 */ /* 0x000fe20000000009 */
[----:B------:R-:W-:Y:S01]  /*33b0*/  IMAD.MOV.U32 R9, RZ, RZ, R44 ;  /* 0x000000ffff097224 */ /* 0x000fe200078e002c */
[----:B------:R-:W-:Y:S01]  /*33c0*/  PRMT R23, R4, 0x5410, R5 ;  /* 0x0000541004177816 */ /* 0x000fe20000000005 */
[----:B------:R-:W-:Y:S01]  /*33d0*/  IMAD.MOV.U32 R5, RZ, RZ, R42 ;  /* 0x000000ffff057224 */ /* 0x000fe200078e002a */
[----:B------:R-:W-:Y:S01]  /*33e0*/  MOV R8, R45 ;  /* 0x0000002d00087202 */ /* 0x000fe20000000f00 */
[----:B------:R-:W-:Y:S01]  /*33f0*/  CS2R R48, SRZ ;  /* 0x0000000000307805 */ /* 0x000fe2000001ff00 */
[----:B------:R-:W-:Y:S01]  /*3400*/  MOV R4, R43 ;  /* 0x0000002b00047202 */ /* 0x000fe20000000f00 */
[----:B------:R-:W-:Y:S01]  /*3410*/  CS2R R46, SRZ ;  /* 0x00000000002e7805 */ /* 0x000fe2000001ff00 */
[----:B------:R-:W-:Y:S02]  /*3420*/  PRMT R51, R9, 0x5410, R8 ;  /* 0x0000541009337816 */ /* 0x000fe40000000008 */
[----:B------:R-:W-:Y:S01]  /*3430*/  PRMT R50, R5, 0x5410, R4 ;  /* 0x0000541005327816 */ /* 0x000fe20000000004 */
[----:B------:R-:W-:-:S05]  /*3440*/  @P2 BRA `(.L_x_225) ;  /* 0x0000012000002947 */ /* 0x000fca0003800000 */
[----:B------:R-:W-:Y:S01]  /*3450*/  IADD3 R4, P1, P0, R98, R170, R10 ;  /* 0x000000aa62047210 */ /* 0x000fe2000783e00a */
[----:B------:R-:W-:Y:S01]  /*3460*/  CS2R R20, SRZ ;  /* 0x0000000000147805 */ /* 0x000fe2000001ff00 */
[----:B------:R-:W-:Y:S02]  /*3470*/  CS2R R48, SRZ ;  /* 0x0000000000307805 */ /* 0x000fe4000001ff00 */
[----:B------:R-:W-:Y:S02]  /*3480*/  IADD3.X R9, R110, R153, R32, P1, P0 ;  /* 0x000000996e097210 */ /* 0x000fe40000fe0420 */
[----:B------:R-:W-:Y:S04]  /*3490*/  IADD3 R5, P1, P0, R96, R171, R30 ;  /* 0x000000ab60057210 */ /* 0x000fe8000783e01e */
[----:B------:R-:W-:Y:S02]  /*34a0*/  IADD3.X R10, R108, R154, R36, P1, P0 ;  /* 0x0000009a6c0a7210 */ /* 0x000fe40000fe0424 */
[C---:B------:R-:W-:Y:S04]  /*34b0*/  LEA R8, P0, R4.reuse, c[0x0][0x270], 0x1 ;  /* 0x00009c0004087a11 */ /* 0x040fe800078008ff */
[----:B------:R-:W-:Y:S02]  /*34c0*/  LEA.HI.X R9, R4, c[0x0][0x274], R9, 0x1, P0 ;  /* 0x00009d0004097a11 */ /* 0x000fe400000f0c09 */
[C---:B------:R-:W-:Y:S04]  /*34d0*/  LEA R4, P0, R5.reuse, c[0x0][0x288], 0x1 ;  /* 0x0000a20005047a11 */ /* 0x040fe800078008ff */
[----:B------:R-:W-:Y:S02]  /*34e0*/  LEA.HI.X R5, R5, c[0x0][0x28c], R10, 0x1, P0 ;  /* 0x0000a30005057a11 */ /* 0x000fe400000f0c0a */
[----:B------:R-:W-:Y:S11]  /*34f0*/  ISETP.GE.AND P0, PT, R24, c[0x0][0x27c], PT ;  /* 0x00009f0018007a0c */ /* 0x000ff60003f06270 */
[----:B------:R-:W-:Y:S02]  /*3500*/  @!UPT UIADD3 URZ, URZ, URZ, URZ ;  /* 0x0000003f3f3ff290 */ /* 0x000fe4000fffe03f */
[----:B------:R1:W5:Y:S04]  /*3510*/  @!P0 LDG.E.64 R18, [R8.64] ;  /* 0x0000000808128981 */ /* 0x000368000c1e1b00 */
[----:B------:R1:W5:Y:S01]  /*3520*/  @!P0 LDG.E.64 R46, [R4.64] ;  /* 0x00000008042e8981 */ /* 0x000362000c1e1b00 */
[----:B------:R-:W-:Y:S11]  /*3530*/  ISETP.GE.AND P0, PT, R26, c[0x0][0x27c], PT ;  /* 0x00009f001a007a0c */ /* 0x000ff60003f06270 */
[----:B------:R-:W-:Y:S02]  /*3540*/  @!UPT UIADD3 URZ, URZ, URZ, URZ ;  /* 0x0000003f3f3ff290 */ /* 0x000fe4000fffe03f */
[----:B------:R1:W5:Y:S04]  /*3550*/  @!P0 LDG.E.64 R20, [R8.64+0x20] ;  /* 0x0000200808148981 */ /* 0x000368000c1e1b00 */
[----:B------:R1:W5:Y:S02]  /*3560*/  @!P0 LDG.E.64 R48, [R4.64+0x20] ;  /* 0x0000200804308981 */ /* 0x000364000c1e1b00 */
.L_x_225:
[----:B------:R-:W-:Y:S05]  /*3570*/  BSYNC B0 ;  /* 0x0000000000007941 */ /* 0x000fea0003800000 */
.L_x_224:
[----:B-1---5:R-:W-:Y:S01]  /*3580*/  MOV R5, R18 ;  /* 0x0000001200057202 */ /* 0x022fe20000000f00 */
[----:B------:R-:W-:Y:S01]  /*3590*/  IMAD.MOV.U32 R9, RZ, RZ, R20 ;  /* 0x000000ffff097224 */ /* 0x000fe200078e0014 */
[----:B------:R-:W-:Y:S01]  /*35a0*/  BSSY B1, `(.L_x_226) ;  /* 0x000007a000017945 */ /* 0x000fe20003800000 */
[----:B------:R-:W-:Y:S02]  /*35b0*/  IMAD.MOV.U32 R8, RZ, RZ, R21 ;  /* 0x000000ffff087224 */ /* 0x000fe400078e0015 */
[----:B------:R-:W-:Y:S03]  /*35c0*/  IMAD.MOV.U32 R4, RZ, RZ, R19 ;  /* 0x000000ffff047224 */ /* 0x000fe600078e0013 */
[----:B------:R-:W-:Y:S01]  /*35d0*/  PRMT R31, R8, 0x5410, R9 ;  /* 0x00005410081f7816 */ /* 0x000fe20000000009 */
[----:B------:R-:W-:Y:S01]  /*35e0*/  IMAD.MOV.U32 R9, RZ, RZ, R48 ;  /* 0x000000ffff097224 */ /* 0x000fe200078e0030 */
[----:B------:R-:W-:Y:S01]  /*35f0*/  PRMT R30, R4, 0x5410, R5 ;  /* 0x00005410041e7816 */ /* 0x000fe20000000005 */
[----:B------:R-:W-:Y:S01]  /*3600*/  IMAD.MOV.U32 R5, RZ, RZ, R46 ;  /* 0x000000ffff057224 */ /* 0x000fe200078e002e */
[----:B------:R-:W-:Y:S02]  /*3610*/  MOV R8, R49 ;  /* 0x0000003100087202 */ /* 0x000fe40000000f00 */
[----:B------:R-:W-:Y:S02]  /*3620*/  MOV R4, R47 ;  /* 0x0000002f00047202 */ /* 0x000fe40000000f00 */
[----:B------:R-:W-:Y:S02]  /*3630*/  PRMT R53, R9, 0x5410, R8 ;  /* 0x0000541009357816 */ /* 0x000fe40000000008 */
[----:B------:R-:W-:Y:S01]  /*3640*/  PRMT R52, R5, 0x5410, R4 ;  /* 0x0000541005347816 */ /* 0x000fe20000000004 */
[----:B------:R-:W-:-:S05]  /*3650*/  @P4 BRA `(.L_x_227) ;  /* 0x000006e000004947 */ /* 0x000fca0003800000 */
[----:B------:R-:W-:Y:S01]  /*3660*/  BSSY B0, `(.L_x_228) ;  /* 0x0000036000007945 */ /* 0x000fe20003800000 */
[----:B------:R-:W-:-:S05]  /*3670*/  @P6 BRA `(.L_x_229) ;  /* 0x0000034000006947 */ /* 0x000fca0003800000 */
[----:B------:R-:W-:Y:S01]  /*3680*/  ISETP.GE.AND P0, PT, R24, c[0x0][0x27c], PT ;  /* 0x00009f0018007a0c */ /* 0x000fe20003f06270 */
[----:B------:R-:W1:Y:S11]  /*3690*/  LDS.128 R8, [R80+0x2800] ;  /* 0x0028000050087984 */ /* 0x000e760000000c00 */
[----:B------:R-:W-:Y:S01]  /*36a0*/  @!UPT UIADD3 URZ, URZ, URZ, URZ ;  /* 0x0000003f3f3ff290 */ /* 0x000fe2000fffe03f */
[----:B------:R-:W-:Y:S02]  /*36b0*/  @!P0 SHF.R.U64 R5, R34, 0x10, R35 ;  /* 0x0000001022058819 */ /* 0x000fe40000001223 */
[--C-:B------:R-:W-:Y:S02]  /*36c0*/  @!P0 SHF.R.U64 R2, R2, 0x10, R3.reuse ;  /* 0x0000001002028819 */ /* 0x100fe40000001203 */
[----:B------:R-:W-:Y:S02]  /*36d0*/  @!P0 SHF.R.U32.HI R3, RZ, 0x10, R3 ;  /* 0x00000010ff038819 */ /* 0x000fe40000011603 */
[----:B------:R-:W-:Y:S02]  /*36e0*/  @!P0 PRMT R5, R13, 0x5410, R5 ;  /* 0x000054100d058816 */ /* 0x000fe40000000005 */
[C---:B------:R-:W-:Y:S02]  /*36f0*/  @!P0 PRMT R2, R12.reuse, 0x5432, R2 ;  /* 0x000054320c028816 */ /* 0x040fe40000000002 */
[----:B------:R-:W-:Y:S01]  /*3700*/  @!P0 SHF.R.U32.HI R4, RZ, 0x10, R35 ;  /* 0x00000010ff048819 */ /* 0x000fe20000011623 */
[----:B------:R-:W-:Y:S01]  /*3710*/  @!P0 IMAD.U32 R32, R5, 0x10000, RZ ;  /* 0x0001000005208824 */ /* 0x000fe200078e00ff */
[----:B------:R-:W-:Y:S02]  /*3720*/  @!P0 PRMT R12, R12, 0x5410, R3 ;  /* 0x000054100c0c8816 */ /* 0x000fe40000000003 */
[----:B------:R-:W-:Y:S01]  /*3730*/  @!P0 PRMT R37, R13, 0x5432, R4 ;  /* 0x000054320d258816 */ /* 0x000fe20000000004 */
[C---:B------:R-:W-:Y:S01]  /*3740*/  @!P0 IMAD.U32 R13, R2.reuse, 0x10000, RZ ;  /* 0x00010000020d8824 */ /* 0x040fe200078e00ff */
[----:B------:R-:W-:Y:S02]  /*3750*/  @!P0 LOP3.LUT R35, R5, 0xffff0000, RZ, 0xc0, !PT ;  /* 0xffff000005238812 */ /* 0x000fe400078ec0ff */
[----:B------:R-:W-:Y:S01]  /*3760*/  @!P0 LOP3.LUT R5, R2, 0xffff0000, RZ, 0xc0, !PT ;  /* 0xffff000002058812 */ /* 0x000fe200078ec0ff */
[C---:B-1----:R-:W-:Y:S01]  /*3770*/  @!P0 IMAD.U32 R36, R9.reuse, 0x10000, RZ ;  /* 0x0001000009248824 */ /* 0x042fe200078e00ff */
[C---:B------:R-:W-:Y:S02]  /*3780*/  @!P0 LOP3.LUT R3, R8.reuse, 0xffff0000, RZ, 0xc0, !PT ;  /* 0xffff000008038812 */ /* 0x040fe400078ec0ff */
[----:B------:R-:W-:Y:S02]  /*3790*/  @!P0 LOP3.LUT R4, R9, 0xffff0000, RZ, 0xc0, !PT ;  /* 0xffff000009048812 */ /* 0x000fe400078ec0ff */
[----:B------:R-:W-:Y:S01]  /*37a0*/  @!P0 SHF.L.U32 R34, R8, 0x10, RZ ;  /* 0x0000001008228819 */ /* 0x000fe200000006ff */
[C---:B------:R-:W-:Y:S02]  /*37b0*/  @!P0 FMUL.FTZ R38, R3.reuse, R32 ;  /* 0x0000002003268220 */ /* 0x040fe40000410000 */
[----:B------:R-:W-:Y:S02]  /*37c0*/  @!P0 FMUL.FTZ R2, R3, R13 ;  /* 0x0000000d03028220 */ /* 0x000fe40000410000 */
[C---:B------:R-:W-:Y:S02]  /*37d0*/  @!P0 FMUL.FTZ R56, R4.reuse, R35 ;  /* 0x0000002304388220 */ /* 0x040fe40000410000 */
[----:B------:R-:W-:Y:S01]  /*37e0*/  @!P0 FMUL.FTZ R3, R4, R5 ;  /* 0x0000000504038220 */ /* 0x000fe20000410000 */
[----:B------:R-:W-:Y:S01]  /*37f0*/  @!P0 LOP3.LUT R4, R10, 0xffff0000, RZ, 0xc0, !PT ;  /* 0xffff00000a048812 */ /* 0x000fe200078ec0ff */
[----:B------:R-:W-:Y:S01]  /*3800*/  @!P0 FFMA.FTZ R59, R34, R13, -R38 ;  /* 0x0000000d223b8223 */ /* 0x000fe20000010826 */
[----:B------:R-:W-:Y:S01]  /*3810*/  @!P0 SHF.L.U32 R38, R11, 0x10, RZ ;  /* 0x000000100b268819 */ /* 0x000fe200000006ff */
[----:B------:R-:W-:Y:S01]  /*3820*/  @!P0 FFMA.FTZ R2, R32, R34, R2 ;  /* 0x0000002220028223 */ /* 0x000fe20000010002 */
[----:B------:R-:W-:Y:S01]  /*3830*/  @!P0 SHF.L.U32 R34, R10, 0x10, RZ ;  /* 0x000000100a228819 */ /* 0x000fe200000006ff */
[C---:B------:R-:W-:Y:S01]  /*3840*/  @!P0 IMAD.U32 R32, R37.reuse, 0x10000, RZ ;  /* 0x0001000025208824 */ /* 0x040fe200078e00ff */
[----:B------:R-:W-:Y:S01]  /*3850*/  @!P0 LOP3.LUT R37, R37, 0xffff0000, RZ, 0xc0, !PT ;  /* 0xffff000025258812 */ /* 0x000fe200078ec0ff */
[C---:B------:R-:W-:Y:S01]  /*3860*/  @!P0 IMAD.U32 R13, R12.reuse, 0x10000, RZ ;  /* 0x000100000c0d8824 */ /* 0x040fe200078e00ff */
[----:B------:R-:W-:Y:S01]  /*3870*/  @!P0 LOP3.LUT R12, R12, 0xffff0000, RZ, 0xc0, !PT ;  /* 0xffff00000c0c8812 */ /* 0x000fe200078ec0ff */
[----:B------:R-:W-:Y:S01]  /*3880*/  @!P0 FFMA.FTZ R58, R36, R5, -R56 ;  /* 0x00000005243a8223 */ /* 0x000fe20000010838 */
[----:B------:R-:W-:Y:S01]  /*3890*/  @!P0 LOP3.LUT R5, R11, 0xffff0000, RZ, 0xc0, !PT ;  /* 0xffff00000b058812 */ /* 0x000fe200078ec0ff */
[C---:B------:R-:W-:Y:S02]  /*38a0*/  @!P0 FMUL.FTZ R56, R4.reuse, R32 ;  /* 0x0000002004388220 */ /* 0x040fe40000410000 */
[----:B------:R-:W-:Y:S02]  /*38b0*/  @!P0 FMUL.FTZ R4, R4, R13 ;  /* 0x0000000d04048220 */ /* 0x000fe40000410000 */
[C---:B------:R-:W-:Y:S02]  /*38c0*/  @!P0 FMUL.FTZ R57, R5.reuse, R37 ;  /* 0x0000002505398220 */ /* 0x040fe40000410000 */
[----:B------:R-:W-:Y:S02]  /*38d0*/  @!P0 FMUL.FTZ R5, R5, R12 ;  /* 0x0000000c05058220 */ /* 0x000fe40000410000 */
[----:B------:R-:W-:Y:S02]  /*38e0*/  @!P0 FFMA.FTZ R3, R35, R36, R3 ;  /* 0x0000002423038223 */ /* 0x000fe40000010003 */
[----:B------:R-:W-:Y:S02]  /*38f0*/  @!P0 FFMA.FTZ R4, R32, R34, R4 ;  /* 0x0000002220048223 */ /* 0x000fe40000010004 */
[----:B------:R-:W-:Y:S01]  /*3900*/  @!P0 FFMA.FTZ R56, R34, R13, -R56 ;  /* 0x0000000d22388223 */ /* 0x000fe20000010838 */
[----:B------:R-:W-:Y:S01]  /*3910*/  @!P0 F2FP.BF16.PACK_AB R13, R2, R59 ;  /* 0x0000003b020d823e */ /* 0x000fe200000010ff */
[----:B------:R-:W-:Y:S01]  /*3920*/  @!P0 FFMA.FTZ R57, R38, R12, -R57 ;  /* 0x0000000c26398223 */ /* 0x000fe20000010839 */
[----:B------:R-:W-:Y:S01]  /*3930*/  @!P0 F2FP.BF16.PACK_AB R12, R3, R58 ;  /* 0x0000003a030c823e */ /* 0x000fe200000010ff */
[----:B------:R-:W-:Y:S01]  /*3940*/  @!P0 FFMA.FTZ R5, R37, R38, R5 ;  /* 0x0000002625058223 */ /* 0x000fe20000010005 */
[----:B------:R-:W-:Y:S01]  /*3950*/  @!P0 F2FP.BF16.PACK_AB R3, R4, R56 ;  /* 0x000000380403823e */ /* 0x000fe200000010ff */
[----:B------:R-:W-:Y:S01]  /*3960*/  @!P0 IMAD.MOV.U32 R8, RZ, RZ, R13 ;  /* 0x000000ffff088224 */ /* 0x000fe200078e000d */
[----:B------:R-:W-:Y:S02]  /*3970*/  @!P0 MOV R9, R12 ;  /* 0x0000000c00098202 */ /* 0x000fe40000000f00 */
[----:B------:R-:W-:Y:S01]  /*3980*/  @!P0 F2FP.BF16.PACK_AB R2, R5, R57 ;  /* 0x000000390502823e */ /* 0x000fe200000010ff */
[----:B------:R-:W-:Y:S03]  /*3990*/  @!P0 IMAD.MOV.U32 R10, RZ, RZ, R3 ;  /* 0x000000ffff0a8224 */ /* 0x000fe600078e0003 */
[----:B------:R-:W-:Y:S05]  /*39a0*/  @!P0 MOV R11, R2 ;  /* 0x00000002000b8202 */ /* 0x000fea0000000f00 */
[----:B------:R1:W-:Y:S02]  /*39b0*/  STG.E.128 [R54.64], R8 ;  /* 0x0000000836007986 */ /* 0x0003e4000c101d08 */
.L_x_229:
[----:B------:R-:W-:Y:S05]  /*39c0*/  BSYNC B0 ;  /* 0x0000000000007941 */ /* 0x000fea0003800000 */
.L_x_228:
[----:B------:R-:W-:Y:S11]  /*39d0*/  LOP3.LUT P0, RZ, R245, 0x2, RZ, 0xc0, !PT ;  /* 0x00000002f5ff7812 */ /* 0x000ff6000780c0ff */
[----:B------:R-:W-:Y:S02]  /*39e0*/  @!UPT UIADD3 URZ, URZ, URZ, URZ ;  /* 0x0000003f3f3ff290 */ /* 0x000fe4000fffe03f */
[----:B------:R-:W-:-:S05]  /*39f0*/  @P0 BRA `(.L_x_227) ;  /* 0x0000034000000947 */ /* 0x000fca0003800000 */
[----:B------:R-:W-:Y:S01]  /*3a00*/  ISETP.GE.AND P0, PT, R26, c[0x0][0x27c], PT ;  /* 0x00009f001a007a0c */ /* 0x000fe20003f06270 */
[----:B-1----:R-:W1:Y:S11]  /*3a10*/  LDS.128 R8, [R81+0x2800] ;  /* 0x0028000051087984 */ /* 0x002e760000000c00 */
        /* <DEDUP_REMOVED lines=8> */
[----:B------:R-:W-:Y:S01]  /*3aa0*/  @!P0 PRMT R6, R22, 0x5410, R3 ;  /* 0x0000541016068816 */ /* 0x000fe20000000003 */
[C---:B------:R-:W-:Y:S01]  /*3ab0*/  @!P0 IMAD.U32 R7, R2.reuse, 0x10000, RZ ;  /* 0x0001000002078824 */ /* 0x040fe200078e00ff */
[----:B------:R-:W-:Y:S02]  /*3ac0*/  @!P0 PRMT R34, R39, 0x5432, R4 ;  /* 0x0000543227228816 */ /* 0x000fe40000000004 */
        /* <DEDUP_REMOVED lines=12> */
[C---:B------:R-:W-:Y:S01]  /*3b90*/  @!P0 SHF.L.U32 R35, R11.reuse, 0x10, RZ ;  /* 0x000000100b238819 */ /* 0x040fe200000006ff */
        /* <DEDUP_REMOVED lines=25> */
[----:B------:R1:W-:Y:S02]  /*3d30*/  STG.E.128 [R54.64+0x40], R8 ;  /* 0x0000400836007986 */ /* 0x0003e4000c101d08 */
.L_x_227:
[----:B------:R-:W-:Y:S05]  /*3d40*/  BSYNC B1 ;  /* 0x0000000000017941 */ /* 0x000fea0003800000 */
.L_x_226:
[----:B------:R-:W-:Y:S01]  /*3d50*/  BSSY B1, `(.L_x_230) ;  /* 0x0000070000017945 */ /* 0x000fe20003800000 */
[----:B------:R-:W-:-:S05]  /*3d60*/  @P3 BRA `(.L_x_231) ;  /* 0x000006e000003947 */ /* 0x000fca0003800000 */
[----:B------:R-:W-:Y:S01]  /*3d70*/  BSSY B0, `(.L_x_232) ;  /* 0x0000036000007945 */ /* 0x000fe20003800000 */
        /* <DEDUP_REMOVED lines=8> */
[----:B------:R-:W-:Y:S02]  /*3e00*/  @!P0 PRMT R2, R23, 0x5432, R2 ;  /* 0x0000543217028816 */ /* 0x000fe40000000002 */
[----:B------:R-:W-:Y:S01]  /*3e10*/  @!P0 SHF.R.U32.HI R4, RZ, 0x10, R43 ;  /* 0x00000010ff048819 */ /* 0x000fe2000001162b */
[----:B------:R-:W-:Y:S01]  /*3e20*/  @!P0 IMAD.U32 R12, R5, 0x10000, RZ ;  /* 0x00010000050c8824 */ /* 0x000fe200078e00ff */
[----:B------:R-:W-:Y:S01]  /*3e30*/  @!P0 PRMT R6, R23, 0x5410, R3 ;  /* 0x0000541017068816 */ /* 0x000fe20000000003 */
[----:B------:R-:W-:Y:S01]  /*3e40*/  @!P0 IMAD.U32 R7, R2, 0x10000, RZ ;  /* 0x0001000002078824 */ /* 0x000fe200078e00ff */
        /* <DEDUP_REMOVED lines=40> */
.L_x_233:
[----:B------:R-:W-:Y:S05]  /*40d0*/  BSYNC B0 ;  /* 0x0000000000007941 */ /* 0x000fea0003800000 */
.L_x_232:
        /* <DEDUP_REMOVED lines=55> */
.L_x_231:
[----:B------:R-:W-:Y:S05]  /*4450*/  BSYNC B1 ;  /* 0x0000000000017941 */ /* 0x000fea0003800000 */
.L_x_230:
        /* <DEDUP_REMOVED lines=12> */
[C---:B------:R-:W-:Y:S01]  /*4520*/  @!P0 IMAD.U32 R12, R5.reuse, 0x10000, RZ ;  /* 0x00010000050c8824 */ /* 0x040fe200078e00ff */
        /* <DEDUP_REMOVED lines=27> */
[-C--:B------:R-:W-:Y:S02]  /*46e0*/  @!P0 FMUL.FTZ R5, R5, R6.reuse ;  /* 0x0000000605058220 */ /* 0x080fe40000410000 */
        /* <DEDUP_REMOVED lines=14> */
.L_x_236:
[----:B------:R-:W-:Y:S05]  /*47d0*/  BSYNC B0 ;  /* 0x0000000000007941 */ /* 0x000fea0003800000 */
.L_x_235:
        /* <DEDUP_REMOVED lines=54> */
[----:B------:R1:W-:Y:S01]  /*4b40*/  STG.E.128 [R62.64+0x40], R8 ;  /* 0x000040083e007986 */ /* 0x0003e2000c101d08 */
[----:B------:R-:W-:-:S05]  /*4b50*/  BRA `(.L_x_234) ;  /* 0x00001c8000007947 */ /* 0x000fca0003800000 */
.L_x_219:
[----:B------:R-:W-:Y:S01]  /*4b60*/  ISETP.GE.AND P0, PT, R146, R66, PT ;  /* 0x000000429200720c */ /* 0x000fe20003f06270 */
[----:B------:R-:W-:Y:S01]  /*4b70*/  CS2R R18, SRZ ;  /* 0x0000000000127805 */ /* 0x000fe2000001ff00 */
[----:B------:R-:W-:Y:S01]  /*4b80*/  CS2R R16, SRZ ;  /* 0x0000000000107805 */ /* 0x000fe2000001ff00 */
[----:B------:R-:W-:Y:S01]  /*4b90*/  CS2R R54, SRZ ;  /* 0x0000000000367805 */ /* 0x000fe2000001ff00 */
[----:B------:R-:W-:Y:S01]  /*4ba0*/  ISETP.GE.OR P3, PT, R28, c[0x0][0x27c], P0 ;  /* 0x00009f001c007a0c */ /* 0x000fe20000766670 */
[----:B------:R-:W-:Y:S01]  /*4bb0*/  CS2R R52, SRZ ;  /* 0x0000000000347805 */ /* 0x000fe2000001ff00 */
[----:B------:R-:W-:Y:S01]  /*4bc0*/  CS2R R22, SRZ ;  /* 0x0000000000167805 */ /* 0x000fe2000001ff00 */
[----:B------:R-:W-:Y:S01]  /*4bd0*/  CS2R R20, SRZ ;  /* 0x0000000000147805 */ /* 0x000fe2000001ff00 */
[----:B------:R-:W-:Y:S01]  /*4be0*/  CS2R R58, SRZ ;  /* 0x00000000003a7805 */ /* 0x000fe2000001ff00 */
[----:B------:R-:W-:Y:S01]  /*4bf0*/  CS2R R56, SRZ ;  /* 0x0000000000387805 */ /* 0x000fe2000001ff00 */
[----:B------:R-:W-:Y:S01]  /*4c00*/  CS2R R38, SRZ ;  /* 0x0000000000267805 */ /* 0x000fe2000001ff00 */
[----:B------:R-:W-:Y:S06]  /*4c10*/  BSSY B0, `(.L_x_237) ;  /* 0x00000b8000007945 */ /* 0x000fec0003800000 */
[----:B------:R-:W-:Y:S04]  /*4c20*/  @!P3 IADD3 R3, P1, P0, R94, R10, R172 ;  /* 0x0000000a5e03b210 */ /* 0x000fe8000783e0ac */
[C---:B------:R-:W-:Y:S02]  /*4c30*/  @!P3 IADD3.X R6, R107.reuse, R32, R155, P1, P0 ;  /* 0x000000206b06b210 */ /* 0x040fe40000fe049b */
[----:B------:R-:W-:Y:S04]  /*4c40*/  @!P3 IADD3 R4, P1, P0, R92, R30, R173 ;  /* 0x0000001e5c04b210 */ /* 0x000fe8000783e0ad */
[----:B------:R-:W-:Y:S02]  /*4c50*/  @!P3 IADD3.X R7, R106, R36, R156, P1, P0 ;  /* 0x000000246a07b210 */ /* 0x000fe40000fe049c */
[----:B------:R-:W-:Y:S04]  /*4c60*/  ISETP.GE.AND P0, PT, R148, R66, PT ;  /* 0x000000429400720c */ /* 0x000fe80003f06270 */
[----:B------:R-:W-:Y:S11]  /*4c70*/  ISETP.GE.OR P2, PT, R28, c[0x0][0x27c], P0 ;  /* 0x00009f001c007a0c */ /* 0x000ff60000746670 */
[----:B------:R-:W-:Y:S02]  /*4c80*/  @!UPT UIADD3 URZ, URZ, URZ, URZ ;  /* 0x0000003f3f3ff290 */ /* 0x000fe4000fffe03f */
[----:B------:R-:W-:Y:S04]  /*4c90*/  @!P2 IADD3 R5, P1, P0, R94, R170, R10 ;  /* 0x000000aa5e05a210 */ /* 0x000fe8000783e00a */
[----:B------:R-:W-:Y:S02]  /*4ca0*/  @!P2 IADD3.X R9, R107, R153, R32, P1, P0 ;  /* 0x000000996b09a210 */ /* 0x000fe40000fe0420 */
[----:B------:R-:W-:Y:S04]  /*4cb0*/  @!P2 IADD3 R11, P1, P0, R92, R171, R30 ;  /* 0x000000ab5c0ba210 */ /* 0x000fe8000783e01e */
[----:B------:R-:W-:Y:S02]  /*4cc0*/  @!P2 IADD3.X R13, R106, R154, R36, P1, P0 ;  /* 0x0000009a6a0da210 */ /* 0x000fe40000fe0424 */
[C---:B------:R-:W-:Y:S04]  /*4cd0*/  @!P3 LEA R2, P0, R3.reuse, c[0x0][0x270], 0x1 ;  /* 0x00009c000302ba11 */ /* 0x040fe800078008ff */
[----:B------:R-:W-:Y:S02]  /*4ce0*/  @!P3 LEA.HI.X R3, R3, c[0x0][0x274], R6, 0x1, P0 ;  /* 0x00009d000303ba11 */ /* 0x000fe400000f0c06 */
[C---:B------:R-:W-:Y:S03]  /*4cf0*/  @!P3 LEA R6, P0, R4.reuse, c[0x0][0x288], 0x1 ;  /* 0x0000a2000406ba11 */ /* 0x040fe600078008ff */
[----:B------:R1:W2:Y:S01]  /*4d00*/  @!P3 LDG.E.128 R16, [R2.64] ;  /* 0x000000080210b981 */ /* 0x0002a2000c1e1d00 */
[----:B------:R-:W-:Y:S02]  /*4d10*/  @!P3 LEA.HI.X R7, R4, c[0x0][0x28c], R7, 0x1, P0 ;  /* 0x0000a3000407ba11 */ /* 0x000fe400000f0c07 */
[C---:B------:R-:W-:Y:S04]  /*4d20*/  @!P2 LEA R8, P0, R5.reuse, c[0x0][0x270], 0x1 ;  /* 0x00009c000508aa11 */ /* 0x040fe800078008ff */
[----:B------:R-:W-:Y:S01]  /*4d30*/  @!P2 LEA.HI.X R9, R5, c[0x0][0x274], R9, 0x1, P0 ;  /* 0x00009d000509aa11 */ /* 0x000fe200000f0c09 */
[----:B------:R3:W4:Y:S01]  /*4d40*/  @!P3 LDG.E.128 R52, [R6.64] ;  /* 0x000000080634b981 */ /* 0x000722000c1e1d00 */
[C---:B------:R-:W-:Y:S04]  /*4d50*/  @!P2 LEA R12, P0, R11.reuse, c[0x0][0x288], 0x1 ;  /* 0x0000a2000b0caa11 */ /* 0x040fe800078008ff */
[----:B------:R-:W-:Y:S02]  /*4d60*/  @!P2 LEA.HI.X R13, R11, c[0x0][0x28c], R13, 0x1, P0 ;  /* 0x0000a3000b0daa11 */ /* 0x000fe400000f0c0d */
[----:B------:R-:W-:Y:S01]  /*4d70*/  ISETP.GE.AND P0, PT, R240, R66, PT ;  /* 0x00000042f000720c */ /* 0x000fe20003f06270 */
[----:B------:R2:W4:Y:S03]  /*4d80*/  @!P2 LDG.E.128 R20, [R8.64] ;  /* 0x000000080814a981 */ /* 0x000526000c1e1d00 */
[----:B------:R-:W-:Y:S05]  /*4d90*/  ISETP.GE.OR P0, PT, R28, c[0x0][0x27c], P0 ;  /* 0x00009f001c007a0c */ /* 0x000fea0000706670 */
[----:B------:R-:W4:Y:S08]  /*4da0*/  @!P2 LDG.E.128 R56, [R12.64] ;  /* 0x000000080c38a981 */ /* 0x000f30000c1e1d00 */
[----:B------:R-:W-:Y:S01]  /*4db0*/  @!P0 IADD3 R4, P1, R94, R10, RZ ;  /* 0x0000000a5e048210 */ /* 0x000fe20007f3e0ff */
[----:B---3--:R-:W-:Y:S04]  /*4dc0*/  CS2R R6, SRZ ;  /* 0x0000000000067805 */ /* 0x008fe8000001ff00 */
[----:B------:R-:W-:Y:S01]  /*4dd0*/  @!P0 IMAD.X R5, R32, 0x1, R107, P1 ;  /* 0x0000000120058824 */ /* 0x000fe200008e066b */
[C---:B------:R-:W-:Y:S04]  /*4de0*/  @!P0 LEA R10, P1, R4.reuse, c[0x0][0x270], 0x1 ;  /* 0x00009c00040a8a11 */ /* 0x040fe800078208ff */
[----:B------:R-:W-:Y:S02]  /*4df0*/  @!P0 LEA.HI.X R11, R4, c[0x0][0x274], R5, 0x1, P1 ;  /* 0x00009d00040b8a11 */ /* 0x000fe400008f0c05 */
[----:B-1----:R-:W-:Y:S05]  /*4e00*/  @!P0 IADD3 R3, P1, R92, R30, RZ ;  /* 0x0000001e5c038210 */ /* 0x002fea0007f3e0ff */
[----:B------:R-:W-:Y:S01]  /*4e10*/  @!P0 IMAD.X R4, R36, 0x1, R106, P1 ;  /* 0x0000000124048824 */ /* 0x000fe200008e066a */
[C---:B------:R-:W-:Y:S01]  /*4e20*/  @!P0 LEA R2, P1, R3.reuse, c[0x0][0x288], 0x1 ;  /* 0x0000a20003028a11 */ /* 0x040fe200078208ff */
[----:B------:R-:W-:Y:S03]  /*4e30*/  CS2R R36, SRZ ;  /* 0x0000000000247805 */ /* 0x000fe6000001ff00 */
[----:B------:R-:W-:Y:S02]  /*4e40*/  @!P0 LEA.HI.X R3, R3, c[0x0][0x28c], R4, 0x1, P1 ;  /* 0x0000a30003038a11 */ /* 0x000fe400008f0c04 */
[----:B------:R-:W-:Y:S01]  /*4e50*/  CS2R R4, SRZ ;  /* 0x0000000000047805 */ /* 0x000fe2000001ff00 */
[----:B------:R-:W-:Y:S02]  /*4e60*/  ISETP.GE.OR P1, PT, R240, R66, P6 ;  /* 0x00000042f000720c */ /* 0x000fe40003726670 */
[----:B------:R1:W5:Y:S08]  /*4e70*/  @!P0 LDG.E.128 R36, [R2.64] ;  /* 0x0000000802248981 */ /* 0x000370000c1e1d00 */
[----:B------:R3:W5:Y:S01]  /*4e80*/  @!P0 LDG.E.128 R4, [R10.64] ;  /* 0x000000080a048981 */ /* 0x000762000c1e1d00 */
[----:B------:R-:W-:Y:S01]  /*4e90*/  ISETP.GE.AND P0, PT, R28, c[0x0][0x27c], PT ;  /* 0x00009f001c007a0c */ /* 0x000fe20003f06270 */
[----:B--2---:R-:W-:Y:S02]  /*4ea0*/  IMAD.MOV.U32 R9, RZ, RZ, R18 ;  /* 0x000000ffff097224 */ /* 0x004fe400078e0012 */
[----:B------:R-:W-:Y:S02]  /*4eb0*/  IMAD.MOV.U32 R8, RZ, RZ, R19 ;  /* 0x000000ffff087224 */ /* 0x000fe400078e0013 */
[----:B-1----:R-:W-:Y:S02]  /*4ec0*/  IMAD.MOV.U32 R3, RZ, RZ, R16 ;  /* 0x000000ffff037224 */ /* 0x002fe400078e0010 */
[----:B------:R-:W-:Y:S01]  /*4ed0*/  IMAD.MOV.U32 R2, RZ, RZ, R17 ;  /* 0x000000ffff027224 */ /* 0x000fe200078e0011 */
[----:B------:R-:W-:Y:S01]  /*4ee0*/  PRMT R30, R8, 0x5410, R9 ;  /* 0x00005410081e7816 */ /* 0x000fe20000000009 */
[----:B----4-:R-:W-:Y:S02]  /*4ef0*/  IMAD.MOV.U32 R9, RZ, RZ, R54 ;  /* 0x000000ffff097224 */ /* 0x010fe400078e0036 */
[----:B------:R-:W-:Y:S01]  /*4f00*/  IMAD.MOV.U32 R8, RZ, RZ, R55 ;  /* 0x000000ffff087224 */ /* 0x000fe200078e0037 */
[----:B------:R-:W-:Y:S01]  /*4f10*/  PRMT R27, R2, 0x5410, R3 ;  /* 0x00005410021b7816 */ /* 0x000fe20000000003 */
[----:B------:R-:W-:Y:S02]  /*4f20*/  IMAD.MOV.U32 R3, RZ, RZ, R52 ;  /* 0x000000ffff037224 */ /* 0x000fe400078e0034 */
        /* <DEDUP_REMOVED lines=13> */
[----:B------:R-:W-:Y:S04]  /*5000*/  PRMT R63, R8, 0x5410, R9 ;  /* 0x00005410083f7816 */ /* 0x000fe80000000009 */
[----:B------:R-:W-:Y:S01]  /*5010*/  PRMT R62, R2, 0x5410, R3 ;  /* 0x00005410023e7816 */ /* 0x000fe20000000003 */
[----:B------:R-:W-:-:S05]  /*5020*/  @P1 BRA `(.L_x_238) ;  /* 0x0000076000001947 */ /* 0x000fca0003800000 */
[----:B---3--:R-:W-:Y:S01]  /*5030*/  IADD3 R2, P1, R178, R64, RZ ;  /* 0x00000040b2027210 */ /* 0x008fe20007f3e0ff */
[----:B------:R-:W-:Y:S01]  /*5040*/  LDS.128 R12, [R119+0x2900] ;  /* 0x00290000770c7984 */ /* 0x000fe20000000c00 */
[----:B-----5:R-:W-:Y:S01]  /*5050*/  @!P0 SHF.R.U64 R35, R36, 0x10, R37 ;  /* 0x0000001024238819 */ /* 0x020fe20000001225 */
[----:B------:R-:W-:Y:S01]  /*5060*/  IMAD.MOV.U32 R11, RZ, RZ, R7 ;  /* 0x000000ffff0b7224 */ /* 0x000fe200078e0007 */
[----:B------:R-:W-:Y:S01]  /*5070*/  @!P0 SHF.R.U32.HI R34, RZ, 0x10, R37 ;  /* 0x00000010ff228819 */ /* 0x000fe20000011625 */
[----:B------:R-:W-:Y:S01]  /*5080*/  IMAD.X R3, R68, 0x1, R121, P1 ;  /* 0x0000000144037824 */ /* 0x000fe200008e0679 */
[-C--:B------:R-:W-:Y:S01]  /*5090*/  IADD3 R8, P2, P1, R82, R2.reuse, R102 ;  /* 0x0000000252087210 */ /* 0x080fe2000795e066 */
[----:B------:R-:W-:Y:S02]  /*50a0*/  IMAD.MOV.U32 R41, RZ, RZ, R39 ;  /* 0x000000ffff297224 */ /* 0x000fe400078e0027 */
[----:B------:R-:W1:Y:S01]  /*50b0*/  LDS.128 R48, [R124+0x2900] ;  /* 0x002900007c307984 */ /* 0x000e620000000c00 */
[-C--:B------:R-:W-:Y:S01]  /*50c0*/  IADD3.X R9, R85, R3.reuse, R104, P2, P1 ;  /* 0x0000000355097210 */ /* 0x080fe200017e2468 */
[----:B------:R-:W-:Y:S01]  /*50d0*/  IMAD.MOV.U32 R10, RZ, RZ, R36 ;  /* 0x000000ffff0a7224 */ /* 0x000fe200078e0024 */
[----:B------:R-:W-:Y:S01]  /*50e0*/  ISETP.GE.AND P1, PT, R84, c[0x0][0x1d4], PT ;  /* 0x0000750054007a0c */ /* 0x000fe20003f26270 */
[----:B------:R-:W-:Y:S01]  /*50f0*/  IMAD.MOV.U32 R40, RZ, RZ, R37 ;  /* 0x000000ffff287224 */ /* 0x000fe200078e0025 */
[----:B------:R-:W-:Y:S01]  /*5100*/  @!P0 SHF.R.U64 R37, R38, 0x10, R39 ;  /* 0x0000001026258819 */ /* 0x000fe20000001227 */
[----:B------:R-:W-:Y:S01]  /*5110*/  IMAD.MOV.U32 R36, RZ, RZ, R38 ;  /* 0x000000ffff247224 */ /* 0x000fe200078e0026 */
[----:B------:R-:W-:Y:S02]  /*5120*/  @!P0 PRMT R35, R10, 0x5410, R35 ;  /* 0x000054100a238816 */ /* 0x000fe40000000023 */
[----:B------:R-:W-:Y:S02]  /*5130*/  @!P0 SHF.R.U32.HI R38, RZ, 0x10, R39 ;  /* 0x00000010ff268819 */ /* 0x000fe40000011627 */
[----:B------:R-:W-:Y:S02]  /*5140*/  @!P0 PRMT R42, R36, 0x5410, R37 ;  /* 0x00005410242a8816 */ /* 0x000fe40000000025 */
[----:B------:R-:W-:Y:S02]  /*5150*/  @!P0 PRMT R46, R41, 0x5410, R38 ;  /* 0x00005410292e8816 */ /* 0x000fe40000000026 */
[----:B------:R-:W-:Y:S02]  /*5160*/  @!P0 PRMT R34, R40, 0x5410, R34 ;  /* 0x0000541028228816 */ /* 0x000fe40000000022 */
[----:B------:R-:W-:Y:S03]  /*5170*/  @!P1 IADD3 R2, P3, P2, R82, R2, R84 ;  /* 0x0000000252029210 */ /* 0x000fe60007a7e054 */
[----:B------:R-:W-:Y:S01]  /*5180*/  @!P0 IMAD.U32 R36, R34, 0x10000, RZ ;  /* 0x0001000022248824 */ /* 0x000fe200078e00ff */
[----:B------:R-:W-:Y:S02]  /*5190*/  @!P1 IADD3.X R3, R85, R3, R103, P3, P2 ;  /* 0x0000000355039210 */ /* 0x000fe40001fe4467 */
[C---:B------:R-:W-:Y:S04]  /*51a0*/  LEA R72, P2, R8.reuse, c[0x0][0x1c8], 0x1 ;  /* 0x0000720008487a11 */ /* 0x040fe800078408ff */
[----:B------:R-:W-:Y:S01]  /*51b0*/  LEA.HI.X R73, R8, c[0x0][0x1cc], R9, 0x1, P2 ;  /* 0x0000730008497a11 */ /* 0x000fe200010f0c09 */
[----:B------:R-:W-:Y:S01]  /*51c0*/  IMAD.MOV.U32 R9, RZ, RZ, R4 ;  /* 0x000000ffff097224 */ /* 0x000fe200078e0004 */
[----:B------:R-:W-:Y:S02]  /*51d0*/  @!P1 LEA R70, P2, R2, c[0x0][0x1c8], 0x1 ;  /* 0x0000720002469a11 */ /* 0x000fe400078408ff */
[----:B------:R-:W-:Y:S02]  /*51e0*/  @!P0 SHF.R.U64 R4, R4, 0x10, R5 ;  /* 0x0000001004048819 */ /* 0x000fe40000001205 */
[----:B------:R-:W-:Y:S02]  /*51f0*/  @!P1 LEA.HI.X R71, R2, c[0x0][0x1cc], R3, 0x1, P2 ;  /* 0x0000730002479a11 */ /* 0x000fe400010f0c03 */
[----:B------:R-:W-:Y:S02]  /*5200*/  @!P0 PRMT R9, R9, 0x5410, R4 ;  /* 0x0000541009098816 */ /* 0x000fe40000000004 */
[----:B------:R-:W-:Y:S02]  /*5210*/  @!P0 SHF.R.U32.HI R2, RZ, 0x10, R7 ;  /* 0x00000010ff028819 */ /* 0x000fe40000011607 */
[----:B------:R-:W-:Y:S01]  /*5220*/  MOV R8, R5 ;  /* 0x0000000500087202 */ /* 0x000fe20000000f00 */
[----:B-1----:R-:W-:Y:S01]  /*5230*/  @!P0 IMAD.U32 R37, R49, 0x10000, RZ ;  /* 0x0001000031258824 */ /* 0x002fe200078e00ff */
[----:B------:R-:W-:Y:S02]  /*5240*/  @!P0 SHF.L.U32 R4, R13, 0x10, RZ ;  /* 0x000000100d048819 */ /* 0x000fe400000006ff */
[C---:B------:R-:W-:Y:S02]  /*5250*/  @!P0 SHF.L.U32 R41, R50.reuse, 0x10, RZ ;  /* 0x0000001032298819 */ /* 0x040fe400000006ff */
[----:B------:R-:W-:Y:S01]  /*5260*/  @!P0 LOP3.LUT R43, R50, 0xffff0000, RZ, 0xc0, !PT ;  /* 0xffff0000322b8812 */ /* 0x000fe200078ec0ff */
[----:B------:R-:W-:Y:S01]  /*5270*/  @!P0 FMUL.FTZ R39, R4, R36 ;  /* 0x0000002404278220 */ /* 0x000fe20000410000 */
[C---:B------:R-:W-:Y:S02]  /*5280*/  @!P0 SHF.L.U32 R45, R51.reuse, 0x10, RZ ;  /* 0x00000010332d8819 */ /* 0x040fe400000006ff */
[----:B------:R-:W-:Y:S02]  /*5290*/  @!P0 LOP3.LUT R47, R51, 0xffff0000, RZ, 0xc0, !PT ;  /* 0xffff0000332f8812 */ /* 0x000fe400078ec0ff */
[----:B------:R-:W-:Y:S01]  /*52a0*/  @!P0 PRMT R11, R11, 0x5410, R2 ;  /* 0x000054100b0b8816 */ /* 0x000fe20000000002 */
[----:B------:R-:W-:Y:S01]  /*52b0*/  @!P0 IMAD.U32 R2, R12, 0x10000, RZ ;  /* 0x000100000c028824 */ /* 0x000fe200078e00ff */
[----:B------:R-:W-:Y:S02]  /*52c0*/  @!P0 SHF.R.U32.HI R3, RZ, 0x10, R5 ;  /* 0x00000010ff038819 */ /* 0x000fe40000011605 */
[----:B------:R-:W-:Y:S02]  /*52d0*/  @!P0 SHF.R.U64 R5, R6, 0x10, R7 ;  /* 0x0000001006058819 */ /* 0x000fe40000001207 */
[----:B------:R-:W-:Y:S02]  /*52e0*/  @!P0 SHF.L.U32 R7, R48, 0x10, RZ ;  /* 0x0000001030078819 */ /* 0x000fe400000006ff */
[----:B------:R-:W-:Y:S01]  /*52f0*/  @!P0 PRMT R8, R8, 0x5410, R3 ;  /* 0x0000541008088816 */ /* 0x000fe20000000003 */
[----:B------:R-:W-:Y:S01]  /*5300*/  @!P0 IMAD.U32 R3, R9, 0x10000, RZ ;  /* 0x0001000009038824 */ /* 0x000fe200078e00ff */
[----:B------:R-:W-:Y:S01]  /*5310*/  @!P0 PRMT R10, R6, 0x5410, R5 ;  /* 0x00005410060a8816 */ /* 0x000fe20000000005 */
[----:B------:R-:W-:Y:S02]  /*5320*/  @!P0 IMAD.U32 R6, R35, 0x10000, RZ ;  /* 0x0001000023068824 */ /* 0x000fe400078e00ff */
[----:B------:R-:W-:Y:S02]  /*5330*/  @!P0 IMAD.U32 R5, R8, 0x10000, RZ ;  /* 0x0001000008058824 */ /* 0x000fe400078e00ff */
[C---:B------:R-:W-:Y:S02]  /*5340*/  @!P0 FMUL.FTZ R38, R2.reuse, R6 ;  /* 0x0000000602268220 */ /* 0x040fe40000410000 */
[-C--:B------:R-:W-:Y:S02]  /*5350*/  @!P0 FMUL.FTZ R2, R2, R3.reuse ;  /* 0x0000000302028220 */ /* 0x080fe40000410000 */
[----:B------:R-:W-:Y:S01]  /*5360*/  @!P0 FFMA.FTZ R79, R7, R3, -R38 ;  /* 0x00000003074f8223 */ /* 0x000fe20000010826 */
[----:B------:R-:W-:Y:S01]  /*5370*/  @!P0 LOP3.LUT R3, R13, 0xffff0000, RZ, 0xc0, !PT ;  /* 0xffff00000d038812 */ /* 0x000fe200078ec0ff */
[----:B------:R-:W-:Y:S01]  /*5380*/  @!P0 FFMA.FTZ R2, R6, R7, R2 ;  /* 0x0000000706028223 */ /* 0x000fe20000010002 */
[----:B------:R-:W-:Y:S01]  /*5390*/  @!P0 LOP3.LUT R7, R12, 0xffff0000, RZ, 0xc0, !PT ;  /* 0xffff00000c078812 */ /* 0x000fe200078ec0ff */
[-C--:B------:R-:W-:Y:S01]  /*53a0*/  @!P0 FFMA.FTZ R78, R37, R5.reuse, -R39 ;  /* 0x00000005254e8223 */ /* 0x080fe20000010827 */
[----:B------:R-:W-:Y:S01]  /*53b0*/  @!P0 LOP3.LUT R39, R49, 0xffff0000, RZ, 0xc0, !PT ;  /* 0xffff000031278812 */ /* 0x000fe200078ec0ff */
[----:B------:R-:W-:Y:S01]  /*53c0*/  @!P0 FMUL.FTZ R4, R4, R5 ;  /* 0x0000000504048220 */ /* 0x000fe20000410000 */
[----:B------:R-:W-:Y:S02]  /*53d0*/  @!P0 LOP3.LUT R38, R34, 0xffff0000, RZ, 0xc0, !PT ;  /* 0xffff000022268812 */ /* 0x000fe400078ec0ff */
[----:B------:R-:W-:Y:S02]  /*53e0*/  @!P0 LOP3.LUT R34, R35, 0xffff0000, RZ, 0xc0, !PT ;  /* 0xffff000023228812 */ /* 0x000fe400078ec0ff */
[----:B------:R-:W-:Y:S02]  /*53f0*/  @!P0 LOP3.LUT R35, R48, 0xffff0000, RZ, 0xc0, !PT ;  /* 0xffff000030238812 */ /* 0x000fe400078ec0ff */
[----:B------:R-:W-:Y:S01]  /*5400*/  @!P0 LOP3.LUT R6, R8, 0xffff0000, RZ, 0xc0, !PT ;  /* 0xffff000008068812 */ /* 0x000fe200078ec0ff */
[----:B------:R-:W-:Y:S01]  /*5410*/  @!P0 FMUL.FTZ R40, R7, R34 ;  /* 0x0000002207288220 */ /* 0x000fe20000410000 */
[----:B------:R-:W-:Y:S01]  /*5420*/  @!P0 LOP3.LUT R8, R9, 0xffff0000, RZ, 0xc0, !PT ;  /* 0xffff000009088812 */ /* 0x000fe200078ec0ff */
[C---:B------:R-:W-:Y:S02]  /*5430*/  @!P0 FMUL.FTZ R9, R3.reuse, R38 ;  /* 0x0000002603098220 */ /* 0x040fe40000410000 */
[----:B------:R-:W-:Y:S02]  /*5440*/  @!P0 FMUL.FTZ R5, R3, R6 ;  /* 0x0000000603058220 */ /* 0x000fe40000410000 */
[-C--:B------:R-:W-:Y:S02]  /*5450*/  @!P0 FMUL.FTZ R3, R7, R8.reuse ;  /* 0x0000000807038220 */ /* 0x080fe40000410000 */
[----:B------:R-:W-:Y:S01]  /*5460*/  @!P0 FFMA.FTZ R76, R35, R8, -R40 ;  /* 0x00000008234c8223 */ /* 0x000fe20000010828 */
[----:B------:R-:W-:Y:S01]  /*5470*/  @!P0 LOP3.LUT R8, R14, 0xffff0000, RZ, 0xc0, !PT ;  /* 0xffff00000e088812 */ /* 0x000fe200078ec0ff */
[C---:B------:R-:W-:Y:S01]  /*5480*/  @!P0 IMAD.U32 R40, R42.reuse, 0x10000, RZ ;  /* 0x000100002a288824 */ /* 0x040fe200078e00ff */
[----:B------:R-:W-:Y:S01]  /*5490*/  @!P0 LOP3.LUT R42, R42, 0xffff0000, RZ, 0xc0, !PT ;  /* 0xffff00002a2a8812 */ /* 0x000fe200078ec0ff */
[----:B------:R-:W-:Y:S01]  /*54a0*/  @!P0 FFMA.FTZ R77, R39, R6, -R9 ;  /* 0x00000006274d8223 */ /* 0x000fe20000010809 */
[----:B------:R-:W-:Y:S01]  /*54b0*/  @!P0 LOP3.LUT R9, R10, 0xffff0000, RZ, 0xc0, !PT ;  /* 0xffff00000a098812 */ /* 0x000fe200078ec0ff */
[----:B------:R-:W-:Y:S02]  /*54c0*/  @!P0 IMAD.U32 R6, R14, 0x10000, RZ ;  /* 0x000100000e068824 */ /* 0x000fe400078e00ff */
[----:B------:R-:W-:Y:S02]  /*54d0*/  @!P0 IMAD.U32 R7, R10, 0x10000, RZ ;  /* 0x000100000a078824 */ /* 0x000fe400078e00ff */
[----:B------:R-:W-:Y:S02]  /*54e0*/  @!P0 FMUL.FTZ R10, R6, R40 ;  /* 0x00000028060a8220 */ /* 0x000fe40000410000 */
[----:B------:R-:W-:Y:S02]  /*54f0*/  @!P0 FMUL.FTZ R44, R8, R42 ;  /* 0x0000002a082c8220 */ /* 0x000fe40000410000 */
[----:B------:R-:W-:Y:S01]  /*5500*/  @!P0 FFMA.FTZ R75, R41, R7, -R10 ;  /* 0x00000007294b8223 */ /* 0x000fe2000001080a */
[----:B------:R-:W-:Y:S01]  /*5510*/  @!P0 LOP3.LUT R10, R15, 0xffff0000, RZ, 0xc0, !PT ;  /* 0xffff00000f0a8812 */ /* 0x000fe200078ec0ff */
[----:B------:R-:W-:Y:S02]  /*5520*/  @!P0 FFMA.FTZ R74, R43, R9, -R44 ;  /* 0x000000092b4a8223 */ /* 0x000fe4000001082c */
[C---:B------:R-:W-:Y:S01]  /*5530*/  @!P0 IMAD.U32 R44, R46.reuse, 0x10000, RZ ;  /* 0x000100002e2c8824 */ /* 0x040fe200078e00ff */
[----:B------:R-:W-:Y:S01]  /*5540*/  @!P0 LOP3.LUT R46, R46, 0xffff0000, RZ, 0xc0, !PT ;  /* 0xffff00002e2e8812 */ /* 0x000fe200078ec0ff */
[----:B------:R-:W-:Y:S02]  /*5550*/  @!P0 FMUL.FTZ R6, R6, R7 ;  /* 0x0000000706068220 */ /* 0x000fe40000410000 */
[----:B------:R-:W-:Y:S02]  /*5560*/  @!P0 FMUL.FTZ R7, R8, R9 ;  /* 0x0000000908078220 */ /* 0x000fe40000410000 */
[----:B------:R-:W-:Y:S02]  /*5570*/  @!P0 IMAD.U32 R8, R15, 0x10000, RZ ;  /* 0x000100000f088824 */ /* 0x000fe400078e00ff */
[C---:B------:R-:W-:Y:S01]  /*5580*/  @!P0 IMAD.U32 R9, R11.reuse, 0x10000, RZ ;  /* 0x000100000b098824 */ /* 0x040fe200078e00ff */
[----:B------:R-:W-:Y:S01]  /*5590*/  @!P0 LOP3.LUT R11, R11, 0xffff0000, RZ, 0xc0, !PT ;  /* 0xffff00000b0b8812 */ /* 0x000fe200078ec0ff */
[----:B------:R-:W-:Y:S01]  /*55a0*/  @!P0 FFMA.FTZ R3, R34, R35, R3 ;  /* 0x0000002322038223 */ /* 0x000fe20000010003 */
[----:B------:R-:W-:Y:S01]  /*55b0*/  @!P0 F2FP.BF16.PACK_AB R34, R74, R75 ;  /* 0x0000004b4a22823e */ /* 0x000fe200000010ff */
[----:B------:R-:W-:Y:S02]  /*55c0*/  @!P0 FMUL.FTZ R67, R8, R44 ;  /* 0x0000002c08438220 */ /* 0x000fe40000410000 */
[----:B------:R-:W-:Y:S02]  /*55d0*/  @!P0 FMUL.FTZ R69, R10, R46 ;  /* 0x0000002e0a458220 */ /* 0x000fe40000410000 */
[----:B------:R-:W-:Y:S02]  /*55e0*/  @!P0 FFMA.FTZ R4, R36, R37, R4 ;  /* 0x0000002524048223 */ /* 0x000fe40000010004 */
[----:B------:R-:W-:Y:S02]  /*55f0*/  @!P0 FFMA.FTZ R5, R38, R39, R5 ;  /* 0x0000002726058223 */ /* 0x000fe40000010005 */
[----:B------:R-:W-:Y:S02]  /*5600*/  @!P0 FFMA.FTZ R67, R45, R9, -R67 ;  /* 0x000000092d438223 */ /* 0x000fe40000010843 */
[----:B------:R-:W-:Y:S01]  /*5610*/  @!P0 FFMA.FTZ R69, R47, R11, -R69 ;  /* 0x0000000b2f458223 */ /* 0x000fe20000010845 */
[----:B------:R-:W-:Y:S01]  /*5620*/  @!P0 F2FP.BF16.PACK_AB R4, R5, R4 ;  /* 0x000000040504823e */ /* 0x000fe200000010ff */
[----:B------:R-:W-:Y:S02]  /*5630*/  @!P0 FMUL.FTZ R8, R8, R9 ;  /* 0x0000000908088220 */ /* 0x000fe40000410000 */
[----:B------:R-:W-:Y:S01]  /*5640*/  @!P0 FFMA.FTZ R6, R40, R41, R6 ;  /* 0x0000002928068223 */ /* 0x000fe20000010006 */
[----:B------:R-:W-:Y:S01]  /*5650*/  @!P0 F2FP.BF16.PACK_AB R35, R69, R67 ;  /* 0x000000434523823e */ /* 0x000fe200000010ff */
[----:B------:R-:W-:Y:S01]  /*5660*/  @!P0 FMUL.FTZ R9, R10, R11 ;  /* 0x0000000b0a098220 */ /* 0x000fe20000410000 */
[----:B------:R-:W-:Y:S01]  /*5670*/  @!P0 F2FP.BF16.PACK_AB R11, R77, R78 ;  /* 0x0000004e4d0b823e */ /* 0x000fe200000010ff */
[----:B------:R-:W-:Y:S01]  /*5680*/  @!P0 FFMA.FTZ R7, R42, R43, R7 ;  /* 0x0000002b2a078223 */ /* 0x000fe20000010007 */
[----:B------:R-:W-:Y:S01]  /*5690*/  @!P0 F2FP.BF16.PACK_AB R10, R76, R79 ;  /* 0x0000004f4c0a823e */ /* 0x000fe200000010ff */
[----:B------:R-:W-:Y:S01]  /*56a0*/  @!P0 FFMA.FTZ R8, R44, R45, R8 ;  /* 0x0000002d2c088223 */ /* 0x000fe20000010008 */
[----:B------:R-:W-:Y:S01]  /*56b0*/  @!P0 MOV R51, R35 ;  /* 0x0000002300338202 */ /* 0x000fe20000000f00 */
[----:B------:R-:W-:Y:S01]  /*56c0*/  @!P0 FFMA.FTZ R9, R46, R47, R9 ;  /* 0x0000002f2e098223 */ /* 0x000fe20000010009 */
[----:B------:R-:W-:Y:S01]  /*56d0*/  @!P0 MOV R48, R10 ;  /* 0x0000000a00308202 */ /* 0x000fe20000000f00 */
[----:B------:R-:W-:Y:S01]  /*56e0*/  @!P0 IMAD.MOV.U32 R49, RZ, RZ, R11 ;  /* 0x000000ffff318224 */ /* 0x000fe200078e000b */
[----:B------:R-:W-:Y:S01]  /*56f0*/  @!P0 F2FP.BF16.PACK_AB R10, R3, R2 ;  /* 0x00000002030a823e */ /* 0x000fe200000010ff */
[----:B------:R-:W-:Y:S01]  /*5700*/  @!P0 IMAD.MOV.U32 R50, RZ, RZ, R34 ;  /* 0x000000ffff328224 */ /* 0x000fe200078e0022 */
[----:B------:R-:W-:Y:S01]  /*5710*/  @!P0 F2FP.BF16.PACK_AB R2, R9, R8 ;  /* 0x000000080902823e */ /* 0x000fe200000010ff */
[----:B------:R-:W-:Y:S01]  /*5720*/  @!P0 IMAD.MOV.U32 R13, RZ, RZ, R4 ;  /* 0x000000ffff0d8224 */ /* 0x000fe200078e0004 */
[----:B------:R-:W-:Y:S01]  /*5730*/  @!P0 F2FP.BF16.PACK_AB R3, R7, R6 ;  /* 0x000000060703823e */ /* 0x000fe200000010ff */
[----:B------:R-:W-:Y:S01]  /*5740*/  @!P0 IMAD.MOV.U32 R12, RZ, RZ, R10 ;  /* 0x000000ffff0c8224 */ /* 0x000fe200078e000a */
[----:B------:R1:W-:Y:S01]  /*5750*/  STG.E.128 [R72.64], R48 ;  /* 0x0000003048007986 */ /* 0x0003e2000c101d08 */
[----:B------:R-:W-:Y:S01]  /*5760*/  @!P0 IMAD.MOV.U32 R15, RZ, RZ, R2 ;  /* 0x000000ffff0f8224 */ /* 0x000fe200078e0002 */
[----:B------:R-:W-:Y:S06]  /*5770*/  @!P0 MOV R14, R3 ;  /* 0x00000003000e8202 */ /* 0x000fec0000000f00 */
[----:B------:R1:W-:Y:S02]  /*5780*/  @!P1 STG.E.128 [R70.64], R12 ;  /* 0x0000000c46009986 */ /* 0x0003e4000c101d08 */
.L_x_238:
[----:B---3--:R-:W-:Y:S05]  /*5790*/  BSYNC B0 ;  /* 0x0000000000007941 */ /* 0x008fea0003800000 */
.L_x_237:
[----:B------:R-:W-:Y:S01]  /*57a0*/  ISETP.GE.OR P1, PT, R146, R66, P6 ;  /* 0x000000429200720c */ /* 0x000fe20003726670 */
[----:B------:R-:W-:Y:S01]  /*57b0*/  @!UPT UIADD3 URZ, URZ, URZ, URZ ;  /* 0x0000003f3f3ff290 */ /* 0x000fe2000fffe03f */
[----:B------:R-:W-:Y:S11]  /*57c0*/  BSSY B0, `(.L_x_239) ;  /* 0x0000071000007945 */ /* 0x000ff60003800000 */
[----:B------:R-:W-:-:S05]  /*57d0*/  @P1 BRA `(.L_x_240) ;  /* 0x000006f000001947 */ /* 0x000fca0003800000 */
[----:B------:R-:W-:Y:S01]  /*57e0*/  IADD3 R2, P1, R176, R64, RZ ;  /* 0x00000040b0027210 */ /* 0x000fe20007f3e0ff */
[----:B-1----:R-:W1:Y:S01]  /*57f0*/  LDS.128 R12, [R118+0x2900] ;  /* 0x00290000760c7984 */ /* 0x002e620000000c00 */
[--C-:B-----5:R-:W-:Y:S02]  /*5800*/  @!P0 SHF.R.U64 R6, R52, 0x10, R53.reuse ;  /* 0x0000001034068819 */ /* 0x120fe40000001235 */
[----:B------:R-:W-:Y:S01]  /*5810*/  @!P0 SHF.R.U32.HI R7, RZ, 0x10, R53 ;  /* 0x00000010ff078819 */ /* 0x000fe20000011635 */
[----:B------:R-:W-:Y:S01]  /*5820*/  IMAD.X R3, R68, 0x1, R126, P1 ;  /* 0x0000000144037824 */ /* 0x000fe200008e067e */
[-C--:B------:R-:W-:Y:S02]  /*5830*/  IADD3 R4, P2, P1, R82, R2.reuse, R102 ;  /* 0x0000000252047210 */ /* 0x080fe4000795e066 */
[----:B------:R-:W-:Y:S01]  /*5840*/  @!P0 SHF.R.U64 R9, R54, 0x10, R55 ;  /* 0x0000001036098819 */ /* 0x000fe20000001237 */
[----:B------:R-:W2:Y:S01]  /*5850*/  LDS.128 R44, [R123+0x2900] ;  /* 0x002900007b2c7984 */ /* 0x000ea20000000c00 */
[-C--:B------:R-:W-:Y:S02]  /*5860*/  IADD3.X R5, R85, R3.reuse, R104, P2, P1 ;  /* 0x0000000355057210 */ /* 0x080fe400017e2468 */
[----:B------:R-:W-:Y:S02]  /*5870*/  ISETP.GE.AND P1, PT, R84, c[0x0][0x1d4], PT ;  /* 0x0000750054007a0c */ /* 0x000fe40003f26270 */
[C---:B------:R-:W-:Y:S02]  /*5880*/  @!P0 PRMT R36, R61.reuse, 0x5432, R9 ;  /* 0x000054323d248816 */ /* 0x040fe40000000009 */
[----:B------:R-:W-:Y:S04]  /*5890*/  @!P0 SHF.R.U32.HI R10, RZ, 0x10, R55 ;  /* 0x00000010ff0a8819 */ /* 0x000fe80000011637 */
[----:B------:R-:W-:Y:S04]  /*58a0*/  @!P0 PRMT R34, R61, 0x5410, R10 ;  /* 0x000054103d228816 */ /* 0x000fe8000000000a */
[C---:B------:R-:W-:Y:S01]  /*58b0*/  @!P0 LOP3.LUT R40, R34.reuse, 0xffff0000, RZ, 0xc0, !PT ;  /* 0xffff000022288812 */ /* 0x040fe200078ec0ff */
[----:B------:R-:W-:Y:S01]  /*58c0*/  @!P0 IMAD.U32 R38, R34, 0x10000, RZ ;  /* 0x0001000022268824 */ /* 0x000fe200078e00ff */
[----:B------:R-:W-:Y:S04]  /*58d0*/  @!P1 IADD3 R2, P3, P2, R82, R2, R84 ;  /* 0x0000000252029210 */ /* 0x000fe80007a7e054 */
[----:B------:R-:W-:Y:S02]  /*58e0*/  @!P1 IADD3.X R3, R85, R3, R103, P3, P2 ;  /* 0x0000000355039210 */ /* 0x000fe40001fe4467 */
[C---:B------:R-:W-:Y:S04]  /*58f0*/  LEA R70, P2, R4.reuse, c[0x0][0x1c8], 0x1 ;  /* 0x0000720004467a11 */ /* 0x040fe800078408ff */
[----:B------:R-:W-:Y:S02]  /*5900*/  LEA.HI.X R71, R4, c[0x0][0x1cc], R5, 0x1, P2 ;  /* 0x0000730004477a11 */ /* 0x000fe400010f0c05 */
[----:B------:R-:W-:Y:S02]  /*5910*/  @!P1 LEA R50, P2, R2, c[0x0][0x1c8], 0x1 ;  /* 0x0000720002329a11 */ /* 0x000fe400078408ff */
[----:B------:R-:W-:Y:S02]  /*5920*/  @!P0 SHF.R.U64 R4, R18, 0x10, R19 ;  /* 0x0000001012048819 */ /* 0x000fe40000001213 */
[----:B------:R-:W-:Y:S02]  /*5930*/  @!P1 LEA.HI.X R51, R2, c[0x0][0x1cc], R3, 0x1, P2 ;  /* 0x0000730002339a11 */ /* 0x000fe400010f0c03 */
[----:B------:R-:W-:Y:S02]  /*5940*/  @!P0 SHF.R.U64 R2, R16, 0x10, R17 ;  /* 0x0000001010028819 */ /* 0x000fe40000001211 */
[----:B------:R-:W-:Y:S02]  /*5950*/  @!P0 PRMT R11, R30, 0x5432, R4 ;  /* 0x000054321e0b8816 */ /* 0x000fe40000000004 */
[----:B------:R-:W-:Y:S01]  /*5960*/  @!P0 PRMT R8, R27, 0x5432, R2 ;  /* 0x000054321b088816 */ /* 0x000fe20000000002 */
[----:B-1----:R-:W-:Y:S01]  /*5970*/  @!P0 IMAD.U32 R2, R12, 0x10000, RZ ;  /* 0x000100000c028824 */ /* 0x002fe200078e00ff */
[----:B------:R-:W-:Y:S01]  /*5980*/  @!P0 SHF.L.U32 R4, R13, 0x10, RZ ;  /* 0x000000100d048819 */ /* 0x000fe200000006ff */
[----:B--2---:R-:W-:Y:S01]  /*5990*/  @!P0 IMAD.U32 R9, R44, 0x10000, RZ ;  /* 0x000100002c098824 */ /* 0x004fe200078e00ff */
[C---:B------:R-:W-:Y:S01]  /*59a0*/  @!P0 LOP3.LUT R41, R47.reuse, 0xffff0000, RZ, 0xc0, !PT ;  /* 0xffff00002f298812 */ /* 0x040fe200078ec0ff */
[----:B------:R-:W-:Y:S01]  /*59b0*/  @!P0 IMAD.U32 R39, R47, 0x10000, RZ ;  /* 0x000100002f278824 */ /* 0x000fe200078e00ff */
[----:B------:R-:W-:Y:S02]  /*59c0*/  @!P0 LOP3.LUT R37, R46, 0xffff0000, RZ, 0xc0, !PT ;  /* 0xffff00002e258812 */ /* 0x000fe400078ec0ff */
[----:B------:R-:W-:Y:S01]  /*59d0*/  @!P0 SHF.R.U32.HI R5, RZ, 0x10, R19 ;  /* 0x00000010ff058819 */ /* 0x000fe20000011613 */
[----:B------:R-:W-:Y:S01]  /*59e0*/  @!P0 IMAD.U32 R19, R45, 0x10000, RZ ;  /* 0x000100002d138824 */ /* 0x000fe200078e00ff */
[----:B------:R-:W-:Y:S02]  /*59f0*/  @!P0 SHF.R.U32.HI R3, RZ, 0x10, R17 ;  /* 0x00000010ff038819 */ /* 0x000fe40000011611 */
[C---:B------:R-:W-:Y:S02]  /*5a00*/  @!P0 PRMT R17, R60.reuse, 0x5410, R6 ;  /* 0x000054103c118816 */ /* 0x040fe40000000006 */
[----:B------:R-:W-:Y:S02]  /*5a10*/  @!P0 PRMT R16, R60, 0x5432, R7 ;  /* 0x000054323c108816 */ /* 0x000fe40000000007 */
[----:B------:R-:W-:Y:S01]  /*5a20*/  @!P0 PRMT R6, R27, 0x5410, R3 ;  /* 0x000054101b068816 */ /* 0x000fe20000000003 */
[----:B------:R-:W-:Y:S01]  /*5a30*/  @!P0 IMAD.U32 R7, R17, 0x10000, RZ ;  /* 0x0001000011078824 */ /* 0x000fe200078e00ff */
[----:B------:R-:W-:Y:S01]  /*5a40*/  @!P0 PRMT R10, R30, 0x5410, R5 ;  /* 0x000054101e0a8816 */ /* 0x000fe20000000005 */
[C---:B------:R-:W-:Y:S01]  /*5a50*/  @!P0 IMAD.U32 R3, R8.reuse, 0x10000, RZ ;  /* 0x0001000008038824 */ /* 0x040fe200078e00ff */
[----:B------:R-:W-:Y:S01]  /*5a60*/  @!P0 LOP3.LUT R8, R8, 0xffff0000, RZ, 0xc0, !PT ;  /* 0xffff000008088812 */ /* 0x000fe200078ec0ff */
[----:B------:R-:W-:Y:S02]  /*5a70*/  @!P0 IMAD.U32 R18, R16, 0x10000, RZ ;  /* 0x0001000010128824 */ /* 0x000fe400078e00ff */
[----:B------:R-:W-:Y:S02]  /*5a80*/  @!P0 FMUL.FTZ R27, R2, R7 ;  /* 0x00000007021b8220 */ /* 0x000fe40000410000 */
[C---:B------:R-:W-:Y:S01]  /*5a90*/  @!P0 IMAD.U32 R5, R6.reuse, 0x10000, RZ ;  /* 0x0001000006058824 */ /* 0x040fe200078e00ff */
[----:B------:R-:W-:Y:S01]  /*5aa0*/  @!P0 LOP3.LUT R6, R6, 0xffff0000, RZ, 0xc0, !PT ;  /* 0xffff000006068812 */ /* 0x000fe200078ec0ff */
[-C--:B------:R-:W-:Y:S02]  /*5ab0*/  @!P0 FMUL.FTZ R2, R2, R3.reuse ;  /* 0x0000000302028220 */ /* 0x080fe40000410000 */
[----:B------:R-:W-:Y:S02]  /*5ac0*/  @!P0 FMUL.FTZ R30, R4, R18 ;  /* 0x00000012041e8220 */ /* 0x000fe40000410000 */
[----:B------:R-:W-:Y:S01]  /*5ad0*/  @!P0 FFMA.FTZ R55, R9, R3, -R27 ;  /* 0x0000000309378223 */ /* 0x000fe2000001081b */
[----:B------:R-:W-:Y:S01]  /*5ae0*/  @!P0 LOP3.LUT R3, R13, 0xffff0000, RZ, 0xc0, !PT ;  /* 0xffff00000d038812 */ /* 0x000fe200078ec0ff */
[----:B------:R-:W-:Y:S01]  /*5af0*/  @!P0 FFMA.FTZ R54, R19, R5, -R30 ;  /* 0x0000000513368223 */ /* 0x000fe2000001081e */
[----:B------:R-:W-:Y:S01]  /*5b00*/  @!P0 LOP3.LUT R30, R45, 0xffff0000, RZ, 0xc0, !PT ;  /* 0xffff00002d1e8812 */ /* 0x000fe200078ec0ff */
[----:B------:R-:W-:Y:S01]  /*5b10*/  @!P0 FFMA.FTZ R2, R7, R9, R2 ;  /* 0x0000000907028223 */ /* 0x000fe20000010002 */
[----:B------:R-:W-:Y:S01]  /*5b20*/  @!P0 LOP3.LUT R27, R16, 0xffff0000, RZ, 0xc0, !PT ;  /* 0xffff0000101b8812 */ /* 0x000fe200078ec0ff */
[----:B------:R-:W-:Y:S01]  /*5b30*/  @!P0 FMUL.FTZ R4, R4, R5 ;  /* 0x0000000504048220 */ /* 0x000fe20000410000 */
[----:B------:R-:W-:Y:S01]  /*5b40*/  @!P0 LOP3.LUT R7, R12, 0xffff0000, RZ, 0xc0, !PT ;  /* 0xffff00000c078812 */ /* 0x000fe200078ec0ff */
[----:B------:R-:W-:Y:S01]  /*5b50*/  @!P0 FMUL.FTZ R5, R3, R6 ;  /* 0x0000000603058220 */ /* 0x000fe20000410000 */
[----:B------:R-:W-:Y:S01]  /*5b60*/  @!P0 LOP3.LUT R16, R17, 0xffff0000, RZ, 0xc0, !PT ;  /* 0xffff000011108812 */ /* 0x000fe200078ec0ff */
[----:B------:R-:W-:Y:S01]  /*5b70*/  @!P0 FMUL.FTZ R9, R3, R27 ;  /* 0x0000001b03098220 */ /* 0x000fe20000410000 */
[----:B------:R-:W-:Y:S01]  /*5b80*/  @!P0 LOP3.LUT R17, R44, 0xffff0000, RZ, 0xc0, !PT ;  /* 0xffff00002c118812 */ /* 0x000fe200078ec0ff */
[----:B------:R-:W-:Y:S02]  /*5b90*/  @!P0 FMUL.FTZ R3, R7, R8 ;  /* 0x0000000807038220 */ /* 0x000fe40000410000 */
[----:B------:R-:W-:Y:S01]  /*5ba0*/  @!P0 FFMA.FTZ R53, R30, R6, -R9 ;  /* 0x000000061e358223 */ /* 0x000fe20000010809 */
[----:B------:R-:W-:Y:S01]  /*5bb0*/  @!P0 SHF.L.U32 R6, R15, 0x10, RZ ;  /* 0x000000100f068819 */ /* 0x000fe200000006ff */
[----:B------:R-:W-:Y:S01]  /*5bc0*/  @!P0 FMUL.FTZ R35, R7, R16 ;  /* 0x0000001007238220 */ /* 0x000fe20000410000 */
[----:B------:R-:W-:Y:S01]  /*5bd0*/  @!P0 LOP3.LUT R9, R15, 0xffff0000, RZ, 0xc0, !PT ;  /* 0xffff00000f098812 */ /* 0x000fe200078ec0ff */
[C---:B------:R-:W-:Y:S01]  /*5be0*/  @!P0 IMAD.U32 R7, R10.reuse, 0x10000, RZ ;  /* 0x000100000a078824 */ /* 0x040fe200078e00ff */
[----:B------:R-:W-:Y:S01]  /*5bf0*/  @!P0 LOP3.LUT R10, R10, 0xffff0000, RZ, 0xc0, !PT ;  /* 0xffff00000a0a8812 */ /* 0x000fe200078ec0ff */
[----:B------:R-:W-:Y:S02]  /*5c00*/  @!P0 FFMA.FTZ R52, R17, R8, -R35 ;  /* 0x0000000811348223 */ /* 0x000fe40000010823 */
[C---:B------:R-:W-:Y:S02]  /*5c10*/  @!P0 FMUL.FTZ R34, R6.reuse, R38 ;  /* 0x0000002606228220 */ /* 0x040fe40000410000 */
[----:B------:R-:W-:Y:S02]  /*5c20*/  @!P0 FMUL.FTZ R35, R9, R40 ;  /* 0x0000002809238220 */ /* 0x000fe40000410000 */
[-C--:B------:R-:W-:Y:S01]  /*5c30*/  @!P0 FMUL.FTZ R8, R6, R7.reuse ;  /* 0x0000000706088220 */ /* 0x080fe20000410000 */
[C---:B------:R-:W-:Y:S01]  /*5c40*/  @!P0 SHF.L.U32 R6, R14.reuse, 0x10, RZ ;  /* 0x000000100e068819 */ /* 0x040fe200000006ff */
[----:B------:R-:W-:Y:S02]  /*5c50*/  @!P0 FFMA.FTZ R49, R39, R7, -R34 ;  /* 0x0000000727318223 */ /* 0x000fe40000010822 */
[-C--:B------:R-:W-:Y:S02]  /*5c60*/  @!P0 FMUL.FTZ R9, R9, R10.reuse ;  /* 0x0000000a09098220 */ /* 0x080fe40000410000 */
[----:B------:R-:W-:Y:S01]  /*5c70*/  @!P0 FFMA.FTZ R48, R41, R10, -R35 ;  /* 0x0000000a29308223 */ /* 0x000fe20000010823 */
[----:B------:R-:W-:Y:S01]  /*5c80*/  @!P0 LOP3.LUT R10, R14, 0xffff0000, RZ, 0xc0, !PT ;  /* 0xffff00000e0a8812 */ /* 0x000fe200078ec0ff */
[C---:B------:R-:W-:Y:S01]  /*5c90*/  @!P0 IMAD.U32 R34, R36.reuse, 0x10000, RZ ;  /* 0x0001000024228824 */ /* 0x040fe200078e00ff */
[----:B------:R-:W-:Y:S01]  /*5ca0*/  @!P0 LOP3.LUT R36, R36, 0xffff0000, RZ, 0xc0, !PT ;  /* 0xffff000024248812 */ /* 0x000fe200078ec0ff */
[C---:B------:R-:W-:Y:S01]  /*5cb0*/  @!P0 IMAD.U32 R7, R11.reuse, 0x10000, RZ ;  /* 0x000100000b078824 */ /* 0x040fe200078e00ff */
[----:B------:R-:W-:Y:S01]  /*5cc0*/  @!P0 LOP3.LUT R11, R11, 0xffff0000, RZ, 0xc0, !PT ;  /* 0xffff00000b0b8812 */ /* 0x000fe200078ec0ff */
[----:B------:R-:W-:Y:S02]  /*5cd0*/  @!P0 IMAD.U32 R35, R46, 0x10000, RZ ;  /* 0x000100002e238824 */ /* 0x000fe400078e00ff */
[----:B------:R-:W-:Y:S02]  /*5ce0*/  @!P0 FMUL.FTZ R42, R6, R34 ;  /* 0x00000022062a8220 */ /* 0x000fe40000410000 */
[----:B------:R-:W-:Y:S02]  /*5cf0*/  @!P0 FMUL.FTZ R43, R10, R36 ;  /* 0x000000240a2b8220 */ /* 0x000fe40000410000 */
[----:B------:R-:W-:Y:S01]  /*5d00*/  @!P0 FFMA.FTZ R3, R16, R17, R3 ;  /* 0x0000001110038223 */ /* 0x000fe20000010003 */
[----:B------:R-:W-:Y:S01]  /*5d10*/  @!P0 F2FP.BF16.PACK_AB R17, R48, R49 ;  /* 0x000000313011823e */ /* 0x000fe200000010ff */
[----:B------:R-:W-:Y:S02]  /*5d20*/  @!P0 FMUL.FTZ R6, R6, R7 ;  /* 0x0000000706068220 */ /* 0x000fe40000410000 */
[----:B------:R-:W-:Y:S02]  /*5d30*/  @!P0 FFMA.FTZ R4, R18, R19, R4 ;  /* 0x0000001312048223 */ /* 0x000fe40000010004 */
[----:B------:R-:W-:Y:S02]  /*5d40*/  @!P0 FFMA.FTZ R42, R35, R7, -R42 ;  /* 0x00000007232a8223 */ /* 0x000fe4000001082a */
[----:B------:R-:W-:Y:S01]  /*5d50*/  @!P0 FMUL.FTZ R7, R10, R11 ;  /* 0x0000000b0a078220 */ /* 0x000fe20000410000 */
[----:B------:R-:W-:Y:S01]  /*5d60*/  @!P0 F2FP.BF16.PACK_AB R10, R52, R55 ;  /* 0x00000037340a823e */ /* 0x000fe200000010ff */
[----:B------:R-:W-:Y:S01]  /*5d70*/  @!P0 FFMA.FTZ R43, R37, R11, -R43 ;  /* 0x0000000b252b8223 */ /* 0x000fe2000001082b */
[----:B------:R-:W-:Y:S01]  /*5d80*/  @!P0 F2FP.BF16.PACK_AB R11, R53, R54 ;  /* 0x00000036350b823e */ /* 0x000fe200000010ff */
[----:B------:R-:W-:Y:S02]  /*5d90*/  @!P0 FFMA.FTZ R5, R27, R30, R5 ;  /* 0x0000001e1b058223 */ /* 0x000fe40000010005 */
[----:B------:R-:W-:Y:S01]  /*5da0*/  @!P0 FFMA.FTZ R6, R34, R35, R6 ;  /* 0x0000002322068223 */ /* 0x000fe20000010006 */
[----:B------:R-:W-:Y:S01]  /*5db0*/  @!P0 MOV R45, R11 ;  /* 0x0000000b002d8202 */ /* 0x000fe20000000f00 */
[----:B------:R-:W-:Y:S01]  /*5dc0*/  @!P0 FFMA.FTZ R7, R36, R37, R7 ;  /* 0x0000002524078223 */ /* 0x000fe20000010007 */
[----:B------:R-:W-:Y:S01]  /*5dd0*/  @!P0 F2FP.BF16.PACK_AB R16, R43, R42 ;  /* 0x0000002a2b10823e */ /* 0x000fe200000010ff */
[----:B------:R-:W-:Y:S01]  /*5de0*/  @!P0 FFMA.FTZ R8, R38, R39, R8 ;  /* 0x0000002726088223 */ /* 0x000fe20000010008 */
[----:B------:R-:W-:Y:S01]  /*5df0*/  @!P0 F2FP.BF16.PACK_AB R4, R5, R4 ;  /* 0x000000040504823e */ /* 0x000fe200000010ff */
[----:B------:R-:W-:Y:S02]  /*5e00*/  @!P0 FFMA.FTZ R9, R40, R41, R9 ;  /* 0x0000002928098223 */ /* 0x000fe40000010009 */
[----:B------:R-:W-:Y:S01]  /*5e10*/  @!P0 IMAD.MOV.U32 R44, RZ, RZ, R10 ;  /* 0x000000ffff2c8224 */ /* 0x000fe200078e000a */
[----:B------:R-:W-:Y:S01]  /*5e20*/  @!P0 F2FP.BF16.PACK_AB R10, R3, R2 ;  /* 0x00000002030a823e */ /* 0x000fe200000010ff */
[----:B------:R-:W-:Y:S01]  /*5e30*/  @!P0 IMAD.MOV.U32 R46, RZ, RZ, R16 ;  /* 0x000000ffff2e8224 */ /* 0x000fe200078e0010 */
[----:B------:R-:W-:Y:S01]  /*5e40*/  @!P0 F2FP.BF16.PACK_AB R3, R7, R6 ;  /* 0x000000060703823e */ /* 0x000fe200000010ff */
[----:B------:R-:W-:Y:S01]  /*5e50*/  @!P0 IMAD.MOV.U32 R47, RZ, RZ, R17 ;  /* 0x000000ffff2f8224 */ /* 0x000fe200078e0011 */
[----:B------:R-:W-:Y:S01]  /*5e60*/  @!P0 F2FP.BF16.PACK_AB R2, R9, R8 ;  /* 0x000000080902823e */ /* 0x000fe200000010ff */
[----:B------:R-:W-:Y:S01]  /*5e70*/  @!P0 IMAD.MOV.U32 R12, RZ, RZ, R10 ;  /* 0x000000ffff0c8224 */ /* 0x000fe200078e000a */
[----:B------:R-:W-:Y:S01]  /*5e80*/  @!P0 MOV R13, R4 ;  /* 0x00000004000d8202 */ /* 0x000fe20000000f00 */
[----:B------:R-:W-:Y:S01]  /*5e90*/  @!P0 IMAD.MOV.U32 R14, RZ, RZ, R3 ;  /* 0x000000ffff0e8224 */ /* 0x000fe200078e0003 */
[----:B------:R1:W-:Y:S01]  /*5ea0*/  STG.E.128 [R70.64], R44 ;  /* 0x0000002c46007986 */ /* 0x0003e2000c101d08 */
[----:B------:R-:W-:Y:S07]  /*5eb0*/  @!P0 IMAD.MOV.U32 R15, RZ, RZ, R2 ;  /* 0x000000ffff0f8224 */ /* 0x000fee00078e0002 */
[----:B------:R1:W-:Y:S02]  /*5ec0*/  @!P1 STG.E.128 [R50.64], R12 ;  /* 0x0000000c32009986 */ /* 0x0003e4000c101d08 */
.L_x_240:
[----:B------:R-:W-:Y:S05]  /*5ed0*/  BSYNC B0 ;  /* 0x0000000000007941 */ /* 0x000fea0003800000 */
.L_x_239:
[----:B------:R-:W-:Y:S05]  /*5ee0*/  IADD3 R61, P1, R174, R64, RZ ;  /* 0x00000040ae3d7210 */ /* 0x000fea0007f3e0ff */
[----:B------:R-:W-:Y:S01]  /*5ef0*/  IMAD.X R60, R68, 0x1, R125, P1 ;  /* 0x00000001443c7824 */ /* 0x000fe200008e067d */
[----:B------:R-:W-:Y:S11]  /*5f00*/  ISETP.GE.OR P1, PT, R148, R66, P6 ;  /* 0x000000429400720c */ /* 0x000ff60003726670 */
[----:B------:R-:W-:Y:S02]  /*5f10*/  @!UPT UIADD3 URZ, URZ, URZ, URZ ;  /* 0x0000003f3f3ff290 */ /* 0x000fe4000fffe03f */
[----:B------:R-:W-:-:S05]  /*5f20*/  @P1 BRA `(.L_x_234) ;  /* 0x000008b000001947 */ /* 0x000fca0003800000 */
[----:B-----5:R-:W-:Y:S01]  /*5f30*/  @!P0 SHF.R.U32.HI R5, RZ, 0x10, R57 ;  /* 0x00000010ff058819 */ /* 0x020fe20000011639 */
[----:B-1----:R-:W1:Y:S01]  /*5f40*/  LDS.128 R12, [R114+0x2900] ;  /* 0x00290000720c7984 */ /* 0x002e620000000c00 */
[----:B------:R-:W-:Y:S02]  /*5f50*/  @!P0 SHF.R.U32.HI R3, RZ, 0x10, R21 ;  /* 0x00000010ff038819 */ /* 0x000fe40000011615 */
[----:B------:R-:W-:Y:S02]  /*5f60*/  @!P0 PRMT R34, R62, 0x5410, R5 ;  /* 0x000054103e228816 */ /* 0x000fe40000000005 */
[----:B------:R-:W-:Y:S02]  /*5f70*/  @!P0 SHF.R.U64 R8, R56, 0x10, R57 ;  /* 0x0000001038088819 */ /* 0x000fe40000001239 */
[----:B------:R-:W-:Y:S01]  /*5f80*/  IADD3 R16, P2, P1, R82, R61, R102 ;  /* 0x0000003d52107210 */ /* 0x000fe2000795e066 */
[----:B------:R-:W-:Y:S01]  /*5f90*/  @!P0 IMAD.U32 R27, R34, 0x10000, RZ ;  /* 0x00010000221b8824 */ /* 0x000fe200078e00ff */
[----:B------:R-:W2:Y:S01]  /*5fa0*/  LDS.128 R44, [R120+0x2900] ;  /* 0x00290000782c7984 */ /* 0x000ea20000000c00 */
[----:B------:R-:W-:Y:S02]  /*5fb0*/  @!P0 SHF.R.U64 R2, R20, 0x10, R21 ;  /* 0x0000001014028819 */ /* 0x000fe40000001215 */
[----:B------:R-:W-:Y:S02]  /*5fc0*/  IADD3.X R18, R85, R60, R104, P2, P1 ;  /* 0x0000003c55127210 */ /* 0x000fe400017e2468 */
[----:B------:R-:W-:Y:S02]  /*5fd0*/  LEA R50, P1, R16, c[0x0][0x1c8], 0x1 ;  /* 0x0000720010327a11 */ /* 0x000fe400078208ff */
[--C-:B------:R-:W-:Y:S02]  /*5fe0*/  @!P0 SHF.R.U64 R6, R22, 0x10, R23.reuse ;  /* 0x0000001016068819 */ /* 0x100fe40000001217 */
[----:B------:R-:W-:Y:S02]  /*5ff0*/  LEA.HI.X R51, R16, c[0x0][0x1cc], R18, 0x1, P1 ;  /* 0x0000730010337a11 */ /* 0x000fe400008f0c12 */
[----:B------:R-:W-:Y:S02]  /*6000*/  @!P0 SHF.R.U32.HI R4, RZ, 0x10, R23 ;  /* 0x00000010ff048819 */ /* 0x000fe40000011617 */
[----:B------:R-:W-:Y:S02]  /*6010*/  @!P0 PRMT R19, R32, 0x5432, R6 ;  /* 0x0000543220138816 */ /* 0x000fe40000000006 */
[----:B------:R-:W-:Y:S02]  /*6020*/  @!P0 SHF.R.U64 R9, R58, 0x10, R59 ;  /* 0x000000103a098819 */ /* 0x000fe4000000123b */
[----:B------:R-:W-:Y:S02]  /*6030*/  @!P0 PRMT R7, R31, 0x5410, R3 ;  /* 0x000054101f078816 */ /* 0x000fe40000000003 */
[----:B------:R-:W-:Y:S02]  /*6040*/  @!P0 PRMT R17, R63, 0x5432, R9 ;  /* 0x000054323f118816 */ /* 0x000fe40000000009 */
[----:B------:R-:W-:Y:S01]  /*6050*/  @!P0 PRMT R9, R32, 0x5410, R4 ;  /* 0x0000541020098816 */ /* 0x000fe20000000004 */
[----:B------:R-:W-:Y:S01]  /*6060*/  @!P0 IMAD.U32 R3, R7, 0x10000, RZ ;  /* 0x0001000007038824 */ /* 0x000fe200078e00ff */
[----:B------:R-:W-:Y:S02]  /*6070*/  @!P0 LOP3.LUT R36, R17, 0xffff0000, RZ, 0xc0, !PT ;  /* 0xffff000011248812 */ /* 0x000fe400078ec0ff */
[----:B------:R-:W-:Y:S02]  /*6080*/  @!P0 SHF.R.U32.HI R10, RZ, 0x10, R59 ;  /* 0x00000010ff0a8819 */ /* 0x000fe4000001163b */
[----:B------:R-:W-:Y:S02]  /*6090*/  @!P0 PRMT R8, R62, 0x5432, R8 ;  /* 0x000054323e088816 */ /* 0x000fe40000000008 */
[----:B------:R-:W-:Y:S01]  /*60a0*/  @!P0 PRMT R5, R31, 0x5432, R2 ;  /* 0x000054321f058816 */ /* 0x000fe20000000002 */
[----:B-1----:R-:W-:Y:S01]  /*60b0*/  @!P0 IMAD.U32 R2, R13, 0x10000, RZ ;  /* 0x000100000d028824 */ /* 0x002fe200078e00ff */
[----:B------:R-:W-:Y:S01]  /*60c0*/  @!P0 PRMT R11, R63, 0x5410, R10 ;  /* 0x000054103f0b8816 */ /* 0x000fe2000000000a */
[----:B------:R-:W-:Y:S01]  /*60d0*/  @!P0 IMAD.U32 R20, R8, 0x10000, RZ ;  /* 0x0001000008148824 */ /* 0x000fe200078e00ff */
[----:B------:R-:W-:Y:S01]  /*60e0*/  @!P0 LOP3.LUT R6, R12, 0xffff0000, RZ, 0xc0, !PT ;  /* 0xffff00000c068812 */ /* 0x000fe200078ec0ff */
[----:B------:R-:W-:Y:S01]  /*60f0*/  @!P0 FMUL.FTZ R10, R2, R27 ;  /* 0x0000001b020a8220 */ /* 0x000fe20000410000 */
[----:B------:R-:W-:Y:S01]  /*6100*/  @!P0 LOP3.LUT R22, R8, 0xffff0000, RZ, 0xc0, !PT ;  /* 0xffff000008168812 */ /* 0x000fe200078ec0ff */
[-C--:B------:R-:W-:Y:S01]  /*6110*/  @!P0 FMUL.FTZ R4, R2, R3.reuse ;  /* 0x0000000302048220 */ /* 0x080fe20000410000 */
[----:B------:R-:W-:Y:S01]  /*6120*/  @!P0 SHF.L.U32 R16, R15, 0x10, RZ ;  /* 0x000000100f108819 */ /* 0x000fe200000006ff */
[----:B------:R-:W-:Y:S01]  /*6130*/  @!P0 IMAD.U32 R2, R12, 0x10000, RZ ;  /* 0x000100000c028824 */ /* 0x000fe200078e00ff */
[C---:B--2---:R-:W-:Y:S01]  /*6140*/  @!P0 SHF.L.U32 R30, R45.reuse, 0x10, RZ ;  /* 0x000000102d1e8819 */ /* 0x044fe200000006ff */
[C---:B------:R-:W-:Y:S01]  /*6150*/  @!P0 IMAD.U32 R21, R44.reuse, 0x10000, RZ ;  /* 0x000100002c158824 */ /* 0x040fe200078e00ff */
[----:B------:R-:W-:Y:S01]  /*6160*/  @!P0 LOP3.LUT R23, R44, 0xffff0000, RZ, 0xc0, !PT ;  /* 0xffff00002c178812 */ /* 0x000fe200078ec0ff */
[----:B------:R-:W-:Y:S01]  /*6170*/  @!P0 FMUL.FTZ R8, R2, R20 ;  /* 0x0000001402088220 */ /* 0x000fe20000410000 */
[----:B------:R-:W-:Y:S01]  /*6180*/  @!P0 LOP3.LUT R32, R45, 0xffff0000, RZ, 0xc0, !PT ;  /* 0xffff00002d208812 */ /* 0x000fe200078ec0ff */
[----:B------:R-:W-:Y:S01]  /*6190*/  @!P0 FFMA.FTZ R56, R30, R3, -R10 ;  /* 0x000000031e388223 */ /* 0x000fe2000001080a */
[----:B------:R-:W-:Y:S01]  /*61a0*/  @!P0 LOP3.LUT R41, R47, 0xffff0000, RZ, 0xc0, !PT ;  /* 0xffff00002f298812 */ /* 0x000fe200078ec0ff */
[----:B------:R-:W-:Y:S01]  /*61b0*/  @!P0 FMUL.FTZ R10, R6, R22 ;  /* 0x00000016060a8220 */ /* 0x000fe20000410000 */
[C---:B------:R-:W-:Y:S01]  /*61c0*/  @!P0 LOP3.LUT R37, R46.reuse, 0xffff0000, RZ, 0xc0, !PT ;  /* 0xffff00002e258812 */ /* 0x040fe200078ec0ff */
[----:B------:R-:W-:Y:S01]  /*61d0*/  @!P0 IMAD.U32 R38, R11, 0x10000, RZ ;  /* 0x000100000b268824 */ /* 0x000fe200078e00ff */
[----:B------:R-:W-:Y:S01]  /*61e0*/  @!P0 SHF.L.U32 R3, R5, 0x10, RZ ;  /* 0x0000001005038819 */ /* 0x000fe200000006ff */
[----:B------:R-:W-:Y:S01]  /*61f0*/  @!P0 IMAD.U32 R39, R47, 0x10000, RZ ;  /* 0x000100002f278824 */ /* 0x000fe200078e00ff */
[----:B------:R-:W-:Y:S01]  /*6200*/  @!P0 LOP3.LUT R5, R5, 0xffff0000, RZ, 0xc0, !PT ;  /* 0xffff000005058812 */ /* 0x000fe200078ec0ff */
[----:B------:R-:W-:Y:S01]  /*6210*/  @!P0 IMAD.U32 R35, R46, 0x10000, RZ ;  /* 0x000100002e238824 */ /* 0x000fe200078e00ff */
[----:B------:R-:W-:Y:S01]  /*6220*/  @!P0 LOP3.LUT R18, R15, 0xffff0000, RZ, 0xc0, !PT ;  /* 0xffff00000f128812 */ /* 0x000fe200078ec0ff */
[-C--:B------:R-:W-:Y:S01]  /*6230*/  @!P0 FMUL.FTZ R2, R2, R3.reuse ;  /* 0x0000000302028220 */ /* 0x080fe20000410000 */
[----:B------:R-:W-:Y:S01]  /*6240*/  @!P0 LOP3.LUT R31, R34, 0xffff0000, RZ, 0xc0, !PT ;  /* 0xffff0000221f8812 */ /* 0x000fe200078ec0ff */
[----:B------:R-:W-:Y:S01]  /*6250*/  @!P0 FFMA.FTZ R55, R21, R3, -R8 ;  /* 0x0000000315378223 */ /* 0x000fe20000010808 */
[----:B------:R-:W-:Y:S01]  /*6260*/  @!P0 SHF.L.U32 R34, R17, 0x10, RZ ;  /* 0x0000001011228819 */ /* 0x000fe200000006ff */
[-C--:B------:R-:W-:Y:S01]  /*6270*/  @!P0 FMUL.FTZ R3, R6, R5.reuse ;  /* 0x0000000506038220 */ /* 0x080fe20000410000 */
[----:B------:R-:W-:Y:S01]  /*6280*/  @!P0 LOP3.LUT R17, R9, 0xffff0000, RZ, 0xc0, !PT ;  /* 0xffff000009118812 */ /* 0x000fe200078ec0ff */
[----:B------:R-:W-:Y:S01]  /*6290*/  @!P0 FFMA.FTZ R54, R23, R5, -R10 ;  /* 0x0000000517368223 */ /* 0x000fe2000001080a */
[C---:B------:R-:W-:Y:S01]  /*62a0*/  @!P0 LOP3.LUT R10, R14.reuse, 0xffff0000, RZ, 0xc0, !PT ;  /* 0xffff00000e0a8812 */ /* 0x040fe200078ec0ff */
[----:B------:R-:W-:Y:S01]  /*62b0*/  @!P0 IMAD.U32 R8, R14, 0x10000, RZ ;  /* 0x000100000e088824 */ /* 0x000fe200078e00ff */
[----:B------:R-:W-:Y:S01]  /*62c0*/  @!P0 LOP3.LUT R5, R7, 0xffff0000, RZ, 0xc0, !PT ;  /* 0xffff000007058812 */ /* 0x000fe200078ec0ff */
[----:B------:R-:W-:Y:S01]  /*62d0*/  @!P0 IMAD.U32 R7, R19, 0x10000, RZ ;  /* 0x0001000013078824 */ /* 0x000fe200078e00ff */
[----:B------:R-:W-:Y:S01]  /*62e0*/  @!P0 LOP3.LUT R6, R13, 0xffff0000, RZ, 0xc0, !PT ;  /* 0xffff00000d068812 */ /* 0x000fe200078ec0ff */
[----:B------:R-:W-:Y:S01]  /*62f0*/  @!P0 FMUL.FTZ R42, R16, R38 ;  /* 0x00000026102a8220 */ /* 0x000fe20000410000 */
[----:B------:R-:W-:Y:S01]  /*6300*/  @!P0 LOP3.LUT R40, R11, 0xffff0000, RZ, 0xc0, !PT ;  /* 0xffff00000b288812 */ /* 0x000fe200078ec0ff */
[----:B------:R-:W-:Y:S01]  /*6310*/  @!P0 IMAD.U32 R11, R9, 0x10000, RZ ;  /* 0x00010000090b8824 */ /* 0x000fe200078e00ff */
[----:B------:R-:W-:Y:S01]  /*6320*/  @!P0 LOP3.LUT R9, R19, 0xffff0000, RZ, 0xc0, !PT ;  /* 0xffff000013098812 */ /* 0x000fe200078ec0ff */
[----:B------:R-:W-:Y:S01]  /*6330*/  @!P0 FMUL.FTZ R49, R6, R31 ;  /* 0x0000001f06318220 */ /* 0x000fe20000410000 */
[----:B------:R-:W-:Y:S01]  /*6340*/  ISETP.GE.AND P1, PT, R84, c[0x0][0x1d4], PT ;  /* 0x0000750054007a0c */ /* 0x000fe20003f26270 */
[----:B------:R-:W-:Y:S02]  /*6350*/  @!P0 FMUL.FTZ R19, R18, R40 ;  /* 0x0000002812138220 */ /* 0x000fe40000410000 */
[----:B------:R-:W-:Y:S02]  /*6360*/  @!P0 FMUL.FTZ R48, R8, R34 ;  /* 0x0000002208308220 */ /* 0x000fe40000410000 */
[----:B------:R-:W-:Y:S02]  /*6370*/  @!P0 FMUL.FTZ R43, R10, R36 ;  /* 0x000000240a2b8220 */ /* 0x000fe40000410000 */
[----:B------:R-:W-:Y:S02]  /*6380*/  @!P0 FFMA.FTZ R53, R32, R5, -R49 ;  /* 0x0000000520358223 */ /* 0x000fe40000010831 */
[----:B------:R-:W-:Y:S02]  /*6390*/  @!P0 FFMA.FTZ R42, R39, R11, -R42 ;  /* 0x0000000b272a8223 */ /* 0x000fe4000001082a */
[----:B------:R-:W-:Y:S02]  /*63a0*/  @!P0 FFMA.FTZ R19, R41, R17, -R19 ;  /* 0x0000001129138223 */ /* 0x000fe40000010813 */
[----:B------:R-:W-:Y:S01]  /*63b0*/  @!P0 FFMA.FTZ R52, R35, R7, -R48 ;  /* 0x0000000723348223 */ /* 0x000fe20000010830 */
[----:B------:R-:W-:Y:S01]  /*63c0*/  @!P0 F2FP.BF16.PACK_AB R48, R53, R56 ;  /* 0x000000383530823e */ /* 0x000fe200000010ff */
[----:B------:R-:W-:Y:S01]  /*63d0*/  @!P0 FFMA.FTZ R49, R37, R9, -R43 ;  /* 0x0000000925318223 */ /* 0x000fe2000001082b */
[----:B------:R-:W-:Y:S01]  /*63e0*/  @!P0 F2FP.BF16.PACK_AB R42, R19, R42 ;  /* 0x0000002a132a823e */ /* 0x000fe200000010ff */
[----:B------:R-:W-:Y:S01]  /*63f0*/  @!P0 FFMA.FTZ R2, R20, R21, R2 ;  /* 0x0000001514028223 */ /* 0x000fe20000010002 */
[----:B------:R-:W-:Y:S01]  /*6400*/  @!P0 F2FP.BF16.PACK_AB R43, R54, R55 ;  /* 0x00000037362b823e */ /* 0x000fe200000010ff */
[----:B------:R-:W-:Y:S01]  /*6410*/  @!P0 IMAD.MOV.U32 R45, RZ, RZ, R48 ;  /* 0x000000ffff2d8224 */ /* 0x000fe200078e0030 */
[----:B------:R-:W-:Y:S01]  /*6420*/  @!P0 F2FP.BF16.PACK_AB R19, R49, R52 ;  /* 0x000000343113823e */ /* 0x000fe200000010ff */
[----:B------:R-:W-:Y:S01]  /*6430*/  @!P0 FMUL.FTZ R5, R6, R5 ;  /* 0x0000000506058220 */ /* 0x000fe20000410000 */
[----:B------:R-:W-:Y:S01]  /*6440*/  @!P0 MOV R44, R43 ;  /* 0x0000002b002c8202 */ /* 0x000fe20000000f00 */
[----:B------:R-:W-:Y:S01]  /*6450*/  @!P0 FFMA.FTZ R3, R22, R23, R3 ;  /* 0x0000001716038223 */ /* 0x000fe20000010003 */
[----:B------:R-:W-:Y:S01]  /*6460*/  @!P0 MOV R47, R42 ;  /* 0x0000002a002f8202 */ /* 0x000fe20000000f00 */
[----:B------:R-:W-:Y:S02]  /*6470*/  @!P0 IMAD.MOV.U32 R46, RZ, RZ, R19 ;  /* 0x000000ffff2e8224 */ /* 0x000fe400078e0013 */
[----:B------:R-:W-:Y:S02]  /*6480*/  @!P0 FMUL.FTZ R6, R8, R7 ;  /* 0x0000000708068220 */ /* 0x000fe40000410000 */
[----:B------:R-:W-:Y:S01]  /*6490*/  @!P0 FFMA.FTZ R4, R27, R30, R4 ;  /* 0x0000001e1b048223 */ /* 0x000fe20000010004 */
[----:B------:R1:W-:Y:S01]  /*64a0*/  STG.E.128 [R50.64], R44 ;  /* 0x0000002c32007986 */ /* 0x0003e2000c101d08 */
[----:B------:R-:W-:Y:S01]  /*64b0*/  @!P0 FMUL.FTZ R7, R10, R9 ;  /* 0x000000090a078220 */ /* 0x000fe20000410000 */
[----:B------:R-:W-:Y:S01]  /*64c0*/  @!P0 F2FP.BF16.PACK_AB R10, R3, R2 ;  /* 0x00000002030a823e */ /* 0x000fe200000010ff */
[----:B------:R-:W-:Y:S02]  /*64d0*/  @!P0 FFMA.FTZ R5, R31, R32, R5 ;  /* 0x000000201f058223 */ /* 0x000fe40000010005 */
[----:B------:R-:W-:Y:S02]  /*64e0*/  @!P0 FMUL.FTZ R8, R16, R11 ;  /* 0x0000000b10088220 */ /* 0x000fe40000410000 */
[----:B------:R-:W-:Y:S01]  /*64f0*/  @!P0 FFMA.FTZ R6, R34, R35, R6 ;  /* 0x0000002322068223 */ /* 0x000fe20000010006 */
[----:B------:R-:W-:Y:S01]  /*6500*/  @!P0 F2FP.BF16.PACK_AB R4, R5, R4 ;  /* 0x000000040504823e */ /* 0x000fe200000010ff */
[----:B------:R-:W-:Y:S02]  /*6510*/  @!P0 FMUL.FTZ R9, R18, R17 ;  /* 0x0000001112098220 */ /* 0x000fe40000410000 */
[----:B------:R-:W-:Y:S02]  /*6520*/  @!P0 FFMA.FTZ R7, R36, R37, R7 ;  /* 0x0000002524078223 */ /* 0x000fe40000010007 */
[----:B------:R-:W-:Y:S02]  /*6530*/  @!P0 FFMA.FTZ R8, R38, R39, R8 ;  /* 0x0000002726088223 */ /* 0x000fe40000010008 */
[----:B------:R-:W-:Y:S01]  /*6540*/  @!P0 FFMA.FTZ R9, R40, R41, R9 ;  /* 0x0000002928098223 */ /* 0x000fe20000010009 */
[----:B------:R-:W-:Y:S01]  /*6550*/  @!P0 F2FP.BF16.PACK_AB R3, R7, R6 ;  /* 0x000000060703823e */ /* 0x000fe200000010ff */
[----:B------:R-:W-:Y:S02]  /*6560*/  @!P0 IMAD.MOV.U32 R12, RZ, RZ, R10 ;  /* 0x000000ffff0c8224 */ /* 0x000fe400078e000a */
[----:B------:R-:W-:Y:S01]  /*6570*/  @!P0 IMAD.MOV.U32 R13, RZ, RZ, R4 ;  /* 0x000000ffff0d8224 */ /* 0x000fe200078e0004 */
[----:B------:R-:W-:Y:S02]  /*6580*/  @!P0 F2FP.BF16.PACK_AB R2, R9, R8 ;  /* 0x000000080902823e */ /* 0x000fe400000010ff */
[----:B------:R-:W-:Y:S03]  /*6590*/  @!P0 MOV R14, R3 ;  /* 0x00000003000e8202 */ /* 0x000fe60000000f00 */
[----:B------:R-:W-:Y:S01]  /*65a0*/  @!P0 IMAD.MOV.U32 R15, RZ, RZ, R2 ;  /* 0x000000ffff0f8224 */ /* 0x000fe200078e0002 */
[----:B------:R-:W-:-:S05]  /*65b0*/  @P1 BRA `(.L_x_234) ;  /* 0x0000022000001947 */ /* 0x000fca0003800000 */
[----:B------:R-:W-:Y:S04]  /*65c0*/  IADD3 R3, P1, P0, R82, R61, R84 ;  /* 0x0000003d52037210 */ /* 0x000fe8000783e054 */
[----:B------:R-:W-:Y:S02]  /*65d0*/  IADD3.X R4, R85, R60, R103, P1, P0 ;  /* 0x0000003c55047210 */ /* 0x000fe40000fe0467 */
[C---:B------:R-:W-:Y:S04]  /*65e0*/  LEA R2, P0, R3.reuse, c[0x0][0x1c8], 0x1 ;  /* 0x0000720003027a11 */ /* 0x040fe800078008ff */
[----:B------:R-:W-:Y:S05]  /*65f0*/  LEA.HI.X R3, R3, c[0x0][0x1cc], R4, 0x1, P0 ;  /* 0x0000730003037a11 */ /* 0x000fea00000f0c04 */
[----:B------:R2:W-:Y:S01]  /*6600*/  STG.E.128 [R2.64], R12 ;  /* 0x0000000c02007986 */ /* 0x0005e2000c101d08 */
[----:B------:R-:W-:-:S05]  /*6610*/  BRA `(.L_x_234) ;  /* 0x000001c000007947 */ /* 0x000fca0003800000 */
.L_x_218:
[----:B------:R-:W-:Y:S01]  /*6620*/  LOP3.LUT P1, RZ, R245, 0x2, RZ, 0xc0, !PT ;  /* 0x00000002f5ff7812 */ /* 0x000fe2000782c0ff */
[----:B------:R-:W-:Y:S01]  /*6630*/  IMAD R2, R33, -0x50, R0 ;  /* 0xffffffb021027824 */ /* 0x000fe200078e0200 */
[----:B------:R-:W-:Y:S04]  /*6640*/  BSSY B0, `(.L_x_241) ;  /* 0x0000009000007945 */ /* 0x000fe80003800000 */
[----:B------:R-:W-:Y:S04]  /*6650*/  IMNMX R2, R2, 0x50, PT ;  /* 0x0000005002027817 */ /* 0x000fe80003800200 */
[----:B------:R-:W-:Y:S11]  /*6660*/  ISETP.GE.AND P0, PT, R240, R2, PT ;  /* 0x00000002f000720c */ /* 0x000ff60003f06270 */
[----:B------:R-:W-:Y:S02]  /*6670*/  @!UPT UIADD3 URZ, URZ, URZ, URZ ;  /* 0x0000003f3f3ff290 */ /* 0x000fe4000fffe03f */
[----:B------:R-:W-:-:S05]  /*6680*/  @P0 BRA `(.L_x_242) ;  /* 0x0000004000000947 */ /* 0x000fca0003800000 */
[----:B------:R-:W1:Y:S04]  /*6690*/  @!P6 LDS.128 R8, [R80+0x2800] ;  /* 0x002800005008e984 */ /* 0x000e680000000c00 */
[----:B------:R-:W2:Y:S04]  /*66a0*/  @!P1 LDS.128 R4, [R81+0x2800] ;  /* 0x0028000051049984 */ /* 0x000ea80000000c00 */
[----:B-1----:R1:W-:Y:S04]  /*66b0*/  @!P6 STG.E.128 [R54.64], R8 ;  /* 0x000000083600e986 */ /* 0x0023e8000c101d08 */
[----:B--2---:R1:W-:Y:S02]  /*66c0*/  @!P1 STG.E.128 [R54.64+0x40], R4 ;  /* 0x0000400436009986 */ /* 0x0043e4000c101d08 */
.L_x_242:
[----:B------:R-:W-:Y:S05]  /*66d0*/  BSYNC B0 ;  /* 0x0000000000007941 */ /* 0x000fea0003800000 */
.L_x_241:
[----:B------:R-:W-:Y:S01]  /*66e0*/  ISETP.GE.AND P0, PT, R146, R2, PT ;  /* 0x000000029200720c */ /* 0x000fe20003f06270 */
[----:B------:R-:W-:Y:S01]  /*66f0*/  @!UPT UIADD3 URZ, URZ, URZ, URZ ;  /* 0x0000003f3f3ff290 */ /* 0x000fe2000fffe03f */
[----:B------:R-:W-:Y:S11]  /*6700*/  BSSY B0, `(.L_x_243) ;  /* 0x0000006000007945 */ /* 0x000ff60003800000 */
[----:B------:R-:W-:-:S05]  /*6710*/  @P0 BRA `(.L_x_244) ;  /* 0x0000004000000947 */ /* 0x000fca0003800000 */
[----:B-1----:R-:W1:Y:S04]  /*6720*/  @!P6 LDS.128 R8, [R80+0x3800] ;  /* 0x003800005008e984 */ /* 0x002e680000000c00 */
[----:B------:R-:W2:Y:S04]  /*6730*/  @!P1 LDS.128 R4, [R81+0x3800] ;  /* 0x0038000051049984 */ /* 0x000ea80000000c00 */
[----:B-1----:R1:W-:Y:S04]  /*6740*/  @!P6 STG.E.128 [R60.64], R8 ;  /* 0x000000083c00e986 */ /* 0x0023e8000c101d08 */
[----:B--2---:R1:W-:Y:S02]  /*6750*/  @!P1 STG.E.128 [R60.64+0x40], R4 ;  /* 0x000040043c009986 */ /* 0x0043e4000c101d08 */
.L_x_244:
[----:B------:R-:W-:Y:S05]  /*6760*/  BSYNC B0 ;  /* 0x0000000000007941 */ /* 0x000fea0003800000 */
.L_x_243:
[----:B------:R-:W-:Y:S11]  /*6770*/  ISETP.GE.AND P0, PT, R148, R2, PT ;  /* 0x000000029400720c */ /* 0x000ff60003f06270 */
[----:B------:R-:W-:Y:S02]  /*6780*/  @!UPT UIADD3 URZ, URZ, URZ, URZ ;  /* 0x0000003f3f3ff290 */ /* 0x000fe4000fffe03f */
[----:B------:R-:W-:-:S05]  /*6790*/  @P0 BRA `(.L_x_234) ;  /* 0x0000004000000947 */ /* 0x000fca0003800000 */
[----:B-1----:R-:W1:Y:S04]  /*67a0*/  @!P6 LDS.128 R8, [R80+0x4800] ;  /* 0x004800005008e984 */ /* 0x002e680000000c00 */
[----:B------:R-:W2:Y:S04]  /*67b0*/  @!P1 LDS.128 R4, [R81+0x4800] ;  /* 0x0048000051049984 */ /* 0x000ea80000000c00 */
[----:B-1----:R1:W-:Y:S04]  /*67c0*/  @!P6 STG.E.128 [R62.64], R8 ;  /* 0x000000083e00e986 */ /* 0x0023e8000c101d08 */
[----:B--2---:R1:W-:Y:S02]  /*67d0*/  @!P1 STG.E.128 [R62.64+0x40], R4 ;  /* 0x000040043e009986 */ /* 0x0043e4000c101d08 */
.L_x_234:
[----:B------:R-:W-:Y:S05]  /*67e0*/  BSYNC B2 ;  /* 0x0000000000027941 */ /* 0x000fea0003800000 */
.L_x_217:
[----:B-12---:R-:W-:Y:S01]  /*67f0*/  IMAD R15, R33, -0x50, RZ ;  /* 0xffffffb0210f7824 */ /* 0x006fe200078e02ff */
[----:B------:R-:W-:Y:S01]  /*6800*/  BSSY B0, `(.L_x_245) ;  /* 0x000005e000007945 */ /* 0x000fe20003800000 */
[----:B------:R-:W-:Y:S02]  /*6810*/  IMAD R2, R88, 0x50, RZ ;  /* 0x0000005058027824 */ /* 0x000fe400078e02ff */
[----:B-----5:R-:W-:Y:S02]  /*6820*/  IMAD.IADD R4, R111, 0x1, R15 ;  /* 0x000000016f047824 */ /* 0x020fe400078e020f */
[----:B------:R-:W-:Y:S03]  /*6830*/  IMAD.WIDE.U32 R16, R33, 0x50, RZ ;  /* 0x0000005021107825 */ /* 0x000fe600078e00ff */
[C---:B------:R-:W-:Y:S01]  /*6840*/  ISETP.GE.AND P4, PT, R4.reuse, 0x11, PT ;  /* 0x000000110400780c */ /* 0x040fe20003f86270 */
[----:B------:R-:W-:Y:S01]  /*6850*/  IMAD.IADD R17, R17, 0x1, R2 ;  /* 0x0000000111117824 */ /* 0x000fe200078e0202 */
[----:B------:R-:W-:Y:S02]  /*6860*/  ISETP.GE.AND P3, PT, R4, 0x1, PT ;  /* 0x000000010400780c */ /* 0x000fe40003f66270 */
[----:B------:R-:W-:Y:S02]  /*6870*/  IADD3 R2, P0, R122, R16, RZ ;  /* 0x000000107a027210 */ /* 0x000fe40007f1e0ff */
[C---:B------:R-:W-:Y:S02]  /*6880*/  ISETP.GE.AND P2, PT, R4.reuse, 0x21, PT ;  /* 0x000000210400780c */ /* 0x040fe40003f46270 */
[----:B------:R-:W-:Y:S02]  /*6890*/  IADD3.X R3, R17, R130, RZ, P0, !PT ;  /* 0x0000008211037210 */ /* 0x000fe400007fe4ff */
[----:B------:R-:W-:Y:S03]  /*68a0*/  ISETP.GE.AND P1, PT, R4, 0x31, PT ;  /* 0x000000310400780c */ /* 0x000fe60003f26270 */
[C---:B------:R-:W-:Y:S02]  /*68b0*/  @P4 IADD3 R5, P0, R2.reuse, 0x10, RZ ;  /* 0x0000001002054810 */ /* 0x040fe40007f1e0ff */
[----:B------:R-:W-:Y:S01]  /*68c0*/  @P3 IMAD R9, R3, c[0x0][0x258], RZ ;  /* 0x0000960003093a24 */ /* 0x000fe200078e02ff */
[-C--:B------:R-:W-:Y:S01]  /*68d0*/  @P3 MOV R6, R86.reuse ;  /* 0x0000005600063202 */ /* 0x080fe20000000f00 */
[----:B------:R-:W-:Y:S02]  /*68e0*/  @P3 IMAD.MOV.U32 R7, RZ, RZ, R89 ;  /* 0x000000ffff073224 */ /* 0x000fe400078e0059 */
[----:B------:R-:W-:Y:S01]  /*68f0*/  @P4 IMAD.X R10, RZ, RZ, R3, P0 ;  /* 0x000000ffff0a4224 */ /* 0x000fe200000e0603 */
[C---:B------:R-:W-:Y:S01]  /*6900*/  @P2 IADD3 R8, P0, R2.reuse, 0x20, RZ ;  /* 0x0000002002082810 */ /* 0x040fe20007f1e0ff */
[C---:B------:R-:W-:Y:S04]  /*6910*/  @P3 IMAD.WIDE.U32 R6, R2.reuse, c[0x0][0x258], R6 ;  /* 0x0000960002063a25 */ /* 0x040fe800078e0006 */
[----:B------:R-:W-:Y:S02]  /*6920*/  @P3 IMAD R9, R2, c[0x0][0x25c], R9 ;  /* 0x0000970002093a24 */ /* 0x000fe400078e0209 */
[----:B------:R-:W-:Y:S01]  /*6930*/  @P2 IMAD.X R14, RZ, RZ, R3, P0 ;  /* 0x000000ffff0e2224 */ /* 0x000fe200000e0603 */
[----:B------:R-:W-:Y:S01]  /*6940*/  @P3 LEA R12, P0, R6, c[0x0][0x250], 0x1 ;  /* 0x00009400060c3a11 */ /* 0x000fe200078008ff */
[----:B------:R-:W-:Y:S02]  /*6950*/  @P3 IMAD.IADD R7, R7, 0x1, R9 ;  /* 0x0000000107073824 */ /* 0x000fe400078e0209 */
[----:B------:R-:W-:Y:S03]  /*6960*/  @P4 IMAD R9, R10, c[0x0][0x258], RZ ;  /* 0x000096000a094a24 */ /* 0x000fe600078e02ff */
[----:B------:R-:W-:Y:S01]  /*6970*/  @P3 LEA.HI.X R13, R6, c[0x0][0x254], R7, 0x1, P0 ;  /* 0x00009500060d3a11 */ /* 0x000fe200000f0c07 */
[----:B------:R-:W-:Y:S01]  /*6980*/  @P4 IMAD.MOV.U32 R7, RZ, RZ, R89 ;  /* 0x000000ffff074224 */ /* 0x000fe200078e0059 */
[-C--:B------:R-:W-:Y:S05]  /*6990*/  @P4 MOV R6, R86.reuse ;  /* 0x0000005600064202 */ /* 0x080fea0000000f00 */
[C---:B------:R-:W-:Y:S04]  /*69a0*/  @P4 IMAD.WIDE.U32 R6, R5.reuse, c[0x0][0x258], R6 ;  /* 0x0000960005064a25 */ /* 0x040fe800078e0006 */
[----:B------:R-:W-:Y:S01]  /*69b0*/  @P4 IMAD R5, R5, c[0x0][0x25c], R9 ;  /* 0x0000970005054a24 */ /* 0x000fe200078e0209 */
[C---:B------:R-:W-:Y:S03]  /*69c0*/  @P4 LEA R10, P0, R6.reuse, c[0x0][0x250], 0x1 ;  /* 0x00009400060a4a11 */ /* 0x040fe600078008ff */
[----:B------:R-:W-:Y:S02]  /*69d0*/  @P4 IMAD.IADD R5, R7, 0x1, R5 ;  /* 0x0000000107054824 */ /* 0x000fe400078e0205 */
[----:B------:R-:W-:Y:S03]  /*69e0*/  @P2 IMAD.MOV.U32 R7, RZ, RZ, R89 ;  /* 0x000000ffff072224 */ /* 0x000fe600078e0059 */
[----:B------:R-:W-:Y:S01]  /*69f0*/  @P4 LEA.HI.X R11, R6, c[0x0][0x254], R5, 0x1, P0 ;  /* 0x00009500060b4a11 */ /* 0x000fe200000f0c05 */
[----:B------:R-:W-:Y:S01]  /*6a00*/  @P2 IMAD R5, R14, c[0x0][0x258], RZ ;  /* 0x000096000e052a24 */ /* 0x000fe200078e02ff */
[-C--:B------:R-:W-:Y:S03]  /*6a10*/  @P2 MOV R6, R86.reuse ;  /* 0x0000005600062202 */ /* 0x080fe60000000f00 */
[C---:B------:R-:W-:Y:S02]  /*6a20*/  @P2 IMAD R5, R8.reuse, c[0x0][0x25c], R5 ;  /* 0x0000970008052a24 */ /* 0x040fe400078e0205 */
[----:B------:R-:W-:Y:S05]  /*6a30*/  @P2 IMAD.WIDE.U32 R6, R8, c[0x0][0x258], R6 ;  /* 0x0000960008062a25 */ /* 0x000fea00078e0006 */
[C---:B------:R-:W-:Y:S02]  /*6a40*/  @P2 LEA R8, P0, R6.reuse, c[0x0][0x250], 0x1 ;  /* 0x0000940006082a11 */ /* 0x040fe400078008ff */
[----:B------:R-:W-:Y:S04]  /*6a50*/  @P2 IADD3 R5, R7, R5, RZ ;  /* 0x0000000507052210 */ /* 0x000fe80007ffe0ff */
[----:B------:R-:W-:Y:S02]  /*6a60*/  @P2 LEA.HI.X R9, R6, c[0x0][0x254], R5, 0x1, P0 ;  /* 0x0000950006092a11 */ /* 0x000fe400000f0c05 */
[----:B------:R-:W-:Y:S05]  /*6a70*/  @P1 IADD3 R5, P0, R2, 0x30, RZ ;  /* 0x0000003002051810 */ /* 0x000fea0007f1e0ff */
[----:B------:R-:W-:Y:S01]  /*6a80*/  @P1 IMAD.X R6, RZ, RZ, R3, P0 ;  /* 0x000000ffff061224 */ /* 0x000fe200000e0603 */
[----:B------:R-:W-:Y:S03]  /*6a90*/  ISETP.GE.AND P0, PT, R4, 0x41, PT ;  /* 0x000000410400780c */ /* 0x000fe60003f06270 */
[----:B------:R-:W-:Y:S10]  /*6aa0*/  @P1 IMAD R6, R6, c[0x0][0x258], RZ ;  /* 0x0000960006061a24 */ /* 0x000ff400078e02ff */
[----:B------:R-:W-:Y:S01]  /*6ab0*/  @P0 IADD3 R4, P5, R2, 0x40, RZ ;  /* 0x0000004002040810 */ /* 0x000fe20007fbe0ff */
[----:B------:R-:W-:Y:S03]  /*6ac0*/  @P1 IMAD.MOV.U32 R2, RZ, RZ, R86 ;  /* 0x000000ffff021224 */ /* 0x000fe600078e0056 */
[----:B------:R-:W-:Y:S02]  /*6ad0*/  @P0 IADD3.X R14, RZ, R3, RZ, P5, !PT ;  /* 0x00000003ff0e0210 */ /* 0x000fe40002ffe4ff */
[----:B------:R-:W-:Y:S05]  /*6ae0*/  @P1 MOV R3, R89 ;  /* 0x0000005900031202 */ /* 0x000fea0000000f00 */
[C---:B------:R-:W-:Y:S04]  /*6af0*/  @P1 IMAD.WIDE.U32 R2, R5.reuse, c[0x0][0x258], R2 ;  /* 0x0000960005021a25 */ /* 0x040fe800078e0002 */
[----:B------:R-:W-:Y:S01]  /*6b00*/  @P1 IMAD R5, R5, c[0x0][0x25c], R6 ;  /* 0x0000970005051a24 */ /* 0x000fe200078e0206 */
[----:B------:R-:W-:Y:S03]  /*6b10*/  @P1 LEA R6, P5, R2, c[0x0][0x250], 0x1 ;  /* 0x0000940002061a11 */ /* 0x000fe600078a08ff */
[----:B------:R-:W-:Y:S02]  /*6b20*/  @P1 IMAD.IADD R3, R3, 0x1, R5 ;  /* 0x0000000103031824 */ /* 0x000fe400078e0205 */
[----:B------:R-:W-:Y:S03]  /*6b30*/  @P0 IMAD R5, R14, c[0x0][0x258], RZ ;  /* 0x000096000e050a24 */ /* 0x000fe600078e02ff */
[----:B------:R-:W-:Y:S01]  /*6b40*/  @P1 LEA.HI.X R7, R2, c[0x0][0x254], R3, 0x1, P5 ;  /* 0x0000950002071a11 */ /* 0x000fe200028f0c03 */
[----:B------:R-:W-:Y:S01]  /*6b50*/  @P0 IMAD.MOV.U32 R3, RZ, RZ, R89 ;  /* 0x000000ffff030224 */ /* 0x000fe200078e0059 */
[----:B------:R-:W-:Y:S05]  /*6b60*/  @P0 MOV R2, R86 ;  /* 0x0000005600020202 */ /* 0x000fea0000000f00 */
[C---:B------:R-:W-:Y:S04]  /*6b70*/  @P0 IMAD.WIDE.U32 R2, R4.reuse, c[0x0][0x258], R2 ;  /* 0x0000960004020a25 */ /* 0x040fe800078e0002 */
[----:B------:R-:W-:Y:S05]  /*6b80*/  @P0 IMAD R4, R4, c[0x0][0x25c], R5 ;  /* 0x0000970004040a24 */ /* 0x000fea00078e0205 */
[----:B------:R-:W-:Y:S02]  /*6b90*/  @P0 IADD3 R3, R3, R4, RZ ;  /* 0x0000000403030210 */ /* 0x000fe40007ffe0ff */
[C---:B------:R-:W-:Y:S04]  /*6ba0*/  @P0 LEA R4, P5, R2.reuse, c[0x0][0x250], 0x1 ;  /* 0x0000940002040a11 */ /* 0x040fe800078a08ff */
[----:B------:R-:W-:Y:S01]  /*6bb0*/  @P0 LEA.HI.X R5, R2, c[0x0][0x254], R3, 0x1, P5 ;  /* 0x0000950002050a11 */ /* 0x000fe200028f0c03 */
[----:B------:R-:W-:Y:S01]  /*6bc0*/  IMAD.IADD R2, R15, 0x1, R0 ;  /* 0x000000010f027824 */ /* 0x000fe200078e0200 */
[----:B------:R-:W-:Y:S11]  /*6bd0*/  LOP3.LUT P5, RZ, R245, 0x1, RZ, 0xc0, !PT ;  /* 0x00000001f5ff7812 */ /* 0x000ff600078ac0ff */
[----:B------:R-:W-:Y:S02]  /*6be0*/  @!UPT UIADD3 URZ, URZ, URZ, URZ ;  /* 0x0000003f3f3ff290 */ /* 0x000fe4000fffe03f */
[----:B------:R-:W-:Y:S01]  /*6bf0*/  @!PT LDS RZ, [RZ] ;  /* 0x00000000fffff984 */ /* 0x000fe20000000800 */
[----:B------:R-:W-:Y:S01]  /*6c00*/  @!PT LDS RZ, [RZ] ;  /* 0x00000000fffff984 */ /* 0x000fe20000000800 */
[----:B------:R-:W-:Y:S01]  /*6c10*/  @!PT LDS RZ, [RZ] ;  /* 0x00000000fffff984 */ /* 0x000fe20000000800 */
[----:B------:R1:W-:Y:S08]  /*6c20*/  @P3 LDGSTS.E.BYPASS.LTC128B.128 [R215+0x100], [R12.64], !P5 ;  /* 0x001000000cd73fae */ /* 0x0003f0000e901d48 */
[----:B------:R1:W-:Y:S08]  /*6c30*/  @P4 LDGSTS.E.BYPASS.LTC128B.128 [R215+0x900], [R10.64], !P5 ;  /* 0x009000000ad74fae */ /* 0x0003f0000e901d48 */
[----:B------:R2:W-:Y:S08]  /*6c40*/  @P2 LDGSTS.E.BYPASS.LTC128B.128 [R215+0x1100], [R8.64], !P5 ;  /* 0x0110000008d72fae */ /* 0x0005f0000e901d48 */
[----:B------:R3:W-:Y:S08]  /*6c50*/  @P1 LDGSTS.E.BYPASS.LTC128B.128 [R215+0x1900], [R6.64], !P5 ;  /* 0x0190000006d71fae */ /* 0x0007f0000e901d48 */
[----:B------:R1:W-:Y:S08]  /*6c60*/  @P0 LDGSTS.E.BYPASS.LTC128B.128 [R215+0x2100], [R4.64], !P5 ;  /* 0x0210000004d70fae */ /* 0x0003f0000e901d48 */
[----:B------:R-:W0:Y:S01]  /*6c70*/  LDGDEPBAR ;  /* 0x00000000000079af */ /* 0x000e220000000000 */
[----:B---3--:R-:W-:Y:S02]  /*6c80*/  IMNMX R7, R2, 0x50, PT ;  /* 0x0000005002077817 */ /* 0x008fe40003800200 */
[----:B------:R-:W-:Y:S02]  /*6c90*/  IADD3 R6, P0, R129, R16, RZ ;  /* 0x0000001081067210 */ /* 0x000fe40007f1e0ff */
[----:B------:R-:W-:Y:S02]  /*6ca0*/  ISETP.GE.AND P1, PT, R240, R7, PT ;  /* 0x00000007f000720c */ /* 0x000fe40003f26270 */
[----:B--2---:R-:W-:Y:S01]  /*6cb0*/  IADD3.X R8, R17, R128, RZ, P0, !PT ;  /* 0x0000008011087210 */ /* 0x004fe200007fe4ff */
[----:B------:R-:W-:Y:S04]  /*6cc0*/  DEPBAR.LE SB0, 0x0 ;  /* 0x000080000000791a */ /* 0x000fe80000000000 */
[----:B------:R-:W-:Y:S06]  /*6cd0*/  BAR.SYNC.DEFER_BLOCKING 0x0 ;  /* 0x0000000000007b1d */ /* 0x000fec0000010000 */
[----:B------:R-:W-:-:S05]  /*6ce0*/  @P1 BRA `(.L_x_246) ;  /* 0x000000f000001947 */ /* 0x000fca0003800000 */
[----:B-1----:R-:W-:Y:S01]  /*6cf0*/  MOV R5, R101 ;  /* 0x0000006500057202 */ /* 0x002fe20000000f00 */
[----:B------:R-:W-:Y:S01]  /*6d00*/  IMAD R2, R8, c[0x0][0x208], RZ ;  /* 0x0000820008027a24 */ /* 0x000fe200078e02ff */
[----:B------:R-:W-:Y:S01]  /*6d10*/  ISETP.GE.AND P1, PT, R28, c[0x0][0x1d4], PT ;  /* 0x000075001c007a0c */ /* 0x000fe20003f26270 */
[----:B------:R-:W-:Y:S02]  /*6d20*/  IMAD.MOV.U32 R4, RZ, RZ, R90 ;  /* 0x000000ffff047224 */ /* 0x000fe400078e005a */
[C---:B------:R-:W-:Y:S02]  /*6d30*/  IMAD R2, R6.reuse, c[0x0][0x20c], R2 ;  /* 0x0000830006027a24 */ /* 0x040fe400078e0202 */
[----:B------:R-:W-:Y:S04]  /*6d40*/  IMAD.WIDE.U32 R4, R6, c[0x0][0x208], R4 ;  /* 0x0000820006047a25 */ /* 0x000fe800078e0004 */
[----:B------:R-:W-:Y:S01]  /*6d50*/  IMAD.IADD R3, R5, 0x1, R2 ;  /* 0x0000000105037824 */ /* 0x000fe200078e0202 */
[C---:B------:R-:W-:Y:S03]  /*6d60*/  LEA R2, P0, R4.reuse, c[0x0][0x1f8], 0x1 ;  /* 0x00007e0004027a11 */ /* 0x040fe600078008ff */
[----:B------:R-:W1:Y:S01]  /*6d70*/  @!P1 LDS.128 R16, [R80] ;  /* 0x0000000050109984 */ /* 0x000e620000000c00 */
[----:B------:R-:W-:Y:S02]  /*6d80*/  LEA.HI.X R3, R4, c[0x0][0x1fc], R3, 0x1, P0 ;  /* 0x00007f0004037a11 */ /* 0x000fe400000f0c03 */
[----:B------:R-:W-:Y:S11]  /*6d90*/  ISETP.GE.AND P0, PT, R100, c[0x0][0x1d4], PT ;  /* 0x0000750064007a0c */ /* 0x000ff60003f06270 */
[----:B------:R-:W-:Y:S02]  /*6da0*/  @!UPT UIADD3 URZ, URZ, URZ, URZ ;  /* 0x0000003f3f3ff290 */ /* 0x000fe4000fffe03f */
[----:B------:R-:W2:Y:S04]  /*6db0*/  @!P0 LDS.128 R12, [R81] ;  /* 0x00000000510c8984 */ /* 0x000ea80000000c00 */
[----:B-1----:R1:W-:Y:S04]  /*6dc0*/  @!P1 STG.E.128 [R2.64], R16 ;  /* 0x0000001002009986 */ /* 0x0023e8000c101d08 */
[----:B--2---:R1:W-:Y:S02]  /*6dd0*/  @!P0 STG.E.128 [R2.64+0x40], R12 ;  /* 0x0000400c02008986 */ /* 0x0043e4000c101d08 */
.L_x_246:
[----:B-1----:R-:W-:Y:S05]  /*6de0*/  BSYNC B0 ;  /* 0x0000000000007941 */ /* 0x002fea0003800000 */
.L_x_245:
[----:B------:R-:W-:Y:S01]  /*6df0*/  ISETP.GE.AND P0, PT, R146, R7, PT ;  /* 0x000000079200720c */ /* 0x000fe20003f06270 */
[----:B------:R-:W-:Y:S01]  /*6e00*/  @!UPT UIADD3 URZ, URZ, URZ, URZ ;  /* 0x0000003f3f3ff290 */ /* 0x000fe2000fffe03f */
[----:B------:R-:W-:Y:S11]  /*6e10*/  BSSY B0, `(.L_x_247) ;  /* 0x0000013000007945 */ /* 0x000ff60003800000 */
[----:B------:R-:W-:-:S05]  /*6e20*/  @P0 BRA `(.L_x_248) ;  /* 0x0000011000000947 */ /* 0x000fca0003800000 */
[----:B------:R-:W-:Y:S01]  /*6e30*/  IADD3 R2, P0, R6, 0x20, RZ ;  /* 0x0000002006027810 */ /* 0x000fe20007f1e0ff */
[----:B------:R-:W-:Y:S01]  /*6e40*/  IMAD.MOV.U32 R4, RZ, RZ, R90 ;  /* 0x000000ffff047224 */ /* 0x000fe200078e005a */
[----:B------:R-:W-:Y:S02]  /*6e50*/  MOV R5, R101 ;  /* 0x0000006500057202 */ /* 0x000fe40000000f00 */
[----:B------:R-:W-:Y:S01]  /*6e60*/  ISETP.GE.AND P1, PT, R28, c[0x0][0x1d4], PT ;  /* 0x000075001c007a0c */ /* 0x000fe20003f26270 */
[----:B------:R-:W-:Y:S02]  /*6e70*/  IMAD.X R3, RZ, RZ, R8, P0 ;  /* 0x000000ffff037224 */ /* 0x000fe400000e0608 */
[C---:B------:R-:W-:Y:S04]  /*6e80*/  IMAD.WIDE.U32 R4, R2.reuse, c[0x0][0x208], R4 ;  /* 0x0000820002047a25 */ /* 0x040fe800078e0004 */
[----:B------:R-:W-:Y:S04]  /*6e90*/  IMAD R3, R3, c[0x0][0x208], RZ ;  /* 0x0000820003037a24 */ /* 0x000fe800078e02ff */
[----:B------:R-:W-:Y:S01]  /*6ea0*/  IMAD R3, R2, c[0x0][0x20c], R3 ;  /* 0x0000830002037a24 */ /* 0x000fe200078e0203 */
[C---:B------:R-:W-:Y:S01]  /*6eb0*/  LEA R2, P0, R4.reuse, c[0x0][0x1f8], 0x1 ;  /* 0x00007e0004027a11 */ /* 0x040fe200078008ff */
[----:B------:R-:W1:Y:S02]  /*6ec0*/  @!P1 LDS.128 R16, [R80+0x1000] ;  /* 0x0010000050109984 */ /* 0x000e640000000c00 */
[----:B------:R-:W-:Y:S05]  /*6ed0*/  IMAD.IADD R3, R5, 0x1, R3 ;  /* 0x0000000105037824 */ /* 0x000fea00078e0203 */
[----:B------:R-:W-:Y:S02]  /*6ee0*/  LEA.HI.X R3, R4, c[0x0][0x1fc], R3, 0x1, P0 ;  /* 0x00007f0004037a11 */ /* 0x000fe400000f0c03 */
[----:B------:R-:W-:Y:S11]  /*6ef0*/  ISETP.GE.AND P0, PT, R100, c[0x0][0x1d4], PT ;  /* 0x0000750064007a0c */ /* 0x000ff60003f06270 */
[----:B------:R-:W-:Y:S02]  /*6f00*/  @!UPT UIADD3 URZ, URZ, URZ, URZ ;  /* 0x0000003f3f3ff290 */ /* 0x000fe4000fffe03f */
[----:B------:R-:W2:Y:S04]  /*6f10*/  @!P0 LDS.128 R12, [R81+0x1000] ;  /* 0x00100000510c8984 */ /* 0x000ea80000000c00 */
[----:B-1----:R1:W-:Y:S04]  /*6f20*/  @!P1 STG.E.128 [R2.64], R16 ;  /* 0x0000001002009986 */ /* 0x0023e8000c101d08 */
[----:B--2---:R1:W-:Y:S02]  /*6f30*/  @!P0 STG.E.128 [R2.64+0x40], R12 ;  /* 0x0000400c02008986 */ /* 0x0043e4000c101d08 */
.L_x_248:
[----:B------:R-:W-:Y:S05]  /*6f40*/  BSYNC B0 ;  /* 0x0000000000007941 */ /* 0x000fea0003800000 */
.L_x_247:
[----:B------:R-:W-:Y:S01]  /*6f50*/  ISETP.GE.AND P0, PT, R148, R7, PT ;  /* 0x000000079400720c */ /* 0x000fe20003f06270 */
[----:B------:R-:W-:Y:S01]  /*6f60*/  @!UPT UIADD3 URZ, URZ, URZ, URZ ;  /* 0x0000003f3f3ff290 */ /* 0x000fe2000fffe03f */
[----:B------:R-:W-:Y:S11]  /*6f70*/  BSSY B0, `(.L_x_249) ;  /* 0x0000013000007945 */ /* 0x000ff60003800000 */
[----:B------:R-:W-:-:S05]  /*6f80*/  @P0 BRA `(.L_x_250) ;  /* 0x0000011000000947 */ /* 0x000fca0003800000 */
[----:B-1----:R-:W-:Y:S01]  /*6f90*/  IADD3 R2, P0, R6, 0x40, RZ ;  /* 0x0000004006027810 */ /* 0x002fe20007f1e0ff */
        /* <DEDUP_REMOVED lines=16> */
.L_x_250:
[----:B------:R-:W-:Y:S05]  /*70a0*/  BSYNC B0 ;  /* 0x0000000000007941 */ /* 0x000fea0003800000 */
.L_x_249:
[C---:B------:R-:W-:Y:S02]  /*70b0*/  ISETP.GT.AND P0, PT, R33.reuse, R127, PT ;  /* 0x0000007f2100720c */ /* 0x040fe40003f04270 */
[----:B------:R-:W-:Y:S11]  /*70c0*/  IADD3 R33, R33, -0x1, RZ ;  /* 0xffffffff21217810 */ /* 0x000ff60007ffe0ff */
[----:B-1----:R-:W-:Y:S01]  /*70d0*/  @P0 SHF.R.S32.HI R5, RZ, 0x1f, R33 ;  /* 0x0000001fff050819 */ /* 0x002fe20000011421 */
[----:B------:R-:W-:Y:S02]  /*70e0*/  @P0 IMAD R4, R169, R33, RZ ;  /* 0x00000021a9040224 */ /* 0x000fe400078e02ff */
[----:B------:R-:W-:Y:S02]  /*70f0*/  @P0 IMAD.MOV.U32 R2, RZ, RZ, R116 ;  /* 0x000000ffff020224 */ /* 0x000fe400078e0074 */
[----:B------:R-:W-:Y:S02]  /*7100*/  @P0 IMAD.MOV.U32 R3, RZ, RZ, R113 ;  /* 0x000000ffff030224 */ /* 0x000fe400078e0071 */
[-C--:B------:R-:W-:Y:S02]  /*7110*/  @P0 IMAD R4, R5, R144.reuse, R4 ;  /* 0x0000009005040224 */ /* 0x080fe400078e0204 */
[----:B------:R-:W-:Y:S04]  /*7120*/  @P0 IMAD.WIDE.U32 R2, R33, R144, R2 ;  /* 0x0000009021020225 */ /* 0x000fe800078e0002 */
[----:B------:R-:W-:Y:S01]  /*7130*/  @P0 IMAD.IADD R3, R3, 0x1, R4 ;  /* 0x0000000103030824 */ /* 0x000fe200078e0204 */
[C---:B------:R-:W-:Y:S04]  /*7140*/  @P0 LEA R8, P1, R2.reuse, c[0x0][0x220], 0x1 ;  /* 0x0000880002080a11 */ /* 0x040fe800078208ff */
[----:B------:R-:W-:Y:S02]  /*7150*/  @P0 LEA.HI.X R9, R2, c[0x0][0x224], R3, 0x1, P1 ;  /* 0x0000890002090a11 */ /* 0x000fe400008f0c03 */
[----:B------:R-:W-:Y:S03]  /*7160*/  @P0 IADD3 R6, P1, R8, R152, RZ ;  /* 0x0000009808060210 */ /* 0x000fe60007f3e0ff */
[----:B------:R-:W-:Y:S01]  /*7170*/  @!PT LDS RZ, [RZ] ;  /* 0x00000000fffff984 */ /* 0x000fe20000000800 */
[----:B------:R-:W-:Y:S01]  /*7180*/  @!PT LDS RZ, [RZ] ;  /* 0x00000000fffff984 */ /* 0x000fe20000000800 */
[----:B------:R-:W-:Y:S01]  /*7190*/  @!PT LDS RZ, [RZ] ;  /* 0x00000000fffff984 */ /* 0x000fe20000000800 */
[----:B------:R1:W-:Y:S01]  /*71a0*/  @P0 LDGSTS.E.BYPASS.LTC128B.128 [R215+0x2900], [R8.64], !P5 ;  /* 0x0290000008d70fae */ /* 0x0003e2000e901d48 */
[----:B------:R-:W-:Y:S02]  /*71b0*/  @P0 IADD3.X R7, R9, R136, RZ, P1, !PT ;  /* 0x0000008809070210 */ /* 0x000fe40000ffe4ff */
[-C--:B------:R-:W-:Y:S03]  /*71c0*/  @P0 IADD3 R4, P1, R6, R152.reuse, RZ ;  /* 0x0000009806040210 */ /* 0x080fe60007f3e0ff */
[----:B------:R1:W-:Y:S02]  /*71d0*/  @P0 LDGSTS.E.BYPASS.LTC128B.128 [R215+0x3100], [R6.64], !P5 ;  /* 0x0310000006d70fae */ /* 0x0003e4000e901d48 */
[--C-:B------:R-:W-:Y:S01]  /*71e0*/  @P0 IMAD.X R5, R7, 0x1, R136.reuse, P1 ;  /* 0x0000000107050824 */ /* 0x100fe200008e0688 */
[-C--:B------:R-:W-:Y:S04]  /*71f0*/  @P0 IADD3 R2, P1, R4, R152.reuse, RZ ;  /* 0x0000009804020210 */ /* 0x080fe80007f3e0ff */
[----:B------:R1:W-:Y:S01]  /*7200*/  @P0 LDGSTS.E.BYPASS.LTC128B.128 [R215+0x3900], [R4.64], !P5 ;  /* 0x0390000004d70fae */ /* 0x0003e2000e901d48 */
[----:B------:R-:W-:Y:S01]  /*7210*/  @P0 IMAD.X R3, R5, 0x1, R136, P1 ;  /* 0x0000000105030824 */ /* 0x000fe200008e0688 */
[----:B------:R-:W-:Y:S04]  /*7220*/  @P0 IADD3 R10, P1, R2, R152, RZ ;  /* 0x00000098020a0210 */ /* 0x000fe80007f3e0ff */
[----:B------:R1:W-:Y:S01]  /*7230*/  @P0 LDGSTS.E.BYPASS.LTC128B.128 [R215+0x4100], [R2.64], !P5 ;  /* 0x0410000002d70fae */ /* 0x0003e2000e901d48 */
[----:B------:R-:W-:Y:S05]  /*7240*/  @P0 IADD3.X R11, R3, R136, RZ, P1, !PT ;  /* 0x00000088030b0210 */ /* 0x000fea0000ffe4ff */
[----:B------:R1:W-:Y:S04]  /*7250*/  @P0 LDGSTS.E.BYPASS.LTC128B.128 [R215+0x4900], [R10.64], !P5 ;  /* 0x049000000ad70fae */ /* 0x0003e8000e901d48 */
[----:B------:R-:W0:Y:S01]  /*7260*/  LDGDEPBAR ;  /* 0x00000000000079af */ /* 0x000e220000000000 */
[----:B------:R-:W-:-:S05]  /*7270*/  @P0 BRA `(.L_x_251) ;  /* 0xffffba2000000947 */ /* 0x000fca000383ffff */
[----:B------:R-:W-:Y:S01]  /*7280*/  WARPSYNC 0xffffffff ;  /* 0xffffffff00007948 */ /* 0x000fe20003800000 */
[----:B------:R-:W-:Y:S06]  /*7290*/  BAR.SYNC.DEFER_BLOCKING 0x0 ;  /* 0x0000000000007b1d */ /* 0x000fec0000010000 */
.L_x_216:
[----:B------:R-:W-:Y:S01]  /*72a0*/  ISETP.GE.AND P0, PT, R182, 0x1, PT ;  /* 0x00000001b600780c */ /* 0x000fe20003f06270 */
[----:B------:R-:W-:Y:S01]  /*72b0*/  BSSY B0, `(.L_x_252) ;  /* 0x0000020000007945 */ /* 0x000fe20003800000 */
[----:B-1----:R-:W-:Y:S01]  /*72c0*/  IMAD.IADD R9, R158, 0x1, R159 ;  /* 0x000000019e097824 */ /* 0x002fe200078e029f */
[----:B------:R-:W-:-:S10]  /*72d0*/  MOV R0, RZ ;  /* 0x000000ff00007202 */ /* 0x000fd40000000f00 */
[----:B------:R-:W-:Y:S05]  /*72e0*/  @!P0 BRA `(.L_x_253) ;  /* 0x000001c000008947 */ /* 0x000fea0003800000 */
[----:B------:R-:W-:Y:S01]  /*72f0*/  IABS R2, R131 ;  /* 0x0000008300027213 */ /* 0x000fe20000000000 */
[----:B------:R-:W-:Y:S01]  /*7300*/  IMAD.MOV.U32 R4, RZ, RZ, RZ ;  /* 0x000000ffff047224 */ /* 0x000fe200078e00ff */
[----:B------:R-:W-:Y:S02]  /*7310*/  IADD3 R6, R150, -0x1, R131 ;  /* 0xffffffff96067810 */ /* 0x000fe40007ffe083 */
[----:B------:R-:W1:Y:S02]  /*7320*/  I2F.RP R0, R2 ;  /* 0x0000000200007306 */ /* 0x000e640000209400 */
[----:B------:R-:W-:-:S06]  /*7330*/  IABS R8, R6 ;  /* 0x0000000600087213 */ /* 0x000fcc0000000000 */
[----:B-1----:R-:W1:Y:S02]  /*7340*/  MUFU.RCP R0, R0 ;  /* 0x0000000000007308 */ /* 0x002e640000001000 */
[----:B-1----:R-:W-:-:S06]  /*7350*/  IADD3 R0, R0, 0xffffffe, RZ ;  /* 0x0ffffffe00007810 */ /* 0x002fcc0007ffe0ff */
[----:B------:R-:W1:Y:S02]  /*7360*/  F2I.FTZ.U32.TRUNC.NTZ R5, R0 ;  /* 0x0000000000057305 */ /* 0x000e64000021f000 */
        /* <DEDUP_REMOVED lines=20> */
.L_x_253:
[----:B------:R-:W-:Y:S05]  /*74b0*/  BSYNC B0 ;  /* 0x0000000000007941 */ /* 0x000fea0003800000 */
.L_x_252:
[----:B------:R-:W2:Y:S01]  /*74c0*/  LDL R2, [R1+0x1c] ;  /* 0x00001c0001027983 */ /* 0x000ea20000100800 */
[----:B------:R-:W-:Y:S01]  /*74d0*/  MOV R27, RZ ;  /* 0x000000ff001b7202 */ /* 0x000fe20000000f00 */
[----:B------:R-:W-:Y:S01]  /*74e0*/  IMAD.MOV.U32 R32, RZ, RZ, RZ ;  /* 0x000000ffff207224 */ /* 0x000fe200078e00ff */
        /* <DEDUP_REMOVED lines=33> */
[----:B--2---:R-:W-:-:S04]  /*7700*/  IMAD R247, R2, R0, RZ ;  /* 0x0000000002f77224 */ /* 0x004fc800078e02ff */
[--C-:B------:R-:W-:Y:S01]  /*7710*/  IMAD.IADD R2, R247, 0x1, R0.reuse ;  /* 0x00000001f7027824 */ /* 0x100fe200078e0200 */
[----:B------:R-:W-:-:S04]  /*7720*/  PRMT R0, RZ, 0x7610, R0 ;  /* 0x00007610ff007816 */ /* 0x000fc80000000000 */
[----:B------:R-:W-:-:S04]  /*7730*/  IMNMX R18, R150, R2, PT ;  /* 0x0000000296127217 */ /* 0x000fc80003800200 */
[----:B------:R-:W-:Y:S01]  /*7740*/  ISETP.GT.AND P0, PT, R18, R247, PT ;  /* 0x000000f71200720c */ /* 0x000fe20003f04270 */
[----:B------:R1:W-:-:S12]  /*7750*/  STL [R1+0x14], R18 ;  /* 0x0000141201007387 */ /* 0x0003d80000100800 */
[----:B------:R-:W-:Y:S05]  /*7760*/  @!P0 BRA `(.L_x_254) ;  /* 0x0000ab0000008947 */ /* 0x000fea0003800000 */
[----:B------:R-:W2:Y:S01]  /*7770*/  LDL R17, [R1+0x4] ;  /* 0x0000040001117983 */ /* 0x000ea20000100800 */
[----:B------:R-:W-:-:S03]  /*7780*/  ISETP.NE.U32.AND P0, PT, RZ, c[0x0][0x340], PT ;  /* 0x0000d000ff007a0c */ /* 0x000fc60003f05070 */
[----:B------:R-:W3:Y:S01]  /*7790*/  LDL R19, [R1+0x10] ;  /* 0x0000100001137983 */ /* 0x000ee20000100800 */
[----:B------:R-:W-:-:S13]  /*77a0*/  ISETP.NE.AND.EX P2, PT, RZ, c[0x0][0x344], PT, P0 ;  /* 0x0000d100ff007a0c */ /* 0x000fda0003f45300 */
[----:B------:R-:W-:-:S05]  /*77b0*/  @P2 MOV R2, 0x4 ;  /* 0x0000000400022802 */ /* 0x000fca0000000f00 */
[----:B------:R-:W-:-:S05]  /*77c0*/  @P2 IMAD.WIDE R2, R246, R2, c[0x0][0x340] ;  /* 0x0000d000f6022625 */ /* 0x000fca00078e0202 */
[----:B------:R4:W3:Y:S01]  /*77d0*/  @P2 LDG.E R14, [R2.64] ;  /* 0x00000008020e2981 */ /* 0x0008e2000c1e1900 */
[----:B------:R-:W-:-:S05]  /*77e0*/  SHF.R.S32.HI R0, RZ, 0x1f, R157 ;  /* 0x0000001fff007819 */ /* 0x000fca000001149d */
[----:B------:R-:W-:Y:S01]  /*77f0*/  IMAD R0, R0, c[0x0][0x178], RZ ;  /* 0x00005e0000007a24 */ /* 0x000fe200078e02ff */
[----:B------:R-:W-:-:S03]  /*7800*/  IADD3 R4, P0, R137, R9, RZ ;  /* 0x0000000989047210 */ /* 0x000fc60007f1e0ff */
[----:B------:R-:W-:Y:S01]  /*7810*/  IMAD R5, R157, c[0x0][0x17c], R0 ;  /* 0x00005f009d057a24 */ /* 0x000fe200078e0200 */
[----:B----4-:R-:W-:-:S04]  /*7820*/  MOV R2, c[0x0][0x2c4] ;  /* 0x0000b10000027a02 */ /* 0x010fc80000000f00 */
[----:B------:R-:W-:Y:S01]  /*7830*/  ISETP.NE.AND P1, PT, R2, 0x1, PT ;  /* 0x000000010200780c */ /* 0x000fe20003f25270 */
[----:B------:R-:W-:Y:S01]  /*7840*/  IMAD R2, R163, 0x10, R137 ;  /* 0x00000010a3027824 */ /* 0x000fe200078e0289 */
[----:B------:R-:W-:Y:S02]  /*7850*/  MOV R7, R133 ;  /* 0x0000008500077202 */ /* 0x000fe40000000f00 */
[----:B------:R-:W-:Y:S02]  /*7860*/  ISETP.GE.AND P3, PT, R132, c[0x0][0x198], PT ;  /* 0x0000660084007a0c */ /* 0x000fe40003f66270 */
[----:B------:R-:W-:Y:S02]  /*7870*/  IADD3 R112, R18, -0x1, RZ ;  /* 0xffffffff12707810 */ /* 0x000fe40007ffe0ff */
[----:B--2---:R-:W-:Y:S01]  /*7880*/  LEA R12, R17, R2, 0x7 ;  /* 0x00000002110c7211 */ /* 0x004fe200078e38ff */
[----:B------:R-:W-:-:S04]  /*7890*/  IMAD.WIDE.U32 R2, R157, c[0x0][0x178], RZ ;  /* 0x00005e009d027a25 */ /* 0x000fc800078e00ff */
[----:B------:R-:W-:-:S04]  /*78a0*/  @P1 IMAD.HI.U32 R6, R12, c[0x0][0x2c8], RZ ;  /* 0x0000b2000c061a27 */ /* 0x000fc800078e00ff */
[----:B------:R-:W-:Y:S01]  /*78b0*/  IMAD.IADD R3, R3, 0x1, R5 ;  /* 0x0000000103037824 */ /* 0x000fe200078e0205 */
[----:B------:R-:W-:Y:S02]  /*78c0*/  LEA.HI.X.SX32 R5, R9, R183, 0x1, P0 ;  /* 0x000000b709057211 */ /* 0x000fe400000f0eff */
[----:B------:R-:W-:Y:S02]  /*78d0*/  MOV R0, R12 ;  /* 0x0000000c00007202 */ /* 0x000fe40000000f00 */
[----:B------:R-:W-:Y:S01]  /*78e0*/  ISETP.NE.U32.AND P0, PT, RZ, c[0x0][0x348], PT ;  /* 0x0000d200ff007a0c */ /* 0x000fe20003f05070 */
[----:B------:R-:W-:Y:S01]  /*78f0*/  IMAD R10, R5, c[0x0][0x1e0], RZ ;  /* 0x00007800050a7a24 */ /* 0x000fe200078e02ff */
[----:B------:R-:W-:Y:S02]  /*7900*/  @P1 SHF.R.U32.HI R0, RZ, c[0x0][0x2cc], R6 ;  /* 0x0000b300ff001a19 */ /* 0x000fe40000011606 */
[----:B------:R-:W-:Y:S02]  /*7910*/  MOV R6, R132 ;  /* 0x0000008400067202 */ /* 0x000fe40000000f00 */
[----:B------:R-:W-:Y:S01]  /*7920*/  ISETP.NE.AND.EX P0, PT, RZ, c[0x0][0x34c], PT, P0 ;  /* 0x0000d300ff007a0c */ /* 0x000fe20003f05300 */
[----:B------:R-:W-:-:S02]  /*7930*/  IMAD R13, R4, c[0x0][0x1e4], R10 ;  /* 0x00007900040d7a24 */ /* 0x000fc400078e020a */
[----:B------:R-:W-:-:S04]  /*7940*/  IMAD.WIDE.U32 R8, R4, c[0x0][0x1e0], R6 ;  /* 0x0000780004087a25 */ /* 0x000fc800078e0006 */
[----:B------:R-:W-:Y:S01]  /*7950*/  IMAD.WIDE.U32 R10, R4, c[0x0][0x208], R6 ;  /* 0x00008200040a7a25 */ /* 0x000fe200078e0006 */
[----:B------:R-:W-:-:S03]  /*7960*/  SEL R7, R135, RZ, !P0 ;  /* 0x000000ff87077207 */ /* 0x000fc60004000000 */
[----:B------:R-:W-:Y:S02]  /*7970*/  IMAD R6, R5, c[0x0][0x208], RZ ;  /* 0x0000820005067a24 */ /* 0x000fe400078e02ff */
[----:B---3--:R-:W-:-:S04]  /*7980*/  IMAD.WIDE.U32 R2, R19, c[0x0][0x1b8], R2 ;  /* 0x00006e0013027a25 */ /* 0x008fc800078e0002 */
[----:B------:R-:W-:Y:S01]  /*7990*/  IMAD.IADD R5, R9, 0x1, R13 ;  /* 0x0000000109057824 */ /* 0x000fe200078e020d */
[----:B------:R-:W-:Y:S01]  /*79a0*/  SEL R9, R246, RZ, !P0 ;  /* 0x000000fff6097207 */ /* 0x000fe20004000000 */
[----:B------:R-:W-:Y:S01]  /*79b0*/  IMAD R13, R4, c[0x0][0x20c], R6 ;  /* 0x00008300040d7a24 */ /* 0x000fe200078e0206 */
[----:B------:R-:W-:Y:S01]  /*79c0*/  MOV R4, R8 ;  /* 0x0000000800047202 */ /* 0x000fe20000000f00 */
[----:B------:R-:W-:Y:S02]  /*79d0*/  IMAD R7, R7, c[0x0][0x1c0], RZ ;  /* 0x0000700007077a24 */ /* 0x000fe400078e02ff */
[----:B------:R-:W-:Y:S01]  /*79e0*/  IMAD R3, R19, c[0x0][0x1bc], R3 ;  /* 0x00006f0013037a24 */ /* 0x000fe200078e0203 */
[----:B------:R-:W-:Y:S01]  /*79f0*/  SHF.R.S32.HI R8, RZ, 0x1f, R0 ;  /* 0x0000001fff087819 */ /* 0x000fe20000011400 */
[----:B------:R-:W-:Y:S01]  /*7a00*/  IMAD R16, R9, c[0x0][0x1c4], R7 ;  /* 0x0000710009107a24 */ /* 0x000fe200078e0207 */
[----:B------:R-:W-:Y:S01]  /*7a10*/  IADD3 R15, -R0, RZ, RZ ;  /* 0x000000ff000f7210 */ /* 0x000fe20007ffe1ff */
[----:B------:R-:W-:Y:S01]  /*7a20*/  IMAD.WIDE.U32 R6, R19, c[0x0][0x1e8], R4 ;  /* 0x00007a0013067a25 */ /* 0x000fe200078e0004 */
[----:B------:R-:W-:-:S03]  /*7a30*/  MOV R4, R10 ;  /* 0x0000000a00047202 */ /* 0x000fc60000000f00 */
[----:B------:R-:W-:-:S04]  /*7a40*/  IMAD.WIDE.U32 R2, R9, c[0x0][0x1c0], R2 ;  /* 0x0000700009027a25 */ /* 0x000fc800078e0002 */
[----:B------:R-:W-:Y:S01]  /*7a50*/  IMAD.IADD R5, R11, 0x1, R13 ;  /* 0x000000010b057824 */ /* 0x000fe200078e020d */
[----:B------:R-:W-:Y:S01]  /*7a60*/  IADD3 R3, R3, R16, RZ ;  /* 0x0000001003037210 */ /* 0x000fe20007ffe0ff */
[----:B------:R-:W-:Y:S02]  /*7a70*/  IMAD R9, R19, c[0x0][0x1ec], R7 ;  /* 0x00007b0013097a24 */ /* 0x000fe400078e0207 */
[----:B------:R-:W-:Y:S02]  /*7a80*/  IMAD R7, R8, c[0x0][0x1b0], RZ ;  /* 0x00006c0008077a24 */ /* 0x000fe400078e02ff */
[----:B------:R-:W-:Y:S02]  /*7a90*/  IMAD R11, R15, c[0x0][0x2c4], R12 ;  /* 0x0000b1000f0b7a24 */ /* 0x000fe400078e020c */
[----:B------:R-:W-:Y:S01]  /*7aa0*/  IMAD.WIDE.U32 R4, R19, c[0x0][0x210], R4 ;  /* 0x0000840013047a25 */ /* 0x000fe200078e0004 */
[----:B------:R-:W-:Y:S02]  /*7ab0*/  MOV R8, R6 ;  /* 0x0000000600087202 */ /* 0x000fe40000000f00 */
[----:B------:R-:W-:Y:S01]  /*7ac0*/  ISETP.NE.U32.AND P0, PT, RZ, c[0x0][0x350], PT ;  /* 0x0000d400ff007a0c */ /* 0x000fe20003f05070 */
[----:B------:R-:W-:-:S02]  /*7ad0*/  IMAD R6, R0, c[0x0][0x1b4], R7 ;  /* 0x00006d0000067a24 */ /* 0x000fc400078e0207 */
[----:B------:R-:W-:Y:S01]  /*7ae0*/  IMAD.WIDE.U32 R2, R0, c[0x0][0x1b0], R2 ;  /* 0x00006c0000027a25 */ /* 0x000fe200078e0002 */
[----:B------:R-:W-:-:S03]  /*7af0*/  @P2 SHF.R.S32.HI R0, RZ, 0x1f, R14 ;  /* 0x0000001fff002819 */ /* 0x000fc6000001140e */
[----:B------:R-:W-:Y:S01]  /*7b00*/  IMAD R7, R19, c[0x0][0x214], R5 ;  /* 0x0000850013077a24 */ /* 0x000fe200078e0205 */
[----:B------:R-:W-:Y:S02]  /*7b10*/  SHF.R.S32.HI R5, RZ, 0x1f, R11 ;  /* 0x0000001fff057819 */ /* 0x000fe4000001140b */
[----:B------:R-:W-:Y:S02]  /*7b20*/  @!P2 MOV R0, R135 ;  /* 0x000000870000a202 */ /* 0x000fe40000000f00 */
[----:B------:R-:W-:Y:S01]  /*7b30*/  ISETP.NE.AND.EX P0, PT, RZ, c[0x0][0x354], PT, P0 ;  /* 0x0000d500ff007a0c */ /* 0x000fe20003f05300 */
[----:B------:R-:W-:Y:S01]  /*7b40*/  IMAD.IADD R3, R3, 0x1, R6 ;  /* 0x0000000103037824 */ /* 0x000fe200078e0206 */
[----:B------:R-:W-:Y:S01]  /*7b50*/  MOV R6, R4 ;  /* 0x0000000400067202 */ /* 0x000fe20000000f00 */
[----:B------:R-:W-:Y:S01]  /*7b60*/  IMAD R5, R5, c[0x0][0x1a8], RZ ;  /* 0x00006a0005057a24 */ /* 0x000fe200078e02ff */
[----:B------:R-:W-:Y:S02]  /*7b70*/  @!P2 MOV R14, R246 ;  /* 0x000000f6000ea202 */ /* 0x000fe40000000f00 */
[----:B------:R-:W-:Y:S01]  /*7b80*/  SEL R4, R0, RZ, !P0 ;  /* 0x000000ff00047207 */ /* 0x000fe20004000000 */
[C---:B------:R-:W-:Y:S01]  /*7b90*/  IMAD R5, R11.reuse, c[0x0][0x1ac], R5 ;  /* 0x00006b000b057a24 */ /* 0x040fe200078e0205 */
[----:B------:R-:W-:Y:S01]  /*7ba0*/  SEL R0, R14, RZ, !P0 ;  /* 0x000000ff0e007207 */ /* 0x000fe20004000000 */
[----:B------:R-:W-:-:S04]  /*7bb0*/  IMAD.WIDE.U32 R2, R11, c[0x0][0x1a8], R2 ;  /* 0x00006a000b027a25 */ /* 0x000fc800078e0002 */
[C---:B------:R-:W-:Y:S02]  /*7bc0*/  IMAD R10, R4.reuse, c[0x0][0x1f0], RZ ;  /* 0x00007c00040a7a24 */ /* 0x040fe400078e02ff */
[----:B------:R-:W-:Y:S02]  /*7bd0*/  IMAD R4, R4, c[0x0][0x218], RZ ;  /* 0x0000860004047a24 */ /* 0x000fe400078e02ff */
[----:B------:R-:W-:Y:S01]  /*7be0*/  IMAD.IADD R3, R3, 0x1, R5 ;  /* 0x0000000103037824 */ /* 0x000fe200078e0205 */
[----:B------:R-:W-:Y:S01]  /*7bf0*/  LEA R5, P0, R2, c[0x0][0x160], 0x1 ;  /* 0x0000580002057a11 */ /* 0x000fe200078008ff */
[----:B------:R-:W-:-:S04]  /*7c00*/  IMAD.WIDE.U32 R248, R0, c[0x0][0x218], R6 ;  /* 0x0000860000f87a25 */ /* 0x000fc800078e0006 */
[----:B------:R-:W-:-:S04]  /*7c10*/  IMAD.WIDE.U32 R250, R0, c[0x0][0x1f0], R8 ;  /* 0x00007c0000fa7a25 */ /* 0x000fc800078e0008 */
[C---:B------:R-:W-:Y:S02]  /*7c20*/  IMAD R7, R0.reuse, c[0x0][0x1f4], R10 ;  /* 0x00007d0000077a24 */ /* 0x040fe400078e020a */
[----:B------:R-:W-:Y:S01]  /*7c30*/  IMAD R6, R0, c[0x0][0x21c], R4 ;  /* 0x0000870000067a24 */ /* 0x000fe200078e0204 */
[----:B------:R-:W-:Y:S02]  /*7c40*/  LEA.HI.X R4, R2, c[0x0][0x164], R3, 0x1, P0 ;  /* 0x0000590002047a11 */ /* 0x000fe400000f0c03 */
[----:B------:R-:W-:-:S05]  /*7c50*/  IADD3 R2, R251, R7, RZ ;  /* 0x00000007fb027210 */ /* 0x000fca0007ffe0ff */
[----:B------:R2:W-:Y:S01]  /*7c60*/  STL [R1+0x8], R2 ;  /* 0x0000080201007387 */ /* 0x0005e20000100800 */
[----:B------:R-:W-:Y:S02]  /*7c70*/  ISETP.GE.AND P1, PT, R132, c[0x0][0x1d4], PT ;  /* 0x0000750084007a0c */ /* 0x000fe40003f26270 */
[----:B------:R-:W-:Y:S02]  /*7c80*/  LEA R0, R17, R137, 0x7 ;  /* 0x0000008911007211 */ /* 0x000fe400078e38ff */
[----:B------:R-:W-:Y:S01]  /*7c90*/  IADD3 R252, R249, R6, RZ ;  /* 0x00000006f9fc7210 */ /* 0x000fe20007ffe0ff */
[----:B------:R-:W-:Y:S06]  /*7ca0*/  BRA.DIV ~URZ, `(.L_x_255) ;  /* 0x0000e4427f007947 */ /* 0x000fec000b800000 */
[----:B------:R3:W4:Y:S02]  /*7cb0*/  SHFL.IDX PT, R6, R4, RZ, 0x181f ;  /* 0x00181fff04067589 */ /* 0x00072400000e0000 */
.L_x_385:
[----:B------:R-:W-:Y:S05]  /*7cc0*/  BRA.DIV ~URZ, `(.L_x_256) ;  /* 0x0000e4927f007947 */ /* 0x000fea000b800000 */
[----:B--2---:R2:W1:Y:S02]  /*7cd0*/  SHFL.IDX PT, R2, R5, RZ, 0x181f ;  /* 0x00181fff05027589 */ /* 0x00446400000e0000 */
.L_x_386:
[----:B------:R-:W-:Y:S01]  /*7ce0*/  IMAD R13, R162, c[0x0][0x2c4], RZ ;  /* 0x0000b100a20d7a24 */ /* 0x000fe200078e02ff */
[----:B------:R-:W-:Y:S04]  /*7cf0*/  BSSY B0, `(.L_x_257) ;  /* 0x0000009000007945 */ /* 0x000fe80003800000 */
[----:B------:R-:W-:-:S13]  /*7d00*/  ISETP.GE.AND P0, PT, R0, R13, PT ;  /* 0x0000000d0000720c */ /* 0x000fda0003f06270 */
[----:B------:R-:W-:Y:S05]  /*7d10*/  @P0 BRA `(.L_x_258) ;  /* 0x0000006000000947 */ /* 0x000fea0003800000 */
[----:B-1----:R-:W-:-:S04]  /*7d20*/  LEA R2, P0, R132, R2, 0x1 ;  /* 0x0000000284027211 */ /* 0x002fc800078008ff */
[----:B----4-:R-:W-:-:S05]  /*7d30*/  LEA.HI.X R3, R132, R6, R133, 0x1, P0 ;  /* 0x0000000684037211 */ /* 0x010fca00000f0c85 */
[----:B------:R-:W-:Y:S01]  /*7d40*/  @!PT LDS RZ, [RZ] ;  /* 0x00000000fffff984 */ /* 0x000fe20000000800 */
[----:B------:R-:W-:Y:S01]  /*7d50*/  @!PT LDS RZ, [RZ] ;  /* 0x00000000fffff984 */ /* 0x000fe20000000800 */
[----:B------:R-:W-:Y:S01]  /*7d60*/  @!PT LDS RZ, [RZ] ;  /* 0x00000000fffff984 */ /* 0x000fe20000000800 */
[----:B------:R1:W-:Y:S04]  /*7d70*/  LDGSTS.E.BYPASS.LTC128B.128 [R215+0x5100], [R2.64], !P3 ;  /* 0x0510000002d77fae */ /* 0x0003e8000d901d48 */
.L_x_258:
[----:B------:R-:W-:Y:S05]  /*7d80*/  BSYNC B0 ;  /* 0x0000000000007941 */ /* 0x000fea0003800000 */
.L_x_257:
[----:B------:R-:W-:Y:S05]  /*7d90*/  BRA.DIV ~URZ, `(.L_x_259) ;  /* 0x0000e4327f007947 */ /* 0x000fea000b800000 */
[----:B----4-:R4:W2:Y:S04]  /*7da0*/  SHFL.IDX PT, R6, R4, 0x1, 0x181f ;  /* 0x00381f0004067f89 */ /* 0x0108a800000e0000 */
[----:B-1----:R4:W1:Y:S02]  /*7db0*/  SHFL.IDX PT, R2, R5, 0x1, 0x181f ;  /* 0x00381f0005027f89 */ /* 0x00286400000e0000 */
.L_x_387:
        /* <DEDUP_REMOVED lines=10> */
.L_x_261:
[----:B------:R-:W-:Y:S05]  /*7e60*/  BSYNC B0 ;  /* 0x0000000000007941 */ /* 0x000fea0003800000 */
.L_x_260:
[----:B------:R-:W-:Y:S05]  /*7e70*/  BRA.DIV ~URZ, `(.L_x_262) ;  /* 0x0000e4227f007947 */ /* 0x000fea000b800000 */
[----:B--2---:R2:W3:Y:S02]  /*7e80*/  SHFL.IDX PT, R6, R4, 0x2, 0x181f ;  /* 0x00581f0004067f89 */ /* 0x0044e400000e0000 */
.L_x_388:
[----:B------:R-:W-:Y:S05]  /*7e90*/  BRA.DIV ~URZ, `(.L_x_263) ;  /* 0x0000e4727f007947 */ /* 0x000fea000b800000 */
[----:B-1----:R1:W2:Y:S02]  /*7ea0*/  SHFL.IDX PT, R2, R5, 0x2, 0x181f ;  /* 0x00581f0005027f89 */ /* 0x0022a400000e0000 */
.L_x_389:
[----:B------:R-:W-:Y:S01]  /*7eb0*/  IADD3 R3, R0, 0x20, RZ ;  /* 0x0000002000037810 */ /* 0x000fe20007ffe0ff */
[----:B------:R-:W-:Y:S03]  /*7ec0*/  BSSY B0, `(.L_x_264) ;  /* 0x0000009000007945 */ /* 0x000fe60003800000 */
[----:B------:R-:W-:-:S13]  /*7ed0*/  ISETP.GE.AND P0, PT, R3, R13, PT ;  /* 0x0000000d0300720c */ /* 0x000fda0003f06270 */
[----:B------:R-:W-:Y:S05]  /*7ee0*/  @P0 BRA `(.L_x_265) ;  /* 0x0000006000000947 */ /* 0x000fea0003800000 */
[----:B--2---:R-:W-:-:S04]  /*7ef0*/  LEA R2, P0, R132, R2, 0x1 ;  /* 0x0000000284027211 */ /* 0x004fc800078008ff */
[----:B---3--:R-:W-:-:S05]  /*7f00*/  LEA.HI.X R3, R132, R6, R133, 0x1, P0 ;  /* 0x0000000684037211 */ /* 0x008fca00000f0c85 */
[----:B------:R-:W-:Y:S01]  /*7f10*/  @!PT LDS RZ, [RZ] ;  /* 0x00000000fffff984 */ /* 0x000fe20000000800 */
[----:B------:R-:W-:Y:S01]  /*7f20*/  @!PT LDS RZ, [RZ] ;  /* 0x00000000fffff984 */ /* 0x000fe20000000800 */
[----:B------:R-:W-:Y:S01]  /*7f30*/  @!PT LDS RZ, [RZ] ;  /* 0x00000000fffff984 */ /* 0x000fe20000000800 */
[----:B------:R2:W-:Y:S04]  /*7f40*/  LDGSTS.E.BYPASS.LTC128B.128 [R215+0x6100], [R2.64], !P3 ;  /* 0x0610000002d77fae */ /* 0x0005e8000d901d48 */
.L_x_265:
[----:B------:R-:W-:Y:S05]  /*7f50*/  BSYNC B0 ;  /* 0x0000000000007941 */ /* 0x000fea0003800000 */
.L_x_264:
[----:B------:R-:W-:Y:S05]  /*7f60*/  BRA.DIV ~URZ, `(.L_x_266) ;  /* 0x0000e4127f007947 */ /* 0x000fea000b800000 */
[----:B---3--:R3:W1:Y:S04]  /*7f70*/  SHFL.IDX PT, R6, R4, 0x3, 0x181f ;  /* 0x00781f0004067f89 */ /* 0x00866800000e0000 */
[----:B--2---:R3:W2:Y:S02]  /*7f80*/  SHFL.IDX PT, R2, R5, 0x3, 0x181f ;  /* 0x00781f0005027f89 */ /* 0x0046a400000e0000 */
.L_x_390:
[----:B------:R-:W-:Y:S01]  /*7f90*/  IADD3 R3, R0, 0x30, RZ ;  /* 0x0000003000037810 */ /* 0x000fe20007ffe0ff */
[----:B------:R-:W-:Y:S03]  /*7fa0*/  BSSY B0, `(.L_x_267) ;  /* 0x0000009000007945 */ /* 0x000fe60003800000 */
[----:B------:R-:W-:-:S13]  /*7fb0*/  ISETP.GE.AND P0, PT, R3, R13, PT ;  /* 0x0000000d0300720c */ /* 0x000fda0003f06270 */
[----:B------:R-:W-:Y:S05]  /*7fc0*/  @P0 BRA `(.L_x_268) ;  /* 0x0000006000000947 */ /* 0x000fea0003800000 */
[----:B--2---:R-:W-:-:S04]  /*7fd0*/  LEA R2, P0, R132, R2, 0x1 ;  /* 0x0000000284027211 */ /* 0x004fc800078008ff */
[----:B-1----:R-:W-:-:S05]  /*7fe0*/  LEA.HI.X R3, R132, R6, R133, 0x1, P0 ;  /* 0x0000000684037211 */ /* 0x002fca00000f0c85 */
[----:B------:R-:W-:Y:S01]  /*7ff0*/  @!PT LDS RZ, [RZ] ;  /* 0x00000000fffff984 */ /* 0x000fe20000000800 */
[----:B------:R-:W-:Y:S01]  /*8000*/  @!PT LDS RZ, [RZ] ;  /* 0x00000000fffff984 */ /* 0x000fe20000000800 */
[----:B------:R-:W-:Y:S01]  /*8010*/  @!PT LDS RZ, [RZ] ;  /* 0x00000000fffff984 */ /* 0x000fe20000000800 */
[----:B------:R1:W-:Y:S04]  /*8020*/  LDGSTS.E.BYPASS.LTC128B.128 [R215+0x6900], [R2.64], !P3 ;  /* 0x0690000002d77fae */ /* 0x0003e8000d901d48 */
.L_x_268:
[----:B------:R-:W-:Y:S05]  /*8030*/  BSYNC B0 ;  /* 0x0000000000007941 */ /* 0x000fea0003800000 */
.L_x_267:
[----:B------:R-:W-:Y:S05]  /*8040*/  BRA.DIV ~URZ, `(.L_x_269) ;  /* 0x0000e4027f007947 */ /* 0x000fea000b800000 */
[----:B-1----:R1:W3:Y:S02]  /*8050*/  SHFL.IDX PT, R6, R4, 0x4, 0x181f ;  /* 0x00981f0004067f89 */ /* 0x0022e400000e0000 */
.L_x_391:
[----:B------:R-:W-:Y:S05]  /*8060*/  BRA.DIV ~URZ, `(.L_x_270) ;  /* 0x0000e4527f007947 */ /* 0x000fea000b800000 */
[----:B--2---:R2:W1:Y:S02]  /*8070*/  SHFL.IDX PT, R2, R5, 0x4, 0x181f ;  /* 0x00981f0005027f89 */ /* 0x00446400000e0000 */
.L_x_392:
        /* <DEDUP_REMOVED lines=10> */
.L_x_272:
[----:B------:R-:W-:Y:S05]  /*8120*/  BSYNC B0 ;  /* 0x0000000000007941 */ /* 0x000fea0003800000 */
.L_x_271:
[----:B------:R-:W-:Y:S05]  /*8130*/  BRA.DIV ~URZ, `(.L_x_273) ;  /* 0x0000e3f27f007947 */ /* 0x000fea000b800000 */
[----:B---3--:R3:W2:Y:S04]  /*8140*/  SHFL.IDX PT, R6, R4, 0x5, 0x181f ;  /* 0x00b81f0004067f89 */ /* 0x0086a800000e0000 */
[----:B-1----:R3:W1:Y:S02]  /*8150*/  SHFL.IDX PT, R2, R5, 0x5, 0x181f ;  /* 0x00b81f0005027f89 */ /* 0x00266400000e0000 */
.L_x_393:
        /* <DEDUP_REMOVED lines=10> */
.L_x_275:
[----:B------:R-:W-:Y:S05]  /*8200*/  BSYNC B0 ;  /* 0x0000000000007941 */ /* 0x000fea0003800000 */
.L_x_274:
[----:B------:R-:W-:Y:S05]  /*8210*/  BRA.DIV ~URZ, `(.L_x_276) ;  /* 0x0000e3e27f007947 */ /* 0x000fea000b800000 */
[----:B--2---:R2:W3:Y:S02]  /*8220*/  SHFL.IDX PT, R6, R4, 0x6, 0x181f ;  /* 0x00d81f0004067f89 */ /* 0x0044e400000e0000 */
.L_x_394:
[----:B------:R-:W-:Y:S05]  /*8230*/  BRA.DIV ~URZ, `(.L_x_277) ;  /* 0x0000e4327f007947 */ /* 0x000fea000b800000 */
[----:B-1----:R1:W2:Y:S02]  /*8240*/  SHFL.IDX PT, R2, R5, 0x6, 0x181f ;  /* 0x00d81f0005027f89 */ /* 0x0022a400000e0000 */
.L_x_395:
        /* <DEDUP_REMOVED lines=10> */
.L_x_279:
[----:B------:R-:W-:Y:S05]  /*82f0*/  BSYNC B0 ;  /* 0x0000000000007941 */ /* 0x000fea0003800000 */
.L_x_278:
[----:B------:R-:W-:Y:S05]  /*8300*/  BRA.DIV ~URZ, `(.L_x_280) ;  /* 0x0000e3d27f007947 */ /* 0x000fea000b800000 */
[----:B--234-:R-:W2:Y:S04]  /*8310*/  SHFL.IDX PT, R4, R4, 0x7, 0x181f ;  /* 0x00f81f0004047f89 */ /* 0x01cea800000e0000 */
[----:B------:R3:W4:Y:S02]  /*8320*/  SHFL.IDX PT, R2, R5, 0x7, 0x181f ;  /* 0x00f81f0005027f89 */ /* 0x00072400000e0000 */
.L_x_396:
[----:B------:R-:W-:-:S04]  /*8330*/  IADD3 R0, R0, 0x70, RZ ;  /* 0x0000007000007810 */ /* 0x000fc80007ffe0ff */
[----:B------:R-:W-:-:S13]  /*8340*/  ISETP.GE.AND P0, PT, R0, R13, PT ;  /* 0x0000000d0000720c */ /* 0x000fda0003f06270 */
[----:B----4-:R-:W-:-:S04]  /*8350*/  @!P0 LEA R2, P2, R132, R2, 0x1 ;  /* 0x0000000284028211 */ /* 0x010fc800078408ff */
[----:B--2---:R-:W-:-:S05]  /*8360*/  @!P0 LEA.HI.X R3, R132, R4, R133, 0x1, P2 ;  /* 0x0000000484038211 */ /* 0x004fca00010f0c85 */
[----:B------:R-:W-:Y:S01]  /*8370*/  @!PT LDS RZ, [RZ] ;  /* 0x00000000fffff984 */ /* 0x000fe20000000800 */
[----:B------:R-:W-:Y:S01]  /*8380*/  @!PT LDS RZ, [RZ] ;  /* 0x00000000fffff984 */ /* 0x000fe20000000800 */
[----:B------:R-:W-:Y:S01]  /*8390*/  @!PT LDS RZ, [RZ] ;  /* 0x00000000fffff984 */ /* 0x000fe20000000800 */
[----:B------:R2:W-:Y:S04]  /*83a0*/  @!P0 LDGSTS.E.BYPASS.LTC128B.128 [R215+0x8900], [R2.64], !P3 ;  /* 0x0890000002d78fae */ /* 0x0005e8000d901d48 */
[----:B------:R-:W0:Y:S01]  /*83b0*/  LDGDEPBAR ;  /* 0x00000000000079af */ /* 0x000e220000000000 */
[----:B------:R-:W-:Y:S02]  /*83c0*/  WARPSYNC 0xffffffff ;  /* 0xffffffff00007948 */ /* 0x000fe40003800000 */
[----:B------:R-:W4:Y:S04]  /*83d0*/  LDL R186, [R1+0x14] ;  /* 0x0000140001ba7983 */ /* 0x000f280000100800 */
[----:B-1-3--:R-:W3:Y:S01]  /*83e0*/  LDL R5, [R1+0x8] ;  /* 0x0000080001057983 */ /* 0x00aee20000100800 */
[----:B------:R-:W-:Y:S01]  /*83f0*/  IMAD.MOV.U32 R113, RZ, RZ, -0x50 ;  /* 0xffffffb0ff717424 */ /* 0x000fe200078e00ff */
[----:B------:R-:W-:Y:S01]  /*8400*/  SHF.R.S32.HI R72, RZ, 0x1f, R112 ;  /* 0x0000001fff487819 */ /* 0x000fe20000011470 */
[----:B--2---:R-:W-:-:S04]  /*8410*/  IMAD.WIDE.U32 R2, R112, c[0x0][0x1e0], RZ ;  /* 0x0000780070027a25 */ /* 0x004fc800078e00ff */
[----:B------:R-:W-:-:S04]  /*8420*/  IMAD R0, R72, c[0x0][0x1e0], RZ ;  /* 0x0000780048007a24 */ /* 0x000fc800078e02ff */
[----:B------:R-:W-:Y:S02]  /*8430*/  IMAD R0, R112, c[0x0][0x1e4], R0 ;  /* 0x0000790070007a24 */ /* 0x000fe400078e0200 */
[----:B------:R-:W-:Y:S02]  /*8440*/  IMAD.MOV.U32 R180, RZ, RZ, R250 ;  /* 0x000000ffffb47224 */ /* 0x000fe400078e00fa */
[----:B------:R-:W-:Y:S02]  /*8450*/  IMAD.IADD R0, R3, 0x1, R0 ;  /* 0x0000000103007824 */ /* 0x000fe400078e0200 */
[----:B------:R-:W-:Y:S02]  /*8460*/  IMAD.MOV.U32 R114, RZ, RZ, c[0x0][0x1e0] ;  /* 0x00007800ff727624 */ /* 0x000fe400078e00ff */
[----:B------:R-:W-:Y:S02]  /*8470*/  IMAD.MOV.U32 R183, RZ, RZ, c[0x0][0x1e4] ;  /* 0x00007900ffb77624 */ /* 0x000fe400078e00ff */
[----:B------:R-:W-:-:S04]  /*8480*/  IMAD.WIDE.U32 R6, R114, 0x20, RZ ;  /* 0x0000002072067825 */ /* 0x000fc800078e00ff */
[----:B------:R-:W-:Y:S01]  /*8490*/  IMAD.SHL.U32 R9, R183, 0x20, RZ ;  /* 0x00000020b7097824 */ /* 0x000fe200078e00ff */
[----:B------:R-:W-:Y:S01]  /*84a0*/  BSSY B0, `(.L_x_281) ;  /* 0x000002a000007945 */ /* 0x000fe20003800000 */
[----:B------:R-:W-:Y:S01]  /*84b0*/  BAR.SYNC.DEFER_BLOCKING 0x0 ;  /* 0x0000000000007b1d */ /* 0x000fe20000010000 */
[----:B----4-:R-:W-:-:S05]  /*84c0*/  IMAD R113, R186, R113, 0x50 ;  /* 0x00000050ba717424 */ /* 0x010fca00078e0271 */
[----:B------:R-:W-:Y:S01]  /*84d0*/  IADD3 R88, R113, R182, -R137 ;  /* 0x000000b671587210 */ /* 0x000fe20007ffe889 */
[----:B---3--:R-:W-:-:S03]  /*84e0*/  IMAD.MOV.U32 R181, RZ, RZ, R5 ;  /* 0x000000ffffb57224 */ /* 0x008fc600078e0005 */
[----:B------:R-:W-:Y:S01]  /*84f0*/  ISETP.GE.AND P3, PT, R88, 0x11, PT ;  /* 0x000000115800780c */ /* 0x000fe20003f66270 */
[----:B------:R-:W-:Y:S01]  /*8500*/  IMAD.WIDE.U32 R4, R2, 0x50, R180 ;  /* 0x0000005002047825 */ /* 0x000fe200078e00b4 */
[C---:B------:R-:W-:Y:S02]  /*8510*/  ISETP.GE.AND P2, PT, R88.reuse, 0x21, PT ;  /* 0x000000215800780c */ /* 0x040fe40003f46270 */
[----:B------:R-:W-:Y:S01]  /*8520*/  ISETP.GE.AND P0, PT, R88, 0x31, PT ;  /* 0x000000315800780c */ /* 0x000fe20003f06270 */
[----:B------:R-:W-:Y:S01]  /*8530*/  IMAD R2, R0, 0x50, RZ ;  /* 0x0000005000027824 */ /* 0x000fe200078e02ff */
[----:B------:R-:W-:-:S03]  /*8540*/  ISETP.GE.AND P6, PT, R88, 0x1, PT ;  /* 0x000000015800780c */ /* 0x000fc60003fc6270 */
[----:B------:R-:W-:-:S04]  /*8550*/  IMAD.IADD R3, R5, 0x1, R2 ;  /* 0x0000000105037824 */ /* 0x000fc800078e0202 */
[----:B------:R-:W-:-:S04]  /*8560*/  @P3 LEA R0, P4, R114, R4, 0x4 ;  /* 0x0000000472003211 */ /* 0x000fc800078820ff */
[----:B------:R-:W-:Y:S02]  /*8570*/  @P3 LEA R14, P5, R0, c[0x0][0x1c8], 0x1 ;  /* 0x00007200000e3a11 */ /* 0x000fe400078a08ff */
[----:B------:R-:W-:Y:S02]  /*8580*/  @P3 LEA.HI.X R2, R114, R3, R183, 0x4, P4 ;  /* 0x0000000372023211 */ /* 0x000fe400020f24b7 */
[----:B------:R-:W-:Y:S02]  /*8590*/  @P2 IADD3 R8, P4, R4, R6, RZ ;  /* 0x0000000604082210 */ /* 0x000fe40007f9e0ff */
[----:B------:R-:W-:Y:S01]  /*85a0*/  @P3 LEA.HI.X R15, R0, c[0x0][0x1cc], R2, 0x1, P5 ;  /* 0x00007300000f3a11 */ /* 0x000fe200028f0c02 */
[----:B------:R-:W-:Y:S01]  /*85b0*/  @P0 IMAD.MOV.U32 R2, RZ, RZ, R4 ;  /* 0x000000ffff020224 */ /* 0x000fe200078e0004 */
[----:B------:R-:W-:Y:S01]  /*85c0*/  @P2 IADD3.X R0, R3, R7, R9, P4, !PT ;  /* 0x0000000703002210 */ /* 0x000fe200027fe409 */
[----:B------:R-:W-:Y:S01]  /*85d0*/  @P0 IMAD R9, R183, 0x30, RZ ;  /* 0x00000030b7090824 */ /* 0x000fe200078e02ff */
[----:B------:R-:W-:Y:S01]  /*85e0*/  @P2 LEA R10, P4, R8, c[0x0][0x1c8], 0x1 ;  /* 0x00007200080a2a11 */ /* 0x000fe200078808ff */
[----:B------:R-:W-:Y:S01]  /*85f0*/  @P0 IMAD.WIDE.U32 R6, R114, 0x30, R2 ;  /* 0x0000003072060825 */ /* 0x000fe200078e0002 */
[----:B------:R-:W-:-:S02]  /*8600*/  @P6 LEA R16, P5, R4, c[0x0][0x1c8], 0x1 ;  /* 0x0000720004106a11 */ /* 0x000fc400078a08ff */
[----:B------:R-:W-:Y:S01]  /*8610*/  @P2 LEA.HI.X R11, R8, c[0x0][0x1cc], R0, 0x1, P4 ;  /* 0x00007300080b2a11 */ /* 0x000fe200020f0c00 */
[----:B------:R-:W-:Y:S01]  /*8620*/  @P0 IMAD.IADD R0, R7, 0x1, R9 ;  /* 0x0000000107000824 */ /* 0x000fe200078e0209 */
[----:B------:R-:W-:Y:S02]  /*8630*/  @P0 LEA R8, P4, R6, c[0x0][0x1c8], 0x1 ;  /* 0x0000720006080a11 */ /* 0x000fe400078808ff */
[----:B------:R-:W-:Y:S02]  /*8640*/  @P6 LEA.HI.X R17, R4, c[0x0][0x1cc], R3, 0x1, P5 ;  /* 0x0000730004116a11 */ /* 0x000fe400028f0c03 */
[----:B------:R-:W-:-:S03]  /*8650*/  @P0 LEA.HI.X R9, R6, c[0x0][0x1cc], R0, 0x1, P4 ;  /* 0x0000730006090a11 */ /* 0x000fc600020f0c00 */
[----:B------:R-:W-:Y:S01]  /*8660*/  @!PT LDS RZ, [RZ] ;  /* 0x00000000fffff984 */ /* 0x000fe20000000800 */
[----:B------:R-:W-:Y:S01]  /*8670*/  @!PT LDS RZ, [RZ] ;  /* 0x00000000fffff984 */ /* 0x000fe20000000800 */
[----:B------:R-:W-:Y:S01]  /*8680*/  @!PT LDS RZ, [RZ] ;  /* 0x00000000fffff984 */ /* 0x000fe20000000800 */
[----:B------:R1:W-:Y:S04]  /*8690*/  @P6 LDGSTS.E.BYPASS.LTC128B.128 [R215+0x2900], [R16.64], !P1 ;  /* 0x0290000010d76fae */ /* 0x0003e8000c901d48 */
[----:B------:R1:W-:Y:S04]  /*86a0*/  @P3 LDGSTS.E.BYPASS.LTC128B.128 [R215+0x3100], [R14.64], !P1 ;  /* 0x031000000ed73fae */ /* 0x0003e8000c901d48 */
[----:B------:R1:W-:Y:S04]  /*86b0*/  @P2 LDGSTS.E.BYPASS.LTC128B.128 [R215+0x3900], [R10.64], !P1 ;  /* 0x039000000ad72fae */ /* 0x0003e8000c901d48 */
[----:B------:R1:W-:Y:S01]  /*86c0*/  @P0 LDGSTS.E.BYPASS.LTC128B.128 [R215+0x4100], [R8.64], !P1 ;  /* 0x0410000008d70fae */ /* 0x0003e2000c901d48 */
[----:B------:R-:W-:-:S13]  /*86d0*/  ISETP.GE.AND P0, PT, R88, 0x41, PT ;  /* 0x000000415800780c */ /* 0x000fda0003f06270 */
[----:B------:R-:W-:Y:S05]  /*86e0*/  @!P0 BRA `(.L_x_282) ;  /* 0x0000005000008947 */ /* 0x000fea0003800000 */
[----:B------:R-:W-:-:S04]  /*86f0*/  LEA R0, P0, R114, R4, 0x6 ;  /* 0x0000000472007211 */ /* 0x000fc800078030ff */
[----:B------:R-:W-:Y:S02]  /*8700*/  LEA.HI.X R3, R114, R3, R183, 0x6, P0 ;  /* 0x0000000372037211 */ /* 0x000fe400000f34b7 */
[----:B------:R-:W-:-:S04]  /*8710*/  LEA R2, P0, R0, c[0x0][0x1c8], 0x1 ;  /* 0x0000720000027a11 */ /* 0x000fc800078008ff */
[----:B------:R-:W-:-:S05]  /*8720*/  LEA.HI.X R3, R0, c[0x0][0x1cc], R3, 0x1, P0 ;  /* 0x0000730000037a11 */ /* 0x000fca00000f0c03 */
[----:B------:R2:W-:Y:S04]  /*8730*/  LDGSTS.E.BYPASS.LTC128B.128 [R215+0x4900], [R2.64], !P1 ;  /* 0x0490000002d77fae */ /* 0x0005e8000c901d48 */
.L_x_282:
[----:B------:R-:W-:Y:S05]  /*8740*/  BSYNC B0 ;  /* 0x0000000000007941 */ /* 0x000fea0003800000 */
.L_x_281:
[----:B------:R-:W-:Y:S01]  /*8750*/  ISETP.LT.AND P0, PT, RZ, c[0x0][0x27c], PT ;  /* 0x00009f00ff007a0c */ /* 0x000fe20003f01270 */
[----:B------:R-:W0:-:S12]  /*8760*/  LDGDEPBAR ;  /* 0x00000000000079af */ /* 0x000e180000000000 */
[----:B------:R-:W-:Y:S05]  /*8770*/  @P0 BRA `(.L_x_283) ;  /* 0x0000002000000947 */ /* 0x000fea0003800000 */
[----:B------:R-:W-:-:S04]  /*8780*/  DEPBAR.LE SB0, 0x1 ;  /* 0x000080400000791a */ /* 0x000fc80000000000 */
[----:B------:R-:W-:Y:S05]  /*8790*/  BRA `(.L_x_284) ;  /* 0x0000340000007947 */ /* 0x000fea0003800000 */
.L_x_283:
[----:B------:R-:W3:Y:S01]  /*87a0*/  LDL R30, [R1+0x4] ;  /* 0x00000400011e7983 */ /* 0x000ee20000100800 */
[----:B-----5:R-:W-:Y:S01]  /*87b0*/  SHF.R.S32.HI R0, RZ, 0x1f, R134 ;  /* 0x0000001fff007819 */ /* 0x020fe20000011486 */
[----:B------:R-:W-:Y:S01]  /*87c0*/  ULDC.U8 UR4, c[0x0][0x298] ;  /* 0x0000a60000047ab9 */ /* 0x000fe20000000000 */
[----:B--2---:R-:W-:Y:S01]  /*87d0*/  IMAD.WIDE.U32 R2, R134, c[0x0][0x280], RZ ;  /* 0x0000a00086027a25 */ /* 0x004fe200078e00ff */
[----:B------:R-:W-:Y:S01]  /*87e0*/  ISETP.NE.AND P3, PT, RZ, UR4, PT ;  /* 0x00000004ff007c0c */ /* 0x000fe2000bf65270 */
[----:B------:R-:W-:Y:S01]  /*87f0*/  BSSY B2, `(.L_x_284) ;  /* 0x000033a000027945 */ /* 0x000fe20003800000 */
[----:B------:R-:W-:Y:S01]  /*8800*/  IADD3 R44, R240, 0x60, RZ ;  /* 0x00000060f02c7810 */ /* 0x000fe20007ffe0ff */
[C---:B------:R-:W-:Y:S02]  /*8810*/  IMAD R6, R0.reuse, c[0x0][0x280], RZ ;  /* 0x0000a00000067a24 */ /* 0x040fe400078e02ff */
[----:B------:R-:W-:Y:S02]  /*8820*/  IMAD R0, R0, c[0x0][0x290], RZ ;  /* 0x0000a40000007a24 */ /* 0x000fe400078e02ff */
[----:B-1----:R-:W-:Y:S01]  /*8830*/  IMAD R8, R134, c[0x0][0x284], R6 ;  /* 0x0000a10086087a24 */ /* 0x002fe200078e0206 */
[----:B------:R-:W-:Y:S01]  /*8840*/  LEA R6, P2, R2, c[0x0][0x270], 0x1 ;  /* 0x00009c0002067a11 */ /* 0x000fe200078408ff */
[----:B------:R-:W-:-:S04]  /*8850*/  IMAD.WIDE.U32 R4, R134, c[0x0][0x290], RZ ;  /* 0x0000a40086047a25 */ /* 0x000fc800078e00ff */
[----:B------:R-:W-:Y:S01]  /*8860*/  IMAD R0, R134, c[0x0][0x294], R0 ;  /* 0x0000a50086007a24 */ /* 0x000fe200078e0200 */
[----:B------:R-:W-:Y:S01]  /*8870*/  LEA R7, P0, R4, c[0x0][0x288], 0x1 ;  /* 0x0000a20004077a11 */ /* 0x000fe200078008ff */
[----:B------:R-:W-:-:S03]  /*8880*/  IMAD.IADD R3, R8, 0x1, R3 ;  /* 0x0000000108037824 */ /* 0x000fc600078e0203 */
[----:B------:R-:W-:Y:S02]  /*8890*/  IADD3 R5, R0, R5, RZ ;  /* 0x0000000500057210 */ /* 0x000fe40007ffe0ff */
[----:B------:R-:W-:Y:S02]  /*88a0*/  LEA.HI.X R0, R2, c[0x0][0x274], R3, 0x1, P2 ;  /* 0x00009d0002007a11 */ /* 0x000fe400010f0c03 */
[----:B------:R-:W-:Y:S01]  /*88b0*/  LEA.HI.X R2, R4, c[0x0][0x28c], R5, 0x1, P0 ;  /* 0x0000a30004027a11 */ /* 0x000fe200000f0c05 */
[----:B---3--:R-:W-:Y:S01]  /*88c0*/  IMAD R3, R30, 0x80, R240 ;  /* 0x000000801e037824 */ /* 0x008fe200078e02f0 */
[----:B------:R-:W-:Y:S05]  /*88d0*/  @!P3 BRA `(.L_x_285) ;  /* 0x000019000000b947 */ /* 0x000fea0003800000 */
[----:B------:R-:W-:Y:S01]  /*88e0*/  ISETP.GE.AND P0, PT, R3, R13, PT ;  /* 0x0000000d0300720c */ /* 0x000fe20003f06270 */
[----:B------:R-:W1:Y:S01]  /*88f0*/  SHFL.IDX PT, R11, R0, RZ, 0x1c1f ;  /* 0x001c1fff000b7589 */ /* 0x000e6200000e0000 */
[----:B------:R-:W-:Y:S01]  /*8900*/  BSSY B0, `(.L_x_286) ;  /* 0x000001a000007945 */ /* 0x000fe20003800000 */
[----:B------:R-:W-:Y:S01]  /*8910*/  CS2R R4, SRZ ;  /* 0x0000000000047805 */ /* 0x000fe2000001ff00 */
[----:B------:R-:W-:Y:S01]  /*8920*/  CS2R R8, SRZ ;  /* 0x0000000000087805 */ /* 0x000fe2000001ff00 */
[----:B------:R-:W2:Y:S04]  /*8930*/  SHFL.IDX PT, R10, R6, RZ, 0x1c1f ;  /* 0x001c1fff060a7589 */ /* 0x000ea800000e0000 */
[----:B------:R3:W4:Y:S04]  /*8940*/  SHFL.IDX PT, R15, R2, RZ, 0x1c1f ;  /* 0x001c1fff020f7589 */ /* 0x00072800000e0000 */
[----:B------:R5:W1:Y:S01]  /*8950*/  SHFL.IDX PT, R14, R7, RZ, 0x1c1f ;  /* 0x001c1fff070e7589 */ /* 0x000a6200000e0000 */
[----:B---3--:R-:W-:Y:S01]  /*8960*/  CS2R R2, SRZ ;  /* 0x0000000000027805 */ /* 0x008fe2000001ff00 */
[----:B-----5:R-:W-:Y:S01]  /*8970*/  CS2R R6, SRZ ;  /* 0x0000000000067805 */ /* 0x020fe2000001ff00 */
[----:B------:R-:W-:Y:S05]  /*8980*/  @P0 BRA `(.L_x_287) ;  /* 0x0000011000000947 */ /* 0x000fea0003800000 */
[----:B-12-4-:R-:W-:Y:S01]  /*8990*/  ISETP.GE.AND P2, PT, R24, c[0x0][0x27c], PT ;  /* 0x00009f0018007a0c */ /* 0x016fe20003f46270 */
[C---:B------:R-:W-:Y:S01]  /*89a0*/  IMAD.SHL.U32 R0, R26.reuse, 0x2, RZ ;  /* 0x000000021a007824 */ /* 0x040fe200078e00ff */
[----:B------:R-:W-:-:S02]  /*89b0*/  ISETP.GE.AND P0, PT, R26, c[0x0][0x27c], PT ;  /* 0x00009f001a007a0c */ /* 0x000fc40003f06270 */
[----:B------:R-:W-:-:S04]  /*89c0*/  SHF.R.S32.HI R2, RZ, 0x1f, R26 ;  /* 0x0000001fff027819 */ /* 0x000fc8000001141a */
[----:B------:R-:W-:-:S05]  /*89d0*/  SHF.L.U64.HI R2, R26, 0x1, R2 ;  /* 0x000000011a027819 */ /* 0x000fca0000010202 */
[----:B------:R-:W-:Y:S02]  /*89e0*/  @!P2 IMAD.WIDE R4, R24, 0x2, R10 ;  /* 0x000000021804a825 */ /* 0x000fe400078e020a */
[-C--:B------:R-:W-:Y:S02]  /*89f0*/  @!P0 IADD3 R16, P4, R10, R0.reuse, RZ ;  /* 0x000000000a108210 */ /* 0x080fe40007f9e0ff */
[----:B------:R-:W-:Y:S01]  /*8a00*/  @!P0 IADD3 R10, P3, R14, R0, RZ ;  /* 0x000000000e0a8210 */ /* 0x000fe20007f7e0ff */
[----:B------:R1:W5:Y:S01]  /*8a10*/  @!P2 LD.E.64 R8, [R4.64] ;  /* 0x000000080408a980 */ /* 0x000362000c101b00 */
[----:B------:R-:W-:-:S04]  /*8a20*/  @!P2 IMAD.WIDE R18, R24, 0x2, R14 ;  /* 0x000000021812a825 */ /* 0x000fc800078e020e */
[--C-:B------:R-:W-:Y:S01]  /*8a30*/  @!P0 IMAD.X R17, R11, 0x1, R2.reuse, P4 ;  /* 0x000000010b118824 */ /* 0x100fe200020e0602 */
[----:B------:R2:W5:Y:S01]  /*8a40*/  @!P2 LD.E.64 R6, [R18.64] ;  /* 0x000000081206a980 */ /* 0x000562000c101b00 */
[----:B------:R-:W-:Y:S02]  /*8a50*/  @!P0 IMAD.X R11, R15, 0x1, R2, P3 ;  /* 0x000000010f0b8824 */ /* 0x000fe400018e0602 */
[----:B------:R-:W-:-:S06]  /*8a60*/  CS2R R2, SRZ ;  /* 0x0000000000027805 */ /* 0x000fcc000001ff00 */
[----:B------:R2:W5:Y:S01]  /*8a70*/  @!P0 LD.E.64 R2, [R10.64] ;  /* 0x000000080a028980 */ /* 0x000562000c101b00 */
[----:B-1----:R-:W-:-:S06]  /*8a80*/  CS2R R4, SRZ ;  /* 0x0000000000047805 */ /* 0x002fcc000001ff00 */
[----:B------:R2:W5:Y:S02]  /*8a90*/  @!P0 LD.E.64 R4, [R16.64] ;  /* 0x0000000810048980 */ /* 0x000564000c101b00 */
.L_x_287:
[----:B-12-4-:R-:W-:Y:S05]  /*8aa0*/  BSYNC B0 ;  /* 0x0000000000007941 */ /* 0x016fea0003800000 */
.L_x_286:
[----:B------:R-:W-:Y:S01]  /*8ab0*/  IMAD R0, R30, -0x80, R13 ;  /* 0xffffff801e007824 */ /* 0x000fe200078e020d */
[--C-:B-----5:R-:W-:Y:S01]  /*8ac0*/  SHF.R.U64 R17, R8, 0x10, R9.reuse ;  /* 0x0000001008117819 */ /* 0x120fe20000001209 */
[----:B------:R-:W-:Y:S01]  /*8ad0*/  IMAD.MOV.U32 R19, RZ, RZ, R8 ;  /* 0x000000ffff137224 */ /* 0x000fe200078e0008 */
[--C-:B------:R-:W-:Y:S01]  /*8ae0*/  SHF.R.U32.HI R12, RZ, 0x10, R9.reuse ;  /* 0x00000010ff0c7819 */ /* 0x100fe20000011609 */
[----:B------:R-:W-:Y:S01]  /*8af0*/  IMAD.MOV.U32 R18, RZ, RZ, R9 ;  /* 0x000000ffff127224 */ /* 0x000fe200078e0009 */
[----:B------:R-:W-:Y:S01]  /*8b00*/  IMNMX R28, R0, 0x80, PT ;  /* 0x00000080001c7817 */ /* 0x000fe20003800200 */
[----:B------:R-:W-:Y:S01]  /*8b10*/  IMAD.MOV.U32 R16, RZ, RZ, R4 ;  /* 0x000000ffff107224 */ /* 0x000fe200078e0004 */
[--C-:B------:R-:W-:Y:S01]  /*8b20*/  SHF.R.U64 R14, R4, 0x10, R5.reuse ;  /* 0x00000010040e7819 */ /* 0x100fe20000001205 */
[----:B------:R-:W-:Y:S01]  /*8b30*/  IMAD.MOV.U32 R10, RZ, RZ, R6 ;  /* 0x000000ffff0a7224 */ /* 0x000fe200078e0006 */
[----:B------:R-:W-:Y:S01]  /*8b40*/  ISETP.GE.AND P0, PT, R240, R28, PT ;  /* 0x0000001cf000720c */ /* 0x000fe20003f06270 */
[----:B------:R-:W-:Y:S01]  /*8b50*/  IMAD.MOV.U32 R15, RZ, RZ, R5 ;  /* 0x000000ffff0f7224 */ /* 0x000fe200078e0005 */
[--C-:B------:R-:W-:Y:S01]  /*8b60*/  SHF.R.U64 R8, R6, 0x10, R7.reuse ;  /* 0x0000001006087819 */ /* 0x100fe20000001207 */
[----:B------:R-:W-:Y:S01]  /*8b70*/  IMAD.MOV.U32 R9, RZ, RZ, R7 ;  /* 0x000000ffff097224 */ /* 0x000fe200078e0007 */
[----:B------:R-:W-:Y:S01]  /*8b80*/  SHF.R.U32.HI R11, RZ, 0x10, R5 ;  /* 0x00000010ff0b7819 */ /* 0x000fe20000011605 */
[----:B------:R-:W-:Y:S01]  /*8b90*/  IMAD.MOV.U32 R6, RZ, RZ, R2 ;  /* 0x000000ffff067224 */ /* 0x000fe200078e0002 */
[----:B------:R-:W-:-:S04]  /*8ba0*/  DEPBAR.LE SB0, 0x1 ;  /* 0x000080400000791a */ /* 0x000fc80000000000 */
[----:B------:R-:W-:Y:S01]  /*8bb0*/  IMAD.MOV.U32 R4, RZ, RZ, R3 ;  /* 0x000000ffff047224 */ /* 0x000fe200078e0003 */
[----:B------:R-:W-:Y:S01]  /*8bc0*/  SHF.R.U32.HI R5, RZ, 0x10, R7 ;  /* 0x00000010ff057819 */ /* 0x000fe20000011607 */
[----:B------:R-:W-:Y:S01]  /*8bd0*/  BSSY B1, `(.L_x_288) ;  /* 0x000005f000017945 */ /* 0x000fe20003800000 */
[--C-:B------:R-:W-:Y:S02]  /*8be0*/  SHF.R.U64 R2, R2, 0x10, R3.reuse ;  /* 0x0000001002027819 */ /* 0x100fe40000001203 */
[----:B------:R-:W-:Y:S02]  /*8bf0*/  SHF.R.U32.HI R0, RZ, 0x10, R3 ;  /* 0x00000010ff007819 */ /* 0x000fe40000011603 */
[----:B------:R-:W-:Y:S02]  /*8c00*/  PRMT R19, R19, 0x5410, R17 ;  /* 0x0000541013137816 */ /* 0x000fe40000000011 */
[----:B------:R-:W-:Y:S02]  /*8c10*/  PRMT R20, R18, 0x5410, R12 ;  /* 0x0000541012147816 */ /* 0x000fe4000000000c */
[----:B------:R-:W-:-:S02]  /*8c20*/  PRMT R22, R16, 0x5410, R14 ;  /* 0x0000541010167816 */ /* 0x000fc4000000000e */
[----:B------:R-:W-:Y:S02]  /*8c30*/  PRMT R27, R15, 0x5410, R11 ;  /* 0x000054100f1b7816 */ /* 0x000fe4000000000b */
[----:B------:R-:W-:Y:S02]  /*8c40*/  PRMT R17, R10, 0x5410, R8 ;  /* 0x000054100a117816 */ /* 0x000fe40000000008 */
[----:B------:R-:W-:Y:S02]  /*8c50*/  PRMT R18, R9, 0x5410, R5 ;  /* 0x0000541009127816 */ /* 0x000fe40000000005 */
[----:B------:R-:W-:Y:S02]  /*8c60*/  PRMT R21, R6, 0x5410, R2 ;  /* 0x0000541006157816 */ /* 0x000fe40000000002 */
[----:B------:R-:W-:Y:S01]  /*8c70*/  PRMT R23, R4, 0x5410, R0 ;  /* 0x0000541004177816 */ /* 0x000fe20000000000 */
[----:B------:R-:W-:Y:S06]  /*8c80*/  BAR.SYNC.DEFER_BLOCKING 0x0 ;  /* 0x0000000000007b1d */ /* 0x000fec0000010000 */
[----:B------:R-:W-:Y:S05]  /*8c90*/  @P0 BRA `(.L_x_289) ;  /* 0x0000052000000947 */ /* 0x000fea0003800000 */
[----:B------:R-:W-:Y:S01]  /*8ca0*/  ISETP.GE.AND P0, PT, R24, c[0x0][0x27c], PT ;  /* 0x00009f0018007a0c */ /* 0x000fe20003f06270 */
[----:B------:R-:W-:-:S12]  /*8cb0*/  BSSY B0, `(.L_x_290) ;  /* 0x0000028000007945 */ /* 0x000fd80003800000 */
[----:B------:R-:W-:Y:S05]  /*8cc0*/  @P0 BRA `(.L_x_291) ;  /* 0x0000026000000947 */ /* 0x000fea0003800000 */
[----:B------:R-:W1:Y:S01]  /*8cd0*/  LDS.128 R4, [R80+0x5000] ;  /* 0x0050000050047984 */ /* 0x000e620000000c00 */
[----:B------:R-:W-:Y:S01]  /*8ce0*/  SHF.L.U32 R3, R19, 0x10, RZ ;  /* 0x0000001013037819 */ /* 0x000fe200000006ff */
[----:B------:R-:W-:Y:S01]  /*8cf0*/  IMAD.U32 R0, R17, 0x10000, RZ ;  /* 0x0001000011007824 */ /* 0x000fe200078e00ff */
[----:B------:R-:W-:Y:S02]  /*8d00*/  LOP3.LUT R2, R19, 0xffff0000, RZ, 0xc0, !PT ;  /* 0xffff000013027812 */ /* 0x000fe400078ec0ff */
[C---:B-1----:R-:W-:Y:S01]  /*8d10*/  SHF.L.U32 R9, R4.reuse, 0x10, RZ ;  /* 0x0000001004097819 */ /* 0x042fe200000006ff */
[----:B------:R-:W-:Y:S01]  /*8d20*/  IMAD.U32 R10, R7, 0x10000, RZ ;  /* 0x00010000070a7824 */ /* 0x000fe200078e00ff */
[----:B------:R-:W-:Y:S02]  /*8d30*/  LOP3.LUT R8, R4, 0xffff0000, RZ, 0xc0, !PT ;  /* 0xffff000004087812 */ /* 0x000fe400078ec0ff */
[C---:B------:R-:W-:Y:S02]  /*8d40*/  SHF.L.U32 R13, R5.reuse, 0x10, RZ ;  /* 0x00000010050d7819 */ /* 0x040fe400000006ff */
[----:B------:R-:W-:Y:S01]  /*8d50*/  LOP3.LUT R4, R5, 0xffff0000, RZ, 0xc0, !PT ;  /* 0xffff000005047812 */ /* 0x000fe200078ec0ff */
[CC--:B------:R-:W-:Y:S01]  /*8d60*/  FMUL.FTZ R15, R8.reuse, R0.reuse ;  /* 0x00000000080f7220 */ /* 0x0c0fe20000410000 */
[----:B------:R-:W-:Y:S01]  /*8d70*/  LOP3.LUT R5, R17, 0xffff0000, RZ, 0xc0, !PT ;  /* 0xffff000011057812 */ /* 0x000fe200078ec0ff */
[-C--:B------:R-:W-:Y:S01]  /*8d80*/  FMUL.FTZ R14, R8, R3.reuse ;  /* 0x00000003080e7220 */ /* 0x080fe20000410000 */
[C---:B------:R-:W-:Y:S01]  /*8d90*/  SHF.L.U32 R12, R6.reuse, 0x10, RZ ;  /* 0x00000010060c7819 */ /* 0x040fe200000006ff */
[----:B------:R-:W-:Y:S01]  /*8da0*/  FFMA.FTZ R16, R9, R3, -R15 ;  /* 0x0000000309107223 */ /* 0x000fe2000001080f */
[----:B------:R-:W-:Y:S01]  /*8db0*/  LOP3.LUT R11, R6, 0xffff0000, RZ, 0xc0, !PT ;  /* 0xffff0000060b7812 */ /* 0x000fe200078ec0ff */
[-C--:B------:R-:W-:Y:S01]  /*8dc0*/  FMUL.FTZ R8, R4, R5.reuse ;  /* 0x0000000504087220 */ /* 0x080fe20000410000 */
[----:B------:R-:W-:Y:S01]  /*8dd0*/  LOP3.LUT R6, R7, 0xffff0000, RZ, 0xc0, !PT ;  /* 0xffff000007067812 */ /* 0x000fe200078ec0ff */
[----:B------:R-:W-:Y:S01]  /*8de0*/  FFMA.FTZ R15, R9, R0, R14 ;  /* 0x00000000090f7223 */ /* 0x000fe2000001000e */
[----:B------:R-:W-:Y:S01]  /*8df0*/  LOP3.LUT R0, R18, 0xffff0000, RZ, 0xc0, !PT ;  /* 0xffff000012007812 */ /* 0x000fe200078ec0ff */
[-C--:B------:R-:W-:Y:S01]  /*8e00*/  FMUL.FTZ R7, R4, R2.reuse ;  /* 0x0000000204077220 */ /* 0x080fe20000410000 */
[----:B------:R-:W-:Y:S01]  /*8e10*/  SHF.L.U32 R4, R20, 0x10, RZ ;  /* 0x0000001014047819 */ /* 0x000fe200000006ff */
[C---:B------:R-:W-:Y:S01]  /*8e20*/  FFMA.FTZ R14, R13.reuse, R2, -R8 ;  /* 0x000000020d0e7223 */ /* 0x040fe20000010808 */
[----:B------:R-:W-:Y:S01]  /*8e30*/  SHF.L.U32 R2, R18, 0x10, RZ ;  /* 0x0000001012027819 */ /* 0x000fe200000006ff */
[----:B------:R-:W-:Y:S01]  /*8e40*/  FFMA.FTZ R9, R13, R5, R7 ;  /* 0x000000050d097223 */ /* 0x000fe20000010007 */
[----:B------:R-:W-:Y:S01]  /*8e50*/  LOP3.LUT R3, R20, 0xffff0000, RZ, 0xc0, !PT ;  /* 0xffff000014037812 */ /* 0x000fe200078ec0ff */
[----:B------:R-:W-:-:S02]  /*8e60*/  FMUL.FTZ R7, R6, R0 ;  /* 0x0000000006077220 */ /* 0x000fc40000410000 */
[C---:B------:R-:W-:Y:S02]  /*8e70*/  FMUL.FTZ R8, R11.reuse, R2 ;  /* 0x000000020b087220 */ /* 0x040fe40000410000 */
[-C--:B------:R-:W-:Y:S02]  /*8e80*/  FMUL.FTZ R5, R11, R4.reuse ;  /* 0x000000040b057220 */ /* 0x080fe40000410000 */
[-C--:B------:R-:W-:Y:S02]  /*8e90*/  FMUL.FTZ R6, R6, R3.reuse ;  /* 0x0000000306067220 */ /* 0x080fe40000410000 */
[C---:B------:R-:W-:Y:S01]  /*8ea0*/  FFMA.FTZ R8, R12.reuse, R4, -R8 ;  /* 0x000000040c087223 */ /* 0x040fe20000010808 */
[----:B------:R-:W-:Y:S01]  /*8eb0*/  F2FP.BF16.PACK_AB R4, R15, R16 ;  /* 0x000000100f04723e */ /* 0x000fe200000010ff */
[----:B------:R-:W-:Y:S01]  /*8ec0*/  FFMA.FTZ R2, R12, R2, R5 ;  /* 0x000000020c027223 */ /* 0x000fe20000010005 */
[----:B------:R-:W-:Y:S01]  /*8ed0*/  F2FP.BF16.PACK_AB R5, R9, R14 ;  /* 0x0000000e0905723e */ /* 0x000fe200000010ff */
[----:B------:R-:W-:-:S02]  /*8ee0*/  FFMA.FTZ R3, R10, R3, -R7 ;  /* 0x000000030a037223 */ /* 0x000fc40000010807 */
[----:B------:R-:W-:Y:S01]  /*8ef0*/  FFMA.FTZ R0, R10, R0, R6 ;  /* 0x000000000a007223 */ /* 0x000fe20000010006 */
[----:B------:R-:W-:-:S04]  /*8f00*/  F2FP.BF16.PACK_AB R6, R2, R8 ;  /* 0x000000080206723e */ /* 0x000fc800000010ff */
[----:B------:R-:W-:-:S05]  /*8f10*/  F2FP.BF16.PACK_AB R7, R0, R3 ;  /* 0x000000030007723e */ /* 0x000fca00000010ff */
[----:B------:R1:W-:Y:S02]  /*8f20*/  STS.128 [R80+0x5000], R4 ;  /* 0x0050000450007388 */ /* 0x0003e40000000c00 */
.L_x_291:
[----:B------:R-:W-:Y:S05]  /*8f30*/  BSYNC B0 ;  /* 0x0000000000007941 */ /* 0x000fea0003800000 */
.L_x_290:
[----:B------:R-:W-:-:S13]  /*8f40*/  ISETP.GE.AND P0, PT, R26, c[0x0][0x27c], PT ;  /* 0x00009f001a007a0c */ /* 0x000fda0003f06270 */
[----:B------:R-:W-:Y:S05]  /*8f50*/  @P0 BRA `(.L_x_289) ;  /* 0x0000026000000947 */ /* 0x000fea0003800000 */
[----:B-1----:R-:W1:Y:S01]  /*8f60*/  LDS.128 R4, [R81+0x5000] ;  /* 0x0050000051047984 */ /* 0x002e620000000c00 */
[C---:B------:R-:W-:Y:S01]  /*8f70*/  SHF.L.U32 R3, R22.reuse, 0x10, RZ ;  /* 0x0000001016037819 */ /* 0x040fe200000006ff */
        /* <DEDUP_REMOVED lines=13> */
[CC--:B------:R-:W-:Y:S01]  /*9050*/  FMUL.FTZ R8, R4.reuse, R5.reuse ;  /* 0x0000000504087220 */ /* 0x0c0fe20000410000 */
[----:B------:R-:W-:Y:S01]  /*9060*/  LOP3.LUT R6, R7, 0xffff0000, RZ, 0xc0, !PT ;  /* 0xffff000007067812 */ /* 0x000fe200078ec0ff */
[----:B------:R-:W-:Y:S01]  /*9070*/  FFMA.FTZ R15, R9, R0, R14 ;  /* 0x00000000090f7223 */ /* 0x000fe2000001000e */
[----:B------:R-:W-:Y:S01]  /*9080*/  LOP3.LUT R0, R23, 0xffff0000, RZ, 0xc0, !PT ;  /* 0xffff000017007812 */ /* 0x000fe200078ec0ff */
[-C--:B------:R-:W-:Y:S01]  /*9090*/  FMUL.FTZ R7, R4, R2.reuse ;  /* 0x0000000204077220 */ /* 0x080fe20000410000 */
[----:B------:R-:W-:Y:S01]  /*90a0*/  SHF.L.U32 R4, R27, 0x10, RZ ;  /* 0x000000101b047819 */ /* 0x000fe200000006ff */
[----:B------:R-:W-:Y:S01]  /*90b0*/  FFMA.FTZ R14, R13, R2, -R8 ;  /* 0x000000020d0e7223 */ /* 0x000fe20000010808 */
        /* <DEDUP_REMOVED lines=16> */
.L_x_289:
[----:B------:R-:W-:Y:S05]  /*91c0*/  BSYNC B1 ;  /* 0x0000000000017941 */ /* 0x000fea0003800000 */
.L_x_288:
[----:B------:R-:W-:Y:S01]  /*91d0*/  ISETP.GE.AND P0, PT, R146, R28, PT ;  /* 0x0000001c9200720c */ /* 0x000fe20003f06270 */
[----:B------:R-:W-:-:S12]  /*91e0*/  BSSY B1, `(.L_x_292) ;  /* 0x0000054000017945 */ /* 0x000fd80003800000 */
[----:B------:R-:W-:Y:S05]  /*91f0*/  @P0 BRA `(.L_x_293) ;  /* 0x0000052000000947 */ /* 0x000fea0003800000 */
[----:B------:R-:W-:Y:S01]  /*9200*/  ISETP.GE.AND P0, PT, R24, c[0x0][0x27c], PT ;  /* 0x00009f0018007a0c */ /* 0x000fe20003f06270 */
[----:B------:R-:W-:-:S12]  /*9210*/  BSSY B0, `(.L_x_294) ;  /* 0x0000028000007945 */ /* 0x000fd80003800000 */
[----:B------:R-:W-:Y:S05]  /*9220*/  @P0 BRA `(.L_x_295) ;  /* 0x0000026000000947 */ /* 0x000fea0003800000 */
[----:B-1----:R-:W1:Y:S01]  /*9230*/  LDS.128 R4, [R80+0x6000] ;  /* 0x0060000050047984 */ /* 0x002e620000000c00 */
        /* <DEDUP_REMOVED lines=8> */
[-C--:B------:R-:W-:Y:S01]  /*92c0*/  FMUL.FTZ R15, R0, R8.reuse ;  /* 0x00000008000f7220 */ /* 0x080fe20000410000 */
[----:B------:R-:W-:Y:S01]  /*92d0*/  LOP3.LUT R5, R17, 0xffff0000, RZ, 0xc0, !PT ;  /* 0xffff000011057812 */ /* 0x000fe200078ec0ff */
[C---:B------:R-:W-:Y:S01]  /*92e0*/  FMUL.FTZ R14, R3.reuse, R8 ;  /* 0x00000008030e7220 */ /* 0x040fe20000410000 */
[C---:B------:R-:W-:Y:S01]  /*92f0*/  SHF.L.U32 R12, R6.reuse, 0x10, RZ ;  /* 0x00000010060c7819 */ /* 0x040fe200000006ff */
[-C--:B------:R-:W-:Y:S01]  /*9300*/  FFMA.FTZ R16, R3, R9.reuse, -R15 ;  /* 0x0000000903107223 */ /* 0x080fe2000001080f */
[----:B------:R-:W-:Y:S01]  /*9310*/  LOP3.LUT R11, R6, 0xffff0000, RZ, 0xc0, !PT ;  /* 0xffff0000060b7812 */ /* 0x000fe200078ec0ff */
[-C--:B------:R-:W-:Y:S01]  /*9320*/  FMUL.FTZ R8, R5, R4.reuse ;  /* 0x0000000405087220 */ /* 0x080fe20000410000 */
[----:B------:R-:W-:Y:S01]  /*9330*/  LOP3.LUT R6, R7, 0xffff0000, RZ, 0xc0, !PT ;  /* 0xffff000007067812 */ /* 0x000fe200078ec0ff */
[----:B------:R-:W-:Y:S01]  /*9340*/  FFMA.FTZ R15, R0, R9, R14 ;  /* 0x00000009000f7223 */ /* 0x000fe2000001000e */
[----:B------:R-:W-:Y:S01]  /*9350*/  LOP3.LUT R0, R18, 0xffff0000, RZ, 0xc0, !PT ;  /* 0xffff000012007812 */ /* 0x000fe200078ec0ff */
[----:B------:R-:W-:Y:S01]  /*9360*/  FMUL.FTZ R7, R2, R4 ;  /* 0x0000000402077220 */ /* 0x000fe20000410000 */
[----:B------:R-:W-:Y:S01]  /*9370*/  SHF.L.U32 R4, R20, 0x10, RZ ;  /* 0x0000001014047819 */ /* 0x000fe200000006ff */
[-C--:B------:R-:W-:Y:S01]  /*9380*/  FFMA.FTZ R14, R2, R13.reuse, -R8 ;  /* 0x0000000d020e7223 */ /* 0x080fe20000010808 */
[----:B------:R-:W-:Y:S01]  /*9390*/  SHF.L.U32 R2, R18, 0x10, RZ ;  /* 0x0000001012027819 */ /* 0x000fe200000006ff */
[----:B------:R-:W-:Y:S01]  /*93a0*/  FFMA.FTZ R9, R5, R13, R7 ;  /* 0x0000000d05097223 */ /* 0x000fe20000010007 */
[----:B------:R-:W-:Y:S01]  /*93b0*/  LOP3.LUT R3, R20, 0xffff0000, RZ, 0xc0, !PT ;  /* 0xffff000014037812 */ /* 0x000fe200078ec0ff */
[----:B------:R-:W-:-:S02]  /*93c0*/  FMUL.FTZ R7, R0, R6 ;  /* 0x0000000600077220 */ /* 0x000fc40000410000 */
[-C--:B------:R-:W-:Y:S02]  /*93d0*/  FMUL.FTZ R8, R2, R11.reuse ;  /* 0x0000000b02087220 */ /* 0x080fe40000410000 */
[C---:B------:R-:W-:Y:S02]  /*93e0*/  FMUL.FTZ R5, R4.reuse, R11 ;  /* 0x0000000b04057220 */ /* 0x040fe40000410000 */
[----:B------:R-:W-:Y:S02]  /*93f0*/  FMUL.FTZ R6, R3, R6 ;  /* 0x0000000603067220 */ /* 0x000fe40000410000 */
[----:B------:R-:W-:Y:S01]  /*9400*/  FFMA.FTZ R8, R4, R12, -R8 ;  /* 0x0000000c04087223 */ /* 0x000fe20000010808 */
        /* <DEDUP_REMOVED lines=8> */
.L_x_295:
[----:B------:R-:W-:Y:S05]  /*9490*/  BSYNC B0 ;  /* 0x0000000000007941 */ /* 0x000fea0003800000 */
.L_x_294:
        /* <DEDUP_REMOVED lines=21> */
[C---:B------:R-:W-:Y:S01]  /*95f0*/  FMUL.FTZ R7, R2.reuse, R4 ;  /* 0x0000000402077220 */ /* 0x040fe20000410000 */
        /* <DEDUP_REMOVED lines=18> */
.L_x_293:
[----:B------:R-:W-:Y:S05]  /*9720*/  BSYNC B1 ;  /* 0x0000000000017941 */ /* 0x000fea0003800000 */
.L_x_292:
        /* <DEDUP_REMOVED lines=44> */
.L_x_299:
[----:B------:R-:W-:Y:S05]  /*99f0*/  BSYNC B0 ;  /* 0x0000000000007941 */ /* 0x000fea0003800000 */
.L_x_298:
        /* <DEDUP_REMOVED lines=40> */
.L_x_297:
[----:B------:R-:W-:Y:S05]  /*9c80*/  BSYNC B1 ;  /* 0x0000000000017941 */ /* 0x000fea0003800000 */
.L_x_296:
[----:B------:R-:W-:-:S13]  /*9c90*/  ISETP.GE.AND P0, PT, R44, R28, PT ;  /* 0x0000001c2c00720c */ /* 0x000fda0003f06270 */
        /* <DEDUP_REMOVED lines=42> */
.L_x_302:
[----:B------:R-:W-:Y:S05]  /*9f40*/  BSYNC B0 ;  /* 0x0000000000007941 */ /* 0x000fea0003800000 */
.L_x_301:
        /* <DEDUP_REMOVED lines=31> */
[-C--:B------:R-:W-:Y:S01]  /*a140*/  FFMA.FTZ R8, R4, R11.reuse, -R8 ;  /* 0x0000000b04087223 */ /* 0x080fe20000010808 */
[----:B------:R-:W-:Y:S01]  /*a150*/  F2FP.BF16.PACK_AB R4, R15, R16 ;  /* 0x000000100f04723e */ /* 0x000fe200000010ff */
[----:B------:R-:W-:Y:S01]  /*a160*/  FFMA.FTZ R2, R2, R11, R5 ;  /* 0x0000000b02027223 */ /* 0x000fe20000010005 */
[----:B------:R-:W-:Y:S01]  /*a170*/  F2FP.BF16.PACK_AB R5, R9, R14 ;  /* 0x0000000e0905723e */ /* 0x000fe200000010ff */
[----:B------:R-:W-:-:S02]  /*a180*/  FFMA.FTZ R3, R3, R13, -R7 ;  /* 0x0000000d03037223 */ /* 0x000fc40000010807 */
[----:B------:R-:W-:Y:S01]  /*a190*/  FFMA.FTZ R0, R0, R13, R6 ;  /* 0x0000000d00007223 */ /* 0x000fe20000010006 */
[----:B------:R-:W-:-:S04]  /*a1a0*/  F2FP.BF16.PACK_AB R6, R2, R8 ;  /* 0x000000080206723e */ /* 0x000fc800000010ff */
[----:B------:R-:W-:-:S05]  /*a1b0*/  F2FP.BF16.PACK_AB R7, R0, R3 ;  /* 0x000000030007723e */ /* 0x000fca00000010ff */
[----:B------:R1:W-:Y:S01]  /*a1c0*/  STS.128 [R81+0x8000], R4 ;  /* 0x0080000451007388 */ /* 0x0003e20000000c00 */
[----:B------:R-:W-:Y:S05]  /*a1d0*/  BRA `(.L_x_300) ;  /* 0x000019b000007947 */ /* 0x000fea0003800000 */
.L_x_285:
[----:B------:R-:W-:Y:S01]  /*a1e0*/  ISETP.GE.AND P0, PT, R3, R13, PT ;  /* 0x0000000d0300720c */ /* 0x000fe20003f06270 */
[----:B------:R-:W1:Y:S01]  /*a1f0*/  SHFL.IDX PT, R15, R0, RZ, 0x1c1f ;  /* 0x001c1fff000f7589 */ /* 0x000e6200000e0000 */
[----:B------:R-:W-:Y:S01]  /*a200*/  BSSY B0, `(.L_x_303) ;  /* 0x0000014000007945 */ /* 0x000fe20003800000 */
[----:B------:R-:W-:Y:S01]  /*a210*/  CS2R R4, SRZ ;  /* 0x0000000000047805 */ /* 0x000fe2000001ff00 */
[----:B------:R-:W-:Y:S01]  /*a220*/  CS2R R10, SRZ ;  /* 0x00000000000a7805 */ /* 0x000fe2000001ff00 */
[----:B------:R-:W2:Y:S01]  /*a230*/  SHFL.IDX PT, R14, R6, RZ, 0x1c1f ;  /* 0x001c1fff060e7589 */ /* 0x000ea200000e0000 */
[----:B------:R-:W-:-:S03]  /*a240*/  CS2R R8, SRZ ;  /* 0x0000000000087805 */ /* 0x000fc6000001ff00 */
[----:B------:R-:W3:Y:S04]  /*a250*/  SHFL.IDX PT, R16, R2, RZ, 0x1c1f ;  /* 0x001c1fff02107589 */ /* 0x000ee800000e0000 */
[----:B------:R4:W1:Y:S02]  /*a260*/  SHFL.IDX PT, R12, R7, RZ, 0x1c1f ;  /* 0x001c1fff070c7589 */ /* 0x00086400000e0000 */
[----:B----4-:R-:W-:Y:S01]  /*a270*/  CS2R R6, SRZ ;  /* 0x0000000000067805 */ /* 0x010fe2000001ff00 */
[----:B------:R-:W-:Y:S05]  /*a280*/  @P0 BRA `(.L_x_304) ;  /* 0x000000b000000947 */ /* 0x000fea0003800000 */
[C---:B-123--:R-:W-:Y:S01]  /*a290*/  ISETP.GE.AND P0, PT, R28.reuse, c[0x0][0x27c], PT ;  /* 0x00009f001c007a0c */ /* 0x04efe20003f06270 */
[C---:B------:R-:W-:Y:S01]  /*a2a0*/  IMAD.SHL.U32 R2, R28.reuse, 0x2, RZ ;  /* 0x000000021c027824 */ /* 0x040fe200078e00ff */
[----:B------:R-:W-:Y:S01]  /*a2b0*/  SHF.L.U64.HI R0, R28, 0x1, R29 ;  /* 0x000000011c007819 */ /* 0x000fe2000001021d */
[----:B------:R-:W-:-:S03]  /*a2c0*/  CS2R R6, SRZ ;  /* 0x0000000000067805 */ /* 0x000fc6000001ff00 */
[-C--:B------:R-:W-:Y:S02]  /*a2d0*/  IADD3 R14, P3, R14, R2.reuse, RZ ;  /* 0x000000020e0e7210 */ /* 0x080fe40007f7e0ff */
[----:B------:R-:W-:-:S03]  /*a2e0*/  IADD3 R2, P2, R12, R2, RZ ;  /* 0x000000020c027210 */ /* 0x000fc60007f5e0ff */
[--C-:B------:R-:W-:Y:S02]  /*a2f0*/  IMAD.X R15, R15, 0x1, R0.reuse, P3 ;  /* 0x000000010f0f7824 */ /* 0x100fe400018e0600 */
[----:B------:R-:W-:Y:S01]  /*a300*/  IMAD.X R3, R16, 0x1, R0, P2 ;  /* 0x0000000110037824 */ /* 0x000fe200010e0600 */
[----:B------:R-:W-:Y:S05]  /*a310*/  @P0 BRA `(.L_x_304) ;  /* 0x0000002000000947 */ /* 0x000fea0003800000 */
[----:B------:R1:W5:Y:S04]  /*a320*/  LD.E.128 R8, [R14.64] ;  /* 0x000000080e087980 */ /* 0x000368000c101d00 */
[----:B------:R1:W5:Y:S02]  /*a330*/  LD.E.128 R4, [R2.64] ;  /* 0x0000000802047980 */ /* 0x000364000c101d00 */
.L_x_304:
[----:B-123--:R-:W-:Y:S05]  /*a340*/  BSYNC B0 ;  /* 0x0000000000007941 */ /* 0x00efea0003800000 */
.L_x_303:
[----:B------:R-:W-:Y:S01]  /*a350*/  IMAD R0, R30, -0x80, R13 ;  /* 0xffffff801e007824 */ /* 0x000fe200078e020d */
[----:B------:R-:W-:Y:S01]  /*a360*/  ISETP.GE.AND P0, PT, R28, c[0x0][0x27c], PT ;  /* 0x00009f001c007a0c */ /* 0x000fe20003f06270 */
[----:B-----5:R-:W-:Y:S01]  /*a370*/  IMAD.MOV.U32 R19, RZ, RZ, R8 ;  /* 0x000000ffff137224 */ /* 0x020fe200078e0008 */
[--C-:B------:R-:W-:Y:S01]  /*a380*/  SHF.R.U64 R17, R8, 0x10, R9.reuse ;  /* 0x0000001008117819 */ /* 0x100fe20000001209 */
[----:B------:R-:W-:Y:S01]  /*a390*/  IMAD.MOV.U32 R16, RZ, RZ, R10 ;  /* 0x000000ffff107224 */ /* 0x000fe200078e000a */
[----:B------:R-:W-:Y:S01]  /*a3a0*/  IMNMX R43, R0, 0x80, PT ;  /* 0x00000080002b7817 */ /* 0x000fe20003800200 */
[----:B------:R-:W-:Y:S01]  /*a3b0*/  IMAD.MOV.U32 R18, RZ, RZ, R9 ;  /* 0x000000ffff127224 */ /* 0x000fe200078e0009 */
[--C-:B------:R-:W-:Y:S01]  /*a3c0*/  SHF.R.U64 R14, R10, 0x10, R11.reuse ;  /* 0x000000100a0e7819 */ /* 0x100fe2000000120b */
[----:B------:R-:W-:Y:S01]  /*a3d0*/  IMAD.MOV.U32 R10, RZ, RZ, R4 ;  /* 0x000000ffff0a7224 */ /* 0x000fe200078e0004 */
[----:B------:R-:W-:Y:S01]  /*a3e0*/  ISETP.GE.OR P2, PT, R240, R43, P0 ;  /* 0x0000002bf000720c */ /* 0x000fe20000746670 */
[----:B------:R-:W-:Y:S01]  /*a3f0*/  IMAD.MOV.U32 R15, RZ, RZ, R11 ;  /* 0x000000ffff0f7224 */ /* 0x000fe200078e000b */
[----:B------:R-:W-:Y:S01]  /*a400*/  SHF.R.U32.HI R12, RZ, 0x10, R9 ;  /* 0x00000010ff0c7819 */ /* 0x000fe20000011609 */
[--C-:B------:R-:W-:Y:S01]  /*a410*/  IMAD.MOV.U32 R9, RZ, RZ, R5.reuse ;  /* 0x000000ffff097224 */ /* 0x100fe200078e0005 */
[----:B------:R-:W-:Y:S01]  /*a420*/  SHF.R.U64 R8, R4, 0x10, R5 ;  /* 0x0000001004087819 */ /* 0x000fe20000001205 */
[----:B------:R-:W-:Y:S01]  /*a430*/  IMAD.MOV.U32 R3, RZ, RZ, R7 ;  /* 0x000000ffff037224 */ /* 0x000fe200078e0007 */
[----:B------:R-:W-:Y:S01]  /*a440*/  SHF.R.U32.HI R4, RZ, 0x10, R5 ;  /* 0x00000010ff047819 */ /* 0x000fe20000011605 */
[----:B------:R-:W-:Y:S01]  /*a450*/  IMAD.MOV.U32 R5, RZ, RZ, R6 ;  /* 0x000000ffff057224 */ /* 0x000fe200078e0006 */
[----:B------:R-:W-:Y:S01]  /*a460*/  SHF.R.U32.HI R11, RZ, 0x10, R11 ;  /* 0x00000010ff0b7819 */ /* 0x000fe2000001160b */
[----:B------:R-:W-:-:S04]  /*a470*/  DEPBAR.LE SB0, 0x1 ;  /* 0x000080400000791a */ /* 0x000fc80000000000 */
[--C-:B------:R-:W-:Y:S01]  /*a480*/  SHF.R.U64 R2, R6, 0x10, R7.reuse ;  /* 0x0000001006027819 */ /* 0x100fe20000001207 */
[----:B------:R-:W-:Y:S01]  /*a490*/  BSSY B0, `(.L_x_305) ;  /* 0x0000062000007945 */ /* 0x000fe20003800000 */
[----:B------:R-:W-:Y:S02]  /*a4a0*/  SHF.R.U32.HI R0, RZ, 0x10, R7 ;  /* 0x00000010ff007819 */ /* 0x000fe40000011607 */
[----:B------:R-:W-:Y:S02]  /*a4b0*/  PRMT R33, R19, 0x5410, R17 ;  /* 0x0000541013217816 */ /* 0x000fe40000000011 */
[----:B------:R-:W-:Y:S02]  /*a4c0*/  PRMT R37, R18, 0x5410, R12 ;  /* 0x0000541012257816 */ /* 0x000fe4000000000c */
[----:B------:R-:W-:Y:S02]  /*a4d0*/  PRMT R27, R16, 0x5410, R14 ;  /* 0x00005410101b7816 */ /* 0x000fe4000000000e */
[----:B------:R-:W-:-:S02]  /*a4e0*/  PRMT R36, R15, 0x5410, R11 ;  /* 0x000054100f247816 */ /* 0x000fc4000000000b */
[----:B------:R-:W-:Y:S02]  /*a4f0*/  PRMT R32, R10, 0x5410, R8 ;  /* 0x000054100a207816 */ /* 0x000fe40000000008 */
[----:B------:R-:W-:Y:S02]  /*a500*/  PRMT R34, R9, 0x5410, R4 ;  /* 0x0000541009227816 */ /* 0x000fe40000000004 */
[----:B------:R-:W-:Y:S02]  /*a510*/  PRMT R26, R5, 0x5410, R2 ;  /* 0x00005410051a7816 */ /* 0x000fe40000000002 */
[----:B------:R-:W-:Y:S01]  /*a520*/  PRMT R35, R3, 0x5410, R0 ;  /* 0x0000541003237816 */ /* 0x000fe20000000000 */
[----:B------:R-:W-:Y:S06]  /*a530*/  BAR.SYNC.DEFER_BLOCKING 0x0 ;  /* 0x0000000000007b1d */ /* 0x000fec0000010000 */
[----:B------:R-:W-:Y:S05]  /*a540*/  @P2 BRA `(.L_x_306) ;  /* 0x0000056000002947 */ /* 0x000fea0003800000 */
[----:B------:R-:W2:Y:S04]  /*a550*/  LDL R21, [R1+0x24] ;  /* 0x0000240001157983 */ /* 0x000ea80000100800 */
[----:B------:R-:W3:Y:S01]  /*a560*/  LDL R20, [R1+0x2c] ;  /* 0x00002c0001147983 */ /* 0x000ee20000100800 */
[----:B------:R-:W-:-:S02]  /*a570*/  IADD3 R2, R28, c[0x0][0x27c], RZ ;  /* 0x00009f001c027a10 */ /* 0x000fc40007ffe0ff */
[C---:B--2---:R-:W-:Y:S02]  /*a580*/  LOP3.LUT R0, R21.reuse, 0x38, R28, 0xf8, !PT ;  /* 0x0000003815007812 */ /* 0x044fe400078ef81c */
[----:B------:R-:W-:Y:S02]  /*a590*/  LOP3.LUT R2, R21, 0x38, R2, 0xf8, !PT ;  /* 0x0000003815027812 */ /* 0x000fe400078ef802 */
[----:B---3--:R-:W-:-:S04]  /*a5a0*/  LOP3.LUT R0, R151, R0, R20, 0xf6, !PT ;  /* 0x0000000097007212 */ /* 0x008fc800078ef614 */
[----:B------:R-:W-:Y:S02]  /*a5b0*/  LEA R30, R0, 0x5100, 0x1 ;  /* 0x00005100001e7811 */ /* 0x000fe400078e08ff */
[----:B------:R-:W-:-:S03]  /*a5c0*/  LOP3.LUT R0, R2, R20, RZ, 0x3c, !PT ;  /* 0x0000001402007212 */ /* 0x000fc600078e3cff */
[----:B------:R-:W1:Y:S01]  /*a5d0*/  LDS.128 R8, [R30] ;  /* 0x000000001e087984 */ /* 0x000e620000000c00 */
[----:B------:R-:W-:-:S05]  /*a5e0*/  IADD3 R0, R151, R0, RZ ;  /* 0x0000000097007210 */ /* 0x000fca0007ffe0ff */
[----:B------:R-:W-:Y:S02]  /*a5f0*/  IMAD.SHL.U32 R25, R0, 0x2, RZ ;  /* 0x0000000200197824 */ /* 0x000fe400078e00ff */
[----:B------:R-:W-:-:S03]  /*a600*/  IMAD.U32 R0, R33, 0x10000, RZ ;  /* 0x0001000021007824 */ /* 0x000fc600078e00ff */
[----:B------:R-:W2:Y:S01]  /*a610*/  LDS.128 R4, [R25+0x5100] ;  /* 0x0051000019047984 */ /* 0x000ea20000000c00 */
[C---:B-1----:R-:W-:Y:S01]  /*a620*/  SHF.L.U32 R12, R8.reuse, 0x10, RZ ;  /* 0x00000010080c7819 */ /* 0x042fe200000006ff */
[C---:B------:R-:W-:Y:S01]  /*a630*/  IMAD.U32 R18, R9.reuse, 0x10000, RZ ;  /* 0x0001000009127824 */ /* 0x040fe200078e00ff */
[----:B------:R-:W-:Y:S01]  /*a640*/  LOP3.LUT R23, R9, 0xffff0000, RZ, 0xc0, !PT ;  /* 0xffff000009177812 */ /* 0x000fe200078ec0ff */
[C---:B------:R-:W-:Y:S01]  /*a650*/  IMAD.U32 R21, R11.reuse, 0x10000, RZ ;  /* 0x000100000b157824 */ /* 0x040fe200078e00ff */
[----:B------:R-:W-:Y:S02]  /*a660*/  LOP3.LUT R14, R8, 0xffff0000, RZ, 0xc0, !PT ;  /* 0xffff0000080e7812 */ /* 0x000fe400078ec0ff */
[C---:B------:R-:W-:Y:S02]  /*a670*/  SHF.L.U32 R13, R10.reuse, 0x10, RZ ;  /* 0x000000100a0d7819 */ /* 0x040fe400000006ff */
[----:B------:R-:W-:Y:S02]  /*a680*/  LOP3.LUT R17, R10, 0xffff0000, RZ, 0xc0, !PT ;  /* 0xffff00000a117812 */ /* 0x000fe400078ec0ff */
[----:B------:R-:W-:Y:S01]  /*a690*/  LOP3.LUT R22, R11, 0xffff0000, RZ, 0xc0, !PT ;  /* 0xffff00000b167812 */ /* 0x000fe200078ec0ff */
[C---:B--2---:R-:W-:Y:S01]  /*a6a0*/  IMAD.U32 R16, R5.reuse, 0x10000, RZ ;  /* 0x0001000005107824 */ /* 0x044fe200078e00ff */
[----:B------:R-:W-:Y:S01]  /*a6b0*/  LOP3.LUT R20, R5, 0xffff0000, RZ, 0xc0, !PT ;  /* 0xffff000005147812 */ /* 0x000fe200078ec0ff */
[----:B------:R-:W-:Y:S01]  /*a6c0*/  IMAD.U32 R15, R7, 0x10000, RZ ;  /* 0x00010000070f7824 */ /* 0x000fe200078e00ff */
[----:B------:R-:W-:-:S02]  /*a6d0*/  SHF.L.U32 R2, R4, 0x10, RZ ;  /* 0x0000001004027819 */ /* 0x000fc400000006ff */
[----:B------:R-:W-:Y:S02]  /*a6e0*/  SHF.L.U32 R5, R32, 0x10, RZ ;  /* 0x0000001020057819 */ /* 0x000fe400000006ff */
[----:B------:R-:W-:Y:S02]  /*a6f0*/  LOP3.LUT R9, R4, 0xffff0000, RZ, 0xc0, !PT ;  /* 0xffff000004097812 */ /* 0x000fe400078ec0ff */
[----:B------:R-:W-:Y:S01]  /*a700*/  LOP3.LUT R4, R32, 0xffff0000, RZ, 0xc0, !PT ;  /* 0xffff000020047812 */ /* 0x000fe200078ec0ff */
[----:B------:R-:W-:Y:S01]  /*a710*/  FMUL.FTZ R3, R2, R5 ;  /* 0x0000000502037220 */ /* 0x000fe20000410000 */
[C---:B------:R-:W-:Y:S02]  /*a720*/  SHF.L.U32 R8, R6.reuse, 0x10, RZ ;  /* 0x0000001006087819 */ /* 0x040fe400000006ff */
[----:B------:R-:W-:Y:S01]  /*a730*/  LOP3.LUT R10, R6, 0xffff0000, RZ, 0xc0, !PT ;  /* 0xffff0000060a7812 */ /* 0x000fe200078ec0ff */
[-C--:B------:R-:W-:Y:S01]  /*a740*/  FFMA.FTZ R42, R12, R0.reuse, -R3 ;  /* 0x000000000c2a7223 */ /* 0x080fe20000010803 */
[----:B------:R-:W-:Y:S01]  /*a750*/  SHF.L.U32 R3, R26, 0x10, RZ ;  /* 0x000000101a037819 */ /* 0x000fe200000006ff */
[----:B------:R-:W-:Y:S01]  /*a760*/  FMUL.FTZ R6, R2, R0 ;  /* 0x0000000002067220 */ /* 0x000fe20000410000 */
[----:B------:R-:W-:Y:S01]  /*a770*/  LOP3.LUT R2, R33, 0xffff0000, RZ, 0xc0, !PT ;  /* 0xffff000021027812 */ /* 0x000fe200078ec0ff */
[----:B------:R-:W-:Y:S01]  /*a780*/  FMUL.FTZ R11, R9, R4 ;  /* 0x00000004090b7220 */ /* 0x000fe20000410000 */
[----:B------:R-:W-:Y:S01]  /*a790*/  LOP3.LUT R19, R7, 0xffff0000, RZ, 0xc0, !PT ;  /* 0xffff000007137812 */ /* 0x000fe200078ec0ff */
[----:B------:R-:W-:-:S02]  /*a7a0*/  IMAD.U32 R0, R27, 0x10000, RZ ;  /* 0x000100001b007824 */ /* 0x000fc400078e00ff */
[----:B------:R-:W-:Y:S01]  /*a7b0*/  FFMA.FTZ R41, R12, R5, R6 ;  /* 0x000000050c297223 */ /* 0x000fe20000010006 */
[----:B------:R-:W-:Y:S01]  /*a7c0*/  LOP3.LUT R6, R26, 0xffff0000, RZ, 0xc0, !PT ;  /* 0xffff00001a067812 */ /* 0x000fe200078ec0ff */
[-C--:B------:R-:W-:Y:S02]  /*a7d0*/  FMUL.FTZ R5, R8, R3.reuse ;  /* 0x0000000308057220 */ /* 0x080fe40000410000 */
[-C--:B------:R-:W-:Y:S02]  /*a7e0*/  FMUL.FTZ R7, R9, R2.reuse ;  /* 0x0000000209077220 */ /* 0x080fe40000410000 */
[----:B------:R-:W-:Y:S02]  /*a7f0*/  FFMA.FTZ R40, R14, R2, -R11 ;  /* 0x000000020e287223 */ /* 0x000fe4000001080b */
[-C--:B------:R-:W-:Y:S02]  /*a800*/  FMUL.FTZ R2, R8, R0.reuse ;  /* 0x0000000008027220 */ /* 0x080fe40000410000 */
[----:B------:R-:W-:Y:S01]  /*a810*/  FFMA.FTZ R38, R13, R0, -R5 ;  /* 0x000000000d267223 */ /* 0x000fe20000010805 */
[----:B------:R-:W-:Y:S01]  /*a820*/  LOP3.LUT R0, R27, 0xffff0000, RZ, 0xc0, !PT ;  /* 0xffff00001b007812 */ /* 0x000fe200078ec0ff */
[----:B------:R-:W-:Y:S01]  /*a830*/  FFMA.FTZ R39, R14, R4, R7 ;  /* 0x000000040e277223 */ /* 0x000fe20000010007 */
[----:B------:R-:W-:Y:S01]  /*a840*/  SHF.L.U32 R5, R35, 0x10, RZ ;  /* 0x0000001023057819 */ /* 0x000fe200000006ff */
[----:B------:R-:W-:Y:S01]  /*a850*/  FFMA.FTZ R31, R13, R3, R2 ;  /* 0x000000030d1f7223 */ /* 0x000fe20000010002 */
[----:B------:R-:W-:Y:S01]  /*a860*/  SHF.L.U32 R3, R37, 0x10, RZ ;  /* 0x0000001025037819 */ /* 0x000fe200000006ff */
[----:B------:R-:W-:-:S02]  /*a870*/  FMUL.FTZ R4, R10, R6 ;  /* 0x000000060a047220 */ /* 0x000fc40000410000 */
[----:B------:R-:W-:Y:S02]  /*a880*/  IMAD.U32 R2, R34, 0x10000, RZ ;  /* 0x0001000022027824 */ /* 0x000fe400078e00ff */
[-C--:B------:R-:W-:Y:S02]  /*a890*/  FMUL.FTZ R10, R10, R0.reuse ;  /* 0x000000000a0a7220 */ /* 0x080fe40000410000 */
[----:B------:R-:W-:Y:S01]  /*a8a0*/  FFMA.FTZ R24, R17, R0, -R4 ;  /* 0x0000000011187223 */ /* 0x000fe20000010804 */
[----:B------:R-:W-:Y:S01]  /*a8b0*/  SHF.L.U32 R0, R36, 0x10, RZ ;  /* 0x0000001024007819 */ /* 0x000fe200000006ff */
[C---:B------:R-:W-:Y:S02]  /*a8c0*/  FMUL.FTZ R7, R16.reuse, R3 ;  /* 0x0000000310077220 */ /* 0x040fe40000410000 */
[----:B------:R-:W-:Y:S02]  /*a8d0*/  FMUL.FTZ R4, R15, R5 ;  /* 0x000000050f047220 */ /* 0x000fe40000410000 */
[----:B------:R-:W-:-:S02]  /*a8e0*/  FMUL.FTZ R8, R16, R2 ;  /* 0x0000000210087220 */ /* 0x000fc40000410000 */
[----:B------:R-:W-:Y:S01]  /*a8f0*/  FFMA.FTZ R17, R17, R6, R10 ;  /* 0x0000000611117223 */ /* 0x000fe2000001000a */
[----:B------:R-:W-:Y:S01]  /*a900*/  F2FP.BF16.PACK_AB R10, R24, R38 ;  /* 0x00000026180a723e */ /* 0x000fe200000010ff */
[----:B------:R-:W-:Y:S01]  /*a910*/  FFMA.FTZ R13, R18, R2, R7 ;  /* 0x00000002120d7223 */ /* 0x000fe20000010007 */
[----:B------:R-:W-:Y:S01]  /*a920*/  LOP3.LUT R2, R34, 0xffff0000, RZ, 0xc0, !PT ;  /* 0xffff000022027812 */ /* 0x000fe200078ec0ff */
[-C--:B------:R-:W-:Y:S02]  /*a930*/  FMUL.FTZ R6, R15, R0.reuse ;  /* 0x000000000f067220 */ /* 0x080fe40000410000 */
[----:B------:R-:W-:Y:S01]  /*a940*/  FFMA.FTZ R11, R21, R0, -R4 ;  /* 0x00000000150b7223 */ /* 0x000fe20000010804 */
[----:B------:R-:W-:Y:S01]  /*a950*/  LOP3.LUT R0, R35, 0xffff0000, RZ, 0xc0, !PT ;  /* 0xffff000023007812 */ /* 0x000fe200078ec0ff */
[----:B------:R-:W-:Y:S01]  /*a960*/  FFMA.FTZ R14, R18, R3, -R8 ;  /* 0x00000003120e7223 */ /* 0x000fe20000010808 */
[----:B------:R-:W-:Y:S01]  /*a970*/  LOP3.LUT R4, R37, 0xffff0000, RZ, 0xc0, !PT ;  /* 0xffff000025047812 */ /* 0x000fe200078ec0ff */
[----:B------:R-:W-:Y:S01]  /*a980*/  FFMA.FTZ R12, R21, R5, R6 ;  /* 0x00000005150c7223 */ /* 0x000fe20000010006 */
[----:B------:R-:W-:Y:S01]  /*a990*/  LOP3.LUT R3, R36, 0xffff0000, RZ, 0xc0, !PT ;  /* 0xffff000024037812 */ /* 0x000fe200078ec0ff */
[----:B------:R-:W-:-:S02]  /*a9a0*/  FMUL.FTZ R8, R20, R2 ;  /* 0x0000000214087220 */ /* 0x000fc40000410000 */
[C---:B------:R-:W-:Y:S02]  /*a9b0*/  FMUL.FTZ R6, R19.reuse, R0 ;  /* 0x0000000013067220 */ /* 0x040fe40000410000 */
[-C--:B------:R-:W-:Y:S02]  /*a9c0*/  FMUL.FTZ R7, R20, R4.reuse ;  /* 0x0000000414077220 */ /* 0x080fe40000410000 */
[-C--:B------:R-:W-:Y:S02]  /*a9d0*/  FMUL.FTZ R5, R19, R3.reuse ;  /* 0x0000000313057220 */ /* 0x080fe40000410000 */
[----:B------:R-:W-:Y:S01]  /*a9e0*/  FFMA.FTZ R9, R23, R4, -R8 ;  /* 0x0000000417097223 */ /* 0x000fe20000010808 */
[----:B------:R-:W-:Y:S01]  /*a9f0*/  F2FP.BF16.PACK_AB R8, R40, R42 ;  /* 0x0000002a2808723e */ /* 0x000fe200000010ff */
[C---:B------:R-:W-:Y:S01]  /*aa00*/  FFMA.FTZ R3, R22.reuse, R3, -R6 ;  /* 0x0000000316037223 */ /* 0x040fe20000010806 */
[----:B------:R-:W-:Y:S01]  /*aa10*/  F2FP.BF16.PACK_AB R4, R39, R41 ;  /* 0x000000292704723e */ /* 0x000fe200000010ff */
[----:B------:R-:W-:Y:S01]  /*aa20*/  FFMA.FTZ R2, R23, R2, R7 ;  /* 0x0000000217027223 */ /* 0x000fe20000010007 */
[----:B------:R-:W-:Y:S01]  /*aa30*/  F2FP.BF16.PACK_AB R9, R9, R14 ;  /* 0x0000000e0909723e */ /* 0x000fe200000010ff */
[----:B------:R-:W-:Y:S01]  /*aa40*/  FFMA.FTZ R0, R22, R0, R5 ;  /* 0x0000000016007223 */ /* 0x000fe20000010005 */
[----:B------:R-:W-:-:S02]  /*aa50*/  F2FP.BF16.PACK_AB R11, R3, R11 ;  /* 0x0000000b030b723e */ /* 0x000fc400000010ff */
[----:B------:R-:W-:Y:S02]  /*aa60*/  F2FP.BF16.PACK_AB R6, R17, R31 ;  /* 0x0000001f1106723e */ /* 0x000fe400000010ff */
[----:B------:R-:W-:Y:S01]  /*aa70*/  F2FP.BF16.PACK_AB R5, R2, R13 ;  /* 0x0000000d0205723e */ /* 0x000fe200000010ff */
[----:B------:R1:W-:Y:S01]  /*aa80*/  STS.128 [R30], R8 ;  /* 0x000000081e007388 */ /* 0x0003e20000000c00 */
[----:B------:R-:W-:-:S05]  /*aa90*/  F2FP.BF16.PACK_AB R7, R0, R12 ;  /* 0x0000000c0007723e */ /* 0x000fca00000010ff */
[----:B------:R1:W-:Y:S02]  /*aaa0*/  STS.128 [R25+0x5100], R4 ;  /* 0x0051000419007388 */ /* 0x0003e40000000c00 */
.L_x_306:
[----:B------:R-:W-:Y:S05]  /*aab0*/  BSYNC B0 ;  /* 0x0000000000007941 */ /* 0x000fea0003800000 */
.L_x_305:
[----:B------:R-:W-:Y:S01]  /*aac0*/  ISETP.GE.OR P2, PT, R146, R43, P0 ;  /* 0x0000002b9200720c */ /* 0x000fe20000746670 */
[----:B------:R-:W-:-:S12]  /*aad0*/  BSSY B0, `(.L_x_307) ;  /* 0x0000056000007945 */ /* 0x000fd80003800000 */
[----:B------:R-:W-:Y:S05]  /*aae0*/  @P2 BRA `(.L_x_308) ;  /* 0x0000054000002947 */ /* 0x000fea0003800000 */
[----:B------:R-:W-:Y:S02]  /*aaf0*/  IADD3 R2, R28, c[0x0][0x27c], RZ ;  /* 0x00009f001c027a10 */ /* 0x000fe40007ffe0ff */
[C---:B------:R-:W-:Y:S02]  /*ab00*/  LOP3.LUT R0, R147.reuse, 0x38, R28, 0xf8, !PT ;  /* 0x0000003893007812 */ /* 0x040fe400078ef81c */
[----:B------:R-:W-:Y:S02]  /*ab10*/  LOP3.LUT R2, R147, 0x38, R2, 0xf8, !PT ;  /* 0x0000003893027812 */ /* 0x000fe400078ef802 */
[----:B------:R-:W-:Y:S02]  /*ab20*/  LOP3.LUT R0, R160, R0, R184, 0xf6, !PT ;  /* 0x00000000a0007212 */ /* 0x000fe400078ef6b8 */
[----:B------:R-:W-:Y:S02]  /*ab30*/  LOP3.LUT R2, R2, R184, RZ, 0x3c, !PT ;  /* 0x000000b802027212 */ /* 0x000fe400078e3cff */
[----:B------:R-:W-:Y:S01]  /*ab40*/  LEA R31, R0, 0x5100, 0x1 ;  /* 0x00005100001f7811 */ /* 0x000fe200078e08ff */
[----:B------:R-:W-:Y:S01]  /*ab50*/  IMAD.U32 R0, R33, 0x10000, RZ ;  /* 0x0001000021007824 */ /* 0x000fe200078e00ff */
[----:B------:R-:W-:-:S03]  /*ab60*/  IADD3 R2, R160, R2, RZ ;  /* 0x00000002a0027210 */ /* 0x000fc60007ffe0ff */
[----:B-1----:R-:W1:Y:S02]  /*ab70*/  LDS.128 R8, [R31] ;  /* 0x000000001f087984 */ /* 0x002e640000000c00 */
[----:B------:R-:W-:-:S05]  /*ab80*/  IMAD.SHL.U32 R25, R2, 0x2, RZ ;  /* 0x0000000202197824 */ /* 0x000fca00078e00ff */
[----:B------:R-:W2:Y:S01]  /*ab90*/  LDS.128 R4, [R25+0x5100] ;  /* 0x0051000019047984 */ /* 0x000ea20000000c00 */
[C---:B-1----:R-:W-:Y:S01]  /*aba0*/  SHF.L.U32 R12, R8.reuse, 0x10, RZ ;  /* 0x00000010080c7819 */ /* 0x042fe200000006ff */
[C---:B------:R-:W-:Y:S01]  /*abb0*/  IMAD.U32 R18, R9.reuse, 0x10000, RZ ;  /* 0x0001000009127824 */ /* 0x040fe200078e00ff */
[----:B------:R-:W-:Y:S01]  /*abc0*/  LOP3.LUT R23, R9, 0xffff0000, RZ, 0xc0, !PT ;  /* 0xffff000009177812 */ /* 0x000fe200078ec0ff */
[----:B------:R-:W-:Y:S01]  /*abd0*/  IMAD.U32 R21, R11, 0x10000, RZ ;  /* 0x000100000b157824 */ /* 0x000fe200078e00ff */
[----:B------:R-:W-:Y:S02]  /*abe0*/  LOP3.LUT R14, R8, 0xffff0000, RZ, 0xc0, !PT ;  /* 0xffff0000080e7812 */ /* 0x000fe400078ec0ff */
[----:B------:R-:W-:Y:S01]  /*abf0*/  SHF.L.U32 R13, R10, 0x10, RZ ;  /* 0x000000100a0d7819 */ /* 0x000fe200000006ff */
        /* <DEDUP_REMOVED lines=8> */
[----:B------:R-:W-:Y:S02]  /*ac80*/  LOP3.LUT R17, R10, 0xffff0000, RZ, 0xc0, !PT ;  /* 0xffff00000a117812 */ /* 0x000fe400078ec0ff */
[----:B------:R-:W-:Y:S01]  /*ac90*/  SHF.L.U32 R8, R6, 0x10, RZ ;  /* 0x0000001006087819 */ /* 0x000fe200000006ff */
[----:B------:R-:W-:Y:S01]  /*aca0*/  FFMA.FTZ R42, R0, R12, -R3 ;  /* 0x0000000c002a7223 */ /* 0x000fe20000010803 */
[----:B------:R-:W-:Y:S01]  /*acb0*/  LOP3.LUT R10, R6, 0xffff0000, RZ, 0xc0, !PT ;  /* 0xffff0000060a7812 */ /* 0x000fe200078ec0ff */
[----:B------:R-:W-:Y:S01]  /*acc0*/  FMUL.FTZ R6, R0, R2 ;  /* 0x0000000200067220 */ /* 0x000fe20000410000 */
[----:B------:R-:W-:Y:S01]  /*acd0*/  SHF.L.U32 R3, R26, 0x10, RZ ;  /* 0x000000101a037819 */ /* 0x000fe200000006ff */
[----:B------:R-:W-:Y:S01]  /*ace0*/  IMAD.U32 R0, R27, 0x10000, RZ ;  /* 0x000100001b007824 */ /* 0x000fe200078e00ff */
[----:B------:R-:W-:Y:S01]  /*acf0*/  LOP3.LUT R22, R11, 0xffff0000, RZ, 0xc0, !PT ;  /* 0xffff00000b167812 */ /* 0x000fe200078ec0ff */
[-C--:B------:R-:W-:Y:S01]  /*ad00*/  FMUL.FTZ R11, R4, R9.reuse ;  /* 0x00000009040b7220 */ /* 0x080fe20000410000 */
[----:B------:R-:W-:Y:S01]  /*ad10*/  LOP3.LUT R2, R33, 0xffff0000, RZ, 0xc0, !PT ;  /* 0xffff000021027812 */ /* 0x000fe200078ec0ff */
[----:B------:R-:W-:Y:S01]  /*ad20*/  FFMA.FTZ R41, R5, R12, R6 ;  /* 0x0000000c05297223 */ /* 0x000fe20000010006 */
[----:B------:R-:W-:Y:S01]  /*ad30*/  LOP3.LUT R19, R7, 0xffff0000, RZ, 0xc0, !PT ;  /* 0xffff000007137812 */ /* 0x000fe200078ec0ff */
[----:B------:R-:W-:Y:S01]  /*ad40*/  FMUL.FTZ R5, R3, R8 ;  /* 0x0000000803057220 */ /* 0x000fe20000410000 */
[----:B------:R-:W-:Y:S01]  /*ad50*/  LOP3.LUT R6, R26, 0xffff0000, RZ, 0xc0, !PT ;  /* 0xffff00001a067812 */ /* 0x000fe200078ec0ff */
[----:B------:R-:W-:-:S02]  /*ad60*/  FMUL.FTZ R7, R2, R9 ;  /* 0x0000000902077220 */ /* 0x000fc40000410000 */
[----:B------:R-:W-:Y:S02]  /*ad70*/  FFMA.FTZ R40, R2, R14, -R11 ;  /* 0x0000000e02287223 */ /* 0x000fe4000001080b */
[C---:B------:R-:W-:Y:S02]  /*ad80*/  FMUL.FTZ R2, R0.reuse, R8 ;  /* 0x0000000800027220 */ /* 0x040fe40000410000 */
[-C--:B------:R-:W-:Y:S01]  /*ad90*/  FFMA.FTZ R38, R0, R13.reuse, -R5 ;  /* 0x0000000d00267223 */ /* 0x080fe20000010805 */
[----:B------:R-:W-:Y:S01]  /*ada0*/  LOP3.LUT R0, R27, 0xffff0000, RZ, 0xc0, !PT ;  /* 0xffff00001b007812 */ /* 0x000fe200078ec0ff */
[----:B------:R-:W-:Y:S01]  /*adb0*/  FFMA.FTZ R39, R4, R14, R7 ;  /* 0x0000000e04277223 */ /* 0x000fe20000010007 */
[----:B------:R-:W-:Y:S01]  /*adc0*/  SHF.L.U32 R5, R35, 0x10, RZ ;  /* 0x0000001023057819 */ /* 0x000fe200000006ff */
[----:B------:R-:W-:Y:S01]  /*add0*/  FFMA.FTZ R30, R3, R13, R2 ;  /* 0x0000000d031e7223 */ /* 0x000fe20000010002 */
[----:B------:R-:W-:Y:S01]  /*ade0*/  SHF.L.U32 R3, R37, 0x10, RZ ;  /* 0x0000001025037819 */ /* 0x000fe200000006ff */
[----:B------:R-:W-:-:S02]  /*adf0*/  FMUL.FTZ R4, R6, R10 ;  /* 0x0000000a06047220 */ /* 0x000fc40000410000 */
[----:B------:R-:W-:Y:S02]  /*ae00*/  IMAD.U32 R2, R34, 0x10000, RZ ;  /* 0x0001000022027824 */ /* 0x000fe400078e00ff */
[C---:B------:R-:W-:Y:S02]  /*ae10*/  FMUL.FTZ R10, R0.reuse, R10 ;  /* 0x0000000a000a7220 */ /* 0x040fe40000410000 */
[----:B------:R-:W-:Y:S01]  /*ae20*/  FFMA.FTZ R24, R0, R17, -R4 ;  /* 0x0000001100187223 */ /* 0x000fe20000010804 */
[----:B------:R-:W-:Y:S01]  /*ae30*/  SHF.L.U32 R0, R36, 0x10, RZ ;  /* 0x0000001024007819 */ /* 0x000fe200000006ff */
[-C--:B------:R-:W-:Y:S02]  /*ae40*/  FMUL.FTZ R7, R3, R16.reuse ;  /* 0x0000001003077220 */ /* 0x080fe40000410000 */
[----:B------:R-:W-:Y:S02]  /*ae50*/  FMUL.FTZ R4, R5, R15 ;  /* 0x0000000f05047220 */ /* 0x000fe40000410000 */
[----:B------:R-:W-:-:S02]  /*ae60*/  FMUL.FTZ R8, R2, R16 ;  /* 0x0000001002087220 */ /* 0x000fc40000410000 */
[----:B------:R-:W-:Y:S01]  /*ae70*/  FFMA.FTZ R14, R6, R17, R10 ;  /* 0x00000011060e7223 */ /* 0x000fe2000001000a */
[----:B------:R-:W-:Y:S01]  /*ae80*/  F2FP.BF16.PACK_AB R10, R24, R38 ;  /* 0x00000026180a723e */ /* 0x000fe200000010ff */
[-C--:B------:R-:W-:Y:S01]  /*ae90*/  FFMA.FTZ R13, R2, R18.reuse, R7 ;  /* 0x00000012020d7223 */ /* 0x080fe20000010007 */
[----:B------:R-:W-:Y:S01]  /*aea0*/  LOP3.LUT R2, R34, 0xffff0000, RZ, 0xc0, !PT ;  /* 0xffff000022027812 */ /* 0x000fe200078ec0ff */
[C---:B------:R-:W-:Y:S02]  /*aeb0*/  FMUL.FTZ R6, R0.reuse, R15 ;  /* 0x0000000f00067220 */ /* 0x040fe40000410000 */
[-C--:B------:R-:W-:Y:S01]  /*aec0*/  FFMA.FTZ R11, R0, R21.reuse, -R4 ;  /* 0x00000015000b7223 */ /* 0x080fe20000010804 */
[----:B------:R-:W-:Y:S01]  /*aed0*/  LOP3.LUT R0, R35, 0xffff0000, RZ, 0xc0, !PT ;  /* 0xffff000023007812 */ /* 0x000fe200078ec0ff */
[----:B------:R-:W-:Y:S01]  /*aee0*/  FFMA.FTZ R16, R3, R18, -R8 ;  /* 0x0000001203107223 */ /* 0x000fe20000010808 */
[----:B------:R-:W-:Y:S01]  /*aef0*/  LOP3.LUT R4, R37, 0xffff0000, RZ, 0xc0, !PT ;  /* 0xffff000025047812 */ /* 0x000fe200078ec0ff */
[----:B------:R-:W-:Y:S01]  /*af00*/  FFMA.FTZ R12, R5, R21, R6 ;  /* 0x00000015050c7223 */ /* 0x000fe20000010006 */
[----:B------:R-:W-:Y:S01]  /*af10*/  LOP3.LUT R3, R36, 0xffff0000, RZ, 0xc0, !PT ;  /* 0xffff000024037812 */ /* 0x000fe200078ec0ff */
[----:B------:R-:W-:-:S02]  /*af20*/  FMUL.FTZ R8, R2, R20 ;  /* 0x0000001402087220 */ /* 0x000fc40000410000 */
[-C--:B------:R-:W-:Y:S02]  /*af30*/  FMUL.FTZ R6, R0, R19.reuse ;  /* 0x0000001300067220 */ /* 0x080fe40000410000 */
[C---:B------:R-:W-:Y:S02]  /*af40*/  FMUL.FTZ R7, R4.reuse, R20 ;  /* 0x0000001404077220 */ /* 0x040fe40000410000 */
[C---:B------:R-:W-:Y:S02]  /*af50*/  FMUL.FTZ R5, R3.reuse, R19 ;  /* 0x0000001303057220 */ /* 0x040fe40000410000 */
[-C--:B------:R-:W-:Y:S01]  /*af60*/  FFMA.FTZ R9, R4, R23.reuse, -R8 ;  /* 0x0000001704097223 */ /* 0x080fe20000010808 */
[----:B------:R-:W-:Y:S01]  /*af70*/  F2FP.BF16.PACK_AB R8, R40, R42 ;  /* 0x0000002a2808723e */ /* 0x000fe200000010ff */
[----:B------:R-:W-:Y:S01]  /*af80*/  FFMA.FTZ R3, R3, R22, -R6 ;  /* 0x0000001603037223 */ /* 0x000fe20000010806 */
        /* <DEDUP_REMOVED lines=10> */
.L_x_308:
[----:B------:R-:W-:Y:S05]  /*b030*/  BSYNC B0 ;  /* 0x0000000000007941 */ /* 0x000fea0003800000 */
.L_x_307:
        /* <DEDUP_REMOVED lines=8> */
[----:B-1----:R-:W-:Y:S01]  /*b0c0*/  LEA R31, R0, 0x5100, 0x1 ;  /* 0x00005100001f7811 */ /* 0x002fe200078e08ff */
[----:B------:R-:W-:Y:S01]  /*b0d0*/  IMAD.U32 R0, R33, 0x10000, RZ ;  /* 0x0001000021007824 */ /* 0x000fe200078e00ff */
[----:B------:R-:W-:-:S03]  /*b0e0*/  IADD3 R2, R161, R2, RZ ;  /* 0x00000002a1027210 */ /* 0x000fc60007ffe0ff */
[----:B------:R-:W1:Y:S02]  /*b0f0*/  LDS.128 R8, [R31] ;  /* 0x000000001f087984 */ /* 0x000e640000000c00 */
        /* <DEDUP_REMOVED lines=75> */
.L_x_310:
[----:B------:R-:W-:Y:S05]  /*b5b0*/  BSYNC B0 ;  /* 0x0000000000007941 */ /* 0x000fea0003800000 */
.L_x_309:
[----:B------:R-:W-:-:S13]  /*b5c0*/  ISETP.GE.OR P0, PT, R44, R43, P0 ;  /* 0x0000002b2c00720c */ /* 0x000fda0000706670 */
[----:B------:R-:W-:Y:S05]  /*b5d0*/  @P0 BRA `(.L_x_300) ;  /* 0x000005b000000947 */ /* 0x000fea0003800000 */
[----:B------:R-:W-:Y:S01]  /*b5e0*/  SHF.R.S32.HI R2, RZ, 0x1f, R44 ;  /* 0x0000001fff027819 */ /* 0x000fe2000001142c */
[----:B------:R-:W-:Y:S01]  /*b5f0*/  IMAD.SHL.U32 R0, R44, 0x40, RZ ;  /* 0x000000402c007824 */ /* 0x000fe200078e00ff */
[----:B-1----:R-:W-:Y:S02]  /*b600*/  IADD3 R5, R28, c[0x0][0x27c], RZ ;  /* 0x00009f001c057a10 */ /* 0x002fe40007ffe0ff */
[----:B------:R-:W-:Y:S02]  /*b610*/  LEA.HI R2, R2, R44, RZ, 0x3 ;  /* 0x0000002c02027211 */ /* 0x000fe400078f18ff */
[----:B------:R-:W-:-:S03]  /*b620*/  LOP3.LUT R0, R0, 0x1c0, RZ, 0xc0, !PT ;  /* 0x000001c000007812 */ /* 0x000fc600078ec0ff */
[----:B------:R-:W-:Y:S01]  /*b630*/  IMAD.SHL.U32 R2, R2, 0x40, RZ ;  /* 0x0000004002027824 */ /* 0x000fe200078e00ff */
[----:B------:R-:W-:Y:S02]  /*b640*/  LOP3.LUT R4, R0, 0x38, R28, 0xf8, !PT ;  /* 0x0000003800047812 */ /* 0x000fe400078ef81c */
[----:B------:R-:W-:Y:S02]  /*b650*/  SHF.R.U32.HI R3, RZ, 0x3, R0 ;  /* 0x00000003ff037819 */ /* 0x000fe40000011600 */
[----:B------:R-:W-:Y:S02]  /*b660*/  LOP3.LUT R2, R2, 0xfffffe00, RZ, 0xc0, !PT ;  /* 0xfffffe0002027812 */ /* 0x000fe400078ec0ff */
[----:B------:R-:W-:Y:S02]  /*b670*/  LOP3.LUT R5, R0, 0x38, R5, 0xf8, !PT ;  /* 0x0000003800057812 */ /* 0x000fe400078ef805 */
[----:B------:R-:W-:Y:S02]  /*b680*/  LOP3.LUT R0, R2, R4, R3, 0xf6, !PT ;  /* 0x0000000402007212 */ /* 0x000fe400078ef603 */
[----:B------:R-:W-:-:S02]  /*b690*/  LOP3.LUT R3, R5, R3, RZ, 0x3c, !PT ;  /* 0x0000000305037212 */ /* 0x000fc400078e3cff */
[----:B------:R-:W-:Y:S02]  /*b6a0*/  LEA R28, R0, 0x5100, 0x1 ;  /* 0x00005100001c7811 */ /* 0x000fe400078e08ff */
[----:B------:R-:W-:Y:S02]  /*b6b0*/  IADD3 R3, R2, R3, RZ ;  /* 0x0000000302037210 */ /* 0x000fe40007ffe0ff */
[----:B------:R-:W-:Y:S01]  /*b6c0*/  SHF.L.U32 R2, R27, 0x10, RZ ;  /* 0x000000101b027819 */ /* 0x000fe200000006ff */
[----:B------:R-:W1:Y:S01]  /*b6d0*/  LDS.128 R8, [R28] ;  /* 0x000000001c087984 */ /* 0x000e620000000c00 */
[----:B------:R-:W-:Y:S01]  /*b6e0*/  LOP3.LUT R0, R26, 0xffff0000, RZ, 0xc0, !PT ;  /* 0xffff00001a007812 */ /* 0x000fe200078ec0ff */
[----:B------:R-:W-:-:S05]  /*b6f0*/  IMAD.SHL.U32 R25, R3, 0x2, RZ ;  /* 0x0000000203197824 */ /* 0x000fca00078e00ff */
[----:B------:R-:W2:Y:S01]  /*b700*/  LDS.128 R4, [R25+0x5100] ;  /* 0x0051000019047984 */ /* 0x000ea20000000c00 */
[C---:B-1----:R-:W-:Y:S01]  /*b710*/  SHF.L.U32 R13, R8.reuse, 0x10, RZ ;  /* 0x00000010080d7819 */ /* 0x042fe200000006ff */
[----:B------:R-:W-:Y:S01]  /*b720*/  IMAD.U32 R17, R9, 0x10000, RZ ;  /* 0x0001000009117824 */ /* 0x000fe200078e00ff */
[----:B------:R-:W-:Y:S01]  /*b730*/  LOP3.LUT R16, R8, 0xffff0000, RZ, 0xc0, !PT ;  /* 0xffff000008107812 */ /* 0x000fe200078ec0ff */
[----:B------:R-:W-:Y:S01]  /*b740*/  IMAD.U32 R20, R11, 0x10000, RZ ;  /* 0x000100000b147824 */ /* 0x000fe200078e00ff */
[----:B------:R-:W-:Y:S02]  /*b750*/  SHF.L.U32 R8, R26, 0x10, RZ ;  /* 0x000000101a087819 */ /* 0x000fe400000006ff */
[----:B------:R-:W-:Y:S01]  /*b760*/  LOP3.LUT R22, R9, 0xffff0000, RZ, 0xc0, !PT ;  /* 0xffff000009167812 */ /* 0x000fe200078ec0ff */
[----:B--2---:R-:W-:Y:S01]  /*b770*/  IMAD.U32 R3, R6, 0x10000, RZ ;  /* 0x0001000006037824 */ /* 0x004fe200078e00ff */
[----:B------:R-:W-:Y:S01]  /*b780*/  LOP3.LUT R21, R11, 0xffff0000, RZ, 0xc0, !PT ;  /* 0xffff00000b157812 */ /* 0x000fe200078ec0ff */
[----:B------:R-:W-:Y:S01]  /*b790*/  IMAD.U32 R15, R5, 0x10000, RZ ;  /* 0x00010000050f7824 */ /* 0x000fe200078e00ff */
[----:B------:R-:W-:Y:S01]  /*b7a0*/  SHF.L.U32 R12, R10, 0x10, RZ ;  /* 0x000000100a0c7819 */ /* 0x000fe200000006ff */
[----:B------:R-:W-:Y:S01]  /*b7b0*/  IMAD.U32 R14, R7, 0x10000, RZ ;  /* 0x00010000070e7824 */ /* 0x000fe200078e00ff */
[----:B------:R-:W-:-:S02]  /*b7c0*/  SHF.L.U32 R9, R4, 0x10, RZ ;  /* 0x0000001004097819 */ /* 0x000fc400000006ff */
[----:B------:R-:W-:Y:S01]  /*b7d0*/  LOP3.LUT R11, R4, 0xffff0000, RZ, 0xc0, !PT ;  /* 0xffff0000040b7812 */ /* 0x000fe200078ec0ff */
[-C--:B------:R-:W-:Y:S01]  /*b7e0*/  FMUL.FTZ R4, R8, R3.reuse ;  /* 0x0000000308047220 */ /* 0x080fe20000410000 */
[----:B------:R-:W-:Y:S01]  /*b7f0*/  LOP3.LUT R19, R5, 0xffff0000, RZ, 0xc0, !PT ;  /* 0xffff000005137812 */ /* 0x000fe200078ec0ff */
[----:B------:R-:W-:Y:S01]  /*b800*/  FMUL.FTZ R3, R2, R3 ;  /* 0x0000000302037220 */ /* 0x000fe20000410000 */
[----:B------:R-:W-:Y:S01]  /*b810*/  LOP3.LUT R5, R6, 0xffff0000, RZ, 0xc0, !PT ;  /* 0xffff000006057812 */ /* 0x000fe200078ec0ff */
[-C--:B------:R-:W-:Y:S01]  /*b820*/  FFMA.FTZ R31, R2, R12.reuse, -R4 ;  /* 0x0000000c021f7223 */ /* 0x080fe20000010804 */
[----:B------:R-:W-:Y:S01]  /*b830*/  LOP3.LUT R10, R10, 0xffff0000, RZ, 0xc0, !PT ;  /* 0xffff00000a0a7812 */ /* 0x000fe200078ec0ff */
[----:B------:R-:W-:Y:S01]  /*b840*/  FFMA.FTZ R30, R8, R12, R3 ;  /* 0x0000000c081e7223 */ /* 0x000fe20000010003 */
[----:B------:R-:W-:Y:S01]  /*b850*/  LOP3.LUT R2, R27, 0xffff0000, RZ, 0xc0, !PT ;  /* 0xffff00001b027812 */ /* 0x000fe200078ec0ff */
[-C--:B------:R-:W-:Y:S01]  /*b860*/  FMUL.FTZ R6, R0, R5.reuse ;  /* 0x0000000500067220 */ /* 0x080fe20000410000 */
[----:B------:R-:W-:Y:S01]  /*b870*/  SHF.L.U32 R4, R32, 0x10, RZ ;  /* 0x0000001020047819 */ /* 0x000fe200000006ff */
[----:B------:R-:W-:Y:S01]  /*b880*/  IMAD.U32 R3, R33, 0x10000, RZ ;  /* 0x0001000021037824 */ /* 0x000fe200078e00ff */
[----:B------:R-:W-:Y:S01]  /*b890*/  LOP3.LUT R18, R7, 0xffff0000, RZ, 0xc0, !PT ;  /* 0xffff000007127812 */ /* 0x000fe200078ec0ff */
[----:B------:R-:W-:-:S02]  /*b8a0*/  FMUL.FTZ R7, R2, R5 ;  /* 0x0000000502077220 */ /* 0x000fc40000410000 */
[-C--:B------:R-:W-:Y:S01]  /*b8b0*/  FFMA.FTZ R29, R2, R10.reuse, -R6 ;  /* 0x0000000a021d7223 */ /* 0x080fe20000010806 */
[----:B------:R-:W-:Y:S01]  /*b8c0*/  LOP3.LUT R6, R32, 0xffff0000, RZ, 0xc0, !PT ;  /* 0xffff000020067812 */ /* 0x000fe200078ec0ff */
[-C--:B------:R-:W-:Y:S02]  /*b8d0*/  FMUL.FTZ R5, R4, R9.reuse ;  /* 0x0000000904057220 */ /* 0x080fe40000410000 */
[----:B------:R-:W-:Y:S02]  /*b8e0*/  FMUL.FTZ R2, R3, R9 ;  /* 0x0000000903027220 */ /* 0x000fe40000410000 */
[----:B------:R-:W-:Y:S01]  /*b8f0*/  FFMA.FTZ R27, R0, R10, R7 ;  /* 0x0000000a001b7223 */ /* 0x000fe20000010007 */
[----:B------:R-:W-:Y:S01]  /*b900*/  LOP3.LUT R0, R33, 0xffff0000, RZ, 0xc0, !PT ;  /* 0xffff000021007812 */ /* 0x000fe200078ec0ff */
[-C--:B------:R-:W-:Y:S01]  /*b910*/  FFMA.FTZ R26, R3, R13.reuse, -R5 ;  /* 0x0000000d031a7223 */ /* 0x080fe20000010805 */
[----:B------:R-:W-:Y:S01]  /*b920*/  SHF.L.U32 R3, R37, 0x10, RZ ;  /* 0x0000001025037819 */ /* 0x000fe200000006ff */
[----:B------:R-:W-:Y:S01]  /*b930*/  FFMA.FTZ R24, R4, R13, R2 ;  /* 0x0000000d04187223 */ /* 0x000fe20000010002 */
[----:B------:R-:W-:Y:S01]  /*b940*/  SHF.L.U32 R5, R35, 0x10, RZ ;  /* 0x0000001023057819 */ /* 0x000fe200000006ff */
[----:B------:R-:W-:Y:S01]  /*b950*/  FMUL.FTZ R4, R6, R11 ;  /* 0x0000000b06047220 */ /* 0x000fe20000410000 */
[----:B------:R-:W-:Y:S01]  /*b960*/  F2FP.BF16.PACK_AB R10, R29, R31 ;  /* 0x0000001f1d0a723e */ /* 0x000fe200000010ff */
[----:B------:R-:W-:-:S02]  /*b970*/  IMAD.U32 R2, R34, 0x10000, RZ ;  /* 0x0001000022027824 */ /* 0x000fc400078e00ff */
[C---:B------:R-:W-:Y:S02]  /*b980*/  FMUL.FTZ R9, R0.reuse, R11 ;  /* 0x0000000b00097220 */ /* 0x040fe40000410000 */
[----:B------:R-:W-:Y:S02]  /*b990*/  FFMA.FTZ R23, R0, R16, -R4 ;  /* 0x0000001000177223 */ /* 0x000fe40000010804 */
[----:B------:R-:W-:Y:S02]  /*b9a0*/  IMAD.U32 R0, R36, 0x10000, RZ ;  /* 0x0001000024007824 */ /* 0x000fe400078e00ff */
[-C--:B------:R-:W-:Y:S02]  /*b9b0*/  FMUL.FTZ R7, R3, R15.reuse ;  /* 0x0000000f03077220 */ /* 0x080fe40000410000 */
[----:B------:R-:W-:Y:S02]  /*b9c0*/  FMUL.FTZ R4, R5, R14 ;  /* 0x0000000e05047220 */ /* 0x000fe40000410000 */
[----:B------:R-:W-:-:S02]  /*b9d0*/  FMUL.FTZ R8, R2, R15 ;  /* 0x0000000f02087220 */ /* 0x000fc40000410000 */
[----:B------:R-:W-:Y:S02]  /*b9e0*/  FFMA.FTZ R16, R6, R16, R9 ;  /* 0x0000001006107223 */ /* 0x000fe40000010009 */
        /* <DEDUP_REMOVED lines=26> */
.L_x_300:
[----:B------:R-:W-:Y:S05]  /*bb90*/  BSYNC B2 ;  /* 0x0000000000027941 */ /* 0x000fea0003800000 */
.L_x_284:
[----:B------:R-:W-:-:S04]  /*bba0*/  DEPBAR.LE SB0, 0x0 ;  /* 0x000080000000791a */ /* 0x000fc80000000000 */
[----:B------:R-:W-:Y:S01]  /*bbb0*/  BAR.SYNC.DEFER_BLOCKING 0x0 ;  /* 0x0000000000007b1d */ /* 0x000fe20000010000 */
[----:B------:R-:W-:Y:S01]  /*bbc0*/  IMAD R0, R72, c[0x0][0x208], RZ ;  /* 0x0000820048007a24 */ /* 0x000fe200078e02ff */
[----:B------:R-:W-:Y:S01]  /*bbd0*/  ISETP.GE.AND P0, PT, R132, c[0x0][0x1d4], PT ;  /* 0x0000750084007a0c */ /* 0x000fe20003f06270 */
[----:B--2---:R-:W-:-:S03]  /*bbe0*/  IMAD.WIDE.U32 R2, R112, c[0x0][0x208], RZ ;  /* 0x0000820070027a25 */ /* 0x004fc600078e00ff */
[----:B------:R-:W-:Y:S01]  /*bbf0*/  ULDC.64 UR4, c[0x0][0x208] ;  /* 0x0000820000047ab9 */ /* 0x000fe20000000a00 */
[----:B------:R-:W-:Y:S01]  /*bc00*/  IMAD R0, R112, c[0x0][0x20c], R0 ;  /* 0x0000830070007a24 */ /* 0x000fe200078e0200 */
[----:B------:R-:W-:Y:S01]  /*bc10*/  USHF.L.U32 UR7, UR4, 0x5, URZ ;  /* 0x0000000504077899 */ /* 0x000fe2000800063f */
[C---:B------:R-:W-:Y:S01]  /*bc20*/  ISETP.LT.OR P4, PT, R88.reuse, 0x1, P0 ;  /* 0x000000015800780c */ /* 0x040fe20000781670 */
[----:B------:R-:W-:Y:S01]  /*bc30*/  UMOV UR6, 0x5 ;  /* 0x0000000500067882 */ /* 0x000fe20000000000 */
[----:B------:R-:W-:Y:S01]  /*bc40*/  IMAD.IADD R0, R3, 0x1, R0 ;  /* 0x0000000103007824 */ /* 0x000fe200078e0200 */
[----:B------:R-:W-:Y:S01]  /*bc50*/  USHF.L.U64.HI UR5, UR4, UR6, UR5 ;  /* 0x0000000604057299 */ /* 0x000fe20008010205 */
[----:B------:R-:W-:Y:S01]  /*bc60*/  ISETP.LT.OR P6, PT, R88, 0x11, P0 ;  /* 0x000000115800780c */ /* 0x000fe200007c1670 */
[----:B------:R-:W-:Y:S01]  /*bc70*/  BSSY B0, `(.L_x_311) ;  /* 0x00000ac000007945 */ /* 0x000fe20003800000 */
[----:B------:R-:W-:Y:S01]  /*bc80*/  IMAD R0, R0, 0x50, RZ ;  /* 0x0000005000007824 */ /* 0x000fe200078e02ff */
[----:B------:R-:W-:Y:S01]  /*bc90*/  ISETP.LT.OR P5, PT, R88, 0x21, P0 ;  /* 0x000000215800780c */ /* 0x000fe200007a1670 */
[----:B-1----:R-:W-:Y:S04]  /*bca0*/  LDSM.16.M88.4 R16, [R115] ;  /* 0x000000007310783b */ /* 0x002fe80000000200 */
[----:B------:R-:W-:Y:S04]  /*bcb0*/  LDSM.16.M88.4 R12, [R115+0x800] ;  /* 0x00080000730c783b */ /* 0x000fe80000000200 */
[----:B------:R-:W-:Y:S04]  /*bcc0*/  LDSM.16.M88.4 R28, [R115+0x1000] ;  /* 0x00100000731c783b */ /* 0x000fe80000000200 */
[----:B------:R-:W-:Y:S04]  /*bcd0*/  LDSM.16.M88.4 R24, [R115+0x1800] ;  /* 0x001800007318783b */ /* 0x000fe80000000200 */
[----:B------:R-:W-:Y:S04]  /*bce0*/  LDSM.16.M88.4 R20, [R115+0x2000] ;  /* 0x002000007314783b */ /* 0x000fe80000000200 */
[----:B------:R-:W1:Y:S04]  /*bcf0*/  LDSM.16.M88.4 R8, [R206] ;  /* 0x00000000ce08783b */ /* 0x000e680000000200 */
[----:B------:R-:W2:Y:S04]  /*bd00*/  LDSM.16.M88.4 R4, [R206+0x2000] ;  /* 0x00200000ce04783b */ /* 0x000ea80000000200 */
[----:B------:R-:W-:Y:S04]  /*bd10*/  LDSM.16.M88.4 R60, [R210] ;  /* 0x00000000d23c783b */ /* 0x000fe80000000200 */
[----:B------:R-:W-:Y:S04]  /*bd20*/  LDSM.16.M88.4 R32, [R213] ;  /* 0x00000000d520783b */ /* 0x000fe80000000200 */
[----:B------:R-:W-:Y:S01]  /*bd30*/  LDSM.16.M88.4 R36, [R214] ;  /* 0x00000000d624783b */ /* 0x000fe20000000200 */
[C---:B-1----:R-:W-:Y:S08]  /*bd40*/  HMMA.16816.F32.BF16 R120, R8.reuse, R16, RZ ;  /* 0x000000100878723c */ /* 0x042ff000000418ff */
        /* <DEDUP_REMOVED lines=9> */
[----:B------:R-:W-:Y:S01]  /*bde0*/  IMAD.MOV.U32 R8, RZ, RZ, R248 ;  /* 0x000000ffff087224 */ /* 0x000fe200078e00f8 */
[----:B--2---:R-:W-:Y:S01]  /*bdf0*/  HMMA.16816.F32.BF16 R40, R4, R16, RZ ;  /* 0x000000100428723c */ /* 0x004fe200000418ff */
[----:B------:R-:W-:-:S04]  /*be00*/  IMAD.MOV.U32 R9, RZ, RZ, R252 ;  /* 0x000000ffff097224 */ /* 0x000fc800078e00fc */
[----:B------:R-:W-:Y:S02]  /*be10*/  IMAD.WIDE.U32 R2, R2, 0x50, R8 ;  /* 0x0000005002027825 */ /* 0x000fe400078e0008 */
[----:B------:R-:W1:Y:S01]  /*be20*/  LDSM.16.M88.4 R8, [R209] ;  /* 0x00000000d108783b */ /* 0x000e620000000200 */
[C---:B------:R-:W-:Y:S01]  /*be30*/  HMMA.16816.F32.BF16 R44, R4.reuse, R12, RZ ;  /* 0x0000000c042c723c */ /* 0x040fe200000418ff */
[----:B------:R-:W-:Y:S01]  /*be40*/  IMAD.IADD R0, R3, 0x1, R0 ;  /* 0x0000000103007824 */ /* 0x000fe200078e0200 */
[C---:B------:R-:W-:Y:S02]  /*be50*/  LEA R16, P2, R2.reuse, c[0x0][0x1f8], 0x1 ;  /* 0x00007e0002107a11 */ /* 0x040fe400078408ff */
[----:B------:R-:W-:Y:S02]  /*be60*/  P2R R3, PR, RZ, 0x10 ;  /* 0x00000010ff037803 */ /* 0x000fe40000000000 */
[----:B------:R-:W-:Y:S02]  /*be70*/  LEA.HI.X R17, R2, c[0x0][0x1fc], R0, 0x1, P2 ;  /* 0x00007f0002117a11 */ /* 0x000fe400010f0c00 */
[----:B------:R-:W-:Y:S01]  /*be80*/  HMMA.16816.F32.BF16 R48, R4, R28, RZ ;  /* 0x0000001c0430723c */ /* 0x000fe200000418ff */
[----:B------:R-:W-:-:S07]  /*be90*/  ISETP.LT.OR P4, PT, R88, 0x31, P0 ;  /* 0x000000315800780c */ /* 0x000fce0000781670 */
[C---:B------:R-:W-:Y:S08]  /*bea0*/  HMMA.16816.F32.BF16 R52, R4.reuse, R24, RZ ;  /* 0x000000180434723c */ /* 0x040ff000000418ff */
[C---:B------:R-:W-:Y:S08]  /*beb0*/  HMMA.16816.F32.BF16 R56, R4.reuse, R20, RZ ;  /* 0x000000140438723c */ /* 0x040ff000000418ff */
[C---:B------:R-:W-:Y:S08]  /*bec0*/  HMMA.16816.F32.BF16 R68, R4.reuse, R18, RZ ;  /* 0x000000120444723c */ /* 0x040ff000000418ff */
[C---:B------:R-:W-:Y:S07]  /*bed0*/  HMMA.16816.F32.BF16 R64, R4.reuse, R14, RZ ;  /* 0x0000000e0440723c */ /* 0x040fee00000418ff */
[----:B------:R-:W-:Y:S01]  /*bee0*/  IADD3 R14, P3, R16, UR7, RZ ;  /* 0x00000007100e7c10 */ /* 0x000fe2000ff7e0ff */
[----:B------:R-:W-:Y:S01]  /*bef0*/  HMMA.16816.F32.BF16 R96, R4, R30, RZ ;  /* 0x0000001e0460723c */ /* 0x000fe200000418ff */
[----:B------:R-:W2:Y:S02]  /*bf00*/  LDSM.16.M88.4 R28, [R212] ;  /* 0x00000000d41c783b */ /* 0x000ea40000000200 */
[----:B------:R-:W-:-:S02]  /*bf10*/  IADD3 R12, P2, R14, UR7, RZ ;  /* 0x000000070e0c7c10 */ /* 0x000fc4000ff5e0ff */
[----:B------:R-:W-:Y:S02]  /*bf20*/  IADD3.X R15, R17, UR5, RZ, P3, !PT ;  /* 0x00000005110f7c10 */ /* 0x000fe40009ffe4ff */
[----:B------:R-:W-:Y:S01]  /*bf30*/  ISETP.LT.OR P3, PT, R88, 0x41, P0 ;  /* 0x000000415800780c */ /* 0x000fe20000761670 */
[C---:B------:R-:W-:Y:S01]  /*bf40*/  HMMA.16816.F32.BF16 R116, R4.reuse, R26, RZ ;  /* 0x0000001a0474723c */ /* 0x040fe200000418ff */
[----:B------:R-:W-:Y:S01]  /*bf50*/  LDSM.16.M88.4 R24, [R211] ;  /* 0x00000000d318783b */ /* 0x000fe20000000200 */
[----:B------:R-:W-:Y:S02]  /*bf60*/  IADD3.X R13, R15, UR5, RZ, P2, !PT ;  /* 0x000000050f0d7c10 */ /* 0x000fe400097fe4ff */
[----:B------:R-:W-:Y:S02]  /*bf70*/  ISETP.NE.AND P2, PT, R3, RZ, PT ;  /* 0x000000ff0300720c */ /* 0x000fe40003f45270 */
[----:B------:R-:W-:Y:S02]  /*bf80*/  IADD3 R2, P0, R12, UR7, RZ ;  /* 0x000000070c027c10 */ /* 0x000fe4000ff1e0ff */
[----:B------:R-:W-:Y:S01]  /*bf90*/  HMMA.16816.F32.BF16 R108, R4, R22, RZ ;  /* 0x00000016046c723c */ /* 0x000fe200000418ff */
[----:B------:R-:W3:Y:S01]  /*bfa0*/  LDSM.16.M88.4 R4, [R209+0x2000] ;  /* 0x00200000d104783b */ /* 0x000ee20000000200 */
[----:B------:R-:W-:-:S06]  /*bfb0*/  IADD3.X R3, R13, UR5, RZ, P0, !PT ;  /* 0x000000050d037c10 */ /* 0x000fcc00087fe4ff */
[C---:B-1---5:R-:W-:Y:S01]  /*bfc0*/  HMMA.16816.F32.BF16 R132, R8.reuse, R60, R120 ;  /* 0x0000003c0884723c */ /* 0x062fe20000041878 */
[----:B------:R-:W-:Y:S01]  /*bfd0*/  @!PT LDS RZ, [RZ] ;  /* 0x00000000fffff984 */ /* 0x000fe20000000800 */
[----:B------:R-:W-:Y:S01]  /*bfe0*/  @!PT LDS RZ, [RZ] ;  /* 0x00000000fffff984 */ /* 0x000fe20000000800 */
[----:B------:R-:W-:Y:S01]  /*bff0*/  @!PT LDS RZ, [RZ] ;  /* 0x00000000fffff984 */ /* 0x000fe20000000800 */
[----:B------:R1:W-:Y:S04]  /*c000*/  LDGSTS.E.BYPASS.LTC128B.128 [R215+0x100], [R16.64], !P2 ;  /* 0x0010000010d77fae */ /* 0x0003e8000d101d48 */
[----:B------:R4:W-:Y:S03]  /*c010*/  LDGSTS.E.BYPASS.LTC128B.128 [R215+0x900], [R14.64], !P6 ;  /* 0x009000000ed77fae */ /* 0x0009e6000f101d48 */
[C---:B------:R-:W-:Y:S01]  /*c020*/  HMMA.16816.F32.BF16 R144, R8.reuse, R36, R104 ;  /* 0x000000240890723c */ /* 0x040fe20000041868 */
[----:B------:R4:W-:Y:S04]  /*c030*/  LDGSTS.E.BYPASS.LTC128B.128 [R215+0x1100], [R12.64], !P5 ;  /* 0x011000000cd77fae */ /* 0x0009e8000e901d48 */
[----:B------:R4:W-:Y:S03]  /*c040*/  LDGSTS.E.BYPASS.LTC128B.128 [R215+0x1900], [R2.64], !P4 ;  /* 0x0190000002d77fae */ /* 0x0009e6000e101d48 */
[C---:B------:R-:W-:Y:S08]  /*c050*/  HMMA.16816.F32.BF16 R156, R8.reuse, R32, R100 ;  /* 0x00000020089c723c */ /* 0x040ff00000041864 */
[----:B--2---:R-:W-:Y:S01]  /*c060*/  HMMA.16816.F32.BF16 R168, R8, R28, R92 ;  /* 0x0000001c08a8723c */ /* 0x004fe2000004185c */
[----:B-1----:R-:W-:-:S04]  /*c070*/  IADD3 R16, P0, R2, UR7, RZ ;  /* 0x0000000702107c10 */ /* 0x002fc8000ff1e0ff */
[----:B------:R-:W-:-:S03]  /*c080*/  IADD3.X R17, R3, UR5, RZ, P0, !PT ;  /* 0x0000000503117c10 */ /* 0x000fc600087fe4ff */
[C---:B---3--:R-:W-:Y:S01]  /*c090*/  HMMA.16816.F32.BF16 R76, R4.reuse, R60, R40 ;  /* 0x0000003c044c723c */ /* 0x048fe20000041828 */
[----:B------:R-:W-:Y:S01]  /*c0a0*/  ISETP.GT.AND P0, PT, R112, R247, PT ;  /* 0x000000f77000720c */ /* 0x000fe20003f04270 */
[----:B------:R1:W-:Y:S06]  /*c0b0*/  LDGSTS.E.BYPASS.LTC128B.128 [R215+0x2100], [R16.64], !P3 ;  /* 0x0210000010d77fae */ /* 0x0003ec000d901d48 */
[C---:B------:R-:W-:Y:S01]  /*c0c0*/  HMMA.16816.F32.BF16 R160, R4.reuse, R28, R52 ;  /* 0x0000001c04a0723c */ /* 0x040fe20000041834 */
[----:B------:R-:W-:Y:S04]  /*c0d0*/  LDSM.16.M88.4 R40, [R205+0x2000] ;  /* 0x00200000cd28783b */ /* 0x000fe80000000200 */
[----:B------:R-:W-:Y:S03]  /*c0e0*/  LDSM.16.M88.4 R52, [R205+0x800] ;  /* 0x00080000cd34783b */ /* 0x000fe60000000200 */
[C---:B------:R-:W-:Y:S01]  /*c0f0*/  HMMA.16816.F32.BF16 R88, R4.reuse, R24, R56 ;  /* 0x000000180458723c */ /* 0x040fe20000041838 */
[----:B------:R-:W-:Y:S04]  /*c100*/  LDSM.16.M88.4 R56, [R205] ;  /* 0x00000000cd38783b */ /* 0x000fe80000000200 */
[----:B----4-:R-:W-:Y:S03]  /*c110*/  LDSM.16.M88.4 R12, [R207] ;  /* 0x00000000cf0c783b */ /* 0x010fe60000000200 */
[C---:B------:R-:W-:Y:S01]  /*c120*/  HMMA.16816.F32.BF16 R72, R4.reuse, R32, R48 ;  /* 0x000000200448723c */ /* 0x040fe20000041830 */
[----:B------:R-:W-:Y:S04]  /*c130*/  LDSM.16.M88.4 R48, [R205+0x1000] ;  /* 0x00100000cd30783b */ /* 0x000fe80000000200 */
[----:B------:R-:W0:Y:S03]  /*c140*/  LDGDEPBAR ;  /* 0x00000000000079af */ /* 0x000e260000000000 */
[C---:B------:R-:W-:Y:S01]  /*c150*/  HMMA.16816.F32.BF16 R140, R4.reuse, R36, R44 ;  /* 0x00000024048c723c */ /* 0x040fe2000004182c */
[----:B-1----:R-:W1:Y:S04]  /*c160*/  LDSM.16.M88.4 R16, [R207+0x2000] ;  /* 0x00200000cf10783b */ /* 0x002e680000000200 */
[----:B------:R-:W2:Y:S03]  /*c170*/  LDSM.16.M88.4 R44, [R205+0x1800] ;  /* 0x00180000cd2c783b */ /* 0x000ea60000000200 */
[C---:B------:R-:W-:Y:S08]  /*c180*/  HMMA.16816.F32.BF16 R20, R4.reuse, R38, R64 ;  /* 0x000000260414723c */ /* 0x040ff00000041840 */
[-C--:B------:R-:W-:Y:S08]  /*c190*/  HMMA.16816.F32.BF16 R68, R4, R62.reuse, R68 ;  /* 0x0000003e0444723c */ /* 0x080ff00000041844 */
[----:B------:R-:W-:Y:S08]  /*c1a0*/  HMMA.16816.F32.BF16 R64, R8, R62, R152 ;  /* 0x0000003e0840723c */ /* 0x000ff00000041898 */
[----:B------:R-:W-:Y:S08]  /*c1b0*/  HMMA.16816.F32.BF16 R136, R4, R26, R108 ;  /* 0x0000001a0488723c */ /* 0x000ff0000004186c */
[----:B------:R-:W-:Y:S01]  /*c1c0*/  HMMA.16816.F32.BF16 R60, R8, R38, R148 ;  /* 0x00000026083c723c */ /* 0x000fe20000041894 */
[----:B------:R-:W-:Y:S07]  /*c1d0*/  LDSM.16.M88.4 R36, [R202] ;  /* 0x00000000ca24783b */ /* 0x000fee0000000200 */
[-C--:B------:R-:W-:Y:S08]  /*c1e0*/  HMMA.16816.F32.BF16 R172, R4, R34.reuse, R96 ;  /* 0x0000002204ac723c */ /* 0x080ff00000041860 */
[----:B------:R-:W-:Y:S01]  /*c1f0*/  HMMA.16816.F32.BF16 R108, R8, R34, R124 ;  /* 0x00000022086c723c */ /* 0x000fe2000004187c */
[----:B------:R-:W-:Y:S07]  /*c200*/  LDSM.16.M88.4 R32, [R202+0x800] ;  /* 0x00080000ca20783b */ /* 0x000fee0000000200 */
[----:B------:R-:W-:Y:S01]  /*c210*/  HMMA.16816.F32.BF16 R164, R4, R30, R116 ;  /* 0x0000001e04a4723c */ /* 0x000fe20000041874 */
[----:B------:R-:W-:Y:S07]  /*c220*/  LDSM.16.M88.4 R4, [R208+0x2000] ;  /* 0x00200000d004783b */ /* 0x000fee0000000200 */
[C---:B------:R-:W-:Y:S08]  /*c230*/  HMMA.16816.F32.BF16 R176, R8.reuse, R24, R80 ;  /* 0x0000001808b0723c */ /* 0x040ff00000041850 */
[C---:B------:R-:W-:Y:S01]  /*c240*/  HMMA.16816.F32.BF16 R128, R8.reuse, R30, R128 ;  /* 0x0000001e0880723c */ /* 0x040fe20000041880 */
[----:B------:R-:W-:Y:S07]  /*c250*/  LDSM.16.M88.4 R28, [R202+0x1000] ;  /* 0x00100000ca1c783b */ /* 0x000fee0000000200 */
[----:B------:R-:W-:Y:S01]  /*c260*/  HMMA.16816.F32.BF16 R124, R8, R26, R84 ;  /* 0x0000001a087c723c */ /* 0x000fe20000041854 */
[----:B------:R-:W-:Y:S04]  /*c270*/  LDSM.16.M88.4 R8, [R208] ;  /* 0x00000000d008783b */ /* 0x000fe80000000200 */
[----:B------:R-:W-:Y:S03]  /*c280*/  LDSM.16.M88.4 R24, [R202+0x1800] ;  /* 0x00180000ca18783b */ /* 0x000fe60000000200 */
[C---:B-1----:R-:W-:Y:S08]  /*c290*/  HMMA.16816.F32.BF16 R96, R16.reuse, R40, R88 ;  /* 0x000000281060723c */ /* 0x042ff00000041858 */
[----:B------:R-:W-:Y:S01]  /*c2a0*/  HMMA.16816.F32.BF16 R88, R16, R54, R20 ;  /* 0x000000361058723c */ /* 0x000fe20000041814 */
[----:B------:R-:W1:Y:S01]  /*c2b0*/  LDSM.16.M88.4 R20, [R202+0x2000] ;  /* 0x00200000ca14783b */ /* 0x000e620000000200 */
[----:B------:R-:W-:-:S06]  /*c2c0*/  DEPBAR.LE SB0, 0x0 ;  /* 0x000080000000791a */ /* 0x000fcc0000000000 */
[C---:B------:R-:W-:Y:S08]  /*c2d0*/  HMMA.16816.F32.BF16 R92, R16.reuse, R58, R68 ;  /* 0x0000003a105c723c */ /* 0x040ff00000041844 */
[----:B------:R-:W-:Y:S08]  /*c2e0*/  HMMA.16816.F32.BF16 R104, R16, R48, R72 ;  /* 0x000000301068723c */ /* 0x000ff00000041848 */
[----:B------:R-:W-:Y:S08]  /*c2f0*/  HMMA.16816.F32.BF16 R68, R12, R58, R64 ;  /* 0x0000003a0c44723c */ /* 0x000ff00000041840 */
[C---:B------:R-:W-:Y:S08]  /*c300*/  HMMA.16816.F32.BF16 R120, R16.reuse, R56, R76 ;  /* 0x000000381078723c */ /* 0x040ff0000004184c */
[----:B------:R-:W-:Y:S08]  /*c310*/  HMMA.16816.F32.BF16 R116, R16, R52, R140 ;  /* 0x000000341074723c */ /* 0x000ff0000004188c */
[C---:B------:R-:W-:Y:S08]  /*c320*/  HMMA.16816.F32.BF16 R72, R12.reuse, R56, R132 ;  /* 0x000000380c48723c */ /* 0x040ff00000041884 */
[C---:B------:R-:W-:Y:S08]  /*c330*/  HMMA.16816.F32.BF16 R64, R12.reuse, R52, R144 ;  /* 0x000000340c40723c */ /* 0x040ff00000041890 */
[----:B------:R-:W-:Y:S08]  /*c340*/  HMMA.16816.F32.BF16 R60, R12, R54, R60 ;  /* 0x000000360c3c723c */ /* 0x000ff0000004183c */
[----:B------:R-:W-:Y:S08]  /*c350*/  HMMA.16816.F32.BF16 R84, R16, R50, R172 ;  /* 0x000000321054723c */ /* 0x000ff000000418ac */
[C---:B------:R-:W-:Y:S08]  /*c360*/  HMMA.16816.F32.BF16 R56, R12.reuse, R48, R156 ;  /* 0x000000300c38723c */ /* 0x040ff0000004189c */
[----:B------:R-:W-:Y:S08]  /*c370*/  HMMA.16816.F32.BF16 R52, R12, R50, R108 ;  /* 0x000000320c34723c */ /* 0x000ff0000004186c */
[C---:B--2---:R-:W-:Y:S08]  /*c380*/  HMMA.16816.F32.BF16 R100, R16.reuse, R44, R160 ;  /* 0x0000002c1064723c */ /* 0x044ff000000418a0 */
[C---:B------:R-:W-:Y:S08]  /*c390*/  HMMA.16816.F32.BF16 R80, R16.reuse, R46, R164 ;  /* 0x0000002e1050723c */ /* 0x040ff000000418a4 */
[----:B------:R-:W-:Y:S08]  /*c3a0*/  HMMA.16816.F32.BF16 R76, R16, R42, R136 ;  /* 0x0000002a104c723c */ /* 0x000ff00000041888 */
[C---:B------:R-:W-:Y:S08]  /*c3b0*/  HMMA.16816.F32.BF16 R48, R12.reuse, R44, R168 ;  /* 0x0000002c0c30723c */ /* 0x040ff000000418a8 */
[C---:B------:R-:W-:Y:S08]  /*c3c0*/  HMMA.16816.F32.BF16 R44, R12.reuse, R46, R128 ;  /* 0x0000002e0c2c723c */ /* 0x040ff00000041880 */
[C---:B------:R-:W-:Y:S08]  /*c3d0*/  HMMA.16816.F32.BF16 R16, R12.reuse, R40, R176 ;  /* 0x000000280c10723c */ /* 0x040ff000000418b0 */
[----:B------:R-:W-:Y:S08]  /*c3e0*/  HMMA.16816.F32.BF16 R12, R12, R42, R124 ;  /* 0x0000002a0c0c723c */ /* 0x000ff0000004187c */
[C---:B-1----:R-:W-:Y:S08]  /*c3f0*/  HMMA.16816.F32.BF16 R136, R4.reuse, R20, R96 ;  /* 0x000000140488723c */ /* 0x042ff00000041860 */
[----:B------:R-:W-:Y:S08]  /*c400*/  HMMA.16816.F32.BF16 R76, R4, R22, R76 ;  /* 0x00000016044c723c */ /* 0x000ff0000004184c */
        /* <DEDUP_REMOVED lines=21> */
[----:B------:R-:W-:Y:S01]  /*c560*/  IADD3 R0, R186, -0x2, RZ ;  /* 0xfffffffeba007810 */ /* 0x000fe20007ffe0ff */
        /* <DEDUP_REMOVED lines=11> */
[-C--:B------:R-:W-:Y:S02]  /*c620*/  IADD3 R6, P2, R8, R10.reuse, RZ ;  /* 0x0000000a08067210 */ /* 0x080fe40007f5e0ff */
        /* <DEDUP_REMOVED lines=16> */
.L_x_312:
[----:B------:R-:W-:Y:S05]  /*c730*/  BSYNC B0 ;  /* 0x0000000000007941 */ /* 0x000fea0003800000 */
.L_x_311:
[----:B-1----:R-:W1:Y:S01]  /*c740*/  S2R R2, SR_TID.X ;  /* 0x0000000000027919 */ /* 0x002e620000002100 */
[----:B------:R-:W-:-:S03]  /*c750*/  LOP3.LUT R0, R187, 0xffffffe0, RZ, 0xc0, !PT ;  /* 0xffffffe0bb007812 */ /* 0x000fc600078ec0ff */
[----:B------:R-:W-:Y:S04]  /*c760*/  LDSM.16.MT88.4 R28, [R201] ;  /* 0x00000000c91c783b */ /* 0x000fe80000004200 */
[----:B------:R-:W0:Y:S01]  /*c770*/  LDGDEPBAR ;  /* 0x00000000000079af */ /* 0x000e220000000000 */
[----:B-1----:R-:W-:-:S05]  /*c780*/  IMAD.IADD R0, R2, 0x1, -R0 ;  /* 0x0000000102007824 */ /* 0x002fca00078e0a00 */
[----:B------:R-:W-:-:S04]  /*c790*/  SHF.R.S32.HI R2, RZ, 0x1f, R0 ;  /* 0x0000001fff027819 */ /* 0x000fc80000011400 */
[----:B------:R-:W-:-:S04]  /*c7a0*/  LEA.HI R2, R2, R0, RZ, 0x2 ;  /* 0x0000000002027211 */ /* 0x000fc800078f10ff */
[----:B------:R-:W-:-:S05]  /*c7b0*/  LOP3.LUT R2, R2, 0x7ffffffc, RZ, 0xc0, !PT ;  /* 0x7ffffffc02027812 */ /* 0x000fca00078ec0ff */
[----:B------:R-:W-:-:S04]  /*c7c0*/  IMAD.IADD R0, R0, 0x1, -R2 ;  /* 0x0000000100007824 */ /* 0x000fc800078e0a02 */
[----:B------:R-:W-:-:S05]  /*c7d0*/  IMAD.SHL.U32 R0, R0, 0x2, RZ ;  /* 0x0000000200007824 */ /* 0x000fca00078e00ff */
[----:B------:R-:W-:-:S04]  /*c7e0*/  IADD3 R0, -R0, R182, R113 ;  /* 0x000000b600007210 */ /* 0x000fc80007ffe171 */
        /* <DEDUP_REMOVED lines=21> */
[----:B------:R-:W-:Y:S02]  /*c940*/  FMNMX.FTZ R3, R11, R3, !PT ;  /* 0x000000030b037209 */ /* 0x000fe40007810000 */
[----:B------:R-:W-:Y:S02]  /*c950*/  FSEL R89, R64, -INF , P2 ;  /* 0xff80000040597808 */ /* 0x000fe40001000000 */
        /* <DEDUP_REMOVED lines=23> */
[----:B------:R-:W-:Y:S01]  /*cad0*/  FSEL R113, R62, -INF , P4 ;  /* 0xff8000003e717808 */ /* 0x000fe20002000000 */
[----:B------:R-:W-:Y:S01]  /*cae0*/  LDSM.16.MT88.4 R40, [R203] ;  /* 0x00000000cb28783b */ /* 0x000fe20000004200 */
        /* <DEDUP_REMOVED lines=11> */
[C---:B------:R-:W-:Y:S02]  /*cba0*/  ISETP.GT.AND P4, PT, R0.reuse, 0x28, PT ;  /* 0x000000280000780c */ /* 0x040fe40003f84270 */
        /* <DEDUP_REMOVED lines=21> */
[----:B------:R-:W-:Y:S02]  /*cd00*/  FMNMX.FTZ R2, R91, R2, !PT ;  /* 0x000000025b027209 */ /* 0x000fe40007810000 */
[C---:B------:R-:W-:Y:S02]  /*cd10*/  ISETP.GT.AND P5, PT, R0.reuse, 0x38, PT ;  /* 0x000000380000780c */ /* 0x040fe40003fa4270 */
[C---:B------:R-:W-:Y:S02]  /*cd20*/  ISETP.GT.AND P4, PT, R0.reuse, 0x39, PT ;  /* 0x000000390000780c */ /* 0x040fe40003f84270 */
[----:B------:R-:W-:-:S02]  /*cd30*/  ISETP.GT.AND P3, PT, R0, 0x40, PT ;  /* 0x000000400000780c */ /* 0x000fc40003f64270 */
[C---:B------:R-:W-:Y:S02]  /*cd40*/  ISETP.GT.AND P2, PT, R0.reuse, 0x41, PT ;  /* 0x000000410000780c */ /* 0x040fe40003f44270 */
[C---:B------:R-:W-:Y:S02]  /*cd50*/  ISETP.GT.AND P0, PT, R0.reuse, 0x48, PT ;  /* 0x000000480000780c */ /* 0x040fe40003f04270 */
        /* <DEDUP_REMOVED lines=17> */
[----:B------:R-:W-:Y:S02]  /*ce70*/  FSEL R141, R44, -INF , P5 ;  /* 0xff8000002c8d7808 */ /* 0x000fe40002800000 */
        /* <DEDUP_REMOVED lines=27> */
[----:B------:R-:W-:-:S02]  /*d030*/  FMNMX.FTZ R4, R193, R0, !PT ;  /* 0x00000000c1047209 */ /* 0x000fc40007810000 */
[----:B------:R-:W-:Y:S02]  /*d040*/  FMNMX.FTZ R0, R32, R33, !PT ;  /* 0x0000002120007209 */ /* 0x000fe40007810000 */
[----:B------:R-:W-:Y:S02]  /*d050*/  FMNMX.FTZ R2, R131, R2, !PT ;  /* 0x0000000283027209 */ /* 0x000fe40007810000 */
[----:B------:R-:W-:Y:S02]  /*d060*/  FMNMX.FTZ R3, R181, R3, !PT ;  /* 0x00000003b5037209 */ /* 0x000fe40007810000 */
[----:B------:R-:W-:Y:S02]  /*d070*/  FMNMX.FTZ R0, R34, R0, !PT ;  /* 0x0000000022007209 */ /* 0x000fe40007810000 */
[----:B------:R-:W-:Y:S01]  /*d080*/  FMNMX.FTZ R2, R132, R2, !PT ;  /* 0x0000000284027209 */ /* 0x000fe20007810000 */
[----:B------:R-:W1:Y:S01]  /*d090*/  SHFL.BFLY PT, R6, R3, 0x2, 0x1f ;  /* 0x0c401f0003067f89 */ /* 0x000e6200000e0000 */
[----:B------:R-:W-:-:S02]  /*d0a0*/  FSEL R188, R77, -INF , P6 ;  /* 0xff8000004dbc7808 */ /* 0x000fc40003000000 */
[----:B------:R-:W-:Y:S02]  /*d0b0*/  FMNMX.FTZ R0, R35, R0, !PT ;  /* 0x0000000023007209 */ /* 0x000fe40007810000 */
[----:B------:R-:W-:Y:S02]  /*d0c0*/  FMNMX.FTZ R2, R156, R2, !PT ;  /* 0x000000029c027209 */ /* 0x000fe40007810000 */
[----:B------:R-:W-:Y:S02]  /*d0d0*/  FMNMX.FTZ R5, R188, R4, !PT ;  /* 0x00000004bc057209 */ /* 0x000fe40007810000 */
[----:B------:R-:W-:Y:S02]  /*d0e0*/  FMNMX.FTZ R0, R111, R0, !PT ;  /* 0x000000006f007209 */ /* 0x000fe40007810000 */
[----:B------:R-:W-:Y:S01]  /*d0f0*/  FSEL R153, R82, -INF , P5 ;  /* 0xff80000052997808 */ /* 0x000fe20002800000 */
[----:B------:R-:W2:Y:S01]  /*d100*/  SHFL.BFLY PT, R7, R5, 0x2, 0x1f ;  /* 0x0c401f0005077f89 */ /* 0x000ea200000e0000 */
[----:B------:R-:W-:-:S02]  /*d110*/  FMNMX.FTZ R2, R176, R2, !PT ;  /* 0x00000002b0027209 */ /* 0x000fc40007810000 */
[----:B------:R-:W-:Y:S02]  /*d120*/  FMNMX.FTZ R0, R112, R0, !PT ;  /* 0x0000000070007209 */ /* 0x000fe40007810000 */
[----:B------:R-:W-:Y:S02]  /*d130*/  FSEL R136, R83, -INF , P4 ;  /* 0xff80000053887808 */ /* 0x000fe40002000000 */
[----:B------:R-:W-:Y:S02]  /*d140*/  FMNMX.FTZ R2, R153, R2, !PT ;  /* 0x0000000299027209 */ /* 0x000fe40007810000 */
[----:B------:R-:W-:Y:S02]  /*d150*/  FMNMX.FTZ R0, R113, R0, !PT ;  /* 0x0000000071007209 */ /* 0x000fe40007810000 */
[----:B------:R-:W-:Y:S01]  /*d160*/  FSEL R187, R138, -INF , P3 ;  /* 0xff8000008abb7808 */ /* 0x000fe20001800000 */
[----:B------:R-:W-:Y:S01]  /*d170*/  IMAD.MOV.U32 R138, RZ, RZ, R186 ;  /* 0x000000ffff8a7224 */ /* 0x000fe200078e00ba */
[----:B------:R-:W-:-:S02]  /*d180*/  FMNMX.FTZ R2, R136, R2, !PT ;  /* 0x0000000288027209 */ /* 0x000fc40007810000 */
[----:B------:R-:W-:Y:S02]  /*d190*/  FMNMX.FTZ R4, R114, R0, !PT ;  /* 0x0000000072047209 */ /* 0x000fe40007810000 */
[----:B------:R-:W-:Y:S02]  /*d1a0*/  FSEL R189, R139, -INF , P2 ;  /* 0xff8000008bbd7808 */ /* 0x000fe40001000000 */
[----:B------:R-:W-:Y:S02]  /*d1b0*/  FMNMX.FTZ R2, R187, R2, !PT ;  /* 0x00000002bb027209 */ /* 0x000fe40007810000 */
[----:B------:R-:W-:Y:S02]  /*d1c0*/  FMNMX.FTZ R4, R142, R4, !PT ;  /* 0x000000048e047209 */ /* 0x000fe40007810000 */
[----:B------:R-:W-:Y:S02]  /*d1d0*/  FSEL R194, R78, -INF , P0 ;  /* 0xff8000004ec27808 */ /* 0x000fe40000000000 */
[----:B------:R-:W-:-:S02]  /*d1e0*/  FMNMX.FTZ R2, R189, R2, !PT ;  /* 0x00000002bd027209 */ /* 0x000fc40007810000 */
[----:B-1----:R-:W-:Y:S02]  /*d1f0*/  FMNMX.FTZ R0, R3, R6, !PT ;  /* 0x0000000603007209 */ /* 0x002fe40007810000 */
[----:B------:R-:W-:Y:S02]  /*d200*/  FMNMX.FTZ R4, R145, R4, !PT ;  /* 0x0000000491047209 */ /* 0x000fe40007810000 */
[----:B------:R-:W-:Y:S01]  /*d210*/  FSEL R199, R79, -INF , P6 ;  /* 0xff8000004fc77808 */ /* 0x000fe20003000000 */
[----:B------:R-:W1:Y:S01]  /*d220*/  SHFL.BFLY PT, R6, R0, 0x1, 0x1f ;  /* 0x0c201f0000067f89 */ /* 0x000e6200000e0000 */
[----:B------:R-:W-:Y:S02]  /*d230*/  FMNMX.FTZ R2, R194, R2, !PT ;  /* 0x00000002c2027209 */ /* 0x000fe40007810000 */
[----:B------:R-:W-:Y:S02]  /*d240*/  FMNMX.FTZ R4, R144, R4, !PT ;  /* 0x0000000490047209 */ /* 0x000fe40007810000 */
[----:B------:R-:W-:-:S02]  /*d250*/  FMNMX.FTZ R2, R199, R2, !PT ;  /* 0x00000002c7027209 */ /* 0x000fc40007810000 */
[----:B------:R-:W-:Y:S02]  /*d260*/  FMNMX.FTZ R4, R146, R4, !PT ;  /* 0x0000000492047209 */ /* 0x000fe40007810000 */
[----:B--2---:R-:W-:Y:S02]  /*d270*/  FMNMX.FTZ R3, R5, R7, !PT ;  /* 0x0000000705037209 */ /* 0x004fe40007810000 */
[----:B------:R-:W2:Y:S01]  /*d280*/  SHFL.BFLY PT, R5, R2, 0x2, 0x1f ;  /* 0x0c401f0002057f89 */ /* 0x000ea200000e0000 */
[----:B------:R-:W-:Y:S02]  /*d290*/  FMNMX.FTZ R4, R198, R4, !PT ;  /* 0x00000004c6047209 */ /* 0x000fe40007810000 */
[----:B------:R-:W-:Y:S01]  /*d2a0*/  FSEL R150, R46, -INF , P5 ;  /* 0xff8000002e967808 */ /* 0x000fe20002800000 */
[----:B------:R-:W3:Y:S01]  /*d2b0*/  SHFL.BFLY PT, R7, R3, 0x1, 0x1f ;  /* 0x0c201f0003077f89 */ /* 0x000ee200000e0000 */
[----:B------:R-:W-:Y:S02]  /*d2c0*/  FMNMX.FTZ R4, R217, R4, !PT ;  /* 0x00000004d9047209 */ /* 0x000fe40007810000 */
[----:B------:R-:W-:-:S02]  /*d2d0*/  FSEL R152, R47, -INF , P4 ;  /* 0xff8000002f987808 */ /* 0x000fc40002000000 */
[----:B------:R-:W-:Y:S02]  /*d2e0*/  FMNMX.FTZ R4, R150, R4, !PT ;  /* 0x0000000496047209 */ /* 0x000fe40007810000 */
[----:B------:R-:W-:Y:S02]  /*d2f0*/  FSEL R216, R18, -INF , P3 ;  /* 0xff80000012d87808 */ /* 0x000fe40001800000 */
[----:B------:R-:W-:Y:S02]  /*d300*/  FMNMX.FTZ R4, R152, R4, !PT ;  /* 0x0000000498047209 */ /* 0x000fe40007810000 */
[----:B-1----:R-:W-:Y:S02]  /*d310*/  FMNMX.FTZ R110, R0, R6, !PT ;  /* 0x00000006006e7209 */ /* 0x002fe40007810000 */
[----:B------:R-:W-:Y:S02]  /*d320*/  FSEL R218, R19, -INF , P2 ;  /* 0xff80000013da7808 */ /* 0x000fe40001000000 */
[----:B------:R-:W-:Y:S01]  /*d330*/  FMNMX.FTZ R0, R216, R4, !PT ;  /* 0x00000004d8007209 */ /* 0x000fe20007810000 */
[----:B------:R-:W-:Y:S01]  /*d340*/  FMUL.FTZ R4, R110, c[0x0][0x2d0] ;  /* 0x0000b4006e047a20 */ /* 0x000fe20000410000 */
[----:B------:R-:W-:Y:S01]  /*d350*/  FSEL R219, R22, -INF , P0 ;  /* 0xff80000016db7808 */ /* 0x000fe20000000000 */
[----:B------:R-:W-:Y:S01]  /*d360*/  LDSM.16.MT88.4 R16, [R200] ;  /* 0x00000000c810783b */ /* 0x000fe20000004200 */
[----:B------:R-:W-:-:S02]  /*d370*/  FMNMX.FTZ R0, R218, R0, !PT ;  /* 0x00000000da007209 */ /* 0x000fc40007810000 */
[----:B--2---:R-:W-:Y:S02]  /*d380*/  FMNMX.FTZ R2, R2, R5, !PT ;  /* 0x0000000502027209 */ /* 0x004fe40007810000 */
[----:B------:R-:W-:Y:S02]  /*d390*/  FSEL R220, R23, -INF , P6 ;  /* 0xff80000017dc7808 */ /* 0x000fe40003000000 */
[----:B------:R-:W-:Y:S01]  /*d3a0*/  FMNMX.FTZ R5, R219, R0, !PT ;  /* 0x00000000db057209 */ /* 0x000fe20007810000 */
[----:B------:R-:W1:Y:S01]  /*d3b0*/  SHFL.BFLY PT, R6, R2, 0x1, 0x1f ;  /* 0x0c201f0002067f89 */ /* 0x000e6200000e0000 */
[----:B---3--:R-:W-:Y:S02]  /*d3c0*/  FMNMX.FTZ R108, R3, R7, !PT ;  /* 0x00000007036c7209 */ /* 0x008fe40007810000 */
[----:B------:R-:W-:Y:S01]  /*d3d0*/  FMNMX.FTZ R5, R220, R5, !PT ;  /* 0x00000005dc057209 */ /* 0x000fe20007810000 */
[----:B------:R-:W-:Y:S01]  /*d3e0*/  LDSM.16.MT88.4 R20, [R204] ;  /* 0x00000000cc14783b */ /* 0x000fe20000004200 */
[----:B------:R-:W-:Y:S01]  /*d3f0*/  FSETP.NEU.FTZ.AND P2, PT, R110, -INF , PT ;  /* 0xff8000006e00780b */ /* 0x000fe20003f5d000 */
[C---:B------:R-:W-:Y:S01]  /*d400*/  FMUL.FTZ R3, R108.reuse, c[0x0][0x2d0] ;  /* 0x0000b4006c037a20 */ /* 0x040fe20000410000 */
[----:B------:R-:W-:Y:S01]  /*d410*/  FSETP.NEU.FTZ.AND P0, PT, R108, -INF , PT ;  /* 0xff8000006c00780b */ /* 0x000fe20003f1d000 */
[----:B------:R-:W2:Y:S01]  /*d420*/  SHFL.BFLY PT, R7, R5, 0x2, 0x1f ;  /* 0x0c401f0005077f89 */ /* 0x000ea200000e0000 */
[----:B------:R-:W-:-:S02]  /*d430*/  FSEL R4, R4, RZ, P2 ;  /* 0x000000ff04047208 */ /* 0x000fc40001000000 */
[----:B------:R-:W-:-:S03]  /*d440*/  FSEL R3, R3, RZ, P0 ;  /* 0x000000ff03037208 */ /* 0x000fc60000000000 */
[----:B------:R-:W-:-:S04]  /*d450*/  FFMA.FTZ R0, R8, c[0x0][0x2d0], -R4 ;  /* 0x0000b40008007a23 */ /* 0x000fc80000010804 */
[----:B------:R3:W-:Y:S01]  /*d460*/  MUFU.EX2 R242, R0 ;  /* 0x0000000000f27308 */ /* 0x0007e20000000800 */
[----:B-1----:R-:W-:Y:S01]  /*d470*/  FMNMX.FTZ R2, R2, R6, !PT ;  /* 0x0000000602027209 */ /* 0x002fe20007810000 */
[----:B------:R-:W-:-:S03]  /*d480*/  FFMA.FTZ R6, R11, c[0x0][0x2d0], -R3 ;  /* 0x0000b4000b067a23 */ /* 0x000fc60000010803 */
[----:B------:R-:W-:-:S03]  /*d490*/  FSETP.NEU.FTZ.AND P0, PT, R2, -INF , PT ;  /* 0xff8000000200780b */ /* 0x000fc60003f1d000 */
[----:B------:R1:W-:Y:S01]  /*d4a0*/  MUFU.EX2 R243, R6 ;  /* 0x0000000600f37308 */ /* 0x0003e20000000800 */
[----:B--2---:R-:W-:Y:S01]  /*d4b0*/  FMNMX.FTZ R5, R5, R7, !PT ;  /* 0x0000000705057209 */ /* 0x004fe20007810000 */
[----:B---3--:R-:W-:-:S04]  /*d4c0*/  FFMA.FTZ R0, R9, c[0x0][0x2d0], -R3 ;  /* 0x0000b40009007a23 */ /* 0x008fc80000010803 */
[----:B------:R-:W2:Y:S02]  /*d4d0*/  SHFL.BFLY PT, R7, R5, 0x1, 0x1f ;  /* 0x0c201f0005077f89 */ /* 0x000ea400000e0000 */
[----:B------:R3:W-:Y:S01]  /*d4e0*/  MUFU.EX2 R241, R0 ;  /* 0x0000000000f17308 */ /* 0x0007e20000000800 */
[----:B-1----:R-:W-:-:S07]  /*d4f0*/  FFMA.FTZ R6, R12, c[0x0][0x2d0], -R3 ;  /* 0x0000b4000c067a23 */ /* 0x002fce0000010803 */
[----:B------:R-:W1:Y:S01]  /*d500*/  MUFU.EX2 R244, R6 ;  /* 0x0000000600f47308 */ /* 0x000e620000000800 */
[----:B---3--:R-:W-:-:S07]  /*d510*/  FFMA.FTZ R0, R10, c[0x0][0x2d0], -R3 ;  /* 0x0000b4000a007a23 */ /* 0x008fce0000010803 */
[----:B------:R3:W4:Y:S01]  /*d520*/  MUFU.EX2 R239, R0 ;  /* 0x0000000000ef7308 */ /* 0x0007220000000800 */
[----:B--2---:R-:W-:Y:S01]  /*d530*/  FMNMX.FTZ R109, R5, R7, !PT ;  /* 0x00000007056d7209 */ /* 0x004fe20007810000 */
[----:B------:R-:W-:Y:S01]  /*d540*/  FFMA.FTZ R5, R26, c[0x0][0x2d0], -R4 ;  /* 0x0000b4001a057a23 */ /* 0x000fe20000010804 */
[----:B-1----:R-:W-:-:S05]  /*d550*/  F2FP.BF16.PACK_AB R10, R244, R243 ;  /* 0x000000f3f40a723e */ /* 0x002fca00000010ff */
[----:B------:R-:W-:Y:S01]  /*d560*/  MUFU.EX2 R228, R5 ;  /* 0x0000000500e47308 */ /* 0x000fe20000000800 */
[----:B---3--:R-:W-:Y:S01]  /*d570*/  FMUL.FTZ R0, R2, c[0x0][0x2d0] ;  /* 0x0000b40002007a20 */ /* 0x008fe20000410000 */
[----:B----4-:R-:W-:-:S04]  /*d580*/  F2FP.BF16.PACK_AB R8, R239, R241 ;  /* 0x000000f1ef08723e */ /* 0x010fc800000010ff */
[----:B------:R-:W-:Y:S02]  /*d590*/  FSEL R0, R0, RZ, P0 ;  /* 0x000000ff00007208 */ /* 0x000fe40000000000 */
        /* <DEDUP_REMOVED lines=28> */
[C---:B------:R-:W-:Y:S08]  /*d760*/  HMMA.16816.F32.BF16 R52, R8.reuse, R30, RZ ;  /* 0x0000001e0834723c */ /* 0x040ff000000418ff */
[----:B------:R-:W-:Y:S01]  /*d770*/  HMMA.16816.F32.BF16 R44, R8, R42, RZ ;  /* 0x0000002a082c723c */ /* 0x000fe200000418ff */
[----:B--2---:R-:W-:-:S04]  /*d780*/  FFMA.FTZ R6, R33, c[0x0][0x2d0], -R5 ;  /* 0x0000b40021067a23 */ /* 0x004fc80000010805 */
[----:B------:R2:W3:Y:S02]  /*d790*/  MUFU.EX2 R7, R6 ;  /* 0x0000000600077308 */ /* 0x0004e40000000800 */
[----:B--2---:R-:W-:Y:S01]  /*d7a0*/  FFMA.FTZ R6, R34, c[0x0][0x2d0], -R5 ;  /* 0x0000b40022067a23 */ /* 0x004fe20000010805 */
[----:B---3--:R-:W-:-:S05]  /*d7b0*/  F2FP.BF16.PACK_AB R13, R7, R226 ;  /* 0x000000e2070d723e */ /* 0x008fca00000010ff */
[----:B------:R2:W-:Y:S02]  /*d7c0*/  MUFU.EX2 R225, R6 ;  /* 0x0000000600e17308 */ /* 0x0005e40000000800 */
[----:B--2---:R-:W-:Y:S02]  /*d7d0*/  FFMA.FTZ R6, R35, c[0x0][0x2d0], -R5 ;  /* 0x0000b40023067a23 */ /* 0x004fe40000010805 */
[----:B------:R-:W2:Y:S04]  /*d7e0*/  LDSM.16.MT88.4 R32, [R203+0x800] ;  /* 0x00080000cb20783b */ /* 0x000ea80000004200 */
[----:B------:R3:W4:Y:S02]  /*d7f0*/  MUFU.EX2 R227, R6 ;  /* 0x0000000600e37308 */ /* 0x0007240000000800 */
[----:B---3--:R-:W-:Y:S01]  /*d800*/  FFMA.FTZ R6, R36, c[0x0][0x2d0], -R3 ;  /* 0x0000b40024067a23 */ /* 0x008fe20000010803 */
[----:B----4-:R-:W-:-:S05]  /*d810*/  F2FP.BF16.PACK_AB R15, R227, R225 ;  /* 0x000000e1e30f723e */ /* 0x010fca00000010ff */
[----:B------:R3:W-:Y:S02]  /*d820*/  MUFU.EX2 R230, R6 ;  /* 0x0000000600e67308 */ /* 0x0007e40000000800 */
[C---:B------:R-:W-:Y:S08]  /*d830*/  HMMA.16816.F32.BF16 R84, R12.reuse, R16, RZ ;  /* 0x000000100c54723c */ /* 0x040ff000000418ff */
[----:B------:R-:W-:Y:S01]  /*d840*/  HMMA.16816.F32.BF16 R92, R12, R18, RZ ;  /* 0x000000120c5c723c */ /* 0x000fe200000418ff */
[----:B------:R-:W4:Y:S01]  /*d850*/  LDSM.16.MT88.4 R16, [R201+0x800] ;  /* 0x00080000c910783b */ /* 0x000f220000004200 */
[----:B---3--:R-:W-:-:S04]  /*d860*/  FFMA.FTZ R6, R37, c[0x0][0x2d0], -R3 ;  /* 0x0000b40025067a23 */ /* 0x008fc80000010803 */
[----:B------:R3:W5:Y:S02]  /*d870*/  MUFU.EX2 R234, R6 ;  /* 0x0000000600ea7308 */ /* 0x0007640000000800 */
[C---:B------:R-:W-:Y:S08]  /*d880*/  HMMA.16816.F32.BF16 R80, R12.reuse, R20, RZ ;  /* 0x000000140c50723c */ /* 0x040ff000000418ff */
[----:B------:R-:W-:Y:S01]  /*d890*/  HMMA.16816.F32.BF16 R116, R12, R22, RZ ;  /* 0x000000160c74723c */ /* 0x000fe200000418ff */
[----:B---3--:R-:W-:-:S07]  /*d8a0*/  FFMA.FTZ R6, R38, c[0x0][0x2d0], -R3 ;  /* 0x0000b40026067a23 */ /* 0x008fce0000010803 */
[C---:B------:R-:W-:Y:S01]  /*d8b0*/  HMMA.16816.F32.BF16 R20, R12.reuse, R40, RZ ;  /* 0x000000280c14723c */ /* 0x040fe200000418ff */
[----:B-----5:R-:W-:Y:S01]  /*d8c0*/  F2FP.BF16.PACK_AB R8, R234, R230 ;  /* 0x000000e6ea08723e */ /* 0x020fe200000010ff */
[----:B------:R3:W-:Y:S06]  /*d8d0*/  MUFU.EX2 R233, R6 ;  /* 0x0000000600e97308 */ /* 0x0007ec0000000800 */
[C---:B------:R-:W-:Y:S08]  /*d8e0*/  HMMA.16816.F32.BF16 R100, R12.reuse, R42, RZ ;  /* 0x0000002a0c64723c */ /* 0x040ff000000418ff */
[----:B------:R-:W-:Y:S01]  /*d8f0*/  HMMA.16816.F32.BF16 R120, R12, R30, RZ ;  /* 0x0000001e0c78723c */ /* 0x000fe200000418ff */
[----:B---3--:R-:W-:-:S02]  /*d900*/  FFMA.FTZ R6, R39, c[0x0][0x2d0], -R3 ;  /* 0x0000b40027067a23 */ /* 0x008fc40000010803 */
[----:B------:R-:W3:Y:S02]  /*d910*/  LDSM.16.MT88.4 R36, [R204+0x800] ;  /* 0x00080000cc24783b */ /* 0x000ee40000004200 */
[----:B------:R5:W1:Y:S02]  /*d920*/  MUFU.EX2 R232, R6 ;  /* 0x0000000600e87308 */ /* 0x000a640000000800 */
[----:B-----5:R-:W-:Y:S01]  /*d930*/  FFMA.FTZ R6, R72, c[0x0][0x2d0], -R0 ;  /* 0x0000b40048067a23 */ /* 0x020fe20000010800 */
[----:B-1----:R-:W-:-:S05]  /*d940*/  F2FP.BF16.PACK_AB R10, R232, R233 ;  /* 0x000000e9e80a723e */ /* 0x002fca00000010ff */
[----:B------:R1:W-:Y:S02]  /*d950*/  MUFU.EX2 R222, R6 ;  /* 0x0000000600de7308 */ /* 0x0003e40000000800 */
[----:B-1----:R-:W-:-:S06]  /*d960*/  FFMA.FTZ R6, R73, c[0x0][0x2d0], -R0 ;  /* 0x0000b40049067a23 */ /* 0x002fcc0000010800 */
[----:B------:R1:W5:Y:S02]  /*d970*/  MUFU.EX2 R221, R6 ;  /* 0x0000000600dd7308 */ /* 0x0003640000000800 */
[--C-:B-1----:R-:W-:Y:S01]  /*d980*/  FFMA.FTZ R6, R74, c[0x0][0x2d0], -R0.reuse ;  /* 0x0000b4004a067a23 */ /* 0x102fe20000010800 */
[----:B-----5:R-:W-:Y:S01]  /*d990*/  F2FP.BF16.PACK_AB R9, R221, R222 ;  /* 0x000000dedd09723e */ /* 0x020fe200000010ff */
[----:B------:R-:W-:Y:S01]  /*d9a0*/  HMMA.16816.F32.BF16 R72, R12, R28, RZ ;  /* 0x0000001c0c48723c */ /* 0x000fe200000418ff */
[----:B------:R-:W-:Y:S03]  /*d9b0*/  LDSM.16.MT88.4 R12, [R200+0x1000] ;  /* 0x00100000c80c783b */ /* 0x000fe60000004200 */
[----:B------:R1:W-:Y:S01]  /*d9c0*/  MUFU.EX2 R224, R6 ;  /* 0x0000000600e07308 */ /* 0x0003e20000000800 */
[----:B------:R-:W-:Y:S01]  /*d9d0*/  LDSM.16.MT88.4 R28, [R201+0x1000] ;  /* 0x00100000c91c783b */ /* 0x000fe20000004200 */
[----:B-1----:R-:W-:-:S06]  /*d9e0*/  FFMA.FTZ R6, R88, c[0x0][0x2d0], -R0 ;  /* 0x0000b40058067a23 */ /* 0x002fcc0000010800 */
[----:B------:R1:W5:Y:S02]  /*d9f0*/  MUFU.EX2 R223, R6 ;  /* 0x0000000600df7308 */ /* 0x0003640000000800 */
[----:B-1----:R-:W-:Y:S01]  /*da00*/  FFMA.FTZ R6, R89, c[0x0][0x2d0], -R4 ;  /* 0x0000b40059067a23 */ /* 0x002fe20000010804 */
[----:B-----5:R-:W-:-:S05]  /*da10*/  F2FP.BF16.PACK_AB R11, R223, R224 ;  /* 0x000000e0df0b723e */ /* 0x020fca00000010ff */
[----:B------:R1:W-:Y:S02]  /*da20*/  MUFU.EX2 R192, R6 ;  /* 0x0000000600c07308 */ /* 0x0003e40000000800 */
[C---:B------:R-:W-:Y:S08]  /*da30*/  HMMA.16816.F32.BF16 R104, R8.reuse, R24, R76 ;  /* 0x000000180868723c */ /* 0x040ff0000004184c */
[----:B--2---:R-:W-:Y:S01]  /*da40*/  HMMA.16816.F32.BF16 R76, R8, R32, R48 ;  /* 0x00000020084c723c */ /* 0x004fe20000041830 */
[----:B-1----:R-:W-:-:S04]  /*da50*/  FFMA.FTZ R6, R90, c[0x0][0x2d0], -R4 ;  /* 0x0000b4005a067a23 */ /* 0x002fc80000010804 */
[----:B------:R1:W2:Y:S03]  /*da60*/  MUFU.EX2 R191, R6 ;  /* 0x0000000600bf7308 */ /* 0x0002a60000000800 */
[C---:B------:R-:W-:Y:S08]  /*da70*/  HMMA.16816.F32.BF16 R68, R8.reuse, R26, R68 ;  /* 0x0000001a0844723c */ /* 0x040ff00000041844 */
[----:B------:R-:W-:Y:S01]  /*da80*/  HMMA.16816.F32.BF16 R44, R8, R34, R44 ;  /* 0x00000022082c723c */ /* 0x000fe2000004182c */
[----:B-1----:R-:W-:-:S07]  /*da90*/  FFMA.FTZ R6, R91, c[0x0][0x2d0], -R4 ;  /* 0x0000b4005b067a23 */ /* 0x002fce0000010804 */
[----:B----4-:R-:W-:Y:S01]  /*daa0*/  HMMA.16816.F32.BF16 R88, R8, R16, R56 ;  /* 0x000000100858723c */ /* 0x010fe20000041838 */
[----:B------:R1:W-:Y:S02]  /*dab0*/  MUFU.EX2 R196, R6 ;  /* 0x0000000600c47308 */ /* 0x0003e40000000800 */
[----:B-1----:R-:W-:-:S05]  /*dac0*/  FFMA.FTZ R6, R96, c[0x0][0x2d0], -R4 ;  /* 0x0000b40060067a23 */ /* 0x002fca0000010804 */
[C---:B---3--:R-:W-:Y:S01]  /*dad0*/  HMMA.16816.F32.BF16 R96, R8.reuse, R36, R64 ;  /* 0x000000240860723c */ /* 0x048fe20000041840 */
        /* <DEDUP_REMOVED lines=41> */
[--C-:B---3--:R-:W-:Y:S01]  /*dd70*/  FFMA.FTZ R6, R131, c[0x0][0x2d0], -R0.reuse ;  /* 0x0000b40083067a23 */ /* 0x108fe20000010800 */
[----:B----4-:R-:W-:Y:S01]  /*dd80*/  F2FP.BF16.PACK_AB R9, R173, R174 ;  /* 0x000000aead09723e */ /* 0x010fe200000010ff */
[----:B------:R-:W-:Y:S04]  /*dd90*/  LDSM.16.MT88.4 R128, [R200+0x2000] ;  /* 0x00200000c880783b */ /* 0x000fe80000004200 */
        /* <DEDUP_REMOVED lines=17> */
[----:B-1----:R-:W-:-:S04]  /*deb0*/  FFMA.FTZ R6, R134, c[0x0][0x2d0], -R4 ;  /* 0x0000b40086067a23 */ /* 0x002fc80000010804 */
        /* <DEDUP_REMOVED lines=24> */
[----:B-1----:R-:W-:-:S07]  /*e040*/  FFMA.FTZ R6, R149, c[0x0][0x2d0], -R3 ;  /* 0x0000b40095067a23 */ /* 0x002fce0000010803 */
        /* <DEDUP_REMOVED lines=12> */
[----:B-1----:R-:W-:Y:S02]  /*e110*/  FFMA.FTZ R6, R147, c[0x0][0x2d0], -R3 ;  /* 0x0000b40093067a23 */ /* 0x002fe40000010803 */
[----:B------:R-:W1:Y:S04]  /*e120*/  LDSM.16.MT88.4 R144, [R204+0x2000] ;  /* 0x00200000cc90783b */ /* 0x000e680000004200 */
[----:B------:R4:W2:Y:S02]  /*e130*/  MUFU.EX2 R157, R6 ;  /* 0x00000006009d7308 */ /* 0x0008a40000000800 */
[----:B----4-:R-:W-:Y:S01]  /*e140*/  FFMA.FTZ R6, R156, c[0x0][0x2d0], -R0 ;  /* 0x0000b4009c067a23 */ /* 0x010fe20000010800 */
[----:B--2---:R-:W-:-:S05]  /*e150*/  F2FP.BF16.PACK_AB R10, R157, R158 ;  /* 0x0000009e9d0a723e */ /* 0x004fca00000010ff */
[----:B------:R2:W-:Y:S02]  /*e160*/  MUFU.EX2 R156, R6 ;  /* 0x00000006009c7308 */ /* 0x0005e40000000800 */
[----:B--2---:R-:W-:Y:S02]  /*e170*/  FFMA.FTZ R6, R176, c[0x0][0x2d0], -R0 ;  /* 0x0000b400b0067a23 */ /* 0x004fe40000010800 */
[----:B------:R-:W-:-:S04]  /*e180*/  IMAD.MOV.U32 R176, RZ, RZ, R138 ;  /* 0x000000ffffb07224 */ /* 0x000fc800078e008a */
[----:B------:R2:W4:Y:S02]  /*e190*/  MUFU.EX2 R114, R6 ;  /* 0x0000000600727308 */ /* 0x0005240000000800 */
[----:B--2---:R-:W-:Y:S01]  /*e1a0*/  FFMA.FTZ R6, R153, c[0x0][0x2d0], -R0 ;  /* 0x0000b40099067a23 */ /* 0x004fe20000010800 */
[----:B----4-:R-:W-:-:S05]  /*e1b0*/  F2FP.BF16.PACK_AB R9, R114, R156 ;  /* 0x0000009c7209723e */ /* 0x010fca00000010ff */
[----:B------:R2:W-:Y:S02]  /*e1c0*/  MUFU.EX2 R112, R6 ;  /* 0x0000000600707308 */ /* 0x0005e40000000800 */
[----:B--2---:R-:W-:-:S06]  /*e1d0*/  FFMA.FTZ R6, R136, c[0x0][0x2d0], -R0 ;  /* 0x0000b40088067a23 */ /* 0x004fcc0000010800 */
[----:B------:R2:W4:Y:S02]  /*e1e0*/  MUFU.EX2 R113, R6 ;  /* 0x0000000600717308 */ /* 0x0005240000000800 */
[----:B--2---:R-:W-:Y:S01]  /*e1f0*/  FFMA.FTZ R6, R175, c[0x0][0x2d0], -R4 ;  /* 0x0000b400af067a23 */ /* 0x004fe20000010804 */
[----:B----4-:R-:W-:-:S05]  /*e200*/  F2FP.BF16.PACK_AB R11, R113, R112 ;  /* 0x00000070710b723e */ /* 0x010fca00000010ff */
[----:B------:R2:W4:Y:S02]  /*e210*/  MUFU.EX2 R111, R6 ;  /* 0x00000006006f7308 */ /* 0x0005240000000800 */
[C---:B------:R-:W-:Y:S08]  /*e220*/  HMMA.16816.F32.BF16 R124, R8.reuse, R26, R76 ;  /* 0x0000001a087c723c */ /* 0x040ff0000004184c */
[----:B---3--:R-:W-:Y:S01]  /*e230*/  HMMA.16816.F32.BF16 R140, R8, R22, R72 ;  /* 0x00000016088c723c */ /* 0x008fe20000041848 */
[----:B--2---:R-:W-:-:S04]  /*e240*/  FFMA.FTZ R6, R154, c[0x0][0x2d0], -R4 ;  /* 0x0000b4009a067a23 */ /* 0x004fc80000010804 */
[----:B------:R2:W-:Y:S03]  /*e250*/  MUFU.EX2 R81, R6 ;  /* 0x0000000600517308 */ /* 0x0005e60000000800 */
[C---:B------:R-:W-:Y:S08]  /*e260*/  HMMA.16816.F32.BF16 R104, R8.reuse, R24, R104 ;  /* 0x000000180868723c */ /* 0x040ff00000041868 */
[----:B-----5:R-:W-:Y:S01]  /*e270*/  HMMA.16816.F32.BF16 R88, R8, R16, R88 ;  /* 0x000000100858723c */ /* 0x020fe20000041858 */
[----:B--2---:R-:W-:-:S07]  /*e280*/  FFMA.FTZ R6, R155, c[0x0][0x2d0], -R4 ;  /* 0x0000b4009b067a23 */ /* 0x004fce0000010804 */
[C---:B------:R-:W-:Y:S01]  /*e290*/  HMMA.16816.F32.BF16 R68, R8.reuse, R18, R68 ;  /* 0x000000120844723c */ /* 0x040fe20000041844 */
[----:B------:R2:W-:Y:S07]  /*e2a0*/  MUFU.EX2 R80, R6 ;  /* 0x0000000600507308 */ /* 0x0005ee0000000800 */
[C---:B------:R-:W-:Y:S08]  /*e2b0*/  HMMA.16816.F32.BF16 R100, R8.reuse, R12, R100 ;  /* 0x0000000c0864723c */ /* 0x040ff00000041864 */
[----:B------:R-:W-:Y:S01]  /*e2c0*/  HMMA.16816.F32.BF16 R64, R8, R14, R64 ;  /* 0x0000000e0840723c */ /* 0x000fe20000041840 */
[----:B--2---:R-:W-:-:S02]  /*e2d0*/  FFMA.FTZ R6, R137, c[0x0][0x2d0], -R4 ;  /* 0x0000b40089067a23 */ /* 0x004fc40000010804 */
[----:B------:R-:W-:Y:S02]  /*e2e0*/  FFMA.FTZ R4, R181, c[0x0][0x2d0], -R4 ;  /* 0x0000b400b5047a23 */ /* 0x000fe40000010804 */
[----:B------:R2:W-:Y:S03]  /*e2f0*/  MUFU.EX2 R77, R6 ;  /* 0x00000006004d7308 */ /* 0x0005e60000000800 */
[----:B------:R-:W-:Y:S01]  /*e300*/  HMMA.16816.F32.BF16 R136, R8, R20, R96 ;  /* 0x000000140888723c */ /* 0x000fe20000041860 */
[----:B------:R-:W3:Y:S04]  /*e310*/  LDSM.16.MT88.4 R96, [R201+0x2000] ;  /* 0x00200000c960783b */ /* 0x000ee80000004200 */
[----:B------:R5:W-:Y:S02]  /*e320*/  MUFU.EX2 R74, R4 ;  /* 0x00000004004a7308 */ /* 0x000be40000000800 */
[----:B------:R-:W-:-:S02]  /*e330*/  F2FP.BF16.PACK_AB R8, R165, R167 ;  /* 0x000000a7a508723e */ /* 0x000fc400000010ff */
[----:B----4-:R-:W-:Y:S01]  /*e340*/  F2FP.BF16.PACK_AB R10, R111, R161 ;  /* 0x000000a16f0a723e */ /* 0x010fe200000010ff */
[----:B--2---:R-:W-:-:S04]  /*e350*/  FFMA.FTZ R6, R198, c[0x0][0x2d0], -R5 ;  /* 0x0000b400c6067a23 */ /* 0x004fc80000010805 */
[----:B------:R2:W-:Y:S01]  /*e360*/  MUFU.EX2 R76, R6 ;  /* 0x00000006004c7308 */ /* 0x0005e20000000800 */
[----:B-----5:R-:W-:-:S07]  /*e370*/  FFMA.FTZ R4, R195, c[0x0][0x2d0], -R3 ;  /* 0x0000b400c3047a23 */ /* 0x020fce0000010803 */
[----:B------:R4:W-:Y:S01]  /*e380*/  MUFU.EX2 R56, R4 ;  /* 0x0000000400387308 */ /* 0x0009e20000000800 */
[----:B--2---:R-:W-:-:S07]  /*e390*/  FFMA.FTZ R6, R217, c[0x0][0x2d0], -R5 ;  /* 0x0000b400d9067a23 */ /* 0x004fce0000010805 */
[----:B------:R2:W5:Y:S01]  /*e3a0*/  MUFU.EX2 R73, R6 ;  /* 0x0000000600497308 */ /* 0x0005620000000800 */
[----:B----4-:R-:W-:-:S07]  /*e3b0*/  FFMA.FTZ R4, R197, c[0x0][0x2d0], -R3 ;  /* 0x0000b400c5047a23 */ /* 0x010fce0000010803 */
[----:B------:R4:W1:Y:S01]  /*e3c0*/  MUFU.EX2 R58, R4 ;  /* 0x00000004003a7308 */ /* 0x0008620000000800 */
[----:B--2---:R-:W-:Y:S01]  /*e3d0*/  FFMA.FTZ R6, R150, c[0x0][0x2d0], -R5 ;  /* 0x0000b40096067a23 */ /* 0x004fe20000010805 */
[----:B-----5:R-:W-:-:S06]  /*e3e0*/  F2FP.BF16.PACK_AB R9, R73, R76 ;  /* 0x0000004c4909723e */ /* 0x020fcc00000010ff */
[----:B------:R2:W-:Y:S01]  /*e3f0*/  MUFU.EX2 R72, R6 ;  /* 0x0000000600487308 */ /* 0x0005e20000000800 */
[--C-:B----4-:R-:W-:Y:S02]  /*e400*/  FFMA.FTZ R4, R193, c[0x0][0x2d0], -R3.reuse ;  /* 0x0000b400c1047a23 */ /* 0x110fe40000010803 */
[----:B------:R-:W-:-:S05]  /*e410*/  FFMA.FTZ R3, R188, c[0x0][0x2d0], -R3 ;  /* 0x0000b400bc037a23 */ /* 0x000fca0000010803 */
[----:B------:R4:W-:Y:S01]  /*e420*/  MUFU.EX2 R57, R4 ;  /* 0x0000000400397308 */ /* 0x0009e20000000800 */
[----:B--2---:R-:W-:Y:S01]  /*e430*/  FFMA.FTZ R6, R152, c[0x0][0x2d0], -R5 ;  /* 0x0000b40098067a23 */ /* 0x004fe20000010805 */
[----:B-1----:R-:W-:-:S06]  /*e440*/  F2FP.BF16.PACK_AB R152, R58, R56 ;  /* 0x000000383a98723e */ /* 0x002fcc00000010ff */
[----:B------:R-:W1:Y:S01]  /*e450*/  MUFU.EX2 R59, R6 ;  /* 0x00000006003b7308 */ /* 0x000e620000000800 */
[----:B----4-:R-:W-:-:S04]  /*e460*/  FADD.FTZ R4, R241, R239 ;  /* 0x000000eff1047221 */ /* 0x010fc80000010000 */
[----:B------:R-:W-:Y:S01]  /*e470*/  FADD.FTZ R4, R243, R4 ;  /* 0x00000004f3047221 */ /* 0x000fe20000010000 */
[----:B-1----:R-:W-:-:S07]  /*e480*/  F2FP.BF16.PACK_AB R11, R59, R72 ;  /* 0x000000483b0b723e */ /* 0x002fce00000010ff */
[C---:B------:R-:W-:Y:S01]  /*e490*/  HMMA.16816.F32.BF16 R60, R8.reuse, R24, R60 ;  /* 0x00000018083c723c */ /* 0x040fe2000004183c */
[----:B------:R1:W2:Y:S07]  /*e4a0*/  MUFU.EX2 R25, R3 ;  /* 0x0000000300197308 */ /* 0x0002ae0000000800 */
[C---:B------:R-:W-:Y:S08]  /*e4b0*/  HMMA.16816.F32.BF16 R32, R8.reuse, R22, R32 ;  /* 0x000000160820723c */ /* 0x040ff00000041820 */
[----:B------:R-:W-:Y:S01]  /*e4c0*/  HMMA.16816.F32.BF16 R48, R8, R20, R48 ;  /* 0x000000140830723c */ /* 0x000fe20000041830 */
[----:B-1----:R-:W-:Y:S01]  /*e4d0*/  FFMA.FTZ R3, R187, c[0x0][0x2d0], -R0 ;  /* 0x0000b400bb037a23 */ /* 0x002fe20000010800 */
[----:B--2---:R-:W-:-:S03]  /*e4e0*/  F2FP.BF16.PACK_AB R154, R25, R57 ;  /* 0x00000039199a723e */ /* 0x004fc600000010ff */
[----:B------:R1:W-:Y:S03]  /*e4f0*/  MUFU.EX2 R24, R3 ;  /* 0x0000000300187308 */ /* 0x0003e60000000800 */
[C---:B------:R-:W-:Y:S08]  /*e500*/  HMMA.16816.F32.BF16 R44, R8.reuse, R12, R44 ;  /* 0x0000000c082c723c */ /* 0x040ff0000004182c */
[----:B------:R-:W-:Y:S01]  /*e510*/  HMMA.16816.F32.BF16 R52, R8, R26, R52 ;  /* 0x0000001a0834723c */ /* 0x000fe20000041834 */
[----:B-1----:R-:W-:-:S07]  /*e520*/  FFMA.FTZ R3, R189, c[0x0][0x2d0], -R0 ;  /* 0x0000b400bd037a23 */ /* 0x002fce0000010800 */
[C---:B------:R-:W-:Y:S01]  /*e530*/  HMMA.16816.F32.BF16 R40, R8.reuse, R16, R40 ;  /* 0x000000100828723c */ /* 0x040fe20000041828 */
[----:B------:R1:W2:Y:S07]  /*e540*/  MUFU.EX2 R22, R3 ;  /* 0x0000000300167308 */ /* 0x0002ae0000000800 */
[C---:B------:R-:W-:Y:S01]  /*e550*/  HMMA.16816.F32.BF16 R28, R8.reuse, R18, R28 ;  /* 0x00000012081c723c */ /* 0x040fe2000004181c */
[----:B------:R-:W4:Y:S07]  /*e560*/  LDSM.16.MT88.4 R16, [R203+0x2000] ;  /* 0x00200000cb10783b */ /* 0x000f2e0000004200 */
[----:B------:R-:W-:Y:S01]  /*e570*/  HMMA.16816.F32.BF16 R36, R8, R14, R36 ;  /* 0x0000000e0824723c */ /* 0x000fe20000041824 */
[--C-:B-1----:R-:W-:Y:S01]  /*e580*/  FFMA.FTZ R3, R194, c[0x0][0x2d0], -R0.reuse ;  /* 0x0000b400c2037a23 */ /* 0x102fe20000010800 */
[----:B--2---:R-:W-:Y:S01]  /*e590*/  F2FP.BF16.PACK_AB R153, R22, R24 ;  /* 0x000000181699723e */ /* 0x004fe200000010ff */
[----:B------:R-:W-:-:S02]  /*e5a0*/  FFMA.FTZ R0, R199, c[0x0][0x2d0], -R0 ;  /* 0x0000b400c7007a23 */ /* 0x000fc40000010800 */
[----:B------:R1:W-:Y:S08]  /*e5b0*/  MUFU.EX2 R21, R3 ;  /* 0x0000000300157308 */ /* 0x0003f00000000800 */
[----:B------:R2:W5:Y:S01]  /*e5c0*/  MUFU.EX2 R20, R0 ;  /* 0x0000000000147308 */ /* 0x0005620000000800 */
[----:B-1----:R-:W-:-:S04]  /*e5d0*/  FADD.FTZ R3, R242, R229 ;  /* 0x000000e5f2037221 */ /* 0x002fc80000010000 */
[----:B------:R-:W-:Y:S02]  /*e5e0*/  FADD.FTZ R6, R228, R3 ;  /* 0x00000003e4067221 */ /* 0x000fe40000010000 */
[----:B--2---:R-:W-:Y:S01]  /*e5f0*/  FFMA.FTZ R0, R216, c[0x0][0x2d0], -R5 ;  /* 0x0000b400d8007a23 */ /* 0x004fe20000010805 */
[----:B-----5:R-:W-:-:S03]  /*e600*/  F2FP.BF16.PACK_AB R155, R20, R21 ;  /* 0x00000015149b723e */ /* 0x020fc600000010ff */
[----:B------:R1:W-:Y:S04]  /*e610*/  MUFU.EX2 R12, R0 ;  /* 0x00000000000c7308 */ /* 0x0003e80000000800 */
[C---:B------:R-:W-:Y:S07]  /*e620*/  HMMA.16816.F32.BF16 R116, R152.reuse, R128, R104 ;  /* 0x000000809874723c */ /* 0x040fee0000041868 */
[----:B------:R-:W-:Y:S01]  /*e630*/  F2FP.BF16.PACK_AB R104, R80, R81 ;  /* 0x000000515068723e */ /* 0x000fe200000010ff */
[----:B------:R-:W-:Y:S01]  /*e640*/  HMMA.16816.F32.BF16 R124, R152, R130, R124 ;  /* 0x00000082987c723c */ /* 0x000fe2000004187c */
[----:B------:R-:W-:Y:S01]  /*e650*/  F2FP.BF16.PACK_AB R106, R74, R77 ;  /* 0x0000004d4a6a723e */ /* 0x000fe200000010ff */
[----:B-1----:R-:W-:-:S04]  /*e660*/  FFMA.FTZ R0, R218, c[0x0][0x2d0], -R5 ;  /* 0x0000b400da007a23 */ /* 0x002fc80000010805 */
[----:B------:R1:W2:Y:S02]  /*e670*/  MUFU.EX2 R9, R0 ;  /* 0x0000000000097308 */ /* 0x0002a40000000800 */
[C---:B------:R-:W-:Y:S08]  /*e680*/  HMMA.16816.F32.BF16 R136, R152.reuse, R144, R136 ;  /* 0x000000909888723c */ /* 0x040ff00000041888 */
[----:B------:R-:W-:Y:S01]  /*e690*/  HMMA.16816.F32.BF16 R140, R152, R146, R140 ;  /* 0x00000092988c723c */ /* 0x000fe2000004188c */
[----:B-1----:R-:W-:Y:S01]  /*e6a0*/  FFMA.FTZ R0, R219, c[0x0][0x2d0], -R5 ;  /* 0x0000b400db007a23 */ /* 0x002fe20000010805 */
[----:B--2---:R-:W-:-:S06]  /*e6b0*/  F2FP.BF16.PACK_AB R105, R9, R12 ;  /* 0x0000000c0969723e */ /* 0x004fcc00000010ff */
[C---:B---3--:R-:W-:Y:S01]  /*e6c0*/  HMMA.16816.F32.BF16 R88, R152.reuse, R96, R88 ;  /* 0x000000609858723c */ /* 0x048fe20000041858 */
        /* <DEDUP_REMOVED lines=95> */
.L_x_314:
[----:B------:R-:W-:Y:S04]  /*ecc0*/  DEPBAR.LE SB0, 0x0 ;  /* 0x000080000000791a */ /* 0x000fe80000000000 */
[----:B------:R-:W-:Y:S01]  /*ecd0*/  WARPSYNC 0xffffffff ;  /* 0xffffffff00007948 */ /* 0x000fe20003800000 */
[----:B------:R-:W-:Y:S01]  /*ece0*/  BAR.SYNC.DEFER_BLOCKING 0x0 ;  /* 0x0000000000007b1d */ /* 0x000fe20000010000 */
[----:B------:R-:W-:Y:S01]  /*ecf0*/  SHF.R.S32.HI R2, RZ, 0x1f, R216 ;  /* 0x0000001fff027819 */ /* 0x000fe200000114d8 */
[----:B------:R-:W-:Y:S01]  /*ed00*/  IMAD.WIDE.U32 R68, R216, c[0x0][0x208], RZ ;  /* 0x00008200d8447a25 */ /* 0x000fe200078e00ff */
[----:B------:R-:W-:Y:S02]  /*ed10*/  MOV R72, R248 ;  /* 0x000000f800487202 */ /* 0x000fe40000000f00 */
[----:B------:R-:W-:Y:S01]  /*ed20*/  MOV R73, R252 ;  /* 0x000000fc00497202 */ /* 0x000fe20000000f00 */
[----:B------:R-:W-:Y:S01]  /*ed30*/  IMAD R2, R2, c[0x0][0x208], RZ ;  /* 0x0000820002027a24 */ /* 0x000fe200078e02ff */
[----:B------:R-:W-:Y:S02]  /*ed40*/  MOV R110, c[0x0][0x208] ;  /* 0x00008200006e7a02 */ /* 0x000fe40000000f00 */
[----:B------:R-:W-:Y:S01]  /*ed50*/  MOV R74, 0x5 ;  /* 0x00000005004a7802 */ /* 0x000fe20000000f00 */
[----:B------:R-:W-:Y:S01]  /*ed60*/  IMAD R2, R216, c[0x0][0x20c], R2 ;  /* 0x00008300d8027a24 */ /* 0x000fe200078e0202 */
[----:B------:R-:W-:Y:S01]  /*ed70*/  SHF.L.U32 R190, R110, 0x5, RZ ;  /* 0x000000056ebe7819 */ /* 0x000fe200000006ff */
[----:B------:R-:W-:Y:S01]  /*ed80*/  IMAD.WIDE.U32 R72, R68, 0x50, R72 ;  /* 0x0000005044487825 */ /* 0x000fe200078e0048 */
[----:B------:R-:W-:Y:S02]  /*ed90*/  SHF.L.U64.HI R110, R110, R74, c[0x0][0x20c] ;  /* 0x000083006e6e7619 */ /* 0x000fe4000001024a */
[----:B------:R-:W-:Y:S02]  /*eda0*/  IADD3 R2, R69, R2, RZ ;  /* 0x0000000245027210 */ /* 0x000fe40007ffe0ff */
[----:B------:R-:W-:Y:S03]  /*edb0*/  LEA R112, P0, R72, c[0x0][0x1f8], 0x1 ;  /* 0x00007e0048707a11 */ /* 0x000fe600078008ff */
[----:B------:R-:W-:Y:S01]  /*edc0*/  IMAD R2, R2, 0x50, RZ ;  /* 0x0000005002027824 */ /* 0x000fe200078e02ff */
[----:B------:R-:W-:Y:S04]  /*edd0*/  LDSM.16.M88.4 R80, [R206] ;  /* 0x00000000ce50783b */ /* 0x000fe80000000200 */
[----:B------:R-:W-:Y:S04]  /*ede0*/  IADD3 R2, R73, R2, RZ ;  /* 0x0000000249027210 */ /* 0x000fe80007ffe0ff */
[----:B------:R-:W-:Y:S02]  /*edf0*/  LEA.HI.X R113, R72, c[0x0][0x1fc], R2, 0x1, P0 ;  /* 0x00007f0048717a11 */ /* 0x000fe400000f0c02 */
[----:B------:R-:W-:Y:S01]  /*ee00*/  IADD3 R108, P0, R112, R190, RZ ;  /* 0x000000be706c7210 */ /* 0x000fe20007f1e0ff */
[----:B------:R-:W1:Y:S03]  /*ee10*/  LDSM.16.M88.4 R16, [R115] ;  /* 0x000000007310783b */ /* 0x000e660000000200 */
[----:B------:R-:W-:Y:S02]  /*ee20*/  IADD3.X R109, R113, R110, RZ, P0, !PT ;  /* 0x0000006e716d7210 */ /* 0x000fe400007fe4ff */
[----:B------:R-:W-:Y:S03]  /*ee30*/  IADD3 R188, P3, R108, R190, RZ ;  /* 0x000000be6cbc7210 */ /* 0x000fe60007f7e0ff */
[----:B------:R-:W2:Y:S01]  /*ee40*/  LDSM.16.M88.4 R76, [R206+0x2000] ;  /* 0x00200000ce4c783b */ /* 0x000ea20000000200 */
[----:B------:R-:W-:Y:S07]  /*ee50*/  IADD3.X R189, R109, R110, RZ, P3, !PT ;  /* 0x0000006e6dbd7210 */ /* 0x000fee0001ffe4ff */
[----:B------:R-:W3:Y:S08]  /*ee60*/  LDSM.16.M88.4 R32, [R115+0x800] ;  /* 0x000800007320783b */ /* 0x000ef00000000200 */
[----:B------:R-:W4:Y:S08]  /*ee70*/  LDSM.16.M88.4 R48, [R115+0x1000] ;  /* 0x001000007330783b */ /* 0x000f300000000200 */
[----:B------:R-:W5:Y:S01]  /*ee80*/  LDSM.16.M88.4 R64, [R115+0x1800] ;  /* 0x001800007340783b */ /* 0x000f620000000200 */
[-C--:B-1----:R-:W-:Y:S07]  /*ee90*/  HMMA.16816.F32.BF16 R4, R80, R16.reuse, RZ ;  /* 0x000000105004723c */ /* 0x082fee00000418ff */
[----:B------:R-:W1:Y:S01]  /*eea0*/  LDSM.16.M88.4 R156, [R115+0x2000] ;  /* 0x00200000739c783b */ /* 0x000e620000000200 */
[C---:B--2---:R-:W-:Y:S07]  /*eeb0*/  HMMA.16816.F32.BF16 R8, R76.reuse, R16, RZ ;  /* 0x000000104c08723c */ /* 0x044fee00000418ff */
[----:B------:R-:W-:Y:S01]  /*eec0*/  LDSM.16.M88.4 R160, [R209] ;  /* 0x00000000d1a0783b */ /* 0x000fe20000000200 */
[-C--:B------:R-:W-:Y:S07]  /*eed0*/  HMMA.16816.F32.BF16 R12, R76, R18.reuse, RZ ;  /* 0x000000124c0c723c */ /* 0x080fee00000418ff */
[----:B------:R-:W2:Y:S01]  /*eee0*/  LDSM.16.M88.4 R164, [R210] ;  /* 0x00000000d2a4783b */ /* 0x000ea20000000200 */
[C---:B------:R-:W-:Y:S07]  /*eef0*/  HMMA.16816.F32.BF16 R16, R80.reuse, R18, RZ ;  /* 0x000000125010723c */ /* 0x040fee00000418ff */
[----:B------:R-:W1:Y:S01]  /*ef00*/  LDSM.16.M88.4 R168, [R209+0x2000] ;  /* 0x00200000d1a8783b */ /* 0x000e620000000200 */
[-C--:B---3--:R-:W-:Y:S07]  /*ef10*/  HMMA.16816.F32.BF16 R20, R80, R32.reuse, RZ ;  /* 0x000000205014723c */ /* 0x088fee00000418ff */
[----:B------:R-:W3:Y:S01]  /*ef20*/  LDSM.16.M88.4 R172, [R214] ;  /* 0x00000000d6ac783b */ /* 0x000ee20000000200 */
[C---:B------:R-:W-:Y:S07]  /*ef30*/  HMMA.16816.F32.BF16 R24, R76.reuse, R32, RZ ;  /* 0x000000204c18723c */ /* 0x040fee00000418ff */
[----:B------:R-:W1:Y:S01]  /*ef40*/  LDSM.16.M88.4 R176, [R213] ;  /* 0x00000000d5b0783b */ /* 0x000e620000000200 */
[-C--:B------:R-:W-:Y:S07]  /*ef50*/  HMMA.16816.F32.BF16 R28, R76, R34.reuse, RZ ;  /* 0x000000224c1c723c */ /* 0x080fee00000418ff */
[----:B------:R-:W1:Y:S01]  /*ef60*/  LDSM.16.M88.4 R180, [R212] ;  /* 0x00000000d4b4783b */ /* 0x000e620000000200 */
[C---:B------:R-:W-:Y:S07]  /*ef70*/  HMMA.16816.F32.BF16 R32, R80.reuse, R34, RZ ;  /* 0x000000225020723c */ /* 0x040fee00000418ff */
[----:B------:R-:W1:Y:S01]  /*ef80*/  LDSM.16.M88.4 R184, [R211] ;  /* 0x00000000d3b8783b */ /* 0x000e620000000200 */
[-C--:B----4-:R-:W-:Y:S07]  /*ef90*/  HMMA.16816.F32.BF16 R36, R80, R48.reuse, RZ ;  /* 0x000000305024723c */ /* 0x090fee00000418ff */
[----:B------:R-:W4:Y:S04]  /*efa0*/  LDL R217, [R1+0x8] ;  /* 0x0000080001d97983 */ /* 0x000f280000100800 */
[----:B------:R-:W-:Y:S01]  /*efb0*/  @!PT LDS RZ, [RZ] ;  /* 0x00000000fffff984 */ /* 0x000fe20000000800 */
[----:B------:R-:W-:Y:S01]  /*efc0*/  @!PT LDS RZ, [RZ] ;  /* 0x00000000fffff984 */ /* 0x000fe20000000800 */
[----:B------:R-:W-:Y:S01]  /*efd0*/  @!PT LDS RZ, [RZ] ;  /* 0x00000000fffff984 */ /* 0x000fe20000000800 */
[----:B------:R1:W-:Y:S01]  /*efe0*/  LDGSTS.E.BYPASS.LTC128B.128 [R215+0x100], [R112.64], !P1 ;  /* 0x0010000070d77fae */ /* 0x0003e2000c901d48 */
[C---:B------:R-:W-:Y:S07]  /*eff0*/  HMMA.16816.F32.BF16 R40, R76.reuse, R48, RZ ;  /* 0x000000304c28723c */ /* 0x040fee00000418ff */
[----:B------:R1:W-:Y:S01]  /*f000*/  LDGSTS.E.BYPASS.LTC128B.128 [R215+0x900], [R108.64], !P1 ;  /* 0x009000006cd77fae */ /* 0x0003e2000c901d48 */
[-C--:B------:R-:W-:Y:S07]  /*f010*/  HMMA.16816.F32.BF16 R44, R76, R50.reuse, RZ ;  /* 0x000000324c2c723c */ /* 0x080fee00000418ff */
[----:B------:R1:W-:Y:S01]  /*f020*/  LDGSTS.E.BYPASS.LTC128B.128 [R215+0x1100], [R188.64], !P1 ;  /* 0x01100000bcd77fae */ /* 0x0003e2000c901d48 */
[C---:B------:R-:W-:Y:S08]  /*f030*/  HMMA.16816.F32.BF16 R48, R80.reuse, R50, RZ ;  /* 0x000000325030723c */ /* 0x040ff000000418ff */
[-C--:B-----5:R-:W-:Y:S08]  /*f040*/  HMMA.16816.F32.BF16 R52, R80, R64.reuse, RZ ;  /* 0x000000405034723c */ /* 0x0a0ff000000418ff */
[C---:B------:R-:W-:Y:S08]  /*f050*/  HMMA.16816.F32.BF16 R56, R76.reuse, R64, RZ ;  /* 0x000000404c38723c */ /* 0x040ff000000418ff */
[-C--:B------:R-:W-:Y:S08]  /*f060*/  HMMA.16816.F32.BF16 R60, R76, R66.reuse, RZ ;  /* 0x000000424c3c723c */ /* 0x080ff000000418ff */
[C---:B------:R-:W-:Y:S08]  /*f070*/  HMMA.16816.F32.BF16 R64, R80.reuse, R66, RZ ;  /* 0x000000425040723c */ /* 0x040ff000000418ff */
[-C--:B-1----:R-:W-:Y:S08]  /*f080*/  HMMA.16816.F32.BF16 R68, R80, R156.reuse, RZ ;  /* 0x0000009c5044723c */ /* 0x082ff000000418ff */
[C---:B------:R-:W-:Y:S07]  /*f090*/  HMMA.16816.F32.BF16 R72, R76.reuse, R156, RZ ;  /* 0x0000009c4c48723c */ /* 0x040fee00000418ff */
[----:B------:R-:W-:Y:S01]  /*f0a0*/  IADD3 R156, P2, R188, R190, RZ ;  /* 0x000000bebc9c7210 */ /* 0x000fe20007f5e0ff */
[-C--:B------:R-:W-:Y:S04]  /*f0b0*/  HMMA.16816.F32.BF16 R76, R76, R158.reuse, RZ ;  /* 0x0000009e4c4c723c */ /* 0x080fe800000418ff */
[----:B------:R-:W-:Y:S02]  /*f0c0*/  IADD3.X R157, R189, R110, RZ, P2, !PT ;  /* 0x0000006ebd9d7210 */ /* 0x000fe400017fe4ff */
[----:B------:R-:W-:Y:S02]  /*f0d0*/  IADD3 R112, P0, R156, R190, RZ ;  /* 0x000000be9c707210 */ /* 0x000fe40007f1e0ff */
[----:B------:R-:W-:Y:S01]  /*f0e0*/  HMMA.16816.F32.BF16 R80, R80, R158, RZ ;  /* 0x0000009e5050723c */ /* 0x000fe200000418ff */
[----:B------:R1:W-:Y:S03]  /*f0f0*/  LDGSTS.E.BYPASS.LTC128B.128 [R215+0x1900], [R156.64], !P1 ;  /* 0x019000009cd77fae */ /* 0x0003e6000c901d48 */
[----:B------:R-:W-:Y:S02]  /*f100*/  IADD3.X R113, R157, R110, RZ, P0, !PT ;  /* 0x0000006e9d717210 */ /* 0x000fe400007fe4ff */
[C---:B------:R-:W-:Y:S02]  /*f110*/  ISETP.GT.AND P0, PT, R216.reuse, R247, PT ;  /* 0x000000f7d800720c */ /* 0x040fe40003f04270 */
[-C--:B--2---:R-:W-:Y:S01]  /*f120*/  HMMA.16816.F32.BF16 R4, R160, R164.reuse, R4 ;  /* 0x000000a4a004723c */ /* 0x084fe20000041804 */
[----:B------:R2:W-:Y:S04]  /*f130*/  LDGSTS.E.BYPASS.LTC128B.128 [R215+0x2100], [R112.64], !P1 ;  /* 0x0210000070d77fae */ /* 0x0005e8000c901d48 */
[----:B------:R-:W-:Y:S03]  /*f140*/  IADD3 R216, R216, -0x1, RZ ;  /* 0xffffffffd8d87810 */ /* 0x000fe60007ffe0ff */
[C---:B------:R-:W-:Y:S01]  /*f150*/  HMMA.16816.F32.BF16 R8, R168.reuse, R164, R8 ;  /* 0x000000a4a808723c */ /* 0x040fe20000041808 */
[----:B------:R-:W-:Y:S07]  /*f160*/  LDSM.16.M88.4 R188, [R205] ;  /* 0x00000000cdbc783b */ /* 0x000fee0000000200 */
[-C--:B------:R-:W-:Y:S01]  /*f170*/  HMMA.16816.F32.BF16 R12, R168, R166.reuse, R12 ;  /* 0x000000a6a80c723c */ /* 0x080fe2000004180c */
[----:B------:R-:W0:Y:S07]  /*f180*/  LDGDEPBAR ;  /* 0x00000000000079af */ /* 0x000e2e0000000000 */
[C---:B------:R-:W-:Y:S01]  /*f190*/  HMMA.16816.F32.BF16 R16, R160.reuse, R166, R16 ;  /* 0x000000a6a010723c */ /* 0x040fe20000041810 */
[----:B-1----:R-:W1:Y:S07]  /*f1a0*/  LDSM.16.M88.4 R156, [R207] ;  /* 0x00000000cf9c783b */ /* 0x002e6e0000000200 */
[-C--:B---3--:R-:W-:Y:S01]  /*f1b0*/  HMMA.16816.F32.BF16 R20, R160, R172.reuse, R20 ;  /* 0x000000aca014723c */ /* 0x088fe20000041814 */
[----:B------:R-:W3:Y:S07]  /*f1c0*/  LDSM.16.M88.4 R192, [R207+0x2000] ;  /* 0x00200000cfc0783b */ /* 0x000eee0000000200 */
[C---:B------:R-:W-:Y:S01]  /*f1d0*/  HMMA.16816.F32.BF16 R24, R168.reuse, R172, R24 ;  /* 0x000000aca818723c */ /* 0x040fe20000041818 */
[----:B------:R-:W5:Y:S07]  /*f1e0*/  LDSM.16.M88.4 R196, [R205+0x800] ;  /* 0x00080000cdc4783b */ /* 0x000f6e0000000200 */
[-C--:B------:R-:W-:Y:S01]  /*f1f0*/  HMMA.16816.F32.BF16 R28, R168, R174.reuse, R28 ;  /* 0x000000aea81c723c */ /* 0x080fe2000004181c */
[----:B------:R-:W1:Y:S07]  /*f200*/  LDSM.16.M88.4 R164, [R205+0x1000] ;  /* 0x00100000cda4783b */ /* 0x000e6e0000000200 */
[C---:B------:R-:W-:Y:S01]  /*f210*/  HMMA.16816.F32.BF16 R32, R160.reuse, R174, R32 ;  /* 0x000000aea020723c */ /* 0x040fe20000041820 */
[----:B------:R-:W-:Y:S07]  /*f220*/  LDSM.16.M88.4 R172, [R208] ;  /* 0x00000000d0ac783b */ /* 0x000fee0000000200 */
[-C--:B------:R-:W-:Y:S08]  /*f230*/  HMMA.16816.F32.BF16 R36, R160, R176.reuse, R36 ;  /* 0x000000b0a024723c */ /* 0x080ff00000041824 */
[C---:B------:R-:W-:Y:S08]  /*f240*/  HMMA.16816.F32.BF16 R40, R168.reuse, R176, R40 ;  /* 0x000000b0a828723c */ /* 0x040ff00000041828 */
        /* <DEDUP_REMOVED lines=13> */
[----:B------:R-:W2:Y:S07]  /*f320*/  LDSM.16.M88.4 R160, [R205+0x1800] ;  /* 0x00180000cda0783b */ /* 0x000eae0000000200 */
[-C--:B-1----:R-:W-:Y:S01]  /*f330*/  HMMA.16816.F32.BF16 R4, R156, R188.reuse, R4 ;  /* 0x000000bc9c04723c */ /* 0x082fe20000041804 */
[----:B------:R-:W1:Y:S07]  /*f340*/  LDSM.16.M88.4 R184, [R202+0x800] ;  /* 0x00080000cab8783b */ /* 0x000e6e0000000200 */
[C---:B---3--:R-:W-:Y:S08]  /*f350*/  HMMA.16816.F32.BF16 R8, R192.reuse, R188, R8 ;  /* 0x000000bcc008723c */ /* 0x048ff00000041808 */
[-C--:B------:R-:W-:Y:S08]  /*f360*/  HMMA.16816.F32.BF16 R12, R192, R190.reuse, R12 ;  /* 0x000000bec00c723c */ /* 0x080ff0000004180c */
[C---:B------:R-:W-:Y:S01]  /*f370*/  HMMA.16816.F32.BF16 R16, R156.reuse, R190, R16 ;  /* 0x000000be9c10723c */ /* 0x040fe20000041810 */
[----:B------:R-:W3:Y:S07]  /*f380*/  LDSM.16.M88.4 R188, [R202+0x1000] ;  /* 0x00100000cabc783b */ /* 0x000eee0000000200 */
[-C--:B-----5:R-:W-:Y:S08]  /*f390*/  HMMA.16816.F32.BF16 R20, R156, R196.reuse, R20 ;  /* 0x000000c49c14723c */ /* 0x0a0ff00000041814 */
[C---:B------:R-:W-:Y:S08]  /*f3a0*/  HMMA.16816.F32.BF16 R24, R192.reuse, R196, R24 ;  /* 0x000000c4c018723c */ /* 0x040ff00000041818 */
[-C--:B------:R-:W-:Y:S08]  /*f3b0*/  HMMA.16816.F32.BF16 R28, R192, R198.reuse, R28 ;  /* 0x000000c6c01c723c */ /* 0x080ff0000004181c */
[C---:B------:R-:W-:Y:S01]  /*f3c0*/  HMMA.16816.F32.BF16 R32, R156.reuse, R198, R32 ;  /* 0x000000c69c20723c */ /* 0x040fe20000041820 */
[----:B------:R-:W5:Y:S07]  /*f3d0*/  LDSM.16.M88.4 R196, [R202+0x1800] ;  /* 0x00180000cac4783b */ /* 0x000f6e0000000200 */
[-C--:B------:R-:W-:Y:S08]  /*f3e0*/  HMMA.16816.F32.BF16 R36, R156, R164.reuse, R36 ;  /* 0x000000a49c24723c */ /* 0x080ff00000041824 */
[C---:B------:R-:W-:Y:S08]  /*f3f0*/  HMMA.16816.F32.BF16 R40, R192.reuse, R164, R40 ;  /* 0x000000a4c028723c */ /* 0x040ff00000041828 */
[-C--:B------:R-:W-:Y:S08]  /*f400*/  HMMA.16816.F32.BF16 R44, R192, R166.reuse, R44 ;  /* 0x000000a6c02c723c */ /* 0x080ff0000004182c */
[C---:B------:R-:W-:Y:S08]  /*f410*/  HMMA.16816.F32.BF16 R48, R156.reuse, R166, R48 ;  /* 0x000000a69c30723c */ /* 0x040ff00000041830 */
[-C--:B--2---:R-:W-:Y:S08]  /*f420*/  HMMA.16816.F32.BF16 R52, R156, R160.reuse, R52 ;  /* 0x000000a09c34723c */ /* 0x084ff00000041834 */
[C---:B------:R-:W-:Y:S08]  /*f430*/  HMMA.16816.F32.BF16 R56, R192.reuse, R160, R56 ;  /* 0x000000a0c038723c */ /* 0x040ff00000041838 */
[-C--:B------:R-:W-:Y:S08]  /*f440*/  HMMA.16816.F32.BF16 R60, R192, R162.reuse, R60 ;  /* 0x000000a2c03c723c */ /* 0x080ff0000004183c */
[C---:B------:R-:W-:Y:S08]  /*f450*/  HMMA.16816.F32.BF16 R64, R156.reuse, R162, R64 ;  /* 0x000000a29c40723c */ /* 0x040ff00000041840 */
[-C--:B------:R-:W-:Y:S08]  /*f460*/  HMMA.16816.F32.BF16 R68, R156, R168.reuse, R68 ;  /* 0x000000a89c44723c */ /* 0x080ff00000041844 */
[C---:B------:R-:W-:Y:S08]  /*f470*/  HMMA.16816.F32.BF16 R72, R192.reuse, R168, R72 ;  /* 0x000000a8c048723c */ /* 0x040ff00000041848 */
[-C--:B------:R-:W-:Y:S08]  /*f480*/  HMMA.16816.F32.BF16 R76, R192, R170.reuse, R76 ;  /* 0x000000aac04c723c */ /* 0x080ff0000004184c */
[----:B------:R-:W-:Y:S01]  /*f490*/  HMMA.16816.F32.BF16 R80, R156, R170, R80 ;  /* 0x000000aa9c50723c */ /* 0x000fe20000041850 */
[----:B------:R-:W2:Y:S01]  /*f4a0*/  LDSM.16.M88.4 R156, [R202+0x2000] ;  /* 0x00200000ca9c783b */ /* 0x000ea20000000200 */
[----:B------:R-:W-:Y:S06]  /*f4b0*/  DEPBAR.LE SB0, 0x0 ;  /* 0x000080000000791a */ /* 0x000fec0000000000 */
[-C--:B------:R-:W-:Y:S01]  /*f4c0*/  HMMA.16816.F32.BF16 R4, R172, R176.reuse, R4 ;  /* 0x000000b0ac04723c */ /* 0x080fe20000041804 */
[----:B------:R-:W-:Y:S07]  /*f4d0*/  BAR.SYNC.DEFER_BLOCKING 0x0 ;  /* 0x0000000000007b1d */ /* 0x000fee0000010000 */
[C---:B------:R-:W-:Y:S08]  /*f4e0*/  HMMA.16816.F32.BF16 R8, R180.reuse, R176, R8 ;  /* 0x000000b0b408723c */ /* 0x040ff00000041808 */
[-C--:B------:R-:W-:Y:S08]  /*f4f0*/  HMMA.16816.F32.BF16 R12, R180, R178.reuse, R12 ;  /* 0x000000b2b40c723c */ /* 0x080ff0000004180c */
[C---:B------:R-:W-:Y:S04]  /*f500*/  HMMA.16816.F32.BF16 R16, R172.reuse, R178, R16 ;  /* 0x000000b2ac10723c */ /* 0x040fe80000041810 */
[----:B------:R-:W-:Y:S02]  /*f510*/  FMNMX.FTZ R2, R4, R0, !PT ;  /* 0x0000000004027209 */ /* 0x000fe40007810000 */
[----:B------:R-:W-:Y:S02]  /*f520*/  FMNMX.FTZ R108, R6, R3, !PT ;  /* 0x00000003066c7209 */ /* 0x000fe40007810000 */
[-C--:B-1----:R-:W-:Y:S04]  /*f530*/  HMMA.16816.F32.BF16 R20, R172, R184.reuse, R20 ;  /* 0x000000b8ac14723c */ /* 0x082fe80000041814 */
        /* <DEDUP_REMOVED lines=10> */
[-C--:B---3--:R-:W-:Y:S04]  /*f5e0*/  HMMA.16816.F32.BF16 R36, R172, R188.reuse, R36 ;  /* 0x000000bcac24723c */ /* 0x088fe80000041824 */
        /* <DEDUP_REMOVED lines=23> */
[-C--:B--2---:R-:W-:Y:S04]  /*f760*/  HMMA.16816.F32.BF16 R68, R172, R156.reuse, R68 ;  /* 0x0000009cac44723c */ /* 0x084fe80000041844 */
        /* <DEDUP_REMOVED lines=46> */
[----:B-1----:R-:W-:Y:S02]  /*fa50*/  FMNMX.FTZ R2, R2, R156, !PT ;  /* 0x0000009c02027209 */ /* 0x002fe40007810000 */
[----:B------:R-:W-:Y:S02]  /*fa60*/  FMNMX.FTZ R110, R31, R110, !PT ;  /* 0x0000006e1f6e7209 */ /* 0x000fe40007810000 */
[----:B------:R-:W-:Y:S02]  /*fa70*/  FMNMX.FTZ R108, R83, R108, !PT ;  /* 0x0000006c536c7209 */ /* 0x000fe40007810000 */
[----:B------:R-:W-:Y:S01]  /*fa80*/  FMNMX.FTZ R110, R42, R110, !PT ;  /* 0x0000006e2a6e7209 */ /* 0x000fe20007810000 */
[----:B------:R-:W1:Y:S03]  /*fa90*/  SHFL.BFLY PT, R157, R2, 0x1, 0x1f ;  /* 0x0c201f00029d7f89 */ /* 0x000e6600000e0000 */
[----:B------:R-:W-:Y:S04]  /*faa0*/  FMNMX.FTZ R110, R43, R110, !PT ;  /* 0x0000006e2b6e7209 */ /* 0x000fe80007810000 */
[----:B------:R-:W-:Y:S01]  /*fab0*/  FMNMX.FTZ R110, R46, R110, !PT ;  /* 0x0000006e2e6e7209 */ /* 0x000fe20007810000 */
[----:B------:R-:W3:Y:S03]  /*fac0*/  SHFL.BFLY PT, R113, R108, 0x2, 0x1f ;  /* 0x0c401f006c717f89 */ /* 0x000ee600000e0000 */
        /* <DEDUP_REMOVED lines=8> */
[----:B------:R-:W-:Y:S01]  /*fb50*/  FADD.FTZ R0, -R110, R0 ;  /* 0x000000006e007221 */ /* 0x000fe20000010100 */
[----:B---3--:R-:W-:Y:S01]  /*fb60*/  FMNMX.FTZ R108, R108, R113, !PT ;  /* 0x000000716c6c7209 */ /* 0x008fe20007810000 */
[----:B------:R-:W-:Y:S01]  /*fb70*/  FMUL.FTZ R161, R110, c[0x0][0x2d0] ;  /* 0x0000b4006ea17a20 */ /* 0x000fe20000410000 */
        /* <DEDUP_REMOVED lines=8> */
[--C-:B------:R-:W-:Y:S02]  /*fc00*/  FFMA.FTZ R53, R53, c[0x0][0x2d0], -R161.reuse ;  /* 0x0000b40035357a23 */ /* 0x100fe400000108a1 */
[----:B------:R-:W-:Y:S01]  /*fc10*/  FFMA.FTZ R37, R37, c[0x0][0x2d0], -R161 ;  /* 0x0000b40025257a23 */ /* 0x000fe200000108a1 */
        /* <DEDUP_REMOVED lines=15> */
[----:B------:R2:W5:Y:S01]  /*fd10*/  MUFU.EX2 R112, R2 ;  /* 0x0000000200707308 */ /* 0x0005620000000800 */
[--C-:B------:R-:W-:Y:S02]  /*fd20*/  FFMA.FTZ R38, R38, c[0x0][0x2d0], -R160.reuse ;  /* 0x0000b40026267a23 */ /* 0x100fe400000108a0 */
[----:B------:R-:W-:Y:S02]  /*fd30*/  FFMA.FTZ R39, R39, c[0x0][0x2d0], -R160 ;  /* 0x0000b40027277a23 */ /* 0x000fe400000108a0 */
[--C-:B------:R-:W-:Y:S02]  /*fd40*/  FFMA.FTZ R41, R41, c[0x0][0x2d0], -R162.reuse ;  /* 0x0000b40029297a23 */ /* 0x100fe400000108a2 */
[--C-:B------:R-:W-:Y:S02]  /*fd50*/  FFMA.FTZ R45, R45, c[0x0][0x2d0], -R162.reuse ;  /* 0x0000b4002d2d7a23 */ /* 0x100fe400000108a2 */
[C---:B------:R-:W-:Y:S01]  /*fd60*/  FMUL.FTZ R96, R113.reuse, R96 ;  /* 0x0000006071607220 */ /* 0x040fe20000410000 */
[----:B------:R4:W-:Y:S01]  /*fd70*/  MUFU.EX2 R194, R38 ;  /* 0x0000002600c27308 */ /* 0x0009e20000000800 */
[----:B------:R-:W-:Y:S01]  /*fd80*/  FMUL.FTZ R97, R113, R97 ;  /* 0x0000006171617220 */ /* 0x000fe20000410000 */
[----:B-1----:R-:W-:Y:S01]  /*fd90*/  FMNMX.FTZ R0, R0, R3, !PT ;  /* 0x0000000300007209 */ /* 0x002fe20007810000 */
[----:B------:R-:W-:Y:S02]  /*fda0*/  FFMA.FTZ R3, R17, c[0x0][0x2d0], -R161 ;  /* 0x0000b40011037a23 */ /* 0x000fe400000108a1 */
[C---:B------:R-:W-:Y:S02]  /*fdb0*/  FMUL.FTZ R17, R113.reuse, R129 ;  /* 0x0000008171117220 */ /* 0x040fe40000410000 */
[C---:B---3--:R-:W-:Y:S02]  /*fdc0*/  FMUL.FTZ R37, R113.reuse, R149 ;  /* 0x0000009571257220 */ /* 0x048fe40000410000 */
[----:B------:R-:W-:Y:S01]  /*fdd0*/  FFMA.FTZ R40, R40, c[0x0][0x2d0], -R162 ;  /* 0x0000b40028287a23 */ /* 0x000fe200000108a2 */
[----:B------:R1:W-:Y:S01]  /*fde0*/  MUFU.EX2 R239, R3 ;  /* 0x0000000300ef7308 */ /* 0x0003e20000000800 */
[C---:B------:R-:W-:Y:S02]  /*fdf0*/  FMUL.FTZ R104, R113.reuse, R104 ;  /* 0x0000006871687220 */ /* 0x040fe40000410000 */
[----:B------:R-:W-:Y:S02]  /*fe00*/  FMUL.FTZ R105, R113, R105 ;  /* 0x0000006971697220 */ /* 0x000fe40000410000 */
[----:B--2---:R-:W-:Y:S02]  /*fe10*/  FADD.FTZ R2, -R108, R111 ;  /* 0x0000006f6c027221 */ /* 0x004fe40000010100 */
[----:B-----5:R-:W-:Y:S02]  /*fe20*/  FMUL.FTZ R86, R112, R86 ;  /* 0x0000005670567220 */ /* 0x020fe40000410000 */
[----:B------:R-:W-:Y:S01]  /*fe30*/  FMUL.FTZ R2, R2, c[0x0][0x2d0] ;  /* 0x0000b40002027a20 */ /* 0x000fe20000410000 */
[----:B------:R2:W-:Y:S01]  /*fe40*/  MUFU.EX2 R193, R39 ;  /* 0x0000002700c17308 */ /* 0x0005e20000000800 */
[C---:B------:R-:W-:Y:S02]  /*fe50*/  FMUL.FTZ R87, R112.reuse, R87 ;  /* 0x0000005770577220 */ /* 0x040fe40000410000 */
[C---:B------:R-:W-:Y:S02]  /*fe60*/  FMUL.FTZ R98, R112.reuse, R98 ;  /* 0x0000006270627220 */ /* 0x040fe40000410000 */
[C---:B------:R-:W-:Y:S02]  /*fe70*/  FMUL.FTZ R99, R112.reuse, R99 ;  /* 0x0000006370637220 */ /* 0x040fe40000410000 */
[C---:B----4-:R-:W-:Y:S02]  /*fe80*/  FMUL.FTZ R38, R112.reuse, R150 ;  /* 0x0000009670267220 */ /* 0x050fe40000410000 */
[----:B------:R-:W-:Y:S01]  /*fe90*/  FMUL.FTZ R106, R112, R106 ;  /* 0x0000006a706a7220 */ /* 0x000fe20000410000 */
[----:B------:R3:W4:Y:S01]  /*fea0*/  MUFU.EX2 R111, R2 ;  /* 0x00000002006f7308 */ /* 0x0007220000000800 */
[--C-:B------:R-:W-:Y:S02]  /*feb0*/  FFMA.FTZ R50, R50, c[0x0][0x2d0], -R160.reuse ;  /* 0x0000b40032327a23 */ /* 0x100fe400000108a0 */
[--C-:B------:R-:W-:Y:S02]  /*fec0*/  FFMA.FTZ R51, R51, c[0x0][0x2d0], -R160.reuse ;  /* 0x0000b40033337a23 */ /* 0x100fe400000108a0 */
[--C-:B-1----:R-:W-:Y:S02]  /*fed0*/  FFMA.FTZ R3, R6, c[0x0][0x2d0], -R160.reuse ;  /* 0x0000b40006037a23 */ /* 0x102fe400000108a0 */
[C---:B------:R-:W-:Y:S03]  /*fee0*/  FMUL.FTZ R107, R112.reuse, R107 ;  /* 0x0000006b706b7220 */ /* 0x040fe60000410000 */
[----:B------:R1:W-:Y:S01]  /*fef0*/  MUFU.EX2 R232, R3 ;  /* 0x0000000300e87308 */ /* 0x0003e20000000800 */
[----:B--2---:R-:W-:Y:S09]  /*ff00*/  FMUL.FTZ R39, R112, R151 ;  /* 0x0000009770277220 */ /* 0x004ff20000410000 */
[----:B------:R-:W-:Y:S01]  /*ff10*/  MUFU.EX2 R192, R50 ;  /* 0x0000003200c07308 */ /* 0x000fe20000000800 */
[--C-:B---3--:R-:W-:Y:S02]  /*ff20*/  FFMA.FTZ R2, R5, c[0x0][0x2d0], -R161.reuse ;  /* 0x0000b40005027a23 */ /* 0x108fe400000108a1 */
[--C-:B------:R-:W-:Y:S02]  /*ff30*/  FFMA.FTZ R5, R20, c[0x0][0x2d0], -R161.reuse ;  /* 0x0000b40014057a23 */ /* 0x100fe400000108a1 */
[C---:B----4-:R-:W-:Y:S05]  /*ff40*/  FMUL.FTZ R88, R111.reuse, R88 ;  /* 0x000000586f587220 */ /* 0x050fea0000410000 */
[----:B------:R2:W-:Y:S01]  /*ff50*/  MUFU.EX2 R238, R2 ;  /* 0x0000000200ee7308 */ /* 0x0005e20000000800 */
[C---:B------:R-:W-:Y:S02]  /*ff60*/  FMUL.FTZ R89, R111.reuse, R89 ;  /* 0x000000596f597220 */ /* 0x040fe40000410000 */
[----:B------:R-:W-:Y:S02]  /*ff70*/  FMUL.FTZ R92, R111, R92 ;  /* 0x0000005c6f5c7220 */ /* 0x000fe40000410000 */
[--C-:B-1----:R-:W-:Y:S02]  /*ff80*/  FFMA.FTZ R3, R7, c[0x0][0x2d0], -R160.reuse ;  /* 0x0000b40007037a23 */ /* 0x102fe400000108a0 */
[--C-:B------:R-:W-:Y:S02]  /*ff90*/  FFMA.FTZ R7, R21, c[0x0][0x2d0], -R161.reuse ;  /* 0x0000b40015077a23 */ /* 0x100fe400000108a1 */
[C---:B------:R-:W-:Y:S01]  /*ffa0*/  FMUL.FTZ R93, R111.reuse, R93 ;  /* 0x0000005d6f5d7220 */ /* 0x040fe20000410000 */
[----:B------:R1:W-:Y:S01]  /*ffb0*/  MUFU.EX2 R233, R3 ;  /* 0x0000000300e97308 */ /* 0x0003e20000000800 */
[C---:B------:R-:W-:Y:S02]  /*ffc0*/  FMUL.FTZ R100, R111.reuse, R100 ;  /* 0x000000646f647220 */ /* 0x040fe40000410000 */
[----:B------:R-:W-:Y:S07]  /*ffd0*/  FMUL.FTZ R101, R111, R101 ;  /* 0x000000656f657220 */ /* 0x000fee0000410000 */
[----:B------:R-:W-:Y:S01]  /*ffe0*/  MUFU.EX2 R229, R5 ;  /* 0x0000000500e57308 */ /* 0x000fe20000000800 */
[--C-:B--2---:R-:W-:Y:S09]  /*fff0*/  FFMA.FTZ R2, R16, c[0x0][0x2d0], -R161.reuse ;  /* 0x0000b40010027a23 */ /* 0x104ff200000108a1 */
[----:B------:R2:W-:Y:S01]  /*10000*/  MUFU.EX2 R237, R2 ;  /* 0x0000000200ed7308 */ /* 0x0005e20000000800 */
[----:B-1----:R-:W-:Y:S02]  /*10010*/  FFMA.FTZ R3, R18, c[0x0][0x2d0], -R160 ;  /* 0x0000b40012037a23 */ /* 0x002fe400000108a0 */
[----:B------:R-:W-:Y:S07]  /*10020*/  FMUL.FTZ R18, R112, R130 ;  /* 0x0000008270127220 */ /* 0x000fee0000410000 */
[----:B------:R1:W-:Y:S10]  /*10030*/  MUFU.EX2 R234, R3 ;  /* 0x0000000300ea7308 */ /* 0x0003f40000000800 */
[----:B------:R3:W-:Y:S01]  /*10040*/  MUFU.EX2 R228, R7 ;  /* 0x0000000700e47308 */ /* 0x0007e20000000800 */
[----:B--2---:R-:W2:Y:S09]  /*10050*/  SHFL.BFLY PT, R2, R0, 0x1, 0x1f ;  /* 0x0c201f0000027f89 */ /* 0x004eb200000e0000 */
[----:B------:R-:W-:Y:S01]  /*10060*/  MUFU.EX2 R191, R51 ;  /* 0x0000003300bf7308 */ /* 0x000fe20000000800 */
[----:B-1----:R-:W-:Y:S09]  /*10070*/  FFMA.FTZ R3, R8, c[0x0][0x2d0], -R162 ;  /* 0x0000b40008037a23 */ /* 0x002ff200000108a2 */
[----:B------:R1:W-:Y:S01]  /*10080*/  MUFU.EX2 R226, R3 ;  /* 0x0000000300e27308 */ /* 0x0003e20000000800 */
[----:B---3--:R-:W-:Y:S02]  /*10090*/  @P0 MOV R7, R217 ;  /* 0x000000d900070202 */ /* 0x008fe40000000f00 */
[----:B--2---:R-:W-:Y:S01]  /*100a0*/  FMNMX.FTZ R2, R0, R2, !PT ;  /* 0x0000000200027209 */ /* 0x004fe20007810000 */
[----:B------:R-:W-:Y:S06]  /*100b0*/  FFMA.FTZ R0, R19, c[0x0][0x2d0], -R160 ;  /* 0x0000b40013007a23 */ /* 0x000fec00000108a0 */
[----:B------:R2:W-:Y:S01]  /*100c0*/  MUFU.EX2 R190, R40 ;  /* 0x0000002800be7308 */ /* 0x0005e20000000800 */
[----:B------:R-:W-:Y:S09]  /*100d0*/  FMUL.FTZ R19, R112, R131 ;  /* 0x0000008370137220 */ /* 0x000ff20000410000 */
[----:B------:R3:W-:Y:S01]  /*100e0*/  MUFU.EX2 R235, R0 ;  /* 0x0000000000eb7308 */ /* 0x0007e20000000800 */
[--C-:B-1----:R-:W-:Y:S02]  /*100f0*/  FFMA.FTZ R3, R9, c[0x0][0x2d0], -R162.reuse ;  /* 0x0000b40009037a23 */ /* 0x102fe400000108a2 */
[----:B------:R-:W-:Y:S02]  /*10100*/  FFMA.FTZ R9, R33, c[0x0][0x2d0], -R161 ;  /* 0x0000b40021097a23 */ /* 0x000fe400000108a1 */
[----:B------:R-:W-:Y:S05]  /*10110*/  FMUL.FTZ R33, R113, R145 ;  /* 0x0000009171217220 */ /* 0x000fea0000410000 */
[----:B------:R1:W-:Y:S01]  /*10120*/  MUFU.EX2 R227, R3 ;  /* 0x0000000300e37308 */ /* 0x0003e20000000800 */
[----:B--2---:R-:W-:Y:S09]  /*10130*/  FFMA.FTZ R40, R44, c[0x0][0x2d0], -R162 ;  /* 0x0000b4002c287a23 */ /* 0x004ff200000108a2 */
[----:B------:R2:W-:Y:S01]  /*10140*/  MUFU.EX2 R224, R9 ;  /* 0x0000000900e07308 */ /* 0x0005e20000000800 */
[----:B---3--:R-:W-:Y:S04]  /*10150*/  FADD.FTZ R0, -R2, R114 ;  /* 0x0000007202007221 */ /* 0x008fe80000010100 */
[----:B------:R-:W-:Y:S05]  /*10160*/  FMUL.FTZ R0, R0, c[0x0][0x2d0] ;  /* 0x0000b40000007a20 */ /* 0x000fea0000410000 */
[----:B------:R-:W-:Y:S01]  /*10170*/  MUFU.EX2 R189, R41 ;  /* 0x0000002900bd7308 */ /* 0x000fe20000000800 */
[--C-:B-1----:R-:W-:Y:S09]  /*10180*/  FFMA.FTZ R3, R12, c[0x0][0x2d0], -R162.reuse ;  /* 0x0000b4000c037a23 */ /* 0x102ff200000108a2 */
[----:B------:R1:W-:Y:S01]  /*10190*/  MUFU.EX2 R230, R3 ;  /* 0x0000000300e67308 */ /* 0x0003e20000000800 */
[----:B--2---:R-:W-:Y:S09]  /*101a0*/  @P0 MOV R9, c[0x0][0x1e4] ;  /* 0x0000790000090a02 */ /* 0x004ff20000000f00 */
[----:B------:R-:W2:Y:S10]  /*101b0*/  MUFU.EX2 R0, R0 ;  /* 0x0000000000007308 */ /* 0x000eb40000000800 */
        /* <DEDUP_REMOVED lines=13> */
[----:B------:R-:W-:Y:S01]  /*10290*/  MUFU.EX2 R186, R53 ;  /* 0x0000003500ba7308 */ /* 0x000fe20000000800 */
[----:B-1----:R-:W-:Y:S04]  /*102a0*/  FMUL.FTZ R3, R2, c[0x0][0x2d0] ;  /* 0x0000b40002037a20 */ /* 0x002fe80000410000 */
[--C-:B------:R-:W-:Y:S02]  /*102b0*/  FFMA.FTZ R4, R10, c[0x0][0x2d0], -R3.reuse ;  /* 0x0000b4000a047a23 */ /* 0x100fe40000010803 */
[--C-:B------:R-:W-:Y:S03]  /*102c0*/  FFMA.FTZ R16, R26, c[0x0][0x2d0], -R3.reuse ;  /* 0x0000b4001a107a23 */ /* 0x100fe60000010803 */
[----:B------:R-:W-:Y:S01]  /*102d0*/  MUFU.EX2 R185, R54 ;  /* 0x0000003600b97308 */ /* 0x000fe20000000800 */
[--C-:B------:R-:W-:Y:S02]  /*102e0*/  FFMA.FTZ R31, R31, c[0x0][0x2d0], -R3.reuse ;  /* 0x0000b4001f1f7a23 */ /* 0x100fe40000010803 */
[----:B------:R-:W-:Y:S02]  /*102f0*/  FMUL.FTZ R26, R0, R138 ;  /* 0x0000008a001a7220 */ /* 0x000fe40000410000 */
[--C-:B------:R-:W-:Y:S02]  /*10300*/  FFMA.FTZ R42, R42, c[0x0][0x2d0], -R3.reuse ;  /* 0x0000b4002a2a7a23 */ /* 0x100fe40000010803 */
[--C-:B------:R-:W-:Y:S02]  /*10310*/  FFMA.FTZ R43, R43, c[0x0][0x2d0], -R3.reuse ;  /* 0x0000b4002b2b7a23 */ /* 0x100fe40000010803 */
[--C-:B------:R-:W-:Y:S01]  /*10320*/  FFMA.FTZ R46, R46, c[0x0][0x2d0], -R3.reuse ;  /* 0x0000b4002e2e7a23 */ /* 0x100fe20000010803 */
[----:B------:R1:W-:Y:S01]  /*10330*/  MUFU.EX2 R167, R4 ;  /* 0x0000000400a77308 */ /* 0x0003e20000000800 */
[--C-:B------:R-:W-:Y:S02]  /*10340*/  FFMA.FTZ R47, R47, c[0x0][0x2d0], -R3.reuse ;  /* 0x0000b4002f2f7a23 */ /* 0x100fe40000010803 */
[--C-:B------:R-:W-:Y:S02]  /*10350*/  FFMA.FTZ R58, R58, c[0x0][0x2d0], -R3.reuse ;  /* 0x0000b4003a3a7a23 */ /* 0x100fe40000010803 */
[--C-:B------:R-:W-:Y:S05]  /*10360*/  FFMA.FTZ R63, R63, c[0x0][0x2d0], -R3.reuse ;  /* 0x0000b4003f3f7a23 */ /* 0x100fea0000010803 */
[----:B------:R2:W-:Y:S10]  /*10370*/  MUFU.EX2 R166, R16 ;  /* 0x0000001000a67308 */ /* 0x0005f40000000800 */
[----:B------:R3:W-:Y:S01]  /*10380*/  MUFU.EX2 R163, R31 ;  /* 0x0000001f00a37308 */ /* 0x0007e20000000800 */
[--C-:B-1----:R-:W-:Y:S09]  /*10390*/  FFMA.FTZ R4, R11, c[0x0][0x2d0], -R3.reuse ;  /* 0x0000b4000b047a23 */ /* 0x102ff20000010803 */
[----:B------:R1:W4:Y:S01]  /*103a0*/  MUFU.EX2 R168, R4 ;  /* 0x0000000400a87308 */ /* 0x0003220000000800 */
[----:B--2---:R-:W-:Y:S09]  /*103b0*/  FMUL.FTZ R16, R113, R128 ;  /* 0x0000008071107220 */ /* 0x004ff20000410000 */
[----:B------:R-:W-:Y:S01]  /*103c0*/  MUFU.EX2 R150, R42 ;  /* 0x0000002a00967308 */ /* 0x000fe20000000800 */
[----:B---3--:R-:W-:Y:S09]  /*103d0*/  FMUL.FTZ R31, R0, R143 ;  /* 0x0000008f001f7220 */ /* 0x008ff20000410000 */
[----:B------:R-:W-:Y:S01]  /*103e0*/  MUFU.EX2 R149, R43 ;  /* 0x0000002b00957308 */ /* 0x000fe20000000800 */
[--C-:B-1----:R-:W-:Y:S02]  /*103f0*/  FFMA.FTZ R4, R14, c[0x0][0x2d0], -R3.reuse ;  /* 0x0000b4000e047a23 */ /* 0x102fe40000010803 */
[C---:B------:R-:W-:Y:S07]  /*10400*/  FMUL.FTZ R14, R0.reuse, R126 ;  /* 0x0000007e000e7220 */ /* 0x040fee0000410000 */
[----:B------:R1:W-:Y:S10]  /*10410*/  MUFU.EX2 R169, R4 ;  /* 0x0000000400a97308 */ /* 0x0003f40000000800 */
[----:B------:R-:W-:Y:S10]  /*10420*/  MUFU.EX2 R184, R55 ;  /* 0x0000003700b87308 */ /* 0x000ff40000000800 */
[----:B------:R-:W-:Y:S01]  /*10430*/  MUFU.EX2 R114, R63 ;  /* 0x0000003f00727308 */ /* 0x000fe20000000800 */
[----:B-1----:R-:W-:Y:S02]  /*10440*/  FFMA.FTZ R4, R15, c[0x0][0x2d0], -R3 ;  /* 0x0000b4000f047a23 */ /* 0x002fe40000010803 */
[----:B------:R-:W-:Y:S07]  /*10450*/  FMUL.FTZ R15, R0, R127 ;  /* 0x0000007f000f7220 */ /* 0x000fee0000410000 */
[----:B------:R1:W2:Y:S02]  /*10460*/  MUFU.EX2 R170, R4 ;  /* 0x0000000400aa7308 */ /* 0x0002a40000000800 */
[----:B-1----:R-:W-:Y:S05]  /*10470*/  @P0 SHF.R.S32.HI R4, RZ, 0x1f, R216 ;  /* 0x0000001fff040819 */ /* 0x002fea00000114d8 */
[----:B------:R-:W-:Y:S02]  /*10480*/  @P0 IMAD R6, R4, c[0x0][0x1e0], RZ ;  /* 0x0000780004060a24 */ /* 0x000fe400078e02ff */
[C---:B------:R-:W-:Y:S04]  /*10490*/  @P0 IMAD.WIDE.U32 R4, R216.reuse, c[0x0][0x1e0], RZ ;  /* 0x00007800d8040a25 */ /* 0x040fe800078e00ff */
[----:B------:R-:W-:Y:S01]  /*104a0*/  @P0 IMAD R8, R216, c[0x0][0x1e4], R6 ;  /* 0x00007900d8080a24 */ /* 0x000fe200078e0206 */
[----:B------:R-:W-:Y:S04]  /*104b0*/  @P0 MOV R6, R250 ;  /* 0x000000fa00060202 */ /* 0x000fe80000000f00 */
[----:B------:R-:W-:Y:S01]  /*104c0*/  @P0 IADD3 R5, R5, R8, RZ ;  /* 0x0000000805050210 */ /* 0x000fe20007ffe0ff */
[----:B------:R-:W-:Y:S02]  /*104d0*/  FFMA.FTZ R8, R32, c[0x0][0x2d0], -R161 ;  /* 0x0000b40020087a23 */ /* 0x000fe400000108a1 */
[----:B------:R-:W-:Y:S01]  /*104e0*/  @P0 IMAD.WIDE.U32 R6, R4, 0x50, R6 ;  /* 0x0000005004060825 */ /* 0x000fe200078e0006 */
[----:B------:R-:W-:Y:S01]  /*104f0*/  @P0 MOV R4, c[0x0][0x1e0] ;  /* 0x0000780000040a02 */ /* 0x000fe20000000f00 */
[----:B------:R1:W3:Y:S02]  /*10500*/  MUFU.EX2 R225, R8 ;  /* 0x0000000800e17308 */ /* 0x0002e40000000800 */
[--C-:B------:R-:W-:Y:S01]  /*10510*/  FFMA.FTZ R32, R36, c[0x0][0x2d0], -R161.reuse ;  /* 0x0000b40024207a23 */ /* 0x100fe200000108a1 */
[----:B------:R-:W-:Y:S01]  /*10520*/  @P0 LEA R10, P2, R6, c[0x0][0x1c8], 0x1 ;  /* 0x00007200060a0a11 */ /* 0x000fe200078408ff */
[----:B------:R-:W-:Y:S01]  /*10530*/  FFMA.FTZ R36, R48, c[0x0][0x2d0], -R161 ;  /* 0x0000b40030247a23 */ /* 0x000fe200000108a1 */
[C---:B------:R-:W-:Y:S01]  /*10540*/  @P0 SHF.L.U64.HI R12, R4.reuse, 0x5, R9 ;  /* 0x00000005040c0819 */ /* 0x040fe20000010209 */
[----:B------:R-:W-:Y:S04]  /*10550*/  FMUL.FTZ R48, R111, R152 ;  /* 0x000000986f307220 */ /* 0x000fe80000410000 */
[----:B------:R5:W-:Y:S10]  /*10560*/  MUFU.EX2 R198, R32 ;  /* 0x0000002000c67308 */ /* 0x000bf40000000800 */
[----:B------:R2:W-:Y:S01]  /*10570*/  MUFU.EX2 R196, R36 ;  /* 0x0000002400c47308 */ /* 0x0005e20000000800 */
[----:B-1----:R-:W-:Y:S01]  /*10580*/  @P0 IMAD R8, R5, 0x50, RZ ;  /* 0x0000005005080824 */ /* 0x002fe200078e02ff */
[----:B------:R-:W-:Y:S04]  /*10590*/  @P0 SHF.L.U32 R5, R4, 0x5, RZ ;  /* 0x0000000504050819 */ /* 0x000fe800000006ff */
[----:B------:R-:W-:Y:S02]  /*105a0*/  @P0 IADD3 R7, R7, R8, RZ ;  /* 0x0000000807070210 */ /* 0x000fe40007ffe0ff */
[-C--:B------:R-:W-:Y:S02]  /*105b0*/  @P0 IADD3 R8, P4, R10, R5.reuse, RZ ;  /* 0x000000050a080210 */ /* 0x080fe40007f9e0ff */
[----:B------:R-:W-:Y:S01]  /*105c0*/  @P0 LEA.HI.X R11, R6, c[0x0][0x1cc], R7, 0x1, P2 ;  /* 0x00007300060b0a11 */ /* 0x000fe200010f0c07 */
[--C-:B------:R-:W-:Y:S01]  /*105d0*/  FFMA.FTZ R7, R22, c[0x0][0x2d0], -R160.reuse ;  /* 0x0000b40016077a23 */ /* 0x100fe200000108a0 */
[-C--:B------:R-:W-:Y:S01]  /*105e0*/  @P0 IADD3 R6, P2, R8, R5.reuse, RZ ;  /* 0x0000000508060210 */ /* 0x080fe20007f5e0ff */
[----:B-----5:R-:W-:Y:S01]  /*105f0*/  FMUL.FTZ R32, R113, R144 ;  /* 0x0000009071207220 */ /* 0x020fe20000410000 */
[-C--:B------:R-:W-:Y:S01]  /*10600*/  @P0 IADD3.X R9, R11, R12.reuse, RZ, P4, !PT ;  /* 0x0000000c0b090210 */ /* 0x080fe200027fe4ff */
[----:B------:R1:W-:Y:S01]  /*10610*/  MUFU.EX2 R223, R7 ;  /* 0x0000000700df7308 */ /* 0x0003e20000000800 */
[----:B------:R5:W-:Y:S01]  /*10620*/  @P0 LDGSTS.E.BYPASS.LTC128B.128 [R215+0x2900], [R10.64], !P1 ;  /* 0x029000000ad70fae */ /* 0x000be2000c901d48 */
[----:B------:R-:W-:Y:S01]  /*10630*/  @P0 IADD3 R4, P3, R6, R5, RZ ;  /* 0x0000000506040210 */ /* 0x000fe20007f7e0ff */
[----:B--2---:R-:W-:Y:S02]  /*10640*/  FFMA.FTZ R36, R49, c[0x0][0x2d0], -R161 ;  /* 0x0000b40031247a23 */ /* 0x004fe400000108a1 */
[----:B------:R-:W-:Y:S04]  /*10650*/  FMUL.FTZ R49, R111, R153 ;  /* 0x000000996f317220 */ /* 0x000fe80000410000 */
[----:B------:R2:W-:Y:S01]  /*10660*/  @P0 LDGSTS.E.BYPASS.LTC128B.128 [R215+0x3100], [R8.64], !P1 ;  /* 0x0310000008d70fae */ /* 0x0005e2000c901d48 */
[----:B------:R3:W-:Y:S01]  /*10670*/  MUFU.EX2 R195, R36 ;  /* 0x0000002400c37308 */ /* 0x0007e20000000800 */
[-C--:B-1----:R-:W-:Y:S02]  /*10680*/  @P0 IADD3.X R7, R9, R12.reuse, RZ, P2, !PT ;  /* 0x0000000c09070210 */ /* 0x082fe400017fe4ff */
[----:B-----5:R-:W-:Y:S04]  /*10690*/  @P0 IADD3 R10, P2, R4, R5, RZ ;  /* 0x00000005040a0210 */ /* 0x020fe80007f5e0ff */
[----:B------:R1:W-:Y:S01]  /*106a0*/  @P0 LDGSTS.E.BYPASS.LTC128B.128 [R215+0x3900], [R6.64], !P1 ;  /* 0x0390000006d70fae */ /* 0x0003e2000c901d48 */
[----:B------:R-:W-:Y:S01]  /*106b0*/  @P0 IADD3.X R5, R7, R12, RZ, P3, !PT ;  /* 0x0000000c07050210 */ /* 0x000fe20001ffe4ff */
[--C-:B------:R-:W-:Y:S02]  /*106c0*/  FFMA.FTZ R11, R23, c[0x0][0x2d0], -R160.reuse ;  /* 0x0000b400170b7a23 */ /* 0x100fe400000108a0 */
[----:B---3--:R-:W-:Y:S02]  /*106d0*/  FMUL.FTZ R36, R113, R148 ;  /* 0x0000009471247220 */ /* 0x008fe40000410000 */
[----:B------:R3:W5:Y:S01]  /*106e0*/  MUFU.EX2 R222, R11 ;  /* 0x0000000b00de7308 */ /* 0x0007620000000800 */
[----:B--2---:R-:W-:Y:S01]  /*106f0*/  FMUL.FTZ R8, R111, R116 ;  /* 0x000000746f087220 */ /* 0x004fe20000410000 */
[----:B------:R2:W-:Y:S01]  /*10700*/  @P0 LDGSTS.E.BYPASS.LTC128B.128 [R215+0x4100], [R4.64], !P1 ;  /* 0x0410000004d70fae */ /* 0x0005e2000c901d48 */
[----:B------:R-:W-:Y:S01]  /*10710*/  F2FP.BF16.PACK_AB R116, R227, R226 ;  /* 0x000000e2e374723e */ /* 0x000fe200000010ff */
[----:B------:R-:W-:Y:S01]  /*10720*/  FMUL.FTZ R9, R111, R117 ;  /* 0x000000756f097220 */ /* 0x000fe20000410000 */
[----:B----4-:R-:W-:Y:S05]  /*10730*/  F2FP.BF16.PACK_AB R117, R168, R167 ;  /* 0x000000a7a875723e */ /* 0x010fea00000010ff */
[----:B------:R-:W-:Y:S01]  /*10740*/  MUFU.EX2 R148, R46 ;  /* 0x0000002e00947308 */ /* 0x000fe20000000800 */
[----:B-1----:R-:W-:Y:S02]  /*10750*/  FFMA.FTZ R6, R34, c[0x0][0x2d0], -R160 ;  /* 0x0000b40022067a23 */ /* 0x002fe400000108a0 */
[C---:B------:R-:W-:Y:S01]  /*10760*/  FMUL.FTZ R7, R112.reuse, R123 ;  /* 0x0000007b70077220 */ /* 0x040fe20000410000 */
[----:B---3--:R-:W-:Y:S06]  /*10770*/  @P0 IADD3.X R11, R5, R12, RZ, P2, !PT ;  /* 0x0000000c050b0210 */ /* 0x008fec00017fe4ff */
[----:B------:R1:W-:Y:S01]  /*10780*/  MUFU.EX2 R220, R6 ;  /* 0x0000000600dc7308 */ /* 0x0003e20000000800 */
[----:B------:R-:W-:Y:S01]  /*10790*/  F2FP.BF16.PACK_AB R123, R235, R234 ;  /* 0x000000eaeb7b723e */ /* 0x000fe200000010ff */
[----:B------:R-:W-:Y:S02]  /*107a0*/  FFMA.FTZ R12, R29, c[0x0][0x2d0], -R162 ;  /* 0x0000b4001d0c7a23 */ /* 0x000fe400000108a2 */
[----:B--2---:R-:W-:Y:S01]  /*107b0*/  FFMA.FTZ R4, R35, c[0x0][0x2d0], -R160 ;  /* 0x0000b40023047a23 */ /* 0x004fe200000108a0 */
[----:B------:R2:W-:Y:S01]  /*107c0*/  @P0 LDGSTS.E.BYPASS.LTC128B.128 [R215+0x4900], [R10.64], !P1 ;  /* 0x049000000ad70fae */ /* 0x0005e2000c901d48 */
[----:B------:R-:W-:Y:S01]  /*107d0*/  FMUL.FTZ R5, R113, R121 ;  /* 0x0000007971057220 */ /* 0x000fe20000410000 */
[----:B------:R-:W-:Y:S01]  /*107e0*/  F2FP.BF16.PACK_AB R121, R233, R232 ;  /* 0x000000e8e979723e */ /* 0x000fe200000010ff */
[----:B------:R-:W-:Y:S02]  /*107f0*/  FMUL.FTZ R29, R111, R141 ;  /* 0x0000008d6f1d7220 */ /* 0x000fe40000410000 */
[----:B------:R3:W4:Y:S01]  /*10800*/  MUFU.EX2 R221, R4 ;  /* 0x0000000400dd7308 */ /* 0x0007220000000800 */
[C---:B------:R-:W-:Y:S02]  /*10810*/  FMUL.FTZ R34, R112.reuse, R146 ;  /* 0x0000009270227220 */ /* 0x040fe40000410000 */
[----:B------:R-:W4:Y:S01]  /*10820*/  LDSM.16.MT88.4 R20, [R200] ;  /* 0x00000000c814783b */ /* 0x000f220000004200 */
[C---:B------:R-:W-:Y:S06]  /*10830*/  FMUL.FTZ R35, R112.reuse, R147 ;  /* 0x0000009370237220 */ /* 0x040fec0000410000 */
[----:B------:R5:W-:Y:S01]  /*10840*/  MUFU.EX2 R217, R12 ;  /* 0x0000000c00d97308 */ /* 0x000be20000000800 */
[----:B------:R-:W4:Y:S01]  /*10850*/  LDSM.16.MT88.4 R156, [R204] ;  /* 0x00000000cc9c783b */ /* 0x000f220000004200 */
[----:B-1----:R-:W-:Y:S01]  /*10860*/  FMUL.FTZ R6, R112, R122 ;  /* 0x0000007a70067220 */ /* 0x002fe20000410000 */
[----:B------:R-:W-:Y:S06]  /*10870*/  F2FP.BF16.PACK_AB R122, R239, R237 ;  /* 0x000000edef7a723e */ /* 0x000fec00000010ff */
[----:B------:R-:W-:Y:S01]  /*10880*/  LDSM.16.MT88.4 R128, [R203] ;  /* 0x00000000cb80783b */ /* 0x000fe20000004200 */
[----:B--2---:R-:W-:Y:S01]  /*10890*/  FMUL.FTZ R10, R0, R118 ;  /* 0x00000076000a7220 */ /* 0x004fe20000410000 */
[----:B------:R-:W-:Y:S01]  /*108a0*/  F2FP.BF16.PACK_AB R118, R231, R230 ;  /* 0x000000e6e776723e */ /* 0x000fe200000010ff */
[--C-:B---3--:R-:W-:Y:S02]  /*108b0*/  FFMA.FTZ R4, R24, c[0x0][0x2d0], -R162.reuse ;  /* 0x0000b40018047a23 */ /* 0x108fe400000108a2 */
[----:B------:R-:W-:Y:S01]  /*108c0*/  FMUL.FTZ R11, R0, R119 ;  /* 0x00000077000b7220 */ /* 0x000fe20000410000 */
[----:B------:R-:W-:Y:S01]  /*108d0*/  F2FP.BF16.PACK_AB R119, R170, R169 ;  /* 0x000000a9aa77723e */ /* 0x000fe200000010ff */
[----:B------:R1:W-:Y:S01]  /*108e0*/  MUFU.EX2 R199, R4 ;  /* 0x0000000400c77308 */ /* 0x0003e20000000800 */
[--C-:B------:R-:W-:Y:S01]  /*108f0*/  FFMA.FTZ R24, R30, c[0x0][0x2d0], -R3.reuse ;  /* 0x0000b4001e187a23 */ /* 0x100fe20000010803 */
[----:B------:R-:W-:Y:S01]  /*10900*/  LDSM.16.MT88.4 R40, [R201+0x800] ;  /* 0x00080000c928783b */ /* 0x000fe20000004200 */
[----:B------:R-:W-:Y:S02]  /*10910*/  FMUL.FTZ R30, R0, R142 ;  /* 0x0000008e001e7220 */ /* 0x000fe40000410000 */
[----:B-----5:R-:W-:Y:S05]  /*10920*/  FMUL.FTZ R12, R111, R124 ;  /* 0x0000007c6f0c7220 */ /* 0x020fea0000410000 */
[----:B------:R2:W-:Y:S01]  /*10930*/  MUFU.EX2 R164, R24 ;  /* 0x0000001800a47308 */ /* 0x0005e20000000800 */
[----:B------:R-:W3:Y:S08]  /*10940*/  LDSM.16.MT88.4 R124, [R201] ;  /* 0x00000000c97c783b */ /* 0x000ef00000004200 */
[----:B------:R-:W-:Y:S01]  /*10950*/  LDSM.16.MT88.4 R52, [R200+0x1000] ;  /* 0x00100000c834783b */ /* 0x000fe20000004200 */
[--C-:B-1----:R-:W-:Y:S02]  /*10960*/  FFMA.FTZ R4, R25, c[0x0][0x2d0], -R162.reuse ;  /* 0x0000b40019047a23 */ /* 0x102fe400000108a2 */
[C---:B------:R-:W-:Y:S05]  /*10970*/  FMUL.FTZ R25, R111.reuse, R137 ;  /* 0x000000896f197220 */ /* 0x040fea0000410000 */
[----:B------:R-:W-:Y:S01]  /*10980*/  LDSM.16.MT88.4 R144, [R204+0x2000] ;  /* 0x00200000cc90783b */ /* 0x000fe20000004200 */
[----:B------:R1:W5:Y:S01]  /*10990*/  MUFU.EX2 R218, R4 ;  /* 0x0000000400da7308 */ /* 0x0003620000000800 */
[C---:B--2---:R-:W-:Y:S06]  /*109a0*/  FMUL.FTZ R24, R111.reuse, R136 ;  /* 0x000000886f187220 */ /* 0x044fec0000410000 */
[----:B------:R-:W0:Y:S01]  /*109b0*/  LDGDEPBAR ;  /* 0x00000000000079af */ /* 0x000e220000000000 */
[----:B-1----:R-:W-:Y:S02]  /*109c0*/  FFMA.FTZ R4, R28, c[0x0][0x2d0], -R162 ;  /* 0x0000b4001c047a23 */ /* 0x002fe400000108a2 */
[----:B------:R-:W-:Y:S02]  /*109d0*/  FMUL.FTZ R28, R111, R140 ;  /* 0x0000008c6f1c7220 */ /* 0x000fe40000410000 */
[----:B------:R1:W2:Y:S02]  /*109e0*/  MUFU.EX2 R219, R4 ;  /* 0x0000000400db7308 */ /* 0x0002a40000000800 */
[----:B-1----:R-:W-:Y:S01]  /*109f0*/  FMUL.FTZ R4, R113, R120 ;  /* 0x0000007871047220 */ /* 0x002fe20000410000 */
[----:B------:R-:W-:Y:S07]  /*10a00*/  F2FP.BF16.PACK_AB R120, R238, R236 ;  /* 0x000000ecee78723e */ /* 0x000fee00000010ff */
[-C--:B----4-:R-:W-:Y:S08]  /*10a10*/  HMMA.16816.F32.BF16 R4, R120, R20.reuse, R4 ;  /* 0x000000147804723c */ /* 0x090ff00000041804 */
[C---:B------:R-:W-:Y:S07]  /*10a20*/  HMMA.16816.F32.BF16 R8, R116.reuse, R20, R8 ;  /* 0x000000147408723c */ /* 0x040fee0000041808 */
[----:B------:R-:W-:Y:S01]  /*10a30*/  FFMA.FTZ R20, R27, c[0x0][0x2d0], -R3 ;  /* 0x0000b4001b147a23 */ /* 0x000fe20000010803 */
[-C--:B------:R-:W-:Y:S03]  /*10a40*/  HMMA.16816.F32.BF16 R12, R116, R22.reuse, R12 ;  /* 0x00000016740c723c */ /* 0x080fe6000004180c */
[----:B------:R1:W4:Y:S01]  /*10a50*/  MUFU.EX2 R165, R20 ;  /* 0x0000001400a57308 */ /* 0x0003220000000800 */
[C---:B------:R-:W-:Y:S02]  /*10a60*/  FMUL.FTZ R21, R113.reuse, R133 ;  /* 0x0000008571157220 */ /* 0x040fe40000410000 */
[C---:B------:R-:W-:Y:S02]  /*10a70*/  FMUL.FTZ R27, R0.reuse, R139 ;  /* 0x0000008b001b7220 */ /* 0x040fe40000410000 */
[C---:B------:R-:W-:Y:S04]  /*10a80*/  HMMA.16816.F32.BF16 R16, R120.reuse, R22, R16 ;  /* 0x000000167810723c */ /* 0x040fe80000041810 */
[----:B------:R-:W-:Y:S03]  /*10a90*/  FFMA.FTZ R0, R0, R244, R167 ;  /* 0x000000f400007223 */ /* 0x000fe600000100a7 */
[C---:B------:R-:W-:Y:S02]  /*10aa0*/  FMUL.FTZ R22, R112.reuse, R134 ;  /* 0x0000008670167220 */ /* 0x040fe40000410000 */
[----:B------:R-:W-:Y:S03]  /*10ab0*/  FMUL.FTZ R23, R112, R135 ;  /* 0x0000008770177220 */ /* 0x000fe60000410000 */
[----:B------:R-:W-:Y:S02]  /*10ac0*/  FADD.FTZ R0, R168, R0 ;  /* 0x00000000a8007221 */ /* 0x000fe40000010000 */
[----:B-1----:R-:W-:Y:S07]  /*10ad0*/  FMUL.FTZ R20, R113, R132 ;  /* 0x0000008471147220 */ /* 0x002fee0000410000 */
[-C--:B------:R-:W-:Y:S08]  /*10ae0*/  HMMA.16816.F32.BF16 R20, R120, R156.reuse, R20 ;  /* 0x0000009c7814723c */ /* 0x080ff00000041814 */
[C---:B------:R-:W-:Y:S08]  /*10af0*/  HMMA.16816.F32.BF16 R24, R116.reuse, R156, R24 ;  /* 0x0000009c7418723c */ /* 0x040ff00000041818 */
[-C--:B------:R-:W-:Y:S08]  /*10b00*/  HMMA.16816.F32.BF16 R28, R116, R158.reuse, R28 ;  /* 0x0000009e741c723c */ /* 0x080ff0000004181c */
[C---:B------:R-:W-:Y:S01]  /*10b10*/  HMMA.16816.F32.BF16 R32, R120.reuse, R158, R32 ;  /* 0x0000009e7820723c */ /* 0x040fe20000041820 */
[----:B------:R1:W1:Y:S07]  /*10b20*/  MUFU.EX2 R159, R47 ;  /* 0x0000002f009f7308 */ /* 0x00026e0000000800 */
[-C--:B---3--:R-:W-:Y:S03]  /*10b30*/  HMMA.16816.F32.BF16 R84, R120, R124.reuse, R84 ;  /* 0x0000007c7854723c */ /* 0x088fe60000041854 */
[----:B------:R-:W-:Y:S05]  /*10b40*/  MUFU.EX2 R158, R58 ;  /* 0x0000003a009e7308 */ /* 0x000fea0000000800 */
[C---:B------:R-:W-:Y:S08]  /*10b50*/  HMMA.16816.F32.BF16 R88, R116.reuse, R124, R88 ;  /* 0x0000007c7458723c */ /* 0x040ff00000041858 */
[-C--:B------:R-:W-:Y:S01]  /*10b60*/  HMMA.16816.F32.BF16 R92, R116, R126.reuse, R92 ;  /* 0x0000007e745c723c */ /* 0x080fe2000004185c */
[----:B-1----:R-:W-:Y:S07]  /*10b70*/  LDSM.16.MT88.4 R44, [R203+0x800] ;  /* 0x00080000cb2c783b */ /* 0x002fee0000004200 */
[C---:B------:R-:W-:Y:S01]  /*10b80*/  HMMA.16816.F32.BF16 R96, R120.reuse, R126, R96 ;  /* 0x0000007e7860723c */ /* 0x040fe20000041860 */
[----:B------:R-:W1:Y:S07]  /*10b90*/  LDSM.16.MT88.4 R124, [R200+0x800] ;  /* 0x00080000c87c783b */ /* 0x000e6e0000004200 */
[-C--:B------:R-:W-:Y:S08]  /*10ba0*/  HMMA.16816.F32.BF16 R36, R120, R128.reuse, R36 ;  /* 0x000000807824723c */ /* 0x080ff00000041824 */
[C---:B------:R-:W-:Y:S08]  /*10bb0*/  HMMA.16816.F32.BF16 R100, R116.reuse, R128, R100 ;  /* 0x000000807464723c */ /* 0x040ff00000041864 */
[-C--:B------:R-:W-:Y:S07]  /*10bc0*/  HMMA.16816.F32.BF16 R48, R116, R130.reuse, R48 ;  /* 0x000000827430723c */ /* 0x080fee0000041830 */
[----:B------:R-:W-:Y:S01]  /*10bd0*/  F2FP.BF16.PACK_AB R116, R228, R229 ;  /* 0x000000e5e474723e */ /* 0x000fe200000010ff */
[----:B------:R-:W-:Y:S01]  /*10be0*/  HMMA.16816.F32.BF16 R104, R120, R130, R104 ;  /* 0x000000827868723c */ /* 0x000fe20000041868 */
[----:B------:R-:W3:Y:S03]  /*10bf0*/  LDSM.16.MT88.4 R128, [R204+0x800] ;  /* 0x00080000cc80783b */ /* 0x000ee60000004200 */
[----:B------:R-:W-:Y:S02]  /*10c00*/  F2FP.BF16.PACK_AB R118, R224, R225 ;  /* 0x000000e1e076723e */ /* 0x000fe400000010ff */
[----:B------:R-:W-:Y:S02]  /*10c10*/  F2FP.BF16.PACK_AB R117, R222, R223 ;  /* 0x000000dfde75723e */ /* 0x000fe400000010ff */
[----:B------:R-:W-:Y:S04]  /*10c20*/  F2FP.BF16.PACK_AB R119, R221, R220 ;  /* 0x000000dcdd77723e */ /* 0x000fe800000010ff */
[----:B-----5:R-:W-:Y:S02]  /*10c30*/  F2FP.BF16.PACK_AB R120, R218, R199 ;  /* 0x000000c7da78723e */ /* 0x020fe400000010ff */
[----:B--2---:R-:W-:Y:S01]  /*10c40*/  F2FP.BF16.PACK_AB R122, R217, R219 ;  /* 0x000000dbd97a723e */ /* 0x004fe200000010ff */
[-C--:B-1----:R-:W-:Y:S05]  /*10c50*/  HMMA.16816.F32.BF16 R4, R116, R124.reuse, R4 ;  /* 0x0000007c7404723c */ /* 0x082fea0000041804 */
[----:B----4-:R-:W-:Y:S02]  /*10c60*/  F2FP.BF16.PACK_AB R121, R165, R166 ;  /* 0x000000a6a579723e */ /* 0x010fe400000010ff */
[----:B------:R-:W-:Y:S07]  /*10c70*/  F2FP.BF16.PACK_AB R123, R163, R164 ;  /* 0x000000a4a37b723e */ /* 0x000fee00000010ff */
[C---:B------:R-:W-:Y:S08]  /*10c80*/  HMMA.16816.F32.BF16 R8, R120.reuse, R124, R8 ;  /* 0x0000007c7808723c */ /* 0x040ff00000041808 */
[-C--:B------:R-:W-:Y:S08]  /*10c90*/  HMMA.16816.F32.BF16 R12, R120, R126.reuse, R12 ;  /* 0x0000007e780c723c */ /* 0x080ff0000004180c */
[C---:B------:R-:W-:Y:S08]  /*10ca0*/  HMMA.16816.F32.BF16 R16, R116.reuse, R126, R16 ;  /* 0x0000007e7410723c */ /* 0x040ff00000041810 */
[-C--:B---3--:R-:W-:Y:S08]  /*10cb0*/  HMMA.16816.F32.BF16 R20, R116, R128.reuse, R20 ;  /* 0x000000807414723c */ /* 0x088ff00000041814 */
[C---:B------:R-:W-:Y:S08]  /*10cc0*/  HMMA.16816.F32.BF16 R24, R120.reuse, R128, R24 ;  /* 0x000000807818723c */ /* 0x040ff00000041818 */
[-C--:B------:R-:W-:Y:S08]  /*10cd0*/  HMMA.16816.F32.BF16 R28, R120, R130.reuse, R28 ;  /* 0x00000082781c723c */ /* 0x080ff0000004181c */
[C---:B------:R-:W-:Y:S01]  /*10ce0*/  HMMA.16816.F32.BF16 R32, R116.reuse, R130, R32 ;  /* 0x000000827420723c */ /* 0x040fe20000041820 */
[----:B------:R-:W-:Y:S07]  /*10cf0*/  LDSM.16.MT88.4 R128, [R200+0x2000] ;  /* 0x00200000c880783b */ /* 0x000fee0000004200 */
[-C--:B------:R-:W-:Y:S08]  /*10d00*/  HMMA.16816.F32.BF16 R84, R116, R40.reuse, R84 ;  /* 0x000000287454723c */ /* 0x080ff00000041854 */
[C---:B------:R-:W-:Y:S07]  /*10d10*/  HMMA.16816.F32.BF16 R88, R120.reuse, R40, R88 ;  /* 0x000000287858723c */ /* 0x040fee0000041858 */
[--C-:B------:R-:W-:Y:S01]  /*10d20*/  FFMA.FTZ R40, R64, c[0x0][0x2d0], -R161.reuse ;  /* 0x0000b40040287a23 */ /* 0x100fe200000108a1 */
[-C--:B------:R-:W-:Y:S03]  /*10d30*/  HMMA.16816.F32.BF16 R92, R120, R42.reuse, R92 ;  /* 0x0000002a785c723c */ /* 0x080fe6000004185c */
[----:B------:R1:W-:Y:S01]  /*10d40*/  MUFU.EX2 R183, R40 ;  /* 0x0000002800b77308 */ /* 0x0003e20000000800 */
[----:B------:R-:W-:Y:S04]  /*10d50*/  F2FP.BF16.PACK_AB R41, R193, R194 ;  /* 0x000000c2c129723e */ /* 0x000fe800000010ff */
[C---:B------:R-:W-:Y:S07]  /*10d60*/  HMMA.16816.F32.BF16 R96, R116.reuse, R42, R96 ;  /* 0x0000002a7460723c */ /* 0x040fee0000041860 */
[----:B------:R-:W-:Y:S01]  /*10d70*/  F2FP.BF16.PACK_AB R42, R195, R196 ;  /* 0x000000c4c32a723e */ /* 0x000fe200000010ff */
[-C--:B------:R-:W-:Y:S04]  /*10d80*/  HMMA.16816.F32.BF16 R36, R116, R44.reuse, R36 ;  /* 0x0000002c7424723c */ /* 0x080fe80000041824 */
[----:B------:R-:W-:Y:S04]  /*10d90*/  F2FP.BF16.PACK_AB R43, R191, R192 ;  /* 0x000000c0bf2b723e */ /* 0x000fe800000010ff */
[C---:B------:R-:W-:Y:S04]  /*10da0*/  HMMA.16816.F32.BF16 R100, R120.reuse, R44, R100 ;  /* 0x0000002c7864723c */ /* 0x040fe80000041864 */
[----:B-1----:R-:W-:Y:S03]  /*10db0*/  FFMA.FTZ R40, R65, c[0x0][0x2d0], -R161 ;  /* 0x0000b40041287a23 */ /* 0x002fe600000108a1 */
[----:B------:R-:W-:Y:S01]  /*10dc0*/  FFMA.FTZ R44, R57, c[0x0][0x2d0], -R162 ;  /* 0x0000b400392c7a23 */ /* 0x000fe200000108a2 */
[-C--:B------:R-:W-:Y:S01]  /*10dd0*/  HMMA.16816.F32.BF16 R48, R120, R46.reuse, R48 ;  /* 0x0000002e7830723c */ /* 0x080fe20000041830 */
[----:B------:R1:W-:Y:S03]  /*10de0*/  MUFU.EX2 R182, R40 ;  /* 0x0000002800b67308 */ /* 0x0003e60000000800 */
[----:B------:R-:W-:Y:S04]  /*10df0*/  F2FP.BF16.PACK_AB R45, R149, R150 ;  /* 0x00000096952d723e */ /* 0x000fe800000010ff */
[----:B------:R-:W-:Y:S03]  /*10e00*/  HMMA.16816.F32.BF16 R104, R116, R46, R104 ;  /* 0x0000002e7468723c */ /* 0x000fe60000041868 */
[----:B------:R2:W-:Y:S04]  /*10e10*/  MUFU.EX2 R178, R44 ;  /* 0x0000002c00b27308 */ /* 0x0005e80000000800 */
[----:B------:R-:W-:Y:S02]  /*10e20*/  F2FP.BF16.PACK_AB R46, R151, R188 ;  /* 0x000000bc972e723e */ /* 0x000fe400000010ff */
[----:B------:R-:W-:Y:S03]  /*10e30*/  F2FP.BF16.PACK_AB R47, R159, R148 ;  /* 0x000000949f2f723e */ /* 0x000fe600000010ff */
[--C-:B-1----:R-:W-:Y:S04]  /*10e40*/  FFMA.FTZ R40, R66, c[0x0][0x2d0], -R160.reuse ;  /* 0x0000b40042287a23 */ /* 0x102fe800000108a0 */
[----:B------:R1:W-:Y:S01]  /*10e50*/  MUFU.EX2 R181, R40 ;  /* 0x0000002800b57308 */ /* 0x0003e20000000800 */
[----:B--2---:R-:W-:Y:S01]  /*10e60*/  F2FP.BF16.PACK_AB R44, R189, R190 ;  /* 0x000000bebd2c723e */ /* 0x004fe200000010ff */
[----:B-1----:R-:W-:Y:S02]  /*10e70*/  FFMA.FTZ R40, R67, c[0x0][0x2d0], -R160 ;  /* 0x0000b40043287a23 */ /* 0x002fe400000108a0 */
[----:B------:R-:W1:Y:S06]  /*10e80*/  LDSM.16.MT88.4 R64, [R204+0x1000] ;  /* 0x00100000cc40783b */ /* 0x000e6c0000004200 */
[----:B------:R2:W-:Y:S02]  /*10e90*/  MUFU.EX2 R180, R40 ;  /* 0x0000002800b47308 */ /* 0x0005e40000000800 */
[--C-:B--2---:R-:W-:Y:S08]  /*10ea0*/  FFMA.FTZ R40, R56, c[0x0][0x2d0], -R162.reuse ;  /* 0x0000b40038287a23 */ /* 0x104ff000000108a2 */
[----:B------:R2:W-:Y:S02]  /*10eb0*/  MUFU.EX2 R179, R40 ;  /* 0x0000002800b37308 */ /* 0x0005e40000000800 */
[----:B--2---:R-:W-:Y:S07]  /*10ec0*/  F2FP.BF16.PACK_AB R40, R197, R198 ;  /* 0x000000c6c528723e */ /* 0x004fee00000010ff */
[-C--:B------:R-:W-:Y:S08]  /*10ed0*/  HMMA.16816.F32.BF16 R4, R40, R52.reuse, R4 ;  /* 0x000000342804723c */ /* 0x080ff00000041804 */
[C---:B------:R-:W-:Y:S07]  /*10ee0*/  HMMA.16816.F32.BF16 R8, R44.reuse, R52, R8 ;  /* 0x000000342c08723c */ /* 0x040fee0000041808 */
[----:B------:R-:W-:Y:S01]  /*10ef0*/  FFMA.FTZ R52, R59, c[0x0][0x2d0], -R3 ;  /* 0x0000b4003b347a23 */ /* 0x000fe20000010803 */
[-C--:B------:R-:W-:Y:S01]  /*10f00*/  HMMA.16816.F32.BF16 R12, R44, R54.reuse, R12 ;  /* 0x000000362c0c723c */ /* 0x080fe2000004180c */
[----:B------:R-:W2:Y:S02]  /*10f10*/  LDSM.16.MT88.4 R56, [R201+0x1000] ;  /* 0x00100000c938783b */ /* 0x000ea40000004200 */
[----:B------:R3:W4:Y:S05]  /*10f20*/  MUFU.EX2 R157, R52 ;  /* 0x00000034009d7308 */ /* 0x00072a0000000800 */
[C---:B------:R-:W-:Y:S08]  /*10f30*/  HMMA.16816.F32.BF16 R16, R40.reuse, R54, R16 ;  /* 0x000000362810723c */ /* 0x040ff00000041810 */
[-C--:B-1----:R-:W-:Y:S08]  /*10f40*/  HMMA.16816.F32.BF16 R20, R40, R64.reuse, R20 ;  /* 0x000000402814723c */ /* 0x082ff00000041814 */
[C---:B------:R-:W-:Y:S04]  /*10f50*/  HMMA.16816.F32.BF16 R24, R44.reuse, R64, R24 ;  /* 0x000000402c18723c */ /* 0x040fe80000041818 */
[--C-:B---3--:R-:W-:Y:S02]  /*10f60*/  FFMA.FTZ R52, R60, c[0x0][0x2d0], -R162.reuse ;  /* 0x0000b4003c347a23 */ /* 0x108fe400000108a2 */
[--C-:B------:R-:W-:Y:S02]  /*10f70*/  FFMA.FTZ R60, R68, c[0x0][0x2d0], -R161.reuse ;  /* 0x0000b400443c7a23 */ /* 0x100fe400000108a1 */
[-C--:B------:R-:W-:Y:S01]  /*10f80*/  HMMA.16816.F32.BF16 R28, R44, R66.reuse, R28 ;  /* 0x000000422c1c723c */ /* 0x080fe2000004181c */
[----:B------:R1:W-:Y:S03]  /*10f90*/  MUFU.EX2 R177, R52 ;  /* 0x0000003400b17308 */ /* 0x0003e60000000800 */
[--C-:B------:R-:W-:Y:S04]  /*10fa0*/  FFMA.FTZ R64, R76, c[0x0][0x2d0], -R162.reuse ;  /* 0x0000b4004c407a23 */ /* 0x100fe800000108a2 */
[C---:B------:R-:W-:Y:S03]  /*10fb0*/  HMMA.16816.F32.BF16 R32, R40.reuse, R66, R32 ;  /* 0x000000422820723c */ /* 0x040fe60000041820 */
[----:B------:R3:W-:Y:S05]  /*10fc0*/  MUFU.EX2 R175, R60 ;  /* 0x0000003c00af7308 */ /* 0x0007ea0000000800 */
[-C--:B--2---:R-:W-:Y:S05]  /*10fd0*/  HMMA.16816.F32.BF16 R84, R40, R56.reuse, R84 ;  /* 0x000000382854723c */ /* 0x084fea0000041854 */
[----:B------:R-:W-:Y:S03]  /*10fe0*/  MUFU.EX2 R67, R64 ;  /* 0x0000004000437308 */ /* 0x000fe60000000800 */
[C---:B------:R-:W-:Y:S04]  /*10ff0*/  HMMA.16816.F32.BF16 R88, R44.reuse, R56, R88 ;  /* 0x000000382c58723c */ /* 0x040fe80000041858 */
[----:B-1----:R-:W-:Y:S03]  /*11000*/  FFMA.FTZ R52, R61, c[0x0][0x2d0], -R162 ;  /* 0x0000b4003d347a23 */ /* 0x002fe600000108a2 */
[--C-:B------:R-:W-:Y:S01]  /*11010*/  FFMA.FTZ R56, R71, c[0x0][0x2d0], -R160.reuse ;  /* 0x0000b40047387a23 */ /* 0x100fe200000108a0 */
[-C--:B------:R-:W-:Y:S01]  /*11020*/  HMMA.16816.F32.BF16 R92, R44, R58.reuse, R92 ;  /* 0x0000003a2c5c723c */ /* 0x080fe2000004185c */
[----:B------:R1:W2:Y:S03]  /*11030*/  MUFU.EX2 R176, R52 ;  /* 0x0000003400b07308 */ /* 0x0002a60000000800 */
[----:B---3--:R-:W-:Y:S04]  /*11040*/  FFMA.FTZ R60, R69, c[0x0][0x2d0], -R161 ;  /* 0x0000b400453c7a23 */ /* 0x008fe800000108a1 */
[C---:B------:R-:W-:Y:S03]  /*11050*/  HMMA.16816.F32.BF16 R96, R40.reuse, R58, R96 ;  /* 0x0000003a2860723c */ /* 0x040fe60000041860 */
[----:B------:R3:W-:Y:S10]  /*11060*/  MUFU.EX2 R174, R60 ;  /* 0x0000003c00ae7308 */ /* 0x0007f40000000800 */
[----:B------:R5:W-:Y:S01]  /*11070*/  MUFU.EX2 R172, R56 ;  /* 0x0000003800ac7308 */ /* 0x000be20000000800 */
[----:B-1----:R-:W-:Y:S09]  /*11080*/  FFMA.FTZ R52, R62, c[0x0][0x2d0], -R3 ;  /* 0x0000b4003e347a23 */ /* 0x002ff20000010803 */
[----:B------:R1:W1:Y:S01]  /*11090*/  MUFU.EX2 R156, R52 ;  /* 0x00000034009c7308 */ /* 0x0002620000000800 */
[----:B---3--:R-:W-:Y:S09]  /*110a0*/  FFMA.FTZ R60, R70, c[0x0][0x2d0], -R160 ;  /* 0x0000b400463c7a23 */ /* 0x008ff200000108a0 */
[----:B------:R3:W-:Y:S01]  /*110b0*/  MUFU.EX2 R173, R60 ;  /* 0x0000003c00ad7308 */ /* 0x0007e20000000800 */
[--C-:B-----5:R-:W-:Y:S09]  /*110c0*/  FFMA.FTZ R56, R80, c[0x0][0x2d0], -R161.reuse ;  /* 0x0000b40050387a23 */ /* 0x120ff200000108a1 */
[----:B------:R5:W-:Y:S01]  /*110d0*/  MUFU.EX2 R171, R56 ;  /* 0x0000003800ab7308 */ /* 0x000be20000000800 */
[----:B-1----:R-:W1:Y:S08]  /*110e0*/  LDSM.16.MT88.4 R52, [R203+0x1000] ;  /* 0x00100000cb34783b */ /* 0x002e700000004200 */
[----:B---3--:R-:W3:Y:S01]  /*110f0*/  LDSM.16.MT88.4 R60, [R200+0x1800] ;  /* 0x00180000c83c783b */ /* 0x008ee20000004200 */
[----:B-----5:R-:W-:Y:S04]  /*11100*/  FFMA.FTZ R56, R81, c[0x0][0x2d0], -R161 ;  /* 0x0000b40051387a23 */ /* 0x020fe800000108a1 */
[----:B------:R5:W-:Y:S01]  /*11110*/  MUFU.EX2 R80, R56 ;  /* 0x0000003800507308 */ /* 0x000be20000000800 */
[-C--:B-1----:R-:W-:Y:S08]  /*11120*/  HMMA.16816.F32.BF16 R36, R40, R52.reuse, R36 ;  /* 0x000000342824723c */ /* 0x082ff00000041824 */
[C---:B------:R-:W-:Y:S04]  /*11130*/  HMMA.16816.F32.BF16 R100, R44.reuse, R52, R100 ;  /* 0x000000342c64723c */ /* 0x040fe80000041864 */
[----:B-----5:R-:W-:Y:S03]  /*11140*/  FFMA.FTZ R56, R73, c[0x0][0x2d0], -R162 ;  /* 0x0000b40049387a23 */ /* 0x020fe600000108a2 */
[--C-:B------:R-:W-:Y:S01]  /*11150*/  FFMA.FTZ R52, R82, c[0x0][0x2d0], -R160.reuse ;  /* 0x0000b40052347a23 */ /* 0x100fe200000108a0 */
[-C--:B------:R-:W-:Y:S01]  /*11160*/  HMMA.16816.F32.BF16 R48, R44, R54.reuse, R48 ;  /* 0x000000362c30723c */ /* 0x080fe20000041830 */
[----:B------:R1:W-:Y:S06]  /*11170*/  MUFU.EX2 R68, R56 ;  /* 0x0000003800447308 */ /* 0x0003ec0000000800 */
[----:B------:R-:W-:Y:S01]  /*11180*/  FFMA.FTZ R44, R83, c[0x0][0x2d0], -R160 ;  /* 0x0000b400532c7a23 */ /* 0x000fe200000108a0 */
[----:B------:R-:W-:Y:S03]  /*11190*/  HMMA.16816.F32.BF16 R104, R40, R54, R104 ;  /* 0x000000362868723c */ /* 0x000fe60000041868 */
[----:B------:R5:W-:Y:S01]  /*111a0*/  MUFU.EX2 R70, R44 ;  /* 0x0000002c00467308 */ /* 0x000be20000000800 */
[----:B----4-:R-:W-:Y:S02]  /*111b0*/  F2FP.BF16.PACK_AB R45, R157, R158 ;  /* 0x0000009e9d2d723e */ /* 0x010fe400000010ff */
[----:B--2---:R-:W-:Y:S02]  /*111c0*/  F2FP.BF16.PACK_AB R46, R176, R177 ;  /* 0x000000b1b02e723e */ /* 0x004fe400000010ff */
[----:B------:R-:W-:Y:S04]  /*111d0*/  F2FP.BF16.PACK_AB R40, R186, R187 ;  /* 0x000000bbba28723e */ /* 0x000fe800000010ff */
[----:B------:R-:W-:Y:S01]  /*111e0*/  F2FP.BF16.PACK_AB R41, R184, R185 ;  /* 0x000000b9b829723e */ /* 0x000fe200000010ff */
[----:B------:R2:W-:Y:S01]  /*111f0*/  MUFU.EX2 R71, R52 ;  /* 0x0000003400477308 */ /* 0x0005e20000000800 */
[----:B------:R-:W-:Y:S02]  /*11200*/  F2FP.BF16.PACK_AB R42, R182, R183 ;  /* 0x000000b7b62a723e */ /* 0x000fe400000010ff */
[----:B------:R-:W-:Y:S01]  /*11210*/  F2FP.BF16.PACK_AB R43, R180, R181 ;  /* 0x000000b5b42b723e */ /* 0x000fe200000010ff */
[----:B-1----:R-:W-:Y:S01]  /*11220*/  LDSM.16.MT88.4 R56, [R201+0x1800] ;  /* 0x00180000c938783b */ /* 0x002fe20000004200 */
[----:B------:R-:W-:Y:S05]  /*11230*/  F2FP.BF16.PACK_AB R47, R114, R156 ;  /* 0x0000009c722f723e */ /* 0x000fea00000010ff */
[-C--:B---3--:R-:W-:Y:S03]  /*11240*/  HMMA.16816.F32.BF16 R4, R40, R60.reuse, R4 ;  /* 0x0000003c2804723c */ /* 0x088fe60000041804 */
[--C-:B-----5:R-:W-:Y:S04]  /*11250*/  FFMA.FTZ R44, R72, c[0x0][0x2d0], -R162.reuse ;  /* 0x0000b400482c7a23 */ /* 0x120fe800000108a2 */
[----:B------:R1:W3:Y:S01]  /*11260*/  MUFU.EX2 R69, R44 ;  /* 0x0000002c00457308 */ /* 0x0002e20000000800 */
[----:B--2---:R-:W2:Y:S01]  /*11270*/  LDSM.16.MT88.4 R52, [R204+0x1800] ;  /* 0x00180000cc34783b */ /* 0x004ea20000004200 */
[----:B-1----:R-:W-:Y:S03]  /*11280*/  F2FP.BF16.PACK_AB R44, R178, R179 ;  /* 0x000000b3b22c723e */ /* 0x002fe600000010ff */
[----:B---3--:R-:W-:Y:S04]  /*11290*/  F2FP.BF16.PACK_AB R152, R68, R69 ;  /* 0x000000454498723e */ /* 0x008fe800000010ff */
[C---:B------:R-:W-:Y:S07]  /*112a0*/  HMMA.16816.F32.BF16 R8, R44.reuse, R60, R8 ;  /* 0x0000003c2c08723c */ /* 0x040fee0000041808 */
[--C-:B------:R-:W-:Y:S01]  /*112b0*/  FFMA.FTZ R60, R74, c[0x0][0x2d0], -R3.reuse ;  /* 0x0000b4004a3c7a23 */ /* 0x100fe20000010803 */
[-C--:B------:R-:W-:Y:S03]  /*112c0*/  HMMA.16816.F32.BF16 R12, R44, R62.reuse, R12 ;  /* 0x0000003e2c0c723c */ /* 0x080fe6000004180c */
[----:B------:R1:W-:Y:S05]  /*112d0*/  MUFU.EX2 R66, R60 ;  /* 0x0000003c00427308 */ /* 0x0003ea0000000800 */
[C---:B------:R-:W-:Y:S08]  /*112e0*/  HMMA.16816.F32.BF16 R16, R40.reuse, R62, R16 ;  /* 0x0000003e2810723c */ /* 0x040ff00000041810 */
[-C--:B--2---:R-:W-:Y:S08]  /*112f0*/  HMMA.16816.F32.BF16 R20, R40, R52.reuse, R20 ;  /* 0x000000342814723c */ /* 0x084ff00000041814 */
[C---:B------:R-:W-:Y:S04]  /*11300*/  HMMA.16816.F32.BF16 R24, R44.reuse, R52, R24 ;  /* 0x000000342c18723c */ /* 0x040fe80000041818 */
[--C-:B-1----:R-:W-:Y:S03]  /*11310*/  FFMA.FTZ R60, R75, c[0x0][0x2d0], -R3.reuse ;  /* 0x0000b4004b3c7a23 */ /* 0x102fe60000010803 */
[----:B------:R-:W-:Y:S01]  /*11320*/  FFMA.FTZ R52, R77, c[0x0][0x2d0], -R162 ;  /* 0x0000b4004d347a23 */ /* 0x000fe200000108a2 */
[-C--:B------:R-:W-:Y:S01]  /*11330*/  HMMA.16816.F32.BF16 R28, R44, R54.reuse, R28 ;  /* 0x000000362c1c723c */ /* 0x080fe2000004181c */
[----:B------:R1:W2:Y:S07]  /*11340*/  MUFU.EX2 R65, R60 ;  /* 0x0000003c00417308 */ /* 0x0002ae0000000800 */
[C---:B------:R-:W-:Y:S03]  /*11350*/  HMMA.16816.F32.BF16 R32, R40.reuse, R54, R32 ;  /* 0x000000362820723c */ /* 0x040fe60000041820 */
[----:B------:R-:W3:Y:S05]  /*11360*/  MUFU.EX2 R64, R52 ;  /* 0x0000003400407308 */ /* 0x000eea0000000800 */
[-C--:B------:R-:W-:Y:S08]  /*11370*/  HMMA.16816.F32.BF16 R84, R40, R56.reuse, R84 ;  /* 0x000000382854723c */ /* 0x080ff00000041854 */
[C---:B------:R-:W-:Y:S01]  /*11380*/  HMMA.16816.F32.BF16 R88, R44.reuse, R56, R88 ;  /* 0x000000382c58723c */ /* 0x040fe20000041858 */
[----:B-1----:R-:W1:Y:S03]  /*11390*/  LDSM.16.MT88.4 R60, [R203+0x1800] ;  /* 0x00180000cb3c783b */ /* 0x002e660000004200 */
[----:B--2---:R-:W-:Y:S04]  /*113a0*/  F2FP.BF16.PACK_AB R153, R65, R66 ;  /* 0x000000424199723e */ /* 0x004fe800000010ff */
[-C--:B------:R-:W-:Y:S04]  /*113b0*/  HMMA.16816.F32.BF16 R92, R44, R58.reuse, R92 ;  /* 0x0000003a2c5c723c */ /* 0x080fe8000004185c */
[----:B---3--:R-:W-:Y:S01]  /*113c0*/  F2FP.BF16.PACK_AB R154, R64, R67 ;  /* 0x00000043409a723e */ /* 0x008fe200000010ff */
[--C-:B------:R-:W-:Y:S02]  /*113d0*/  FFMA.FTZ R52, R78, c[0x0][0x2d0], -R3.reuse ;  /* 0x0000b4004e347a23 */ /* 0x100fe40000010803 */
[----:B------:R-:W-:Y:S01]  /*113e0*/  FFMA.FTZ R3, R79, c[0x0][0x2d0], -R3 ;  /* 0x0000b4004f037a23 */ /* 0x000fe20000010803 */
[C---:B------:R-:W-:Y:S01]  /*113f0*/  HMMA.16816.F32.BF16 R96, R40.reuse, R58, R96 ;  /* 0x0000003a2860723c */ /* 0x040fe20000041860 */
[----:B------:R-:W-:Y:S10]  /*11400*/  MUFU.EX2 R53, R52 ;  /* 0x0000003400357308 */ /* 0x000ff40000000800 */
[----:B------:R2:W3:Y:S01]  /*11410*/  MUFU.EX2 R52, R3 ;  /* 0x0000000300347308 */ /* 0x0004e20000000800 */
[-C--:B-1----:R-:W-:Y:S08]  /*11420*/  HMMA.16816.F32.BF16 R36, R40, R60.reuse, R36 ;  /* 0x0000003c2824723c */ /* 0x082ff00000041824 */
[C---:B------:R-:W-:Y:S04]  /*11430*/  HMMA.16816.F32.BF16 R100, R44.reuse, R60, R100 ;  /* 0x0000003c2c64723c */ /* 0x040fe80000041864 */
[----:B--2---:R-:W-:Y:S01]  /*11440*/  FFMA.FTZ R3, R113, R241, R236 ;  /* 0x000000f171037223 */ /* 0x004fe200000100ec */
[----:B---3--:R-:W-:Y:S03]  /*11450*/  F2FP.BF16.PACK_AB R155, R52, R53 ;  /* 0x00000035349b723e */ /* 0x008fe600000010ff */
[----:B------:R-:W-:Y:S01]  /*11460*/  FADD.FTZ R3, R238, R3 ;  /* 0x00000003ee037221 */ /* 0x000fe20000010000 */
[-C--:B------:R-:W-:Y:S01]  /*11470*/  HMMA.16816.F32.BF16 R48, R44, R62.reuse, R48 ;  /* 0x0000003e2c30723c */ /* 0x080fe20000041830 */
[----:B------:R-:W1:Y:S02]  /*11480*/  LDSM.16.MT88.4 R44, [R201+0x2000] ;  /* 0x00200000c92c783b */ /* 0x000e640000004200 */
[----:B------:R-:W-:Y:S05]  /*11490*/  FADD.FTZ R3, R237, R3 ;  /* 0x00000003ed037221 */ /* 0x000fea0000010000 */
[----:B------:R-:W-:Y:S07]  /*114a0*/  HMMA.16816.F32.BF16 R104, R40, R62, R104 ;  /* 0x0000003e2868723c */ /* 0x000fee0000041868 */
[----:B------:R-:W-:Y:S02]  /*114b0*/  F2FP.BF16.PACK_AB R40, R174, R175 ;  /* 0x000000afae28723e */ /* 0x000fe400000010ff */
[----:B------:R-:W-:Y:S03]  /*114c0*/  F2FP.BF16.PACK_AB R41, R172, R173 ;  /* 0x000000adac29723e */ /* 0x000fe600000010ff */
[----:B------:R-:W-:Y:S02]  /*114d0*/  F2FP.BF16.PACK_AB R42, R80, R171 ;  /* 0x000000ab502a723e */ /* 0x000fe400000010ff */
[----:B------:R-:W-:Y:S07]  /*114e0*/  F2FP.BF16.PACK_AB R43, R70, R71 ;  /* 0x00000047462b723e */ /* 0x000fee00000010ff */
[-C--:B------:R-:W-:Y:S07]  /*114f0*/  HMMA.16816.F32.BF16 R120, R40, R128.reuse, R4 ;  /* 0x000000802878723c */ /* 0x080fee0000041804 */
[----:B------:R-:W-:Y:S01]  /*11500*/  FFMA.FTZ R5, R112, R242, R232 ;  /* 0x000000f270057223 */ /* 0x000fe200000100e8 */
[C---:B------:R-:W-:Y:S04]  /*11510*/  HMMA.16816.F32.BF16 R116, R152.reuse, R128, R8 ;  /* 0x000000809874723c */ /* 0x040fe80000041808 */
[----:B------:R-:W-:Y:S01]  /*11520*/  FFMA.FTZ R4, R111, R243, R226 ;  /* 0x000000f36f047223 */ /* 0x000fe200000100e2 */
[----:B------:R-:W-:Y:S01]  /*11530*/  MOV R111, R108 ;  /* 0x0000006c006f7202 */ /* 0x000fe20000000f00 */
[----:B------:R-:W-:Y:S02]  /*11540*/  FADD.FTZ R5, R233, R5 ;  /* 0x00000005e9057221 */ /* 0x000fe40000010000 */
[----:B------:R-:W-:Y:S01]  /*11550*/  FADD.FTZ R4, R227, R4 ;  /* 0x00000004e3047221 */ /* 0x000fe20000010000 */
[-C--:B------:R-:W-:Y:S03]  /*11560*/  HMMA.16816.F32.BF16 R124, R152, R130.reuse, R12 ;  /* 0x00000082987c723c */ /* 0x080fe6000004180c */
[----:B------:R-:W-:Y:S02]  /*11570*/  FADD.FTZ R9, R234, R5 ;  /* 0x00000005ea097221 */ /* 0x000fe40000010000 */
[----:B------:R-:W-:Y:S02]  /*11580*/  FADD.FTZ R11, R230, R4 ;  /* 0x00000004e60b7221 */ /* 0x000fe40000010000 */
[----:B------:R-:W-:Y:S01]  /*11590*/  FADD.FTZ R10, R169, R0 ;  /* 0x00000000a90a7221 */ /* 0x000fe20000010000 */
[----:B------:R-:W2:Y:S01]  /*115a0*/  LDSM.16.MT88.4 R4, [R203+0x2000] ;  /* 0x00200000cb04783b */ /* 0x000ea20000004200 */
        /* <DEDUP_REMOVED lines=38> */
[----:B------:R-:W-:Y:S02]  /*11810*/  FADD.FTZ R8, R196, R12 ;  /* 0x0000000cc4087221 */ /* 0x000fe40000010000 */
        /* <DEDUP_REMOVED lines=46> */
.L_x_313:
        /* <DEDUP_REMOVED lines=16> */
.L_x_397:
[----:B------:R-:W-:Y:S01]  /*11c00*/  FSETP.NE.FTZ.AND P3, PT, R3, RZ, PT ;  /* 0x000000ff0300720b */ /* 0x000fe20003f75000 */
[----:B----4-:R-:W-:Y:S01]  /*11c10*/  FADD.FTZ R7, R9, R7 ;  /* 0x0000000709077221 */ /* 0x010fe20000010000 */
[----:B------:R-:W-:-:S02]  /*11c20*/  MOV R0, RZ ;  /* 0x000000ff00007202 */ /* 0x000fc40000000f00 */
[----:B------:R-:W-:Y:S02]  /*11c30*/  FSETP.NE.FTZ.AND P1, PT, R6, RZ, PT ;  /* 0x000000ff0600720b */ /* 0x000fe40003f35000 */
[----:B------:R-:W-:Y:S02]  /*11c40*/  FSETP.NE.FTZ.AND P2, PT, R5, RZ, PT ;  /* 0x000000ff0500720b */ /* 0x000fe40003f55000 */
[----:B------:R-:W-:Y:S02]  /*11c50*/  MOV R4, RZ ;  /* 0x000000ff00047202 */ /* 0x000fe40000000f00 */
[----:B------:R-:W-:Y:S02]  /*11c60*/  FSETP.NE.FTZ.AND P0, PT, R7, RZ, PT ;  /* 0x000000ff0700720b */ /* 0x000fe40003f15000 */
[----:B------:R-:W-:Y:S01]  /*11c70*/  MOV R32, 0xff800000 ;  /* 0xff80000000207802 */ /* 0x000fe20000000f00 */
[----:B------:R-:W1:Y:S01]  /*11c80*/  @P3 MUFU.RCP R0, R3 ;  /* 0x0000000300003308 */ /* 0x000e620000001000 */
[----:B------:R-:W-:-:S02]  /*11c90*/  MOV R31, 0xff800000 ;  /* 0xff800000001f7802 */ /* 0x000fc40000000f00 */
[----:B------:R-:W-:Y:S02]  /*11ca0*/  MOV R30, 0xff800000 ;  /* 0xff800000001e7802 */ /* 0x000fe40000000f00 */
[----:B------:R-:W-:-:S03]  /*11cb0*/  MOV R27, 0xff800000 ;  /* 0xff800000001b7802 */ /* 0x000fc60000000f00 */
[----:B------:R2:W-:Y:S01]  /*11cc0*/  @P3 MUFU.LG2 R10, R3 ;  /* 0x00000003000a3308 */ /* 0x0005e20000000c00 */
[----:B-1----:R-:W-:-:S07]  /*11cd0*/  FMUL.FTZ R72, R0, R120 ;  /* 0x0000007800487220 */ /* 0x002fce0000410000 */
[----:B------:R-:W1:Y:S01]  /*11ce0*/  @P2 MUFU.RCP R4, R5 ;  /* 0x0000000500042308 */ /* 0x000e620000001000 */
[C---:B------:R-:W-:Y:S02]  /*11cf0*/  FMUL.FTZ R73, R0.reuse, R121 ;  /* 0x0000007900497220 */ /* 0x040fe40000410000 */
[C---:B------:R-:W-:Y:S02]  /*11d00*/  FMUL.FTZ R74, R0.reuse, R128 ;  /* 0x00000080004a7220 */ /* 0x040fe40000410000 */
[C---:B------:R-:W-:Y:S01]  /*11d10*/  FMUL.FTZ R75, R0.reuse, R129 ;  /* 0x00000081004b7220 */ /* 0x040fe20000410000 */
[----:B--2---:R-:W-:Y:S01]  /*11d20*/  MOV R3, RZ ;  /* 0x000000ff00037202 */ /* 0x004fe20000000f00 */
[C---:B------:R-:W-:Y:S01]  /*11d30*/  FMUL.FTZ R76, R0.reuse, R132 ;  /* 0x00000084004c7220 */ /* 0x040fe20000410000 */
[----:B------:R2:W-:Y:S01]  /*11d40*/  @P2 MUFU.LG2 R9, R5 ;  /* 0x0000000500092308 */ /* 0x0005e20000000c00 */
[C---:B------:R-:W-:Y:S02]  /*11d50*/  FMUL.FTZ R77, R0.reuse, R133 ;  /* 0x00000085004d7220 */ /* 0x040fe40000410000 */
[----:B------:R-:W-:-:S02]  /*11d60*/  FMUL.FTZ R78, R0, R144 ;  /* 0x00000090004e7220 */ /* 0x000fc40000410000 */
[C---:B------:R-:W-:Y:S02]  /*11d70*/  FMUL.FTZ R79, R0.reuse, R145 ;  /* 0x00000091004f7220 */ /* 0x040fe40000410000 */
[C---:B------:R-:W-:Y:S01]  /*11d80*/  FMUL.FTZ R66, R0.reuse, R84 ;  /* 0x0000005400427220 */ /* 0x040fe20000410000 */
[----:B------:R-:W3:Y:S01]  /*11d90*/  @P1 MUFU.RCP R3, R6 ;  /* 0x0000000600031308 */ /* 0x000ee20000001000 */
[C---:B------:R-:W-:Y:S02]  /*11da0*/  FMUL.FTZ R67, R0.reuse, R85 ;  /* 0x0000005500437220 */ /* 0x040fe40000410000 */
[C---:B------:R-:W-:Y:S02]  /*11db0*/  FMUL.FTZ R96, R0.reuse, R96 ;  /* 0x0000006000607220 */ /* 0x040fe40000410000 */
[C---:B------:R-:W-:Y:S02]  /*11dc0*/  FMUL.FTZ R97, R0.reuse, R97 ;  /* 0x0000006100617220 */ /* 0x040fe40000410000 */
[C---:B------:R-:W-:Y:S01]  /*11dd0*/  FMUL.FTZ R82, R0.reuse, R148 ;  /* 0x0000009400527220 */ /* 0x040fe20000410000 */
[----:B--2---:R-:W-:Y:S01]  /*11de0*/  @P2 MOV R5, 0x3f317218 ;  /* 0x3f31721800052802 */ /* 0x004fe20000000f00 */
[----:B------:R-:W-:-:S02]  /*11df0*/  FMUL.FTZ R83, R0, R149 ;  /* 0x0000009500537220 */ /* 0x000fc40000410000 */
[C---:B------:R-:W-:Y:S02]  /*11e00*/  FMUL.FTZ R64, R0.reuse, R104 ;  /* 0x0000006800407220 */ /* 0x040fe40000410000 */
[----:B------:R-:W-:Y:S02]  /*11e10*/  FMUL.FTZ R65, R0, R105 ;  /* 0x0000006900417220 */ /* 0x000fe40000410000 */
[----:B------:R2:W4:Y:S01]  /*11e20*/  @P1 MUFU.LG2 R0, R6 ;  /* 0x0000000600001308 */ /* 0x0005220000000c00 */
[C---:B-1----:R-:W-:Y:S02]  /*11e30*/  FMUL.FTZ R104, R4.reuse, R122 ;  /* 0x0000007a04687220 */ /* 0x042fe40000410000 */
[C---:B------:R-:W-:Y:S02]  /*11e40*/  FMUL.FTZ R105, R4.reuse, R123 ;  /* 0x0000007b04697220 */ /* 0x040fe40000410000 */
[C---:B------:R-:W-:Y:S02]  /*11e50*/  FMUL.FTZ R128, R4.reuse, R86 ;  /* 0x0000005604807220 */ /* 0x040fe40000410000 */
[----:B------:R-:W-:-:S02]  /*11e60*/  FMUL.FTZ R129, R4, R87 ;  /* 0x0000005704817220 */ /* 0x000fc40000410000 */
[C---:B---3--:R-:W-:Y:S02]  /*11e70*/  FMUL.FTZ R52, R3.reuse, R116 ;  /* 0x0000007403347220 */ /* 0x048fe40000410000 */
[C---:B------:R-:W-:Y:S02]  /*11e80*/  FMUL.FTZ R53, R3.reuse, R117 ;  /* 0x0000007503357220 */ /* 0x040fe40000410000 */
[C---:B------:R-:W-:Y:S02]  /*11e90*/  FMUL.FTZ R40, R3.reuse, R124 ;  /* 0x0000007c03287220 */ /* 0x040fe40000410000 */
[C---:B------:R-:W-:Y:S01]  /*11ea0*/  FMUL.FTZ R41, R3.reuse, R125 ;  /* 0x0000007d03297220 */ /* 0x040fe20000410000 */
[----:B--2---:R-:W-:Y:S01]  /*11eb0*/  @P3 MOV R6, 0x3f317218 ;  /* 0x3f31721800063802 */ /* 0x004fe20000000f00 */
[----:B----4-:R-:W-:Y:S01]  /*11ec0*/  @P1 FMUL.FTZ R8, R0, 0.69314718246459960938 ;  /* 0x3f31721800081820 */ /* 0x010fe20000410000 */
[----:B------:R-:W-:Y:S01]  /*11ed0*/  MOV R0, RZ ;  /* 0x000000ff00007202 */ /* 0x000fe20000000f00 */
[----:B------:R-:W-:-:S02]  /*11ee0*/  FMUL.FTZ R42, R3, R136 ;  /* 0x00000088032a7220 */ /* 0x000fc40000410000 */
[C---:B------:R-:W-:Y:S02]  /*11ef0*/  FMUL.FTZ R43, R3.reuse, R137 ;  /* 0x00000089032b7220 */ /* 0x040fe40000410000 */
[C---:B------:R-:W-:Y:S01]  /*11f00*/  FMUL.FTZ R44, R3.reuse, R140 ;  /* 0x0000008c032c7220 */ /* 0x040fe20000410000 */
[----:B------:R-:W-:Y:S01]  /*11f10*/  @P0 MUFU.RCP R0, R7 ;  /* 0x0000000700000308 */ /* 0x000fe20000001000 */
        /* <DEDUP_REMOVED lines=9> */
[C---:B------:R-:W-:Y:S01]  /*11fb0*/  FMUL.FTZ R112, R4.reuse, R130 ;  /* 0x0000008204707220 */ /* 0x040fe20000410000 */
[----:B------:R-:W1:Y:S01]  /*11fc0*/  @P0 MUFU.LG2 R3, R7 ;  /* 0x0000000700030308 */ /* 0x000e620000000c00 */
        /* <DEDUP_REMOVED lines=10> */
[----:B------:R-:W-:Y:S01]  /*12070*/  FMUL.FTZ R71, R4, R107 ;  /* 0x0000006b04477220 */ /* 0x000fe20000410000 */
[----:B------:R-:W-:Y:S01]  /*12080*/  @P1 MOV R4, 0x3f317218 ;  /* 0x3f31721800041802 */ /* 0x000fe20000000f00 */
[----:B------:R-:W-:Y:S02]  /*12090*/  @P2 FMUL.FTZ R9, R9, 0.69314718246459960938 ;  /* 0x3f31721809092820 */ /* 0x000fe40000410000 */
[----:B------:R-:W-:-:S02]  /*120a0*/  @P2 FMUL.FTZ R5, R5, c[0x0][0x2d0] ;  /* 0x0000b40005052a20 */ /* 0x000fc40000410000 */
[----:B------:R-:W-:Y:S02]  /*120b0*/  @P1 FMUL.FTZ R4, R4, c[0x0][0x2d0] ;  /* 0x0000b40004041a20 */ /* 0x000fe40000410000 */
[----:B------:R-:W-:Y:S01]  /*120c0*/  @P2 FFMA.FTZ R31, R5, R109, R9 ;  /* 0x0000006d051f2223 */ /* 0x000fe20000010009 */
[----:B------:R-:W-:Y:S01]  /*120d0*/  MOV R5, 0x1 ;  /* 0x0000000100057802 */ /* 0x000fe20000000f00 */
[----:B------:R-:W-:Y:S01]  /*120e0*/  @P1 FFMA.FTZ R32, R4, R108, R8 ;  /* 0x0000006c04201223 */ /* 0x000fe20000010008 */
[----:B------:R-:W-:Y:S01]  /*120f0*/  @P0 MOV R4, 0x3f317218 ;  /* 0x3f31721800040802 */ /* 0x000fe20000000f00 */
[----:B------:R-:W-:Y:S02]  /*12100*/  @P3 FMUL.FTZ R10, R10, 0.69314718246459960938 ;  /* 0x3f3172180a0a3820 */ /* 0x000fe40000410000 */
[----:B------:R-:W-:Y:S02]  /*12110*/  @P3 FMUL.FTZ R6, R6, c[0x0][0x2d0] ;  /* 0x0000b40006063a20 */ /* 0x000fe40000410000 */
[----:B-1----:R-:W-:-:S02]  /*12120*/  @P0 FMUL.FTZ R3, R3, 0.69314718246459960938 ;  /* 0x3f31721803030820 */ /* 0x002fc40000410000 */
[----:B------:R-:W-:Y:S02]  /*12130*/  @P0 FMUL.FTZ R4, R4, c[0x0][0x2d0] ;  /* 0x0000b40004040a20 */ /* 0x000fe40000410000 */
        /* <DEDUP_REMOVED lines=19> */
.L_x_254:
[----:B------:R2:W5:Y:S01]  /*12270*/  LDL R6, [R1] ;  /* 0x0000000001067983 */ /* 0x0005620000100800 */
[----:B------:R-:W-:Y:S03]  /*12280*/  BSSY B0, `(.L_x_316) ;  /* 0x0000012000007945 */ /* 0x000fe60003800000 */
[----:B------:R-:W3:Y:S02]  /*12290*/  S2R R17, SR_TID.X ;  /* 0x0000000000117919 */ /* 0x000ee40000002100 */
[----:B---3--:R-:W-:-:S13]  /*122a0*/  LOP3.LUT P0, RZ, R17, 0x7f, RZ, 0xc0, !PT ;  /* 0x0000007f11ff7812 */ /* 0x008fda000780c0ff */
[----:B------:R-:W-:Y:S05]  /*122b0*/  @P0 BRA `(.L_x_317) ;  /* 0x000000e000000947 */ /* 0x000fea0003800000 */
[----:B--2---:R-:W2:Y:S01]  /*122c0*/  S2R R4, SR_LANEID ;  /* 0x0000000000047919 */ /* 0x004ea20000000000 */
[----:B------:R-:W-:Y:S01]  /*122d0*/  VOTEU.ANY UR4, UPT, PT ;  /* 0x0000000000047886 */ /* 0x000fe200038e0100 */
[----:B------:R-:W-:Y:S01]  /*122e0*/  IMAD.MOV.U32 R5, RZ, RZ, c[0x0][0x564] ;  /* 0x00015900ff057624 */ /* 0x000fe200078e00ff */
[----:B------:R-:W2:Y:S08]  /*122f0*/  FLO.U32 R3, UR4 ;  /* 0x0000000400037d00 */ /* 0x000eb000080e0000 */
[----:B------:R-:W3:Y:S01]  /*12300*/  POPC R2, UR4 ;  /* 0x0000000400027d09 */ /* 0x000ee20008000000 */
[----:B--2---:R-:W-:Y:S01]  /*12310*/  ISETP.EQ.U32.AND P0, PT, R3, R4, PT ;  /* 0x000000040300720c */ /* 0x004fe20003f02070 */
[----:B------:R-:W-:-:S12]  /*12320*/  IMAD.MOV.U32 R4, RZ, RZ, c[0x0][0x560] ;  /* 0x00015800ff047624 */ /* 0x000fd800078e00ff */
[----:B---3--:R2:W3:Y:S04]  /*12330*/  @P0 ATOMG.E.ADD.STRONG.GPU PT, R2, [R4.64], R2 ;  /* 0x00000002040209a8 */ /* 0x0084e800081ee1c8 */
[----:B--2---:R-:W2:Y:S04]  /*12340*/  S2R R4, SR_LTMASK ;  /* 0x0000000000047919 */ /* 0x004ea80000003900 */
[----:B---3--:R2:W3:Y:S02]  /*12350*/  SHFL.IDX PT, R3, R2, R3, 0x1f ;  /* 0x00001f0302037589 */ /* 0x0084e400000e0000 */
[----:B--2---:R-:W-:-:S06]  /*12360*/  LOP3.LUT R2, R4, UR4, RZ, 0xc0, !PT ;  /* 0x0000000404027c12 */ /* 0x004fcc000f8ec0ff */
[----:B------:R-:W3:Y:S02]  /*12370*/  POPC R2, R2 ;  /* 0x0000000200027309 */ /* 0x000ee40000000000 */
[----:B---3-5:R-:W-:-:S05]  /*12380*/  IADD3 R6, R3, c[0x0][0xc], R2 ;  /* 0x0000030003067a10 */ /* 0x028fca0007ffe002 */
[----:B------:R2:W-:Y:S02]  /*12390*/  STL [R1], R6 ;  /* 0x0000000601007387 */ /* 0x0005e40000100800 */
.L_x_317:
[----:B--2---:R-:W-:Y:S05]  /*123a0*/  BSYNC B0 ;  /* 0x0000000000007941 */ /* 0x004fea0003800000 */
.L_x_316:
[----:B------:R-:W-:Y:S01]  /*123b0*/  SHF.R.S32.HI R14, RZ, 0x1f, R17 ;  /* 0x0000001fff0e7819 */ /* 0x000fe20000011411 */
[----:B------:R-:W-:Y:S01]  /*123c0*/  BSSY B1, `(.L_x_318) ;  /* 0x00002d0000017945 */ /* 0x000fe20003800000 */
[----:B------:R-:W-:Y:S01]  /*123d0*/  PRMT R0, R0, 0x9910, RZ ;  /* 0x0000991000007816 */ /* 0x000fe200000000ff */
[----:B-----5:R-:W-:Y:S01]  /*123e0*/  IMAD.MOV.U32 R49, RZ, RZ, R6 ;  /* 0x000000ffff317224 */ /* 0x020fe200078e0006 */
[----:B------:R-:W-:Y:S02]  /*123f0*/  LEA.HI R3, R14, R17, RZ, 0x3 ;  /* 0x000000110e037211 */ /* 0x000fe400078f18ff */
[----:B------:R-:W-:Y:S02]  /*12400*/  ISETP.NE.AND P0, PT, R0, RZ, PT ;  /* 0x000000ff0000720c */ /* 0x000fe40003f05270 */
[----:B------:R-:W-:Y:S02]  /*12410*/  LOP3.LUT R2, R3, 0xfffffff8, RZ, 0xc0, !PT ;  /* 0xfffffff803027812 */ /* 0x000fe400078ec0ff */
[----:B------:R-:W-:-:S02]  /*12420*/  SHF.R.S32.HI R48, RZ, 0x3, R3 ;  /* 0x00000003ff307819 */ /* 0x000fc40000011403 */
[----:B------:R-:W-:Y:S01]  /*12430*/  SHF.R.S32.HI R11, RZ, 0x1f, R246 ;  /* 0x0000001fff0b7819 */ /* 0x000fe200000114f6 */
[----:B------:R-:W-:-:S04]  /*12440*/  IMAD.IADD R2, R17, 0x1, -R2 ;  /* 0x0000000111027824 */ /* 0x000fc800078e0a02 */
[C---:B------:R-:W-:Y:S02]  /*12450*/  IMAD.SHL.U32 R0, R2.reuse, 0x8, RZ ;  /* 0x0000000802007824 */ /* 0x040fe400078e00ff */
[----:B------:R-:W-:-:S03]  /*12460*/  IMAD R28, R2, 0x10, R48 ;  /* 0x00000010021c7824 */ /* 0x000fc600078e0230 */
[----:B------:R-:W-:Y:S01]  /*12470*/  SHF.R.S32.HI R80, RZ, 0x1f, R0 ;  /* 0x0000001fff507819 */ /* 0x000fe20000011400 */
[----:B------:R-:W-:Y:S05]  /*12480*/  @!P0 BRA `(.L_x_319) ;  /* 0x000020d000008947 */ /* 0x000fea0003800000 */
[----:B------:R-:W2:Y:S04]  /*12490*/  LDL R7, [R1+0x20] ;  /* 0x0000200001077983 */ /* 0x000ea80000100800 */
[----:B------:R-:W3:Y:S01]  /*124a0*/  LDL R15, [R1+0x28] ;  /* 0x00002800010f7983 */ /* 0x000ee20000100800 */
[----:B------:R-:W-:Y:S01]  /*124b0*/  LEA.HI R10, R14, R17, RZ, 0x2 ;  /* 0x000000110e0a7211 */ /* 0x000fe200078f10ff */
[----:B------:R-:W-:Y:S01]  /*124c0*/  WARPSYNC 0xffffffff ;  /* 0xffffffff00007948 */ /* 0x000fe20003800000 */
[----:B------:R-:W-:Y:S01]  /*124d0*/  IMAD.MOV.U32 R9, RZ, RZ, -0x10 ;  /* 0xfffffff0ff097424 */ /* 0x000fe200078e00ff */
[----:B------:R-:W4:Y:S01]  /*124e0*/  LDL R13, [R1+0x30] ;  /* 0x00003000010d7983 */ /* 0x000f220000100800 */
[----:B------:R-:W-:Y:S01]  /*124f0*/  SHF.R.S32.HI R4, RZ, 0x1f, R10 ;  /* 0x0000001fff047819 */ /* 0x000fe2000001140a */
[----:B------:R-:W-:Y:S01]  /*12500*/  IMAD.MOV.U32 R8, RZ, RZ, 0x20 ;  /* 0x00000020ff087424 */ /* 0x000fe200078e00ff */
[----:B------:R-:W-:Y:S01]  /*12510*/  F2FP.BF16.PACK_AB R3, R73, R72 ;  /* 0x000000484903723e */ /* 0x000fe200000010ff */
[----:B------:R-:W3:Y:S01]  /*12520*/  LDL R12, [R1+0x34] ;  /* 0x00003400010c7983 */ /* 0x000ee20000100800 */
[----:B------:R-:W-:-:S02]  /*12530*/  LEA.HI R4, R4, R240, RZ, 0x3 ;  /* 0x000000f004047211 */ /* 0x000fc400078f18ff */
[----:B------:R-:W-:Y:S01]  /*12540*/  F2FP.BF16.PACK_AB R6, R105, R104 ;  /* 0x000000686906723e */ /* 0x000fe200000010ff */
[----:B------:R-:W-:Y:S01]  /*12550*/  BAR.SYNC.DEFER_BLOCKING 0x1, 0x80 ;  /* 0x0042000000007b1d */ /* 0x000fe20000010000 */
[----:B------:R-:W-:Y:S02]  /*12560*/  LOP3.LUT R4, R4, 0xfffffff8, RZ, 0xc0, !PT ;  /* 0xfffffff804047812 */ /* 0x000fe400078ec0ff */
[----:B------:R-:W-:-:S03]  /*12570*/  F2FP.BF16.PACK_AB R5, R75, R74 ;  /* 0x0000004a4b05723e */ /* 0x000fc600000010ff */
[----:B------:R-:W-:-:S05]  /*12580*/  IMAD.IADD R4, R240, 0x1, -R4 ;  /* 0x00000001f0047824 */ /* 0x000fca00078e0a04 */
[----:B------:R-:W-:-:S04]  /*12590*/  LOP3.LUT R2, R4, 0x1, RZ, 0xc0, !PT ;  /* 0x0000000104027812 */ /* 0x000fc800078ec0ff */
[----:B------:R-:W-:-:S04]  /*125a0*/  ISETP.NE.U32.AND P0, PT, R2, 0x1, PT ;  /* 0x000000010200780c */ /* 0x000fc80003f05070 */
[----:B------:R-:W-:Y:S02]  /*125b0*/  SEL R9, R9, 0x10, !P0 ;  /* 0x0000001009097807 */ /* 0x000fe40004000000 */
[----:B------:R-:W-:Y:S02]  /*125c0*/  LOP3.LUT P0, RZ, R4, 0x2, RZ, 0xc0, !PT ;  /* 0x0000000204ff7812 */ /* 0x000fe4000780c0ff */
[----:B------:R-:W-:Y:S02]  /*125d0*/  F2FP.BF16.PACK_AB R4, R39, R38 ;  /* 0x000000262704723e */ /* 0x000fe400000010ff */
[----:B------:R-:W-:Y:S02]  /*125e0*/  SEL R8, R8, 0xffffffe0, !P0 ;  /* 0xffffffe008087807 */ /* 0x000fe40004000000 */
[----:B------:R-:W-:-:S04]  /*125f0*/  ISETP.NE.U32.AND P2, PT, RZ, c[0x0][0x500], PT ;  /* 0x00014000ff007a0c */ /* 0x000fc80003f45070 */
[----:B------:R-:W-:Y:S01]  /*12600*/  ISETP.NE.AND.EX P2, PT, RZ, c[0x0][0x504], PT, P2 ;  /* 0x00014100ff007a0c */ /* 0x000fe20003f45320 */
[----:B--2---:R-:W-:Y:S01]  /*12610*/  IMAD.IADD R2, R7, 0x1, R9 ;  /* 0x0000000107027824 */ /* 0x004fe200078e0209 */
[----:B------:R2:W-:Y:S04]  /*12620*/  STS [R7], R3 ;  /* 0x0000000307007388 */ /* 0x0005e80000000800 */
[----:B------:R-:W-:Y:S04]  /*12630*/  STS [R7+0x400], R6 ;  /* 0x0004000607007388 */ /* 0x000fe80000000800 */
[----:B------:R1:W-:Y:S01]  /*12640*/  STS [R2], R5 ;  /* 0x0000000502007388 */ /* 0x0003e20000000800 */
[----:B--2---:R-:W-:-:S05]  /*12650*/  F2FP.BF16.PACK_AB R3, R113, R112 ;  /* 0x000000707103723e */ /* 0x004fca00000010ff */
[----:B------:R2:W-:Y:S01]  /*12660*/  STS [R2+0x400], R3 ;  /* 0x0004000302007388 */ /* 0x0005e20000000800 */
[----:B-1----:R-:W-:-:S05]  /*12670*/  F2FP.BF16.PACK_AB R5, R53, R52 ;  /* 0x000000343505723e */ /* 0x002fca00000010ff */
[----:B------:R1:W-:Y:S01]  /*12680*/  STS [R7+0x2000], R5 ;  /* 0x0020000507007388 */ /* 0x0003e20000000800 */
[----:B------:R-:W-:-:S03]  /*12690*/  F2FP.BF16.PACK_AB R6, R121, R120 ;  /* 0x000000787906723e */ /* 0x000fc600000010ff */
[----:B------:R3:W-:Y:S01]  /*126a0*/  STS [R7+0x2400], R4 ;  /* 0x0024000407007388 */ /* 0x0007e20000000800 */
[----:B--2---:R-:W-:-:S05]  /*126b0*/  F2FP.BF16.PACK_AB R3, R41, R40 ;  /* 0x000000282903723e */ /* 0x004fca00000010ff */
[----:B------:R2:W-:Y:S01]  /*126c0*/  STS [R2+0x2000], R3 ;  /* 0x0020000302007388 */ /* 0x0005e20000000800 */
[----:B-1----:R-:W-:Y:S02]  /*126d0*/  F2FP.BF16.PACK_AB R5, R85, R84 ;  /* 0x000000545505723e */ /* 0x002fe400000010ff */
[----:B---3--:R-:W-:-:S03]  /*126e0*/  F2FP.BF16.PACK_AB R4, R77, R76 ;  /* 0x0000004c4d04723e */ /* 0x008fc600000010ff */
[----:B------:R1:W-:Y:S01]  /*126f0*/  STS [R2+0x2400], R5 ;  /* 0x0024000502007388 */ /* 0x0003e20000000800 */
[----:B--2---:R-:W-:Y:S01]  /*12700*/  IMAD.IADD R3, R7, 0x1, R8 ;  /* 0x0000000107037824 */ /* 0x004fe200078e0208 */
[----:B------:R-:W-:-:S04]  /*12710*/  F2FP.BF16.PACK_AB R7, R43, R42 ;  /* 0x0000002a2b07723e */ /* 0x000fc800000010ff */
[----:B------:R2:W-:Y:S01]  /*12720*/  STS [R3], R4 ;  /* 0x0000000403007388 */ /* 0x0005e20000000800 */
[----:B-1----:R-:W-:Y:S01]  /*12730*/  F2FP.BF16.PACK_AB R5, R79, R78 ;  /* 0x0000004e4f05723e */ /* 0x002fe200000010ff */
[----:B------:R-:W-:Y:S02]  /*12740*/  IMAD.IADD R2, R2, 0x1, R8 ;  /* 0x0000000102027824 */ /* 0x000fe400078e0208 */
[----:B------:R1:W-:Y:S04]  /*12750*/  STS [R3+0x400], R6 ;  /* 0x0004000603007388 */ /* 0x0003e80000000800 */
[----:B------:R3:W-:Y:S01]  /*12760*/  STS [R2], R5 ;  /* 0x0000000502007388 */ /* 0x0007e20000000800 */
[----:B--2---:R-:W-:Y:S02]  /*12770*/  F2FP.BF16.PACK_AB R4, R123, R122 ;  /* 0x0000007a7b04723e */ /* 0x004fe400000010ff */
[----:B-1----:R-:W-:-:S03]  /*12780*/  F2FP.BF16.PACK_AB R6, R69, R68 ;  /* 0x000000444506723e */ /* 0x002fc600000010ff */
[----:B------:R1:W-:Y:S01]  /*12790*/  STS [R2+0x400], R4 ;  /* 0x0004000402007388 */ /* 0x0003e20000000800 */
[----:B---3--:R-:W-:-:S03]  /*127a0*/  F2FP.BF16.PACK_AB R5, R45, R44 ;  /* 0x0000002c2d05723e */ /* 0x008fc600000010ff */
[----:B------:R-:W-:Y:S04]  /*127b0*/  STS [R3+0x2000], R7 ;  /* 0x0020000703007388 */ /* 0x000fe80000000800 */
[----:B------:R2:W-:Y:S04]  /*127c0*/  STS [R3+0x2400], R6 ;  /* 0x0024000603007388 */ /* 0x0005e80000000800 */
[----:B------:R3:W-:Y:S01]  /*127d0*/  STS [R2+0x2000], R5 ;  /* 0x0020000502007388 */ /* 0x0007e20000000800 */
[----:B-1----:R-:W-:Y:S02]  /*127e0*/  F2FP.BF16.PACK_AB R4, R63, R62 ;  /* 0x0000003e3f04723e */ /* 0x002fe400000010ff */
[----:B--2---:R-:W-:-:S03]  /*127f0*/  F2FP.BF16.PACK_AB R3, R67, R66 ;  /* 0x000000424303723e */ /* 0x004fc600000010ff */
[----:B------:R1:W-:Y:S01]  /*12800*/  STS [R2+0x2400], R4 ;  /* 0x0024000402007388 */ /* 0x0003e20000000800 */
[----:B------:R-:W-:-:S03]  /*12810*/  F2FP.BF16.PACK_AB R7, R97, R96 ;  /* 0x000000606107723e */ /* 0x000fc600000010ff */
[----:B------:R2:W-:Y:S01]  /*12820*/  STS [R15], R3 ;  /* 0x000000030f007388 */ /* 0x0005e20000000800 */
[----:B------:R-:W-:Y:S02]  /*12830*/  F2FP.BF16.PACK_AB R6, R59, R58 ;  /* 0x0000003a3b06723e */ /* 0x000fe400000010ff */
[----:B---3--:R-:W-:Y:S02]  /*12840*/  F2FP.BF16.PACK_AB R5, R61, R60 ;  /* 0x0000003c3d05723e */ /* 0x008fe400000010ff */
[----:B-1----:R-:W-:Y:S01]  /*12850*/  F2FP.BF16.PACK_AB R4, R129, R128 ;  /* 0x000000808104723e */ /* 0x002fe200000010ff */
[----:B------:R-:W-:Y:S02]  /*12860*/  IMAD.IADD R2, R9, 0x1, R15 ;  /* 0x0000000109027824 */ /* 0x000fe400078e020f */
[----:B------:R-:W3:Y:S01]  /*12870*/  LDL.LU R9, [R1+0x18] ;  /* 0x0000180001097983 */ /* 0x000ee20000300800 */
[----:B--2---:R-:W-:-:S03]  /*12880*/  F2FP.BF16.PACK_AB R3, R99, R98 ;  /* 0x000000626303723e */ /* 0x004fc600000010ff */
[----:B------:R1:W-:Y:S04]  /*12890*/  STS [R15+0x400], R4 ;  /* 0x000400040f007388 */ /* 0x0003e80000000800 */
[----:B------:R2:W-:Y:S04]  /*128a0*/  STS [R2+0x400], R3 ;  /* 0x0004000302007388 */ /* 0x0005e80000000800 */
[----:B------:R-:W-:Y:S04]  /*128b0*/  STS [R2], R7 ;  /* 0x0000000702007388 */ /* 0x000fe80000000800 */
[----:B------:R4:W-:Y:S04]  /*128c0*/  STS [R15+0x2000], R6 ;  /* 0x002000060f007388 */ /* 0x0009e80000000800 */
[----:B------:R4:W-:Y:S01]  /*128d0*/  STS [R15+0x2400], R5 ;  /* 0x002400050f007388 */ /* 0x0009e20000000800 */
[----:B-1----:R-:W-:-:S02]  /*128e0*/  F2FP.BF16.PACK_AB R4, R55, R54 ;  /* 0x000000363704723e */ /* 0x002fc400000010ff */
[----:B--2---:R-:W-:-:S03]  /*128f0*/  F2FP.BF16.PACK_AB R3, R57, R56 ;  /* 0x000000383903723e */ /* 0x004fc600000010ff */
[----:B------:R1:W-:Y:S04]  /*12900*/  STS [R2+0x2000], R4 ;  /* 0x0020000402007388 */ /* 0x0003e80000000800 */
[----:B------:R2:W-:Y:S01]  /*12910*/  STS [R2+0x2400], R3 ;  /* 0x0024000302007388 */ /* 0x0005e20000000800 */
[----:B----4-:R-:W-:Y:S01]  /*12920*/  IMAD.IADD R6, R8, 0x1, R2 ;  /* 0x0000000108067824 */ /* 0x010fe200078e0202 */
[----:B------:R-:W-:Y:S02]  /*12930*/  F2FP.BF16.PACK_AB R5, R35, R34 ;  /* 0x000000222305723e */ /* 0x000fe400000010ff */
[----:B-1----:R-:W-:Y:S02]  /*12940*/  F2FP.BF16.PACK_AB R4, R83, R82 ;  /* 0x000000525304723e */ /* 0x002fe400000010ff */
[----:B--2---:R-:W-:-:S02]  /*12950*/  F2FP.BF16.PACK_AB R3, R87, R86 ;  /* 0x000000565703723e */ /* 0x004fc400000010ff */
[----:B------:R-:W-:Y:S01]  /*12960*/  F2FP.BF16.PACK_AB R2, R65, R64 ;  /* 0x000000404102723e */ /* 0x000fe200000010ff */
[----:B------:R1:W-:Y:S04]  /*12970*/  STS [R13], R4 ;  /* 0x000000040d007388 */ /* 0x0003e80000000800 */
[----:B------:R2:W-:Y:S04]  /*12980*/  STS [R13+0x400], R3 ;  /* 0x000400030d007388 */ /* 0x0005e80000000800 */
[----:B------:R4:W-:Y:S01]  /*12990*/  STS [R6], R2 ;  /* 0x0000000206007388 */ /* 0x0009e20000000800 */
[----:B-1----:R-:W-:-:S02]  /*129a0*/  F2FP.BF16.PACK_AB R4, R71, R70 ;  /* 0x000000464704723e */ /* 0x002fc400000010ff */
[----:B--2---:R-:W-:-:S03]  /*129b0*/  F2FP.BF16.PACK_AB R3, R47, R46 ;  /* 0x0000002e2f03723e */ /* 0x004fc600000010ff */
[----:B------:R-:W-:Y:S01]  /*129c0*/  STS [R12+0x400], R4 ;  /* 0x000400040c007388 */ /* 0x000fe20000000800 */
[----:B----4-:R-:W-:-:S03]  /*129d0*/  F2FP.BF16.PACK_AB R2, R51, R50 ;  /* 0x000000323302723e */ /* 0x010fc600000010ff */
[----:B------:R-:W-:Y:S04]  /*129e0*/  STS [R13+0x2000], R3 ;  /* 0x002000030d007388 */ /* 0x000fe80000000800 */
[----:B------:R1:W-:Y:S04]  /*129f0*/  STS [R13+0x2400], R2 ;  /* 0x002400020d007388 */ /* 0x0003e80000000800 */
[----:B------:R2:W-:Y:S01]  /*12a00*/  STS [R6+0x2000], R5 ;  /* 0x0020000506007388 */ /* 0x0005e20000000800 */
[----:B-1----:R-:W-:-:S05]  /*12a10*/  F2FP.BF16.PACK_AB R2, R37, R36 ;  /* 0x000000242502723e */ /* 0x002fca00000010ff */
[----:B------:R1:W-:Y:S01]  /*12a20*/  STS [R12+0x2400], R2 ;  /* 0x002400020c007388 */ /* 0x0003e20000000800 */
[----:B--2---:R-:W-:Y:S02]  /*12a30*/  IMAD.MOV.U32 R6, RZ, RZ, 0x4 ;  /* 0x00000004ff067424 */ /* 0x004fe400078e00ff */
[----:B------:R-:W-:Y:S02]  /*12a40*/  IMAD.MOV.U32 R3, RZ, RZ, RZ ;  /* 0x000000ffff037224 */ /* 0x000fe400078e00ff */
[----:B------:R-:W-:Y:S01]  /*12a50*/  IMAD.WIDE R6, R246, R6, c[0x0][0x500] ;  /* 0x00014000f6067625 */ /* 0x000fe200078e0206 */
[----:B------:R-:W-:Y:S06]  /*12a60*/  BAR.SYNC.DEFER_BLOCKING 0x1, 0x80 ;  /* 0x0042000000007b1d */ /* 0x000fec0000010000 */
[----:B------:R1:W5:Y:S01]  /*12a70*/  @P2 LDG.E R3, [R6.64] ;  /* 0x0000000806032981 */ /* 0x000362000c1e1900 */
[----:B------:R-:W-:-:S04]  /*12a80*/  ISETP.NE.U32.AND P0, PT, RZ, c[0x0][0x508], PT ;  /* 0x00014200ff007a0c */ /* 0x000fc80003f05070 */
[----:B------:R-:W-:Y:S01]  /*12a90*/  ISETP.NE.AND.EX P1, PT, RZ, c[0x0][0x50c], PT, P0 ;  /* 0x00014300ff007a0c */ /* 0x000fe20003f25300 */
[----:B------:R-:W-:-:S12]  /*12aa0*/  IMAD.MOV.U32 R15, RZ, RZ, c[0x0][0x388] ;  /* 0x0000e200ff0f7624 */ /* 0x000fd800078e00ff */
[----:B------:R-:W-:-:S04]  /*12ab0*/  @P1 LEA R4, P0, R246, c[0x0][0x508], 0x2 ;  /* 0x00014200f6041a11 */ /* 0x000fc800078010ff */
[----:B------:R-:W-:-:S05]  /*12ac0*/  @P1 LEA.HI.X R5, R246, c[0x0][0x50c], R11, 0x2, P0 ;  /* 0x00014300f6051a11 */ /* 0x000fca00000f140b */
[----:B------:R2:W5:Y:S01]  /*12ad0*/  @P1 LDG.E R15, [R4.64] ;  /* 0x00000008040f1981 */ /* 0x000562000c1e1900 */
[----:B---3--:R-:W-:-:S04]  /*12ae0*/  ISETP.NE.AND P0, PT, R9, RZ, PT ;  /* 0x000000ff0900720c */ /* 0x008fc80003f05270 */
[----:B--2---:R-:W-:Y:S01]  /*12af0*/  SEL R4, R9, c[0x0][0x3d4], P0 ;  /* 0x0000f50009047a07 */ /* 0x004fe20000000000 */
[----:B------:R-:W-:Y:S05]  /*12b00*/  @P1 BRA `(.L_x_320) ;  /* 0x0000004000001947 */ /* 0x000fea0003800000 */
[----:B-1----:R-:W-:Y:S05]  /*12b10*/  @!P2 BRA `(.L_x_320) ;  /* 0x000000300000a947 */ /* 0x002fea0003800000 */
[----:B------:R1:W2:Y:S04]  /*12b20*/  LDG.E R2, [R6.64] ;  /* 0x0000000806027981 */ /* 0x0002a8000c1e1900 */
[----:B-1----:R-:W2:Y:S02]  /*12b30*/  LDG.E R6, [R6.64+0x4] ;  /* 0x0000040806067981 */ /* 0x002ea4000c1e1900 */
[----:B--2--5:R-:W-:Y:S02]  /*12b40*/  IADD3 R15, -R2, R6, RZ ;  /* 0x00000006020f7210 */ /* 0x024fe40007ffe1ff */
.L_x_320:
[----:B-1----:R-:W2:Y:S04]  /*12b50*/  LDL R81, [R1+0x4] ;  /* 0x0000040001517983 */ /* 0x002ea80000100800 */
[----:B------:R-:W3:Y:S04]  /*12b60*/  LDL R29, [R1+0x10] ;  /* 0x00001000011d7983 */ /* 0x000ee80000100800 */
[----:B------:R-:W4:Y:S01]  /*12b70*/  LDL R16, [R1+0x1c] ;  /* 0x00001c0001107983 */ /* 0x000f220000100800 */
[----:B------:R-:W-:Y:S01]  /*12b80*/  IMAD.MOV.U32 R9, RZ, RZ, 0x368 ;  /* 0x00000368ff097424 */ /* 0x000fe200078e00ff */
[----:B------:R-:W-:-:S04]  /*12b90*/  ISETP.GT.AND P2, PT, R4, 0x1, PT ;  /* 0x000000010400780c */ /* 0x000fc80003f44270 */
[----:B------:R-:W-:-:S04]  /*12ba0*/  SEL R9, R9, 0x328, P2 ;  /* 0x0000032809097807 */ /* 0x000fc80001000000 */
[----:B------:R-:W1:Y:S01]  /*12bb0*/  LDC.64 R12, c[0x0][R9+0x170] ;  /* 0x00005c00090c7b82 */ /* 0x000e620000000a00 */
[----:B------:R-:W-:-:S07]  /*12bc0*/  LEA.HI R8, R14, R17, RZ, 0x5 ;  /* 0x000000110e087211 */ /* 0x000fce00078f28ff */
[----:B------:R1:W3:Y:S01]  /*12bd0*/  LDC.64 R22, c[0x0][R9+0x168] ;  /* 0x00005a0009167b82 */ /* 0x0002e20000000a00 */
[----:B------:R-:W-:Y:S02]  /*12be0*/  LOP3.LUT R4, R10, 0xfffffffc, RZ, 0xc0, !PT ;  /* 0xfffffffc0a047812 */ /* 0x000fe400078ec0ff */
[--C-:B------:R-:W-:Y:S02]  /*12bf0*/  SHF.R.S32.HI R5, RZ, 0x5, R8.reuse ;  /* 0x00000005ff057819 */ /* 0x100fe40000011408 */
[----:B------:R-:W-:-:S03]  /*12c00*/  SHF.R.S32.HI R6, RZ, 0x1f, R8 ;  /* 0x0000001fff067819 */ /* 0x000fc60000011408 */
[----:B------:R1:W2:Y:S01]  /*12c10*/  LDC.64 R24, c[0x0][R9+0x178] ;  /* 0x00005e0009187b82 */ /* 0x0002a20000000a00 */
[----:B------:R-:W-:Y:S01]  /*12c20*/  LOP3.LUT R8, R8, 0xffffffe0, RZ, 0xc0, !PT ;  /* 0xffffffe008087812 */ /* 0x000fe200078ec0ff */
[----:B------:R-:W-:Y:S01]  /*12c30*/  IMAD.IADD R4, R17, 0x1, -R4 ;  /* 0x0000000111047824 */ /* 0x000fe200078e0a04 */
[----:B------:R-:W-:-:S03]  /*12c40*/  LEA.HI R6, R6, R5, RZ, 0x2 ;  /* 0x0000000506067211 */ /* 0x000fc600078f10ff */
[----:B------:R-:W-:Y:S01]  /*12c50*/  IMAD.IADD R19, R17, 0x1, -R8 ;  /* 0x0000000111137824 */ /* 0x000fe200078e0a08 */
[----:B------:R-:W-:Y:S01]  /*12c60*/  LEA.HI R2, R4, R4, RZ, 0x1 ;  /* 0x0000000404027211 */ /* 0x000fe200078f08ff */
[----:B------:R1:W2:Y:S01]  /*12c70*/  LDC.64 R20, c[0x0][R9+0x160] ;  /* 0x0000580009147b82 */ /* 0x0002a20000000a00 */
[----:B------:R-:W-:Y:S02]  /*12c80*/  LOP3.LUT R6, R6, 0xffffffc, RZ, 0xc0, !PT ;  /* 0x0ffffffc06067812 */ /* 0x000fe400078ec0ff */
[----:B------:R-:W-:Y:S02]  /*12c90*/  SHF.R.S32.HI R26, RZ, 0x1f, R19 ;  /* 0x0000001fff1a7819 */ /* 0x000fe40000011413 */
[C---:B------:R-:W-:Y:S01]  /*12ca0*/  LOP3.LUT R7, R2.reuse, 0x1ffffffe, RZ, 0xc0, !PT ;  /* 0x1ffffffe02077812 */ /* 0x040fe200078ec0ff */
[----:B------:R-:W-:Y:S01]  /*12cb0*/  IMAD.SHL.U32 R2, R2, 0x20, RZ ;  /* 0x0000002002027824 */ /* 0x000fe200078e00ff */
[----:B------:R-:W-:Y:S01]  /*12cc0*/  LEA.HI R26, R26, R19, RZ, 0x2 ;  /* 0x000000131a1a7211 */ /* 0x000fe200078f10ff */
[----:B------:R-:W-:Y:S01]  /*12cd0*/  IMAD.IADD R6, R5, 0x1, -R6 ;  /* 0x0000000105067824 */ /* 0x000fe200078e0a06 */
[----:B------:R-:W-:Y:S01]  /*12ce0*/  ISETP.NE.U32.AND P0, PT, RZ, c[0x0][0x500], PT ;  /* 0x00014000ff007a0c */ /* 0x000fe20003f05070 */
[----:B------:R-:W-:Y:S01]  /*12cf0*/  IMAD.IADD R7, R4, 0x1, -R7 ;  /* 0x0000000104077824 */ /* 0x000fe200078e0a07 */
[----:B------:R-:W-:Y:S01]  /*12d00*/  LOP3.LUT R2, R2, 0xffffffc0, RZ, 0xc0, !PT ;  /* 0xffffffc002027812 */ /* 0x000fe200078ec0ff */
[----:B------:R-:W-:Y:S01]  /*12d10*/  IMAD.MOV.U32 R5, RZ, RZ, c[0x0][0x4e8] ;  /* 0x00013a00ff057624 */ /* 0x000fe200078e00ff */
[----:B------:R-:W-:-:S02]  /*12d20*/  SHF.R.S32.HI R4, RZ, 0x2, R26 ;  /* 0x00000002ff047819 */ /* 0x000fc4000001141a */
[----:B------:R-:W-:Y:S01]  /*12d30*/  ISETP.NE.AND.EX P0, PT, RZ, c[0x0][0x504], PT, P0 ;  /* 0x00014100ff007a0c */ /* 0x000fe20003f05300 */
[----:B------:R-:W-:Y:S01]  /*12d40*/  IMAD R7, R7, 0x8, R2 ;  /* 0x0000000807077824 */ /* 0x000fe200078e0202 */
[----:B------:R-:W-:Y:S01]  /*12d50*/  ISETP.NE.AND P5, PT, R5, 0x1, PT ;  /* 0x000000010500780c */ /* 0x000fe20003fa5270 */
[----:B------:R-:W-:Y:S01]  /*12d60*/  IMAD R17, R6, 0x10, R4 ;  /* 0x0000001006117824 */ /* 0x000fe200078e0204 */
[----:B------:R-:W-:-:S03]  /*12d70*/  SEL R2, R246, RZ, !P0 ;  /* 0x000000fff6027207 */ /* 0x000fc60004000000 */
[----:B------:R-:W-:Y:S01]  /*12d80*/  IMAD.IADD R7, R17, 0x1, R7 ;  /* 0x0000000111077824 */ /* 0x000fe200078e0207 */
[----:B------:R-:W-:Y:S01]  /*12d90*/  SEL R5, R11, RZ, !P0 ;  /* 0x000000ff0b057207 */ /* 0x000fe20004000000 */
[----:B-1----:R-:W-:-:S04]  /*12da0*/  IMAD R4, R13, R2, RZ ;  /* 0x000000020d047224 */ /* 0x002fc800078e02ff */
[C---:B------:R-:W-:Y:S02]  /*12db0*/  IMAD R6, R12.reuse, R5, R4 ;  /* 0x000000050c067224 */ /* 0x040fe400078e0204 */
[----:B------:R-:W-:-:S04]  /*12dc0*/  IMAD.WIDE.U32 R8, R12, R2, RZ ;  /* 0x000000020c087225 */ /* 0x000fc800078e00ff */
[----:B------:R-:W-:Y:S01]  /*12dd0*/  IMAD.IADD R13, R9, 0x1, R6 ;  /* 0x00000001090d7824 */ /* 0x000fe200078e0206 */
[----:B------:R-:W-:-:S04]  /*12de0*/  LOP3.LUT R245, R245, 0xfffffffd, RZ, 0xc0, !PT ;  /* 0xfffffffdf5f57812 */ /* 0x000fc800078ec0ff */
[----:B------:R-:W-:Y:S01]  /*12df0*/  LOP3.LUT R245, R245, 0xfffffffe, RZ, 0xc0, !PT ;  /* 0xfffffffef5f57812 */ /* 0x000fe200078ec0ff */
[----:B--2---:R-:W-:-:S04]  /*12e00*/  IMAD R7, R81, 0x80, R7 ;  /* 0x0000008051077824 */ /* 0x004fc800078e0207 */
[----:B------:R-:W-:-:S04]  /*12e10*/  @P5 IMAD.HI.U32 R5, R7, c[0x0][0x4ec], RZ ;  /* 0x00013b0007055a27 */ /* 0x000fc800078e00ff */
[----:B---3--:R-:W-:-:S04]  /*12e20*/  IMAD.WIDE.U32 R10, R22, R29, RZ ;  /* 0x0000001d160a7225 */ /* 0x008fc800078e00ff */
[----:B------:R-:W-:Y:S01]  /*12e30*/  IMAD.MOV.U32 R4, RZ, RZ, R7 ;  /* 0x000000ffff047224 */ /* 0x000fe200078e0007 */
[----:B------:R-:W-:Y:S01]  /*12e40*/  @P5 SHF.R.U32.HI R4, RZ, c[0x0][0x4f0], R5 ;  /* 0x00013c00ff045a19 */ /* 0x000fe20000011605 */
[----:B------:R-:W-:Y:S01]  /*12e50*/  IMAD R12, R23, R29, RZ ;  /* 0x0000001d170c7224 */ /* 0x000fe200078e02ff */
[----:B----4-:R-:W-:Y:S02]  /*12e60*/  SEL R5, R16, RZ, P2 ;  /* 0x000000ff10057207 */ /* 0x010fe40001000000 */
[--C-:B-----5:R-:W-:Y:S01]  /*12e70*/  IADD3 R14, P1, P0, R8, R10, R3.reuse ;  /* 0x0000000a080e7210 */ /* 0x120fe2000783e003 */
[----:B------:R-:W-:Y:S01]  /*12e80*/  IMAD.IADD R10, R11, 0x1, R12 ;  /* 0x000000010b0a7824 */ /* 0x000fe200078e020c */
[----:B------:R-:W-:Y:S01]  /*12e90*/  SHF.R.S32.HI R16, RZ, 0x1f, R3 ;  /* 0x0000001fff107819 */ /* 0x000fe20000011403 */
[-C--:B------:R-:W-:Y:S02]  /*12ea0*/  IMAD R6, R25, R5.reuse, RZ ;  /* 0x0000000519067224 */ /* 0x080fe400078e02ff */
[----:B------:R-:W-:Y:S01]  /*12eb0*/  IMAD.WIDE.U32 R8, R24, R5, RZ ;  /* 0x0000000518087225 */ /* 0x000fe200078e00ff */
[----:B------:R-:W-:-:S02]  /*12ec0*/  IADD3.X R11, R13, R10, R16, P1, P0 ;  /* 0x0000000a0d0b7210 */ /* 0x000fc40000fe0410 */
[--C-:B------:R-:W-:Y:S01]  /*12ed0*/  SHF.R.S32.HI R5, RZ, 0x1f, R4.reuse ;  /* 0x0000001fff057819 */ /* 0x100fe20000011404 */
[----:B------:R-:W-:Y:S01]  /*12ee0*/  IMAD.MOV R10, RZ, RZ, -R4 ;  /* 0x000000ffff0a7224 */ /* 0x000fe200078e0a04 */
[----:B------:R-:W-:Y:S01]  /*12ef0*/  IADD3 R8, P1, P0, R4, R14, R8 ;  /* 0x0000000e04087210 */ /* 0x000fe2000783e008 */
[----:B------:R-:W-:Y:S02]  /*12f00*/  IMAD.IADD R6, R9, 0x1, R6 ;  /* 0x0000000109067824 */ /* 0x000fe400078e0206 */
[----:B------:R-:W-:-:S03]  /*12f10*/  IMAD R4, R10, c[0x0][0x4e8], R7 ;  /* 0x00013a000a047a24 */ /* 0x000fc600078e0207 */
[----:B------:R-:W-:Y:S01]  /*12f20*/  IADD3.X R9, R5, R11, R6, P1, P0 ;  /* 0x0000000b05097210 */ /* 0x000fe20000fe0406 */
[----:B------:R-:W-:Y:S01]  /*12f30*/  IMAD R6, R21, R4, RZ ;  /* 0x0000000415067224 */ /* 0x000fe200078e02ff */
[----:B------:R-:W-:-:S03]  /*12f40*/  SHF.R.S32.HI R10, RZ, 0x1f, R4 ;  /* 0x0000001fff0a7819 */ /* 0x000fc60000011404 */
[----:B------:R-:W-:-:S04]  /*12f50*/  IMAD.WIDE.U32 R4, R20, R4, R8 ;  /* 0x0000000414047225 */ /* 0x000fc800078e0008 */
[----:B------:R-:W-:Y:S02]  /*12f60*/  IMAD.MOV.U32 R8, RZ, RZ, c[0x0][0x4a8] ;  /* 0x00012a00ff087624 */ /* 0x000fe400078e00ff */
[----:B------:R-:W-:Y:S02]  /*12f70*/  IMAD R6, R20, R10, R6 ;  /* 0x0000000a14067224 */ /* 0x000fe400078e0206 */
[----:B------:R-:W-:Y:S01]  /*12f80*/  IMAD.MOV.U32 R9, RZ, RZ, c[0x0][0x4ac] ;  /* 0x00012b00ff097624 */ /* 0x000fe200078e00ff */
[----:B------:R-:W-:Y:S01]  /*12f90*/  SEL R8, R8, c[0x0][0x450], P2 ;  /* 0x0001140008087a07 */ /* 0x000fe20001000000 */
[----:B------:R-:W-:-:S03]  /*12fa0*/  IMAD.IADD R5, R5, 0x1, R6 ;  /* 0x0000000105057824 */ /* 0x000fc600078e0206 */
[----:B------:R-:W-:Y:S02]  /*12fb0*/  SEL R9, R9, c[0x0][0x454], P2 ;  /* 0x0001150009097a07 */ /* 0x000fe40001000000 */
[----:B------:R-:W-:-:S04]  /*12fc0*/  LEA R6, P0, R4, R8, 0x2 ;  /* 0x0000000804067211 */ /* 0x000fc800078010ff */
[----:B------:R-:W-:Y:S01]  /*12fd0*/  LEA.HI.X R5, R4, R9, R5, 0x2, P0 ;  /* 0x0000000904057211 */ /* 0x000fe200000f1405 */
[----:B------:R-:W-:Y:S01]  /*12fe0*/  IMAD R4, R15, c[0x0][0x4e8], RZ ;  /* 0x00013a000f047a24 */ /* 0x000fe200078e02ff */
[----:B------:R-:W-:Y:S04]  /*12ff0*/  SHFL.IDX PT, R14, R6, RZ, 0x1c1f ;  /* 0x001c1fff060e7589 */ /* 0x000fe800000e0000 */
[----:B------:R-:W1:Y:S04]  /*13000*/  SHFL.IDX PT, R15, R5, RZ, 0x1c1f ;  /* 0x001c1fff050f7589 */ /* 0x000e6800000e0000 */
[----:B------:R-:W-:Y:S04]  /*13010*/  SHFL.IDX PT, R12, R6, 0x1, 0x1c1f ;  /* 0x003c1f00060c7f89 */ /* 0x000fe800000e0000 */
[----:B------:R-:W2:Y:S04]  /*13020*/  SHFL.IDX PT, R13, R5, 0x1, 0x1c1f ;  /* 0x003c1f00050d7f89 */ /* 0x000ea800000e0000 */
[----:B------:R-:W-:Y:S04]  /*13030*/  SHFL.IDX PT, R11, R5, 0x2, 0x1c1f ;  /* 0x005c1f00050b7f89 */ /* 0x000fe800000e0000 */
[----:B------:R3:W-:Y:S01]  /*13040*/  SHFL.IDX PT, R9, R5, 0x3, 0x1c1f ;  /* 0x007c1f0005097f89 */ /* 0x0007e200000e0000 */
[----:B------:R-:W-:-:S03]  /*13050*/  LOP3.LUT P0, RZ, R19, 0x3, RZ, 0xc0, !PT ;  /* 0x0000000313ff7812 */ /* 0x000fc6000780c0ff */
[----:B------:R-:W4:Y:S04]  /*13060*/  SHFL.IDX PT, R10, R6, 0x2, 0x1c1f ;  /* 0x005c1f00060a7f89 */ /* 0x000f2800000e0000 */
[----:B------:R1:W1:Y:S01]  /*13070*/  SHFL.IDX PT, R8, R6, 0x3, 0x1c1f ;  /* 0x007c1f0006087f89 */ /* 0x00026200000e0000 */
[----:B---3--:R-:W-:-:S05]  /*13080*/  IMAD R5, R81, 0x80, R17 ;  /* 0x0000008051057824 */ /* 0x008fca00078e0211 */
[C---:B------:R-:W-:Y:S02]  /*13090*/  IADD3 R18, R5.reuse, 0x8, RZ ;  /* 0x0000000805127810 */ /* 0x040fe40007ffe0ff */
[CC--:B------:R-:W-:Y:S02]  /*130a0*/  ISETP.GE.OR P4, PT, R5.reuse, R4.reuse, P0 ;  /* 0x000000040500720c */ /* 0x0c0fe40000786670 */
[----:B------:R-:W-:Y:S02]  /*130b0*/  IADD3 R17, R5, 0x40, RZ ;  /* 0x0000004005117810 */ /* 0x000fe40007ffe0ff */
[-C--:B------:R-:W-:Y:S02]  /*130c0*/  ISETP.GE.OR P3, PT, R18, R4.reuse, P0 ;  /* 0x000000041200720c */ /* 0x080fe40000766670 */
[----:B------:R-:W-:Y:S02]  /*130d0*/  ISETP.GE.OR P1, PT, R17, R4, P0 ;  /* 0x000000041100720c */ /* 0x000fe40000726670 */
[----:B-1----:R-:W-:-:S05]  /*130e0*/  IADD3 R6, R5, 0x48, RZ ;  /* 0x0000004805067810 */ /* 0x002fca0007ffe0ff */
[----:B------:R1:W-:Y:S04]  /*130f0*/  @!P4 ST.E [R14.64], R30 ;  /* 0x0000001e0e00c985 */ /* 0x0003e8000c101908 */
[----:B--2---:R1:W-:Y:S01]  /*13100*/  @!P3 ST.E [R12.64], R31 ;  /* 0x0000001f0c00b985 */ /* 0x0043e2000c101908 */
[-C--:B------:R-:W-:Y:S02]  /*13110*/  ISETP.GE.AND P3, PT, R17, R4.reuse, PT ;  /* 0x000000041100720c */ /* 0x080fe40003f66270 */
[CC--:B------:R-:W-:Y:S01]  /*13120*/  ISETP.GE.OR P0, PT, R6.reuse, R4.reuse, P0 ;  /* 0x000000040600720c */ /* 0x0c0fe20000706670 */
[----:B----4-:R1:W-:Y:S01]  /*13130*/  @!P1 ST.E [R10.64], R32 ;  /* 0x000000200a009985 */ /* 0x0103e2000c101908 */
[-C--:B------:R-:W-:Y:S02]  /*13140*/  ISETP.GE.AND P1, PT, R6, R4.reuse, PT ;  /* 0x000000040600720c */ /* 0x080fe40003f26270 */
[----:B------:R-:W-:-:S07]  /*13150*/  ISETP.GE.AND P6, PT, R18, R4, PT ;  /* 0x000000041200720c */ /* 0x000fce0003fc6270 */
[----:B------:R-:W-:Y:S02]  /*13160*/  @P3 LOP3.LUT R245, R245, 0x1, RZ, 0xfc, !PT ;  /* 0x00000001f5f53812 */ /* 0x000fe400078efcff */
[----:B------:R1:W-:Y:S01]  /*13170*/  @!P0 ST.E [R8.64], R27 ;  /* 0x0000001b08008985 */ /* 0x0003e2000c101908 */
[----:B------:R-:W-:Y:S02]  /*13180*/  ISETP.GE.AND P0, PT, R5, R4, PT ;  /* 0x000000040500720c */ /* 0x000fe40003f06270 */
[----:B------:R-:W-:Y:S01]  /*13190*/  @P1 LOP3.LUT R245, R245, 0x2, RZ, 0xfc, !PT ;  /* 0x00000002f5f51812 */ /* 0x000fe200078efcff */
[----:B------:R-:W-:Y:S05]  /*131a0*/  @P2 BRA `(.L_x_321) ;  /* 0x000006c000002947 */ /* 0x000fea0003800000 */
[----:B------:R-:W-:Y:S01]  /*131b0*/  IMAD R16, R16, c[0x0][0x3a0], RZ ;  /* 0x0000e80010107a24 */ /* 0x000fe200078e02ff */
[----:B------:R-:W-:Y:S01]  /*131c0*/  LEA R5, R81, R28, 0x7 ;  /* 0x0000001c51057211 */ /* 0x000fe200078e38ff */
[C---:B------:R-:W-:Y:S01]  /*131d0*/  IMAD.WIDE.U32 R6, R3.reuse, c[0x0][0x3a0], RZ ;  /* 0x0000e80003067a25 */ /* 0x040fe200078e00ff */
[----:B-1----:R-:W-:Y:S01]  /*131e0*/  SHF.R.S32.HI R8, RZ, 0x1f, R2 ;  /* 0x0000001fff087819 */ /* 0x002fe20000011402 */
[----:B------:R1:W2:Y:S02]  /*131f0*/  LDS.128 R20, [R215+0x880] ;  /* 0x00088000d7147984 */ /* 0x0002a40000000c00 */
[----:B------:R-:W-:-:S02]  /*13200*/  IMAD R3, R3, c[0x0][0x3a4], R16 ;  /* 0x0000e90003037a24 */ /* 0x000fc400078e0210 */
[----:B------:R-:W-:Y:S01]  /*13210*/  @P5 IMAD.HI.U32 R9, R5, c[0x0][0x4ec], RZ ;  /* 0x00013b0005095a27 */ /* 0x000fe200078e00ff */
[----:B------:R1:W3:Y:S02]  /*13220*/  LDS.128 R16, [R215+0x80] ;  /* 0x00008000d7107984 */ /* 0x0002e40000000c00 */
[----:B------:R-:W-:Y:S01]  /*13230*/  IADD3 R7, R7, R3, RZ ;  /* 0x0000000307077210 */ /* 0x000fe20007ffe0ff */
[----:B------:R-:W-:Y:S01]  /*13240*/  IMAD R8, R8, c[0x0][0x3f0], RZ ;  /* 0x0000fc0008087a24 */ /* 0x000fe200078e02ff */
[----:B------:R1:W4:Y:S01]  /*13250*/  LDS.128 R24, [R215+0x1080] ;  /* 0x00108000d7187984 */ /* 0x0003220000000c00 */
[----:B------:R-:W-:Y:S02]  /*13260*/  MOV R3, R5 ;  /* 0x0000000500037202 */ /* 0x000fe40000000f00 */
[----:B------:R-:W-:Y:S01]  /*13270*/  IMAD.WIDE.U32 R6, R29, c[0x0][0x3e8], R6 ;  /* 0x0000fa001d067a25 */ /* 0x000fe200078e0006 */
[----:B------:R1:W1:Y:S01]  /*13280*/  LDS.128 R32, [R215+0x2080] ;  /* 0x00208000d7207984 */ /* 0x0002620000000c00 */
[----:B------:R-:W-:-:S02]  /*13290*/  @P5 SHF.R.U32.HI R3, RZ, c[0x0][0x4f0], R9 ;  /* 0x00013c00ff035a19 */ /* 0x000fc40000011609 */
[----:B------:R-:W-:Y:S01]  /*132a0*/  IMAD R7, R29, c[0x0][0x3ec], R7 ;  /* 0x0000fb001d077a24 */ /* 0x000fe200078e0207 */
[----:B------:R1:W1:Y:S01]  /*132b0*/  LDS.128 R36, [R215+0x2880] ;  /* 0x00288000d7247984 */ /* 0x0002620000000c00 */
[C---:B------:R-:W-:Y:S01]  /*132c0*/  IMAD R9, R2.reuse, c[0x0][0x3f4], R8 ;  /* 0x0000fd0002097a24 */ /* 0x040fe200078e0208 */
[----:B------:R-:W-:Y:S01]  /*132d0*/  SHF.R.S32.HI R8, RZ, 0x1f, R3 ;  /* 0x0000001fff087819 */ /* 0x000fe20000011403 */
[----:B------:R-:W-:Y:S01]  /*132e0*/  IMAD.WIDE.U32 R6, R2, c[0x0][0x3f0], R6 ;  /* 0x0000fc0002067a25 */ /* 0x000fe200078e0006 */
[----:B------:R1:W1:Y:S01]  /*132f0*/  LDS.128 R28, [R215+0x1880] ;  /* 0x00188000d71c7984 */ /* 0x0002620000000c00 */
[----:B------:R-:W-:Y:S02]  /*13300*/  IADD3 R2, -R3, RZ, RZ ;  /* 0x000000ff03027210 */ /* 0x000fe40007ffe1ff */
[----:B------:R-:W-:Y:S01]  /*13310*/  IMAD R8, R8, c[0x0][0x3e0], RZ ;  /* 0x0000f80008087a24 */ /* 0x000fe200078e02ff */
[----:B------:R1:W1:Y:S01]  /*13320*/  LDS.128 R40, [R215+0x3080] ;  /* 0x00308000d7287984 */ /* 0x0002620000000c00 */
[----:B------:R-:W-:Y:S01]  /*13330*/  IADD3 R7, R7, R9, RZ ;  /* 0x0000000907077210 */ /* 0x000fe20007ffe0ff */
[----:B------:R-:W-:-:S02]  /*13340*/  IMAD R5, R2, c[0x0][0x4e8], R5 ;  /* 0x00013a0002057a24 */ /* 0x000fc400078e0205 */
[----:B------:R1:W1:Y:S01]  /*13350*/  LDS.128 R44, [R215+0x3880] ;  /* 0x00388000d72c7984 */ /* 0x0002620000000c00 */
        /* <DEDUP_REMOVED lines=8> */
[----:B------:R-:W-:Y:S02]  /*133e0*/  IADD3 R3, R3, R5, RZ ;  /* 0x0000000503037210 */ /* 0x000fe40007ffe0ff */
[----:B------:R-:W-:Y:S02]  /*133f0*/  LEA R5, R81, R48, 0x7 ;  /* 0x0000003051057211 */ /* 0x000fe400078e38ff */
[----:B------:R-:W-:Y:S01]  /*13400*/  LEA.HI.X R6, R2, c[0x0][0x384], R3, 0x1, P0 ;  /* 0x0000e10002067a11 */ /* 0x000fe200000f0c03 */
[----:B------:R-:W-:Y:S05]  /*13410*/  BRA.DIV ~URZ, `(.L_x_322) ;  /* 0x000036427f007947 */ /* 0x000fea000b800000 */
[----:B--234-:R2:W3:Y:S02]  /*13420*/  SHFL.IDX PT, R8, R6, RZ, 0x181f ;  /* 0x00181fff06087589 */ /* 0x01c4e400000e0000 */
.L_x_398:
[----:B------:R-:W-:Y:S05]  /*13430*/  BRA.DIV ~URZ, `(.L_x_323) ;  /* 0x000036927f007947 */ /* 0x000fea000b800000 */
[----:B------:R4:W2:Y:S02]  /*13440*/  SHFL.IDX PT, R2, R7, RZ, 0x181f ;  /* 0x00181fff07027589 */ /* 0x0008a400000e0000 */
.L_x_399:
[----:B------:R-:W-:-:S04]  /*13450*/  ISETP.GE.AND P2, PT, R0, c[0x0][0x3c8], PT ;  /* 0x0000f20000007a0c */ /* 0x000fc80003f46270 */
[----:B------:R-:W-:-:S13]  /*13460*/  ISETP.GE.OR P0, PT, R5, R4, P2 ;  /* 0x000000040500720c */ /* 0x000fda0001706670 */
[----:B--2---:R-:W-:-:S04]  /*13470*/  @!P0 LEA R2, P1, R0, R2, 0x1 ;  /* 0x0000000200028211 */ /* 0x004fc800078208ff */
[----:B---3--:R-:W-:-:S05]  /*13480*/  @!P0 LEA.HI.X R3, R0, R8, R80, 0x1, P1 ;  /* 0x0000000800038211 */ /* 0x008fca00008f0c50 */
[----:B------:R2:W-:Y:S01]  /*13490*/  @!P0 ST.E.128 [R2.64], R16 ;  /* 0x0000001002008985 */ /* 0x0005e2000c101d08 */
[----:B------:R-:W-:Y:S05]  /*134a0*/  BRA.DIV ~URZ, `(.L_x_324) ;  /* 0x000036927f007947 */ /* 0x000fea000b800000 */
[----:B------:R3:W2:Y:S04]  /*134b0*/  SHFL.IDX PT, R8, R6, 0x1, 0x181f ;  /* 0x00381f0006087f89 */ /* 0x0006a800000e0000 */
[----:B--2---:R3:W2:Y:S02]  /*134c0*/  SHFL.IDX PT, R2, R7, 0x1, 0x181f ;  /* 0x00381f0007027f89 */ /* 0x0046a400000e0000 */
.L_x_400:
[----:B------:R-:W-:-:S04]  /*134d0*/  IADD3 R3, R5, 0x10, RZ ;  /* 0x0000001005037810 */ /* 0x000fc80007ffe0ff */
[----:B------:R-:W-:-:S13]  /*134e0*/  ISETP.GE.OR P0, PT, R3, R4, P2 ;  /* 0x000000040300720c */ /* 0x000fda0001706670 */
[----:B--2---:R-:W-:-:S04]  /*134f0*/  @!P0 LEA R2, P1, R0, R2, 0x1 ;  /* 0x0000000200028211 */ /* 0x004fc800078208ff */
[----:B------:R-:W-:-:S05]  /*13500*/  @!P0 LEA.HI.X R3, R0, R8, R80, 0x1, P1 ;  /* 0x0000000800038211 */ /* 0x000fca00008f0c50 */
[----:B------:R2:W-:Y:S01]  /*13510*/  @!P0 ST.E.128 [R2.64], R20 ;  /* 0x0000001402008985 */ /* 0x0005e2000c101d08 */
[----:B------:R-:W-:Y:S05]  /*13520*/  BRA.DIV ~URZ, `(.L_x_325) ;  /* 0x000036e27f007947 */ /* 0x000fea000b800000 */
[----:B------:R2:W3:Y:S02]  /*13530*/  SHFL.IDX PT, R8, R6, 0x2, 0x181f ;  /* 0x00581f0006087f89 */ /* 0x0004e400000e0000 */
.L_x_401:
[----:B------:R-:W-:Y:S05]  /*13540*/  BRA.DIV ~URZ, `(.L_x_326) ;  /* 0x000037327f007947 */ /* 0x000fea000b800000 */
[----:B--2---:R2:W4:Y:S02]  /*13550*/  SHFL.IDX PT, R2, R7, 0x2, 0x181f ;  /* 0x00581f0007027f89 */ /* 0x00452400000e0000 */
.L_x_402:
[----:B------:R-:W-:-:S04]  /*13560*/  IADD3 R3, R5, 0x20, RZ ;  /* 0x0000002005037810 */ /* 0x000fc80007ffe0ff */
[----:B------:R-:W-:-:S13]  /*13570*/  ISETP.GE.OR P0, PT, R3, R4, P2 ;  /* 0x000000040300720c */ /* 0x000fda0001706670 */
[----:B----4-:R-:W-:-:S04]  /*13580*/  @!P0 LEA R2, P1, R0, R2, 0x1 ;  /* 0x0000000200028211 */ /* 0x010fc800078208ff */
[----:B---3--:R-:W-:-:S05]  /*13590*/  @!P0 LEA.HI.X R3, R0, R8, R80, 0x1, P1 ;  /* 0x0000000800038211 */ /* 0x008fca00008f0c50 */
[----:B------:R3:W-:Y:S01]  /*135a0*/  @!P0 ST.E.128 [R2.64], R24 ;  /* 0x0000001802008985 */ /* 0x0007e2000c101d08 */
[----:B------:R-:W-:Y:S05]  /*135b0*/  BRA.DIV ~URZ, `(.L_x_327) ;  /* 0x000037327f007947 */ /* 0x000fea000b800000 */
[----:B------:R4:W2:Y:S04]  /*135c0*/  SHFL.IDX PT, R8, R6, 0x3, 0x181f ;  /* 0x00781f0006087f89 */ /* 0x0008a800000e0000 */
[----:B---3--:R4:W3:Y:S02]  /*135d0*/  SHFL.IDX PT, R2, R7, 0x3, 0x181f ;  /* 0x00781f0007027f89 */ /* 0x0088e400000e0000 */
.L_x_403:
[----:B------:R-:W-:-:S04]  /*135e0*/  IADD3 R3, R5, 0x30, RZ ;  /* 0x0000003005037810 */ /* 0x000fc80007ffe0ff */
[----:B------:R-:W-:-:S13]  /*135f0*/  ISETP.GE.OR P0, PT, R3, R4, P2 ;  /* 0x000000040300720c */ /* 0x000fda0001706670 */
[----:B---3--:R-:W-:-:S04]  /*13600*/  @!P0 LEA R2, P1, R0, R2, 0x1 ;  /* 0x0000000200028211 */ /* 0x008fc800078208ff */
[----:B--2---:R-:W-:-:S05]  /*13610*/  @!P0 LEA.HI.X R3, R0, R8, R80, 0x1, P1 ;  /* 0x0000000800038211 */ /* 0x004fca00008f0c50 */
[----:B-1----:R1:W-:Y:S01]  /*13620*/  @!P0 ST.E.128 [R2.64], R28 ;  /* 0x0000001c02008985 */ /* 0x0023e2000c101d08 */
[----:B------:R-:W-:Y:S05]  /*13630*/  BRA.DIV ~URZ, `(.L_x_328) ;  /* 0x000037827f007947 */ /* 0x000fea000b800000 */
[----:B------:R2:W3:Y:S02]  /*13640*/  SHFL.IDX PT, R8, R6, 0x4, 0x181f ;  /* 0x00981f0006087f89 */ /* 0x0004e400000e0000 */
.L_x_404:
[----:B------:R-:W-:Y:S05]  /*13650*/  BRA.DIV ~URZ, `(.L_x_329) ;  /* 0x000037d27f007947 */ /* 0x000fea000b800000 */
[----:B-1----:R1:W2:Y:S02]  /*13660*/  SHFL.IDX PT, R2, R7, 0x4, 0x181f ;  /* 0x00981f0007027f89 */ /* 0x0022a400000e0000 */
.L_x_405:
[----:B------:R-:W-:-:S04]  /*13670*/  IADD3 R3, R5, 0x40, RZ ;  /* 0x0000004005037810 */ /* 0x000fc80007ffe0ff */
[----:B------:R-:W-:-:S13]  /*13680*/  ISETP.GE.OR P0, PT, R3, R4, P2 ;  /* 0x000000040300720c */ /* 0x000fda0001706670 */
[----:B--2---:R-:W-:-:S04]  /*13690*/  @!P0 LEA R2, P1, R0, R2, 0x1 ;  /* 0x0000000200028211 */ /* 0x004fc800078208ff */
[----:B---3--:R-:W-:-:S05]  /*136a0*/  @!P0 LEA.HI.X R3, R0, R8, R80, 0x1, P1 ;  /* 0x0000000800038211 */ /* 0x008fca00008f0c50 */
[----:B------:R2:W-:Y:S01]  /*136b0*/  @!P0 ST.E.128 [R2.64], R32 ;  /* 0x0000002002008985 */ /* 0x0005e2000c101d08 */
[----:B------:R-:W-:Y:S05]  /*136c0*/  BRA.DIV ~URZ, `(.L_x_330) ;  /* 0x000037d27f007947 */ /* 0x000fea000b800000 */
[----:B------:R3:W1:Y:S04]  /*136d0*/  SHFL.IDX PT, R8, R6, 0x5, 0x181f ;  /* 0x00b81f0006087f89 */ /* 0x00066800000e0000 */
[----:B--2---:R3:W2:Y:S02]  /*136e0*/  SHFL.IDX PT, R2, R7, 0x5, 0x181f ;  /* 0x00b81f0007027f89 */ /* 0x0046a400000e0000 */
.L_x_406:
[----:B------:R-:W-:-:S04]  /*136f0*/  IADD3 R3, R5, 0x50, RZ ;  /* 0x0000005005037810 */ /* 0x000fc80007ffe0ff */
[----:B------:R-:W-:-:S13]  /*13700*/  ISETP.GE.OR P0, PT, R3, R4, P2 ;  /* 0x000000040300720c */ /* 0x000fda0001706670 */
[----:B--2---:R-:W-:-:S04]  /*13710*/  @!P0 LEA R2, P1, R0, R2, 0x1 ;  /* 0x0000000200028211 */ /* 0x004fc800078208ff */
[----:B-1----:R-:W-:-:S05]  /*13720*/  @!P0 LEA.HI.X R3, R0, R8, R80, 0x1, P1 ;  /* 0x0000000800038211 */ /* 0x002fca00008f0c50 */
[----:B------:R1:W-:Y:S01]  /*13730*/  @!P0 ST.E.128 [R2.64], R36 ;  /* 0x0000002402008985 */ /* 0x0003e2000c101d08 */
[----:B------:R-:W-:Y:S05]  /*13740*/  BRA.DIV ~URZ, `(.L_x_331) ;  /* 0x000038227f007947 */ /* 0x000fea000b800000 */
[----:B------:R2:W1:Y:S02]  /*13750*/  SHFL.IDX PT, R8, R6, 0x6, 0x181f ;  /* 0x00d81f0006087f89 */ /* 0x00046400000e0000 */
.L_x_407:
[----:B------:R-:W-:Y:S05]  /*13760*/  BRA.DIV ~URZ, `(.L_x_332) ;  /* 0x000038727f007947 */ /* 0x000fea000b800000 */
[----:B-1----:R1:W2:Y:S02]  /*13770*/  SHFL.IDX PT, R2, R7, 0x6, 0x181f ;  /* 0x00d81f0007027f89 */ /* 0x0022a400000e0000 */
.L_x_408:
[----:B------:R-:W-:-:S04]  /*13780*/  IADD3 R3, R5, 0x60, RZ ;  /* 0x0000006005037810 */ /* 0x000fc80007ffe0ff */
[----:B------:R-:W-:-:S13]  /*13790*/  ISETP.GE.OR P0, PT, R3, R4, P2 ;  /* 0x000000040300720c */ /* 0x000fda0001706670 */
[----:B--2---:R-:W-:-:S04]  /*137a0*/  @!P0 LEA R2, P1, R0, R2, 0x1 ;  /* 0x0000000200028211 */ /* 0x004fc800078208ff */
[----:B------:R-:W-:-:S05]  /*137b0*/  @!P0 LEA.HI.X R3, R0, R8, R80, 0x1, P1 ;  /* 0x0000000800038211 */ /* 0x000fca00008f0c50 */
[----:B------:R2:W-:Y:S01]  /*137c0*/  @!P0 ST.E.128 [R2.64], R40 ;  /* 0x0000002802008985 */ /* 0x0005e2000c101d08 */
[----:B------:R-:W-:Y:S05]  /*137d0*/  BRA.DIV ~URZ, `(.L_x_333) ;  /* 0x000038727f007947 */ /* 0x000fea000b800000 */
[----:B---34-:R-:W3:Y:S04]  /*137e0*/  SHFL.IDX PT, R6, R6, 0x7, 0x181f ;  /* 0x00f81f0006067f89 */ /* 0x018ee800000e0000 */
[----:B--2---:R2:W4:Y:S02]  /*137f0*/  SHFL.IDX PT, R3, R7, 0x7, 0x181f ;  /* 0x00f81f0007037f89 */ /* 0x00452400000e0000 */
.L_x_409:
[----:B------:R-:W-:-:S04]  /*13800*/  IADD3 R2, R5, 0x70, RZ ;  /* 0x0000007005027810 */ /* 0x000fc80007ffe0ff */
[----:B------:R-:W-:-:S13]  /*13810*/  ISETP.GE.OR P0, PT, R2, R4, P2 ;  /* 0x000000040200720c */ /* 0x000fda0001706670 */
[----:B------:R-:W-:Y:S05]  /*13820*/  @P0 BRA `(.L_x_334) ;  /* 0x0000189000000947 */ /* 0x000fea0003800000 */
[----:B----4-:R-:W-:-:S04]  /*13830*/  LEA R2, P0, R0, R3, 0x1 ;  /* 0x0000000300027211 */ /* 0x010fc800078008ff */
[----:B---3--:R-:W-:-:S05]  /*13840*/  LEA.HI.X R3, R0, R6, R80, 0x1, P0 ;  /* 0x0000000600037211 */ /* 0x008fca00000f0c50 */
[----:B------:R3:W-:Y:S01]  /*13850*/  ST.E.128 [R2.64], R44 ;  /* 0x0000002c02007985 */ /* 0x0007e2000c101d08 */
[----:B------:R-:W-:Y:S05]  /*13860*/  BRA `(.L_x_334) ;  /* 0x0000185000007947 */ /* 0x000fea0003800000 */
.L_x_321:
        /* <DEDUP_REMOVED lines=34> */
.L_x_410:
[----:B------:R-:W-:Y:S05]  /*13a90*/  BRA.DIV ~URZ, `(.L_x_336) ;  /* 0x000036f27f007947 */ /* 0x000fea000b800000 */
[----:B------:R3:W4:Y:S02]  /*13aa0*/  SHFL.IDX PT, R2, R21, RZ, 0x1c1f ;  /* 0x001c1fff15027589 */ /* 0x00072400000e0000 */
.L_x_411:
[----:B------:R-:W-:Y:S01]  /*13ab0*/  LOP3.LUT R0, R26, 0x7ffffffc, RZ, 0xc0, !PT ;  /* 0x7ffffffc1a007812 */ /* 0x000fe200078ec0ff */
[----:B------:R-:W-:Y:S04]  /*13ac0*/  BSSY B0, `(.L_x_337) ;  /* 0x0000032000007945 */ /* 0x000fe80003800000 */
[----:B------:R-:W-:-:S04]  /*13ad0*/  IMAD.IADD R0, R19, 0x1, -R0 ;  /* 0x0000000113007824 */ /* 0x000fc800078e0a00 */
[----:B------:R-:W-:-:S05]  /*13ae0*/  IMAD.SHL.U32 R0, R0, 0x2, RZ ;  /* 0x0000000200007824 */ /* 0x000fca00078e00ff */
[C---:B------:R-:W-:Y:S02]  /*13af0*/  IADD3 R10, R0.reuse, 0x38, RZ ;  /* 0x00000038000a7810 */ /* 0x040fe40007ffe0ff */
[C---:B------:R-:W-:Y:S02]  /*13b00*/  IADD3 R9, R0.reuse, 0x10, RZ ;  /* 0x0000001000097810 */ /* 0x040fe40007ffe0ff */
[C---:B------:R-:W-:Y:S02]  /*13b10*/  IADD3 R8, R0.reuse, 0x18, RZ ;  /* 0x0000001800087810 */ /* 0x040fe40007ffe0ff */
[C---:B------:R-:W-:Y:S02]  /*13b20*/  IADD3 R7, R0.reuse, 0x20, RZ ;  /* 0x0000002000077810 */ /* 0x040fe40007ffe0ff */
[C---:B------:R-:W-:Y:S02]  /*13b30*/  IADD3 R6, R0.reuse, 0x28, RZ ;  /* 0x0000002800067810 */ /* 0x040fe40007ffe0ff */
[----:B------:R-:W-:-:S02]  /*13b40*/  IADD3 R5, R0, 0x30, RZ ;  /* 0x0000003000057810 */ /* 0x000fc40007ffe0ff */
[----:B------:R-:W-:Y:S02]  /*13b50*/  IADD3 R4, R0, 0x8, RZ ;  /* 0x0000000800047810 */ /* 0x000fe40007ffe0ff */
[----:B------:R-:W-:Y:S02]  /*13b60*/  SHF.R.S32.HI R24, RZ, 0x1f, R9 ;  /* 0x0000001fff187819 */ /* 0x000fe40000011409 */
[----:B------:R-:W-:Y:S02]  /*13b70*/  SHF.R.S32.HI R23, RZ, 0x1f, R8 ;  /* 0x0000001fff177819 */ /* 0x000fe40000011408 */
[----:B------:R-:W-:Y:S02]  /*13b80*/  SHF.R.S32.HI R26, RZ, 0x1f, R6 ;  /* 0x0000001fff1a7819 */ /* 0x000fe40000011406 */
[----:B------:R-:W-:Y:S02]  /*13b90*/  SHF.R.S32.HI R27, RZ, 0x1f, R5 ;  /* 0x0000001fff1b7819 */ /* 0x000fe40000011405 */
[----:B------:R-:W-:-:S02]  /*13ba0*/  SHF.R.S32.HI R25, RZ, 0x1f, R7 ;  /* 0x0000001fff197819 */ /* 0x000fc40000011407 */
[----:B------:R-:W-:Y:S02]  /*13bb0*/  SHF.R.S32.HI R28, RZ, 0x1f, R10 ;  /* 0x0000001fff1c7819 */ /* 0x000fe4000001140a */
[----:B------:R-:W-:Y:S01]  /*13bc0*/  SHF.R.S32.HI R22, RZ, 0x1f, R4 ;  /* 0x0000001fff167819 */ /* 0x000fe20000011404 */
[----:B------:R-:W-:Y:S05]  /*13bd0*/  @P0 BRA `(.L_x_338) ;  /* 0x0000020000000947 */ /* 0x000fea0003800000 */
[----:B------:R-:W-:Y:S02]  /*13be0*/  ISETP.GE.AND P0, PT, R0, c[0x0][0x3c8], PT ;  /* 0x0000f20000007a0c */ /* 0x000fe40003f06270 */
[----:B------:R-:W-:Y:S02]  /*13bf0*/  ISETP.GE.AND P1, PT, R4, c[0x0][0x3c8], PT ;  /* 0x0000f20004007a0c */ /* 0x000fe40003f26270 */
[----:B------:R-:W-:Y:S02]  /*13c00*/  ISETP.GE.AND P2, PT, R9, c[0x0][0x3c8], PT ;  /* 0x0000f20009007a0c */ /* 0x000fe40003f46270 */
[----:B------:R-:W-:Y:S02]  /*13c10*/  ISETP.GE.AND P5, PT, R8, c[0x0][0x3c8], PT ;  /* 0x0000f20008007a0c */ /* 0x000fe40003fa6270 */
[----:B------:R-:W-:-:S05]  /*13c20*/  ISETP.GE.AND P4, PT, R7, c[0x0][0x3c8], PT ;  /* 0x0000f20007007a0c */ /* 0x000fca0003f86270 */
[----:B--2---:R-:W-:Y:S02]  /*13c30*/  @!P0 IMAD.MOV.U32 R3, RZ, RZ, R13 ;  /* 0x000000ffff038224 */ /* 0x004fe400078e000d */
[-C--:B----4-:R-:W-:Y:S02]  /*13c40*/  @!P1 LEA R14, P3, R4, R2.reuse, 0x2 ;  /* 0x00000002040e9211 */ /* 0x090fe400078610ff */
[----:B------:R-:W-:Y:S02]  /*13c50*/  @!P0 IMAD.WIDE R16, R0, 0x4, R2 ;  /* 0x0000000400108825 */ /* 0x000fe400078e0202 */
[----:B------:R-:W-:Y:S02]  /*13c60*/  @!P1 LEA.HI.X R15, R4, R13, R22, 0x2, P3 ;  /* 0x0000000d040f9211 */ /* 0x000fe400018f1416 */
[----:B------:R-:W-:Y:S01]  /*13c70*/  ISETP.GE.AND P3, PT, R6, c[0x0][0x3c8], PT ;  /* 0x0000f20006007a0c */ /* 0x000fe20003f66270 */
[----:B------:R2:W-:Y:S01]  /*13c80*/  @!P0 ST.E.64 [R16.64], R72 ;  /* 0x0000004810008985 */ /* 0x0005e2000c101b08 */
[----:B------:R-:W-:-:S03]  /*13c90*/  @!P2 LEA R18, P0, R9, R2, 0x2 ;  /* 0x000000020912a211 */ /* 0x000fc600078010ff */
[----:B------:R4:W-:Y:S01]  /*13ca0*/  @!P1 ST.E.64 [R14.64], R74 ;  /* 0x0000004a0e009985 */ /* 0x0009e2000c101b08 */
[----:B------:R-:W-:Y:S02]  /*13cb0*/  @!P2 LEA.HI.X R19, R9, R13, R24, 0x2, P0 ;  /* 0x0000000d0913a211 */ /* 0x000fe400000f1418 */
[----:B------:R-:W-:-:S03]  /*13cc0*/  ISETP.GE.AND P1, PT, R10, c[0x0][0x3c8], PT ;  /* 0x0000f2000a007a0c */ /* 0x000fc60003f26270 */
[----:B------:R-:W-:Y:S01]  /*13cd0*/  @!P2 ST.E.64 [R18.64], R76 ;  /* 0x0000004c1200a985 */ /* 0x000fe2000c101b08 */
[----:B------:R-:W-:Y:S02]  /*13ce0*/  ISETP.GE.AND P2, PT, R5, c[0x0][0x3c8], PT ;  /* 0x0000f20005007a0c */ /* 0x000fe40003f46270 */
[----:B--2---:R-:W-:-:S04]  /*13cf0*/  @!P5 LEA R16, P0, R8, R2, 0x2 ;  /* 0x000000020810d211 */ /* 0x004fc800078010ff */
[----:B------:R-:W-:Y:S02]  /*13d00*/  @!P5 LEA.HI.X R17, R8, R13, R23, 0x2, P0 ;  /* 0x0000000d0811d211 */ /* 0x000fe400000f1417 */
[----:B----4-:R-:W-:-:S03]  /*13d10*/  @!P4 LEA R14, P0, R7, R2, 0x2 ;  /* 0x00000002070ec211 */ /* 0x010fc600078010ff */
[----:B------:R2:W-:Y:S01]  /*13d20*/  @!P5 ST.E.64 [R16.64], R78 ;  /* 0x0000004e1000d985 */ /* 0x0005e2000c101b08 */
[----:B------:R-:W-:-:S05]  /*13d30*/  @!P4 LEA.HI.X R15, R7, R13, R25, 0x2, P0 ;  /* 0x0000000d070fc211 */ /* 0x000fca00000f1419 */
        /* <DEDUP_REMOVED lines=10> */
.L_x_338:
[----:B------:R-:W-:Y:S05]  /*13de0*/  BSYNC B0 ;  /* 0x0000000000007941 */ /* 0x000fea0003800000 */
.L_x_337:
[----:B------:R-:W-:Y:S05]  /*13df0*/  BRA.DIV ~URZ, `(.L_x_339) ;  /* 0x000034027f007947 */ /* 0x000fea000b800000 */
[----:B--2---:R2:W1:Y:S04]  /*13e00*/  SHFL.IDX PT, R13, R20, 0x1, 0x1c1f ;  /* 0x003c1f00140d7f89 */ /* 0x00446800000e0000 */
[----:B----4-:R2:W4:Y:S02]  /*13e10*/  SHFL.IDX PT, R2, R21, 0x1, 0x1c1f ;  /* 0x003c1f0015027f89 */ /* 0x01052400000e0000 */
.L_x_412:
[----:B------:R-:W-:Y:S01]  /*13e20*/  BSSY B0, `(.L_x_340) ;  /* 0x0000022000007945 */ /* 0x000fe20003800000 */
[----:B------:R-:W-:Y:S05]  /*13e30*/  @P6 BRA `(.L_x_341) ;  /* 0x0000020000006947 */ /* 0x000fea0003800000 */
[----:B------:R-:W-:Y:S02]  /*13e40*/  ISETP.GE.AND P1, PT, R0, c[0x0][0x3c8], PT ;  /* 0x0000f20000007a0c */ /* 0x000fe40003f26270 */
[----:B------:R-:W-:Y:S02]  /*13e50*/  ISETP.GE.AND P0, PT, R4, c[0x0][0x3c8], PT ;  /* 0x0000f20004007a0c */ /* 0x000fe40003f06270 */
[----:B------:R-:W-:Y:S02]  /*13e60*/  ISETP.GE.AND P2, PT, R9, c[0x0][0x3c8], PT ;  /* 0x0000f20009007a0c */ /* 0x000fe40003f46270 */
[----:B------:R-:W-:-:S02]  /*13e70*/  ISETP.GE.AND P4, PT, R8, c[0x0][0x3c8], PT ;  /* 0x0000f20008007a0c */ /* 0x000fc40003f86270 */
[----:B------:R-:W-:-:S05]  /*13e80*/  ISETP.GE.AND P5, PT, R7, c[0x0][0x3c8], PT ;  /* 0x0000f20007007a0c */ /* 0x000fca0003fa6270 */
[----:B-1----:R-:W-:Y:S02]  /*13e90*/  @!P1 IMAD.MOV.U32 R3, RZ, RZ, R13 ;  /* 0x000000ffff039224 */ /* 0x002fe400078e000d */
[-C--:B----4-:R-:W-:Y:S02]  /*13ea0*/  @!P0 LEA R14, P3, R4, R2.reuse, 0x2 ;  /* 0x00000002040e8211 */ /* 0x090fe400078610ff */
[----:B------:R-:W-:Y:S02]  /*13eb0*/  @!P1 IMAD.WIDE R16, R0, 0x4, R2 ;  /* 0x0000000400109825 */ /* 0x000fe400078e0202 */
[----:B------:R-:W-:Y:S02]  /*13ec0*/  @!P0 LEA.HI.X R15, R4, R13, R22, 0x2, P3 ;  /* 0x0000000d040f8211 */ /* 0x000fe400018f1416 */
[----:B------:R-:W-:Y:S01]  /*13ed0*/  ISETP.GE.AND P3, PT, R6, c[0x0][0x3c8], PT ;  /* 0x0000f20006007a0c */ /* 0x000fe20003f66270 */
[----:B------:R1:W-:Y:S04]  /*13ee0*/  @!P1 ST.E.64 [R16.64], R104 ;  /* 0x0000006810009985 */ /* 0x0003e8000c101b08 */
[----:B------:R4:W-:Y:S01]  /*13ef0*/  @!P0 ST.E.64 [R14.64], R112 ;  /* 0x000000700e008985 */ /* 0x0009e2000c101b08 */
[----:B-1----:R-:W-:-:S04]  /*13f00*/  @!P2 LEA R16, P1, R9, R2, 0x2 ;  /* 0x000000020910a211 */ /* 0x002fc800078210ff */
[-C--:B------:R-:W-:Y:S02]  /*13f10*/  @!P2 LEA.HI.X R17, R9, R13.reuse, R24, 0x2, P1 ;  /* 0x0000000d0911a211 */ /* 0x080fe400008f1418 */
[-C--:B----4-:R-:W-:Y:S02]  /*13f20*/  @!P4 LEA R14, P0, R8, R2.reuse, 0x2 ;  /* 0x00000002080ec211 */ /* 0x090fe400078010ff */
[----:B------:R-:W-:Y:S01]  /*13f30*/  ISETP.GE.AND P1, PT, R10, c[0x0][0x3c8], PT ;  /* 0x0000f2000a007a0c */ /* 0x000fe20003f26270 */
[----:B------:R1:W-:Y:S01]  /*13f40*/  @!P2 ST.E.64 [R16.64], R120 ;  /* 0x000000781000a985 */ /* 0x0003e2000c101b08 */
[----:B------:R-:W-:Y:S02]  /*13f50*/  ISETP.GE.AND P2, PT, R5, c[0x0][0x3c8], PT ;  /* 0x0000f20005007a0c */ /* 0x000fe40003f46270 */
[----:B------:R-:W-:Y:S02]  /*13f60*/  @!P4 LEA.HI.X R15, R8, R13, R23, 0x2, P0 ;  /* 0x0000000d080fc211 */ /* 0x000fe400000f1417 */
[----:B------:R-:W-:-:S03]  /*13f70*/  @!P5 LEA R18, P0, R7, R2, 0x2 ;  /* 0x000000020712d211 */ /* 0x000fc600078010ff */
[----:B------:R4:W-:Y:S01]  /*13f80*/  @!P4 ST.E.64 [R14.64], R122 ;  /* 0x0000007a0e00c985 */ /* 0x0009e2000c101b08 */
        /* <DEDUP_REMOVED lines=11> */
.L_x_341:
[----:B------:R-:W-:Y:S05]  /*14040*/  BSYNC B0 ;  /* 0x0000000000007941 */ /* 0x000fea0003800000 */
.L_x_340:
[----:B------:R-:W-:Y:S05]  /*14050*/  BRA.DIV ~URZ, `(.L_x_342) ;  /* 0x000032727f007947 */ /* 0x000fea000b800000 */
[----:B-1----:R1:W2:Y:S02]  /*14060*/  SHFL.IDX PT, R13, R20, 0x2, 0x1c1f ;  /* 0x005c1f00140d7f89 */ /* 0x0022a400000e0000 */
.L_x_413:
[----:B------:R-:W-:Y:S05]  /*14070*/  BRA.DIV ~URZ, `(.L_x_343) ;  /* 0x000032c27f007947 */ /* 0x000fea000b800000 */
[----:B--2-4-:R2:W4:Y:S02]  /*14080*/  SHFL.IDX PT, R2, R21, 0x2, 0x1c1f ;  /* 0x005c1f0015027f89 */ /* 0x01452400000e0000 */
.L_x_414:
[----:B------:R-:W-:Y:S01]  /*14090*/  LOP3.LUT P0, RZ, R245, 0x1, RZ, 0xc0, !PT ;  /* 0x00000001f5ff7812 */ /* 0x000fe2000780c0ff */
[----:B------:R-:W-:-:S12]  /*140a0*/  BSSY B0, `(.L_x_344) ;  /* 0x0000022000007945 */ /* 0x000fd80003800000 */
[----:B------:R-:W-:Y:S05]  /*140b0*/  @P0 BRA `(.L_x_345) ;  /* 0x0000020000000947 */ /* 0x000fea0003800000 */
[----:B------:R-:W-:Y:S02]  /*140c0*/  ISETP.GE.AND P1, PT, R0, c[0x0][0x3c8], PT ;  /* 0x0000f20000007a0c */ /* 0x000fe40003f26270 */
[----:B------:R-:W-:Y:S02]  /*140d0*/  ISETP.GE.AND P0, PT, R4, c[0x0][0x3c8], PT ;  /* 0x0000f20004007a0c */ /* 0x000fe40003f06270 */
[----:B------:R-:W-:Y:S02]  /*140e0*/  ISETP.GE.AND P4, PT, R9, c[0x0][0x3c8], PT ;  /* 0x0000f20009007a0c */ /* 0x000fe40003f86270 */
[----:B------:R-:W-:Y:S02]  /*140f0*/  ISETP.GE.AND P5, PT, R8, c[0x0][0x3c8], PT ;  /* 0x0000f20008007a0c */ /* 0x000fe40003fa6270 */
[----:B------:R-:W-:-:S05]  /*14100*/  ISETP.GE.AND P3, PT, R7, c[0x0][0x3c8], PT ;  /* 0x0000f20007007a0c */ /* 0x000fca0003f66270 */
[----:B------:R-:W-:Y:S02]  /*14110*/  @!P1 IMAD.MOV.U32 R3, RZ, RZ, R13 ;  /* 0x000000ffff039224 */ /* 0x000fe400078e000d */
[-C--:B----4-:R-:W-:Y:S02]  /*14120*/  @!P0 LEA R14, P2, R4, R2.reuse, 0x2 ;  /* 0x00000002040e8211 */ /* 0x090fe400078410ff */
[----:B------:R-:W-:Y:S01]  /*14130*/  @!P1 IMAD.WIDE R18, R0, 0x4, R2 ;  /* 0x0000000400129825 */ /* 0x000fe200078e0202 */
[----:B------:R-:W-:Y:S02]  /*14140*/  @!P4 LEA R16, P6, R9, R2, 0x2 ;  /* 0x000000020910c211 */ /* 0x000fe400078c10ff */
[----:B------:R-:W-:Y:S02]  /*14150*/  @!P0 LEA.HI.X R15, R4, R13, R22, 0x2, P2 ;  /* 0x0000000d040f8211 */ /* 0x000fe400010f1416 */
[----:B------:R-:W-:Y:S01]  /*14160*/  ISETP.GE.AND P2, PT, R6, c[0x0][0x3c8], PT ;  /* 0x0000f20006007a0c */ /* 0x000fe20003f46270 */
[----:B------:R-:W-:Y:S01]  /*14170*/  @!P1 ST.E.64 [R18.64], R52 ;  /* 0x0000003412009985 */ /* 0x000fe2000c101b08 */
[----:B------:R-:W-:-:S02]  /*14180*/  ISETP.GE.AND P1, PT, R5, c[0x0][0x3c8], PT ;  /* 0x0000f20005007a0c */ /* 0x000fc40003f26270 */
[----:B------:R-:W-:Y:S01]  /*14190*/  @!P4 LEA.HI.X R17, R9, R13, R24, 0x2, P6 ;  /* 0x0000000d0911c211 */ /* 0x000fe200030f1418 */
[----:B------:R4:W-:Y:S01]  /*141a0*/  @!P0 ST.E.64 [R14.64], R40 ;  /* 0x000000280e008985 */ /* 0x0009e2000c101b08 */
[----:B------:R-:W-:-:S03]  /*141b0*/  ISETP.GE.AND P0, PT, R10, c[0x0][0x3c8], PT ;  /* 0x0000f2000a007a0c */ /* 0x000fc60003f06270 */
[----:B------:R5:W-:Y:S01]  /*141c0*/  @!P4 ST.E.64 [R16.64], R42 ;  /* 0x0000002a1000c985 */ /* 0x000be2000c101b08 */
[----:B----4-:R-:W-:-:S04]  /*141d0*/  @!P5 LEA R14, P6, R8, R2, 0x2 ;  /* 0x00000002080ed211 */ /* 0x010fc800078c10ff */
[-C--:B------:R-:W-:Y:S02]  /*141e0*/  @!P5 LEA.HI.X R15, R8, R13.reuse, R23, 0x2, P6 ;  /* 0x0000000d080fd211 */ /* 0x080fe400030f1417 */
[CC--:B-----5:R-:W-:Y:S02]  /*141f0*/  @!P2 LEA R16, P4, R6.reuse, R2.reuse, 0x2 ;  /* 0x000000020610a211 */ /* 0x0e0fe400078810ff */
[C---:B------:R-:W-:Y:S01]  /*14200*/  @!P3 LEA R18, P6, R7.reuse, R2, 0x2 ;  /* 0x000000020712b211 */ /* 0x040fe200078c10ff */
[----:B------:R4:W-:Y:S01]  /*14210*/  @!P5 ST.E.64 [R14.64], R44 ;  /* 0x0000002c0e00d985 */ /* 0x0009e2000c101b08 */
[-C--:B------:R-:W-:Y:S02]  /*14220*/  @!P2 LEA.HI.X R17, R6, R13.reuse, R26, 0x2, P4 ;  /* 0x0000000d0611a211 */ /* 0x080fe400020f141a */
[----:B------:R-:W-:-:S05]  /*14230*/  @!P3 LEA.HI.X R19, R7, R13, R25, 0x2, P6 ;  /* 0x0000000d0713b211 */ /* 0x000fca00030f1419 */
[----:B------:R1:W-:Y:S04]  /*14240*/  @!P3 ST.E.64 [R18.64], R58 ;  /* 0x0000003a1200b985 */ /* 0x0003e8000c101b08 */
[----:B------:R1:W-:Y:S01]  /*14250*/  @!P2 ST.E.64 [R16.64], R54 ;  /* 0x000000361000a985 */ /* 0x0003e2000c101b08 */
[CC--:B----4-:R-:W-:Y:S02]  /*14260*/  @!P1 LEA R14, P5, R5.reuse, R2.reuse, 0x2 ;  /* 0x00000002050e9211 */ /* 0x0d0fe400078a10ff */
[C---:B------:R-:W-:Y:S02]  /*14270*/  @!P0 LEA R2, P4, R10.reuse, R2, 0x2 ;  /* 0x000000020a028211 */ /* 0x040fe400078810ff */
[-C--:B------:R-:W-:Y:S02]  /*14280*/  @!P1 LEA.HI.X R15, R5, R13.reuse, R27, 0x2, P5 ;  /* 0x0000000d050f9211 */ /* 0x080fe400028f141b */
[----:B------:R-:W-:-:S03]  /*14290*/  @!P0 LEA.HI.X R3, R10, R13, R28, 0x2, P4 ;  /* 0x0000000d0a038211 */ /* 0x000fc600020f141c */
[----:B------:R1:W-:Y:S04]  /*142a0*/  @!P1 ST.E.64 [R14.64], R46 ;  /* 0x0000002e0e009985 */ /* 0x0003e8000c101b08 */
[----:B------:R1:W-:Y:S02]  /*142b0*/  @!P0 ST.E.64 [R2.64], R34 ;  /* 0x0000002202008985 */ /* 0x0003e4000c101b08 */
.L_x_345:
[----:B------:R-:W-:Y:S05]  /*142c0*/  BSYNC B0 ;  /* 0x0000000000007941 */ /* 0x000fea0003800000 */
.L_x_344:
[----:B------:R-:W-:Y:S05]  /*142d0*/  BRA.DIV ~URZ, `(.L_x_346) ;  /* 0x000030d27f007947 */ /* 0x000fea000b800000 */
[----:B------:R1:W2:Y:S04]  /*142e0*/  SHFL.IDX PT, R13, R20, 0x3, 0x1c1f ;  /* 0x007c1f00140d7f89 */ /* 0x0002a800000e0000 */
[----:B-1--4-:R1:W4:Y:S02]  /*142f0*/  SHFL.IDX PT, R2, R21, 0x3, 0x1c1f ;  /* 0x007c1f0015027f89 */ /* 0x01232400000e0000 */
.L_x_415:
[----:B------:R-:W-:-:S13]  /*14300*/  LOP3.LUT P0, RZ, R245, 0x2, RZ, 0xc0, !PT ;  /* 0x00000002f5ff7812 */ /* 0x000fda000780c0ff */
[----:B------:R-:W-:Y:S05]  /*14310*/  @P0 BRA `(.L_x_334) ;  /* 0x00000da000000947 */ /* 0x000fea0003800000 */
[----:B------:R-:W-:Y:S02]  /*14320*/  ISETP.GE.AND P4, PT, R9, c[0x0][0x3c8], PT ;  /* 0x0000f20009007a0c */ /* 0x000fe40003f86270 */
[----:B------:R-:W-:Y:S02]  /*14330*/  ISETP.GE.AND P0, PT, R0, c[0x0][0x3c8], PT ;  /* 0x0000f20000007a0c */ /* 0x000fe40003f06270 */
[----:B------:R-:W-:Y:S02]  /*14340*/  ISETP.GE.AND P5, PT, R4, c[0x0][0x3c8], PT ;  /* 0x0000f20004007a0c */ /* 0x000fe40003fa6270 */
[----:B------:R-:W-:Y:S02]  /*14350*/  ISETP.GE.AND P3, PT, R8, c[0x0][0x3c8], PT ;  /* 0x0000f20008007a0c */ /* 0x000fe40003f66270 */
[----:B------:R-:W-:Y:S02]  /*14360*/  ISETP.GE.AND P2, PT, R7, c[0x0][0x3c8], PT ;  /* 0x0000f20007007a0c */ /* 0x000fe40003f46270 */
[----:B------:R-:W-:-:S03]  /*14370*/  ISETP.GE.AND P1, PT, R6, c[0x0][0x3c8], PT ;  /* 0x0000f20006007a0c */ /* 0x000fc60003f26270 */
[----:B----4-:R-:W-:Y:S02]  /*14380*/  @!P4 LEA R18, P6, R9, R2, 0x2 ;  /* 0x000000020912c211 */ /* 0x010fe400078c10ff */
[----:B--2---:R-:W-:-:S04]  /*14390*/  @!P0 IMAD.MOV.U32 R3, RZ, RZ, R13 ;  /* 0x000000ffff038224 */ /* 0x004fc800078e000d */
[----:B------:R-:W-:-:S05]  /*143a0*/  @!P0 IMAD.WIDE R14, R0, 0x4, R2 ;  /* 0x00000004000e8825 */ /* 0x000fca00078e0202 */
[----:B------:R2:W-:Y:S01]  /*143b0*/  @!P0 ST.E.64 [R14.64], R38 ;  /* 0x000000260e008985 */ /* 0x0005e2000c101b08 */
[CC--:B------:R-:W-:Y:S02]  /*143c0*/  @!P5 LEA R20, P0, R4.reuse, R2.reuse, 0x2 ;  /* 0x000000020414d211 */ /* 0x0c0fe400078010ff */
[----:B------:R-:W-:Y:S02]  /*143d0*/  P2R R0, PR, RZ, 0x40 ;  /* 0x00000040ff007803 */ /* 0x000fe40000000000 */
[-C--:B-1-3--:R-:W-:Y:S02]  /*143e0*/  @!P5 LEA.HI.X R21, R4, R13.reuse, R22, 0x2, P0 ;  /* 0x0000000d0415d211 */ /* 0x08afe400000f1416 */
[----:B------:R-:W-:Y:S02]  /*143f0*/  ISETP.NE.AND P0, PT, R0, RZ, PT ;  /* 0x000000ff0000720c */ /* 0x000fe40003f05270 */
[----:B------:R-:W-:Y:S01]  /*14400*/  @!P3 LEA R16, P6, R8, R2, 0x2 ;  /* 0x000000020810b211 */ /* 0x000fe200078c10ff */
[----:B------:R1:W-:Y:S01]  /*14410*/  @!P5 ST.E.64 [R20.64], R84 ;  /* 0x000000541400d985 */ /* 0x0003e2000c101b08 */
[----:B------:R-:W-:-:S02]  /*14420*/  @!P4 LEA.HI.X R19, R9, R13, R24, 0x2, P0 ;  /* 0x0000000d0913c211 */ /* 0x000fc400000f1418 */
[----:B------:R-:W-:Y:S02]  /*14430*/  ISETP.GE.AND P0, PT, R5, c[0x0][0x3c8], PT ;  /* 0x0000f20005007a0c */ /* 0x000fe40003f06270 */
[----:B------:R-:W-:Y:S01]  /*14440*/  @!P3 LEA.HI.X R17, R8, R13, R23, 0x2, P6 ;  /* 0x0000000d0811b211 */ /* 0x000fe200030f1417 */
[----:B------:R1:W-:Y:S04]  /*14450*/  @!P4 ST.E.64 [R18.64], R68 ;  /* 0x000000441200c985 */ /* 0x0003e8000c101b08 */
[----:B------:R1:W-:Y:S01]  /*14460*/  @!P3 ST.E.64 [R16.64], R62 ;  /* 0x0000003e1000b985 */ /* 0x0003e2000c101b08 */
[----:B--2---:R-:W-:-:S04]  /*14470*/  @!P2 LEA R14, P6, R7, R2, 0x2 ;  /* 0x00000002070ea211 */ /* 0x004fc800078c10ff */
        /* <DEDUP_REMOVED lines=14> */
.L_x_319:
        /* <DEDUP_REMOVED lines=8> */
[----:B------:R-:W-:-:S08]  /*145e0*/  IMAD.WIDE R6, R246, R6, c[0x0][0x500] ;  /* 0x00014000f6067625 */ /* 0x000fd000078e0206 */
[C---:B------:R-:W-:Y:S02]  /*145f0*/  @P1 LEA R4, P0, R246.reuse, c[0x0][0x508], 0x2 ;  /* 0x00014200f6041a11 */ /* 0x040fe400078010ff */
[----:B------:R3:W5:Y:S02]  /*14600*/  @P2 LDG.E R2, [R6.64] ;  /* 0x0000000806022981 */ /* 0x000764000c1e1900 */
[----:B------:R-:W-:-:S05]  /*14610*/  @P1 LEA.HI.X R5, R246, c[0x0][0x50c], R11, 0x2, P0 ;  /* 0x00014300f6051a11 */ /* 0x000fca00000f140b */
[----:B------:R3:W5:Y:S01]  /*14620*/  @P1 LDG.E R20, [R4.64] ;  /* 0x0000000804141981 */ /* 0x000762000c1e1900 */
[----:B--2---:R-:W-:-:S04]  /*14630*/  ISETP.NE.AND P0, PT, R3, RZ, PT ;  /* 0x000000ff0300720c */ /* 0x004fc80003f05270 */
[----:B------:R-:W-:Y:S01]  /*14640*/  SEL R19, R3, c[0x0][0x3d4], P0 ;  /* 0x0000f50003137a07 */ /* 0x000fe20000000000 */
[----:B------:R-:W-:Y:S05]  /*14650*/  @P1 BRA `(.L_x_347) ;  /* 0x0000004000001947 */ /* 0x000fea0003800000 */
[----:B---3--:R-:W-:Y:S05]  /*14660*/  @!P2 BRA `(.L_x_347) ;  /* 0x000000300000a947 */ /* 0x008fea0003800000 */
[----:B------:R2:W3:Y:S04]  /*14670*/  LDG.E R3, [R6.64] ;  /* 0x0000000806037981 */ /* 0x0004e8000c1e1900 */
[----:B--2---:R-:W3:Y:S02]  /*14680*/  LDG.E R6, [R6.64+0x4] ;  /* 0x0000040806067981 */ /* 0x004ee4000c1e1900 */
[----:B---3-5:R-:W-:Y:S02]  /*14690*/  IADD3 R20, -R3, R6, RZ ;  /* 0x0000000603147210 */ /* 0x028fe40007ffe1ff */
.L_x_347:
[----:B---3--:R-:W2:Y:S01]  /*146a0*/  S2R R5, SR_TID.X ;  /* 0x0000000000057919 */ /* 0x008ea20000002100 */
[----:B------:R-:W-:Y:S01]  /*146b0*/  BSSY B0, `(.L_x_348) ;  /* 0x0000038000007945 */ /* 0x000fe20003800000 */
[----:B------:R-:W-:Y:S02]  /*146c0*/  SEL R10, R246, RZ, !P2 ;  /* 0x000000fff60a7207 */ /* 0x000fe40005000000 */
[----:B------:R-:W-:-:S02]  /*146d0*/  SEL R21, R11, RZ, !P2 ;  /* 0x000000ff0b157207 */ /* 0x000fc40005000000 */
[----:B-1---5:R-:W-:Y:S02]  /*146e0*/  SHF.R.S32.HI R18, RZ, 0x1f, R2 ;  /* 0x0000001fff127819 */ /* 0x022fe40000011402 */
[----:B--2---:R-:W-:-:S13]  /*146f0*/  ISETP.GT.AND P0, PT, R5, 0x7f, PT ;  /* 0x0000007f0500780c */ /* 0x004fda0003f04270 */
[----:B------:R-:W-:Y:S05]  /*14700*/  @P0 BRA `(.L_x_349) ;  /* 0x0000032000000947 */ /* 0x000fea0003800000 */
[----:B------:R-:W2:Y:S01]  /*14710*/  LDL R4, [R1+0x4] ;  /* 0x0000040001047983 */ /* 0x000ea20000100800 */
[----:B------:R-:W-:Y:S01]  /*14720*/  IMAD R3, R20, c[0x0][0x4e8], RZ ;  /* 0x00013a0014037a24 */ /* 0x000fe200078e02ff */
[----:B--2---:R-:W-:-:S04]  /*14730*/  LEA R11, R4, R5, 0x7 ;  /* 0x00000005040b7211 */ /* 0x004fc800078e38ff */
        /* <DEDUP_REMOVED lines=13> */
[----:B------:R-:W-:Y:S01]  /*14810*/  ISETP.NE.AND P0, PT, R3, 0x1, PT ;  /* 0x000000010300780c */ /* 0x000fe20003f05270 */
[----:B------:R-:W-:Y:S01]  /*14820*/  IMAD R9, R8, R21, R9 ;  /* 0x0000001508097224 */ /* 0x000fe200078e0209 */
[----:B------:R-:W-:-:S11]  /*14830*/  MOV R3, R11 ;  /* 0x0000000b00037202 */ /* 0x000fd60000000f00 */
[----:B------:R-:W-:-:S05]  /*14840*/  @P0 IMAD.HI.U32 R17, R11, c[0x0][0x4ec], RZ ;  /* 0x00013b000b110a27 */ /* 0x000fca00078e00ff */
[----:B------:R-:W-:Y:S01]  /*14850*/  @P0 SHF.R.U32.HI R3, RZ, c[0x0][0x4f0], R17 ;  /* 0x00013c00ff030a19 */ /* 0x000fe20000011611 */
[-C--:B--2---:R-:W-:Y:S02]  /*14860*/  IMAD R16, R7, R4.reuse, RZ ;  /* 0x0000000407107224 */ /* 0x084fe400078e02ff */
[----:B------:R-:W-:-:S04]  /*14870*/  IMAD.WIDE.U32 R6, R6, R4, RZ ;  /* 0x0000000406067225 */ /* 0x000fc800078e00ff */
[----:B------:R-:W-:Y:S01]  /*14880*/  IMAD.WIDE.U32 R4, R8, R10, RZ ;  /* 0x0000000a08047225 */ /* 0x000fe200078e00ff */
[----:B---3--:R-:W-:-:S03]  /*14890*/  SEL R8, R22, RZ, P2 ;  /* 0x000000ff16087207 */ /* 0x008fc60001000000 */
[----:B------:R-:W-:Y:S01]  /*148a0*/  IMAD.IADD R16, R7, 0x1, R16 ;  /* 0x0000000107107824 */ /* 0x000fe200078e0210 */
[----:B------:R-:W-:Y:S01]  /*148b0*/  IADD3 R17, P1, P0, R4, R6, R2 ;  /* 0x0000000604117210 */ /* 0x000fe2000783e002 */
[----:B------:R-:W-:Y:S01]  /*148c0*/  IMAD.MOV R4, RZ, RZ, -R3 ;  /* 0x000000ffff047224 */ /* 0x000fe200078e0a03 */
[----:B------:R-:W-:Y:S01]  /*148d0*/  IADD3 R5, R5, R9, RZ ;  /* 0x0000000905057210 */ /* 0x000fe20007ffe0ff */
[-C--:B-----5:R-:W-:Y:S02]  /*148e0*/  IMAD R9, R15, R8.reuse, RZ ;  /* 0x000000080f097224 */ /* 0x0a0fe400078e02ff */
[----:B------:R-:W-:-:S04]  /*148f0*/  IMAD.WIDE.U32 R6, R14, R8, RZ ;  /* 0x000000080e067225 */ /* 0x000fc800078e00ff */
[----:B------:R-:W-:Y:S01]  /*14900*/  IMAD R4, R4, c[0x0][0x4e8], R11 ;  /* 0x00013a0004047a24 */ /* 0x000fe200078e020b */
[----:B------:R-:W-:Y:S02]  /*14910*/  IADD3.X R11, R5, R16, R18, P1, P0 ;  /* 0x00000010050b7210 */ /* 0x000fe40000fe0412 */
[----:B------:R-:W-:Y:S01]  /*14920*/  IADD3 R7, R7, R9, RZ ;  /* 0x0000000907077210 */ /* 0x000fe20007ffe0ff */
[----:B------:R-:W-:Y:S01]  /*14930*/  IMAD.MOV.U32 R9, RZ, RZ, c[0x0][0x4a8] ;  /* 0x00012a00ff097624 */ /* 0x000fe200078e00ff */
[----:B------:R-:W-:Y:S02]  /*14940*/  IADD3 R6, P1, P0, R3, R17, R6 ;  /* 0x0000001103067210 */ /* 0x000fe4000783e006 */
[----:B------:R-:W-:Y:S01]  /*14950*/  SHF.R.S32.HI R5, RZ, 0x1f, R3 ;  /* 0x0000001fff057819 */ /* 0x000fe20000011403 */
[----:B------:R-:W-:Y:S01]  /*14960*/  IMAD R3, R13, R4, RZ ;  /* 0x000000040d037224 */ /* 0x000fe200078e02ff */
[----:B------:R-:W-:Y:S02]  /*14970*/  SHF.R.S32.HI R8, RZ, 0x1f, R4 ;  /* 0x0000001fff087819 */ /* 0x000fe40000011404 */
[----:B------:R-:W-:-:S03]  /*14980*/  IADD3.X R7, R5, R11, R7, P1, P0 ;  /* 0x0000000b05077210 */ /* 0x000fc60000fe0407 */
        /* <DEDUP_REMOVED lines=10> */
.L_x_349:
[----:B------:R-:W-:Y:S05]  /*14a30*/  BSYNC B0 ;  /* 0x0000000000007941 */ /* 0x000fea0003800000 */
.L_x_348:
[----:B------:R-:W-:-:S13]  /*14a40*/  ISETP.GT.AND P0, PT, R19, 0x1, PT ;  /* 0x000000011300780c */ /* 0x000fda0003f04270 */
[----:B------:R-:W-:Y:S05]  /*14a50*/  @P0 BRA `(.L_x_334) ;  /* 0x0000066000000947 */ /* 0x000fea0003800000 */
[----:B------:R-:W2:Y:S04]  /*14a60*/  LDL.LU R8, [R1+0x10] ;  /* 0x0000100001087983 */ /* 0x000ea80000300800 */
[----:B------:R-:W3:Y:S01]  /*14a70*/  LDL.LU R9, [R1+0x4] ;  /* 0x0000040001097983 */ /* 0x000ee20000300800 */
[----:B------:R-:W-:Y:S01]  /*14a80*/  MOV R4, c[0x0][0x4e8] ;  /* 0x00013a0000047a02 */ /* 0x000fe20000000f00 */
[----:B-1----:R-:W-:Y:S01]  /*14a90*/  IMAD R3, R18, c[0x0][0x3a0], RZ ;  /* 0x0000e80012037a24 */ /* 0x002fe200078e02ff */
[----:B------:R-:W-:Y:S01]  /*14aa0*/  ISETP.GE.AND P2, PT, R0, c[0x0][0x3c8], PT ;  /* 0x0000f20000007a0c */ /* 0x000fe20003f46270 */
[----:B------:R-:W-:Y:S01]  /*14ab0*/  IMAD R6, R21, c[0x0][0x3f0], RZ ;  /* 0x0000fc0015067a24 */ /* 0x000fe200078e02ff */
[----:B------:R-:W-:Y:S01]  /*14ac0*/  ISETP.NE.AND P0, PT, R4, 0x1, PT ;  /* 0x000000010400780c */ /* 0x000fe20003f05270 */
[----:B------:R-:W-:-:S04]  /*14ad0*/  IMAD.WIDE.U32 R4, R2, c[0x0][0x3a0], RZ ;  /* 0x0000e80002047a25 */ /* 0x000fc800078e00ff */
[----:B------:R-:W-:-:S05]  /*14ae0*/  IMAD R2, R2, c[0x0][0x3a4], R3 ;  /* 0x0000e90002027a24 */ /* 0x000fca00078e0203 */
[----:B------:R-:W-:-:S05]  /*14af0*/  IADD3 R5, R5, R2, RZ ;  /* 0x0000000205057210 */ /* 0x000fca0007ffe0ff */
[----:B--2---:R-:W-:Y:S01]  /*14b00*/  IMAD.WIDE.U32 R4, R8, c[0x0][0x3e8], R4 ;  /* 0x0000fa0008047a25 */ /* 0x004fe200078e0004 */
[----:B---3--:R-:W-:-:S03]  /*14b10*/  LEA R3, R9, R28, 0x7 ;  /* 0x0000001c09037211 */ /* 0x008fc600078e38ff */
[----:B------:R-:W-:Y:S02]  /*14b20*/  IMAD R5, R8, c[0x0][0x3ec], R5 ;  /* 0x0000fb0008057a24 */ /* 0x000fe400078e0205 */
[----:B------:R-:W-:Y:S01]  /*14b30*/  IMAD R8, R10, c[0x0][0x3f4], R6 ;  /* 0x0000fd000a087a24 */ /* 0x000fe200078e0206 */
[----:B------:R-:W-:Y:S01]  /*14b40*/  MOV R2, R3 ;  /* 0x0000000300027202 */ /* 0x000fe20000000f00 */
[----:B------:R-:W-:-:S04]  /*14b50*/  @P0 IMAD.HI.U32 R7, R3, c[0x0][0x4ec], RZ ;  /* 0x00013b0003070a27 */ /* 0x000fc800078e00ff */
[----:B------:R-:W-:Y:S01]  /*14b60*/  IMAD.WIDE.U32 R4, R10, c[0x0][0x3f0], R4 ;  /* 0x0000fc000a047a25 */ /* 0x000fe200078e0004 */
[----:B------:R-:W-:-:S04]  /*14b70*/  @P0 SHF.R.U32.HI R2, RZ, c[0x0][0x4f0], R7 ;  /* 0x00013c00ff020a19 */ /* 0x000fc80000011607 */
        /* <DEDUP_REMOVED lines=18> */
.L_x_416:
[----:B------:R-:W-:Y:S05]  /*14ca0*/  BRA.DIV ~URZ, `(.L_x_351) ;  /* 0x000028427f007947 */ /* 0x000fea000b800000 */
[----:B------:R3:W4:Y:S02]  /*14cb0*/  SHFL.IDX PT, R2, R7, RZ, 0x181f ;  /* 0x00181fff07027589 */ /* 0x00072400000e0000 */
.L_x_417:
        /* <DEDUP_REMOVED lines=8> */
.L_x_418:
[----:B------:R-:W-:-:S04]  /*14d40*/  IADD3 R3, R4, 0x10, RZ ;  /* 0x0000001004037810 */ /* 0x000fc80007ffe0ff */
[----:B------:R-:W-:-:S13]  /*14d50*/  ISETP.GE.OR P0, PT, R3, R5, P2 ;  /* 0x000000050300720c */ /* 0x000fda0001706670 */
[----:B--2---:R-:W-:-:S04]  /*14d60*/  @!P0 LEA R2, P1, R0, R2, 0x1 ;  /* 0x0000000200028211 */ /* 0x004fc800078208ff */
[----:B-1----:R-:W-:-:S05]  /*14d70*/  @!P0 LEA.HI.X R3, R0, R8, R80, 0x1, P1 ;  /* 0x0000000800038211 */ /* 0x002fca00008f0c50 */
[----:B------:R1:W-:Y:S01]  /*14d80*/  @!P0 ST.E.128 [R2.64], RZ ;  /* 0x000000ff02008985 */ /* 0x0003e2000c101d08 */
[----:B------:R-:W-:Y:S05]  /*14d90*/  BRA.DIV ~URZ, `(.L_x_353) ;  /* 0x000028927f007947 */ /* 0x000fea000b800000 */
[----:B------:R2:W1:Y:S02]  /*14da0*/  SHFL.IDX PT, R8, R6, 0x2, 0x181f ;  /* 0x00581f0006087f89 */ /* 0x00046400000e0000 */
.L_x_419:
[----:B------:R-:W-:Y:S05]  /*14db0*/  BRA.DIV ~URZ, `(.L_x_354) ;  /* 0x000028e27f007947 */ /* 0x000fea000b800000 */
[----:B-1----:R1:W2:Y:S02]  /*14dc0*/  SHFL.IDX PT, R2, R7, 0x2, 0x181f ;  /* 0x00581f0007027f89 */ /* 0x0022a400000e0000 */
.L_x_420:
        /* <DEDUP_REMOVED lines=8> */
.L_x_421:
[----:B------:R-:W-:-:S04]  /*14e50*/  IADD3 R3, R4, 0x30, RZ ;  /* 0x0000003004037810 */ /* 0x000fc80007ffe0ff */
[----:B------:R-:W-:-:S13]  /*14e60*/  ISETP.GE.OR P0, PT, R3, R5, P2 ;  /* 0x000000050300720c */ /* 0x000fda0001706670 */
[----:B--2---:R-:W-:-:S04]  /*14e70*/  @!P0 LEA R2, P1, R0, R2, 0x1 ;  /* 0x0000000200028211 */ /* 0x004fc800078208ff */
[----:B------:R-:W-:-:S05]  /*14e80*/  @!P0 LEA.HI.X R3, R0, R8, R80, 0x1, P1 ;  /* 0x0000000800038211 */ /* 0x000fca00008f0c50 */
[----:B------:R2:W-:Y:S01]  /*14e90*/  @!P0 ST.E.128 [R2.64], RZ ;  /* 0x000000ff02008985 */ /* 0x0005e2000c101d08 */
[----:B------:R-:W-:Y:S05]  /*14ea0*/  BRA.DIV ~URZ, `(.L_x_356) ;  /* 0x000029327f007947 */ /* 0x000fea000b800000 */
[----:B------:R1:W2:Y:S02]  /*14eb0*/  SHFL.IDX PT, R8, R6, 0x4, 0x181f ;  /* 0x00981f0006087f89 */ /* 0x0002a400000e0000 */
.L_x_422:
[----:B------:R-:W-:Y:S05]  /*14ec0*/  BRA.DIV ~URZ, `(.L_x_357) ;  /* 0x000029827f007947 */ /* 0x000fea000b800000 */
[----:B--2---:R2:W1:Y:S02]  /*14ed0*/  SHFL.IDX PT, R2, R7, 0x4, 0x181f ;  /* 0x00981f0007027f89 */ /* 0x00446400000e0000 */
.L_x_423:
        /* <DEDUP_REMOVED lines=8> */
.L_x_424:
[----:B------:R-:W-:-:S04]  /*14f60*/  IADD3 R3, R4, 0x50, RZ ;  /* 0x0000005004037810 */ /* 0x000fc80007ffe0ff */
[----:B------:R-:W-:-:S13]  /*14f70*/  ISETP.GE.OR P0, PT, R3, R5, P2 ;  /* 0x000000050300720c */ /* 0x000fda0001706670 */
[----:B---3--:R-:W-:-:S04]  /*14f80*/  @!P0 LEA R2, P1, R0, R2, 0x1 ;  /* 0x0000000200028211 */ /* 0x008fc800078208ff */
[----:B--2---:R-:W-:-:S05]  /*14f90*/  @!P0 LEA.HI.X R3, R0, R8, R80, 0x1, P1 ;  /* 0x0000000800038211 */ /* 0x004fca00008f0c50 */
[----:B------:R2:W-:Y:S01]  /*14fa0*/  @!P0 ST.E.128 [R2.64], RZ ;  /* 0x000000ff02008985 */ /* 0x0005e2000c101d08 */
[----:B------:R-:W-:Y:S05]  /*14fb0*/  BRA.DIV ~URZ, `(.L_x_359) ;  /* 0x000029d27f007947 */ /* 0x000fea000b800000 */
[----:B------:R3:W1:Y:S02]  /*14fc0*/  SHFL.IDX PT, R8, R6, 0x6, 0x181f ;  /* 0x00d81f0006087f89 */ /* 0x00066400000e0000 */
.L_x_425:
[----:B------:R-:W-:Y:S05]  /*14fd0*/  BRA.DIV ~URZ, `(.L_x_360) ;  /* 0x00002a227f007947 */ /* 0x000fea000b800000 */
[----:B--2---:R2:W3:Y:S02]  /*14fe0*/  SHFL.IDX PT, R2, R7, 0x6, 0x181f ;  /* 0x00d81f0007027f89 */ /* 0x0044e400000e0000 */
.L_x_426:
        /* <DEDUP_REMOVED lines=8> */
.L_x_427:
[----:B------:R-:W-:-:S04]  /*15070*/  IADD3 R4, R4, 0x70, RZ ;  /* 0x0000007004047810 */ /* 0x000fc80007ffe0ff */
[----:B------:R-:W-:-:S13]  /*15080*/  ISETP.GE.OR P0, PT, R4, R5, P2 ;  /* 0x000000050400720c */ /* 0x000fda0001706670 */
[----:B----4-:R-:W-:-:S04]  /*15090*/  @!P0 LEA R2, P1, R0, R2, 0x1 ;  /* 0x0000000200028211 */ /* 0x010fc800078208ff */
[----:B---3--:R-:W-:-:S05]  /*150a0*/  @!P0 LEA.HI.X R3, R0, R6, R80, 0x1, P1 ;  /* 0x0000000600038211 */ /* 0x008fca00008f0c50 */
[----:B------:R3:W-:Y:S04]  /*150b0*/  @!P0 ST.E.128 [R2.64], RZ ;  /* 0x000000ff02008985 */ /* 0x0007e8000c101d08 */
.L_x_334:
[----:B------:R-:W-:Y:S05]  /*150c0*/  BSYNC B1 ;  /* 0x0000000000017941 */ /* 0x000fea0003800000 */
.L_x_318:
[----:B------:R-:W5:Y:S02]  /*150d0*/  LDL R0, [R1+0x38] ;  /* 0x0000380001007983 */ /* 0x000f640000100800 */
[----:B-----5:R-:W-:-:S13]  /*150e0*/  ISETP.NE.AND P0, PT, R0, RZ, PT ;  /* 0x000000ff0000720c */ /* 0x020fda0003f05270 */
[----:B------:R-:W-:Y:S01]  /*150f0*/  @P0 WARPSYNC 0xffffffff ;  /* 0xffffffff00000948 */ /* 0x000fe20003800000 */
[----:B------:R-:W-:Y:S06]  /*15100*/  @P0 BAR.SYNC.DEFER_BLOCKING 0x5, 0x80 ;  /* 0x0142000000000b1d */ /* 0x000fec0000010000 */
[----:B-123--:R-:W1:Y:S04]  /*15110*/  @P0 LDS.128 R4, [0x9100] ;  /* 0x00910000ff040984 */ /* 0x00ee680000000c00 */
[----:B-1----:R1:W-:Y:S04]  /*15120*/  @P0 STL.64 [R1], R4 ;  /* 0x0000000401000387 */ /* 0x0023e80000100a00 */
[----:B------:R1:W-:Y:S04]  /*15130*/  @P0 STL.64 [R1+0x8], R6 ;  /* 0x0000080601000387 */ /* 0x0003e80000100a00 */
[----:B------:R-:W-:Y:S06]  /*15140*/  @P0 BAR.ARV 0x4, 0x80 ;  /* 0x0102000000000b1d */ /* 0x000fec0000002000 */
[----:B------:R-:W-:Y:S05]  /*15150*/  @P0 BRA `(.L_x_362) ;  /* 0x00000ba000000947 */ /* 0x000fea0003800000 */
[----:B------:R-:W2:Y:S01]  /*15160*/  S2R R0, SR_TID.X ;  /* 0x0000000000007919 */ /* 0x000ea20000002100 */
[----:B-1----:R-:W-:Y:S01]  /*15170*/  IMAD.MOV.U32 R7, RZ, RZ, RZ ;  /* 0x000000ffff077224 */ /* 0x002fe200078e00ff */
[----:B--2---:R-:W-:-:S04]  /*15180*/  LOP3.LUT R15, R0, 0x1f, RZ, 0xc0, !PT ;  /* 0x0000001f000f7812 */ /* 0x004fc800078ec0ff */
[----:B------:R-:W-:Y:S01]  /*15190*/  ISETP.NE.AND P6, PT, R15, 0x1f, PT ;  /* 0x0000001f0f00780c */ /* 0x000fe20003fc5270 */
[----:B------:R-:W-:Y:S10]  /*151a0*/  BRA.DIV ~URZ, `(.L_x_363) ;  /* 0x000029927f007947 */ /* 0x000ff4000b800000 */
[----:B------:R1:W2:Y:S02]  /*151b0*/  SHFL.IDX PT, R9, R49, RZ, 0x1f ;  /* 0x00001fff31097589 */ /* 0x0002a400000e0000 */
.L_x_428:
[----:B------:R-:W-:Y:S05]  /*151c0*/  BRA.DIV ~URZ, `(.L_x_364) ;  /* 0x000029e27f007947 */ /* 0x000fea000b800000 */
[----:B------:R3:W1:Y:S02]  /*151d0*/  SHFL.IDX PT, R8, R49, 0x1, 0x1f ;  /* 0x00201f0031087f89 */ /* 0x00066400000e0000 */
.L_x_429:
[----:B------:R-:W5:Y:S01]  /*151e0*/  LDL R0, [R1+0xc] ;  /* 0x00000c0001007983 */ /* 0x000f620000100800 */
[----:B------:R-:W-:Y:S02]  /*151f0*/  IMAD.MOV.U32 R6, RZ, RZ, RZ ;  /* 0x000000ffff067224 */ /* 0x000fe400078e00ff */
[----:B-----5:R-:W-:-:S05]  /*15200*/  IMAD.IADD R0, R0, 0x1, R15 ;  /* 0x0000000100007824 */ /* 0x020fca00078e020f */
[----:B------:R-:W-:-:S13]  /*15210*/  ISETP.GE.OR P0, PT, R0, c[0x0][0x53c], !P6 ;  /* 0x00014f0000007a0c */ /* 0x000fda0007706670 */
[----:B----4-:R-:W-:Y:S01]  /*15220*/  @!P0 IMAD.MOV.U32 R2, RZ, RZ, 0x4 ;  /* 0x00000004ff028424 */ /* 0x010fe200078e00ff */
[----:B------:R-:W-:-:S03]  /*15230*/  @!P0 MOV R3, 0x4 ;  /* 0x0000000400038802 */ /* 0x000fc60000000f00 */
[----:B------:R-:W-:-:S04]  /*15240*/  @!P0 IMAD.WIDE R4, R0, R2, c[0x0][0x580] ;  /* 0x0001600000048625 */ /* 0x000fc800078e0202 */
[----:B------:R-:W-:Y:S01]  /*15250*/  @!P0 IMAD.WIDE R2, R0, R3, c[0x0][0x578] ;  /* 0x00015e0000028625 */ /* 0x000fe200078e0203 */
[----:B------:R-:W4:Y:S04]  /*15260*/  @!P0 LDG.E R6, [R4.64] ;  /* 0x0000000804068981 */ /* 0x000f28000c1e1900 */
[----:B------:R-:W4:Y:S01]  /*15270*/  @!P0 LDG.E R7, [R2.64] ;  /* 0x0000000802078981 */ /* 0x000f22000c1e1900 */
[C---:B------:R-:W-:Y:S02]  /*15280*/  ISETP.GE.U32.AND P4, PT, R15.reuse, 0x10, PT ;  /* 0x000000100f00780c */ /* 0x040fe40003f86070 */
[C---:B------:R-:W-:Y:S02]  /*15290*/  ISETP.GE.U32.AND P3, PT, R15.reuse, 0x8, PT ;  /* 0x000000080f00780c */ /* 0x040fe40003f66070 */
[----:B------:R-:W-:-:S02]  /*152a0*/  ISETP.GE.U32.AND P2, PT, R15, 0x4, PT ;  /* 0x000000040f00780c */ /* 0x000fc40003f46070 */
[C---:B------:R-:W-:Y:S02]  /*152b0*/  ISETP.GE.U32.AND P1, PT, R15.reuse, 0x2, PT ;  /* 0x000000020f00780c */ /* 0x040fe40003f26070 */
[----:B------:R-:W-:Y:S02]  /*152c0*/  ISETP.NE.AND P5, PT, R15, RZ, PT ;  /* 0x000000ff0f00720c */ /* 0x000fe40003fa5270 */
[----:B------:R-:W-:Y:S01]  /*152d0*/  MOV R14, RZ ;  /* 0x000000ff000e7202 */ /* 0x000fe20000000f00 */
[----:B----4-:R-:W-:Y:S01]  /*152e0*/  IMAD R0, R7, R6, RZ ;  /* 0x0000000607007224 */ /* 0x010fe200078e02ff */
[----:B------:R-:W-:Y:S07]  /*152f0*/  BRA.DIV ~URZ, `(.L_x_365) ;  /* 0x000029227f007947 */ /* 0x000fee000b800000 */
[----:B------:R4:W3:Y:S02]  /*15300*/  SHFL.UP PT, R4, R0, 0x1, RZ ;  /* 0x0420000000047989 */ /* 0x0008e400000e00ff */
.L_x_430:
[----:B---3--:R-:W-:-:S04]  /*15310*/  SEL R4, R4, RZ, P5 ;  /* 0x000000ff04047207 */ /* 0x008fc80002800000 */
[----:B----4-:R-:W-:Y:S01]  /*15320*/  IADD3 R0, R0, R4, RZ ;  /* 0x0000000400007210 */ /* 0x010fe20007ffe0ff */
        /* <DEDUP_REMOVED lines=14> */
.L_x_431:
[----:B----4-:R-:W-:Y:S01]  /*15410*/  IMAD R0, R0, c[0x0][0x538], RZ ;  /* 0x00014e0000007a24 */ /* 0x010fe200078e02ff */
[----:B------:R-:W-:Y:S04]  /*15420*/  BSSY B1, `(.L_x_367) ;  /* 0x0000084000017945 */ /* 0x000fe80003800000 */
[----:B-1----:R-:W-:-:S04]  /*15430*/  IADD3 R8, R0, R8, RZ ;  /* 0x0000000800087210 */ /* 0x002fc80007ffe0ff */
[----:B--2---:R-:W-:-:S13]  /*15440*/  ISETP.GT.AND P0, PT, R8, R9, PT ;  /* 0x000000090800720c */ /* 0x004fda0003f04270 */
[----:B------:R-:W-:Y:S05]  /*15450*/  @P0 BRA `(.L_x_368) ;  /* 0x0000025000000947 */ /* 0x000fea0003800000 */
.L_x_372:
[----:B------:R-:W2:Y:S02]  /*15460*/  LDL.LU R0, [R1+0xc] ;  /* 0x00000c0001007983 */ /* 0x000ea40000300800 */
[----:B--2---:R-:W-:-:S04]  /*15470*/  IADD3 R0, R0, 0x1f, RZ ;  /* 0x0000001f00007810 */ /* 0x004fc80007ffe0ff */
[----:B------:R-:W-:-:S13]  /*15480*/  ISETP.GE.AND P0, PT, R0, c[0x0][0x53c], PT ;  /* 0x00014f0000007a0c */ /* 0x000fda0003f06270 */
[----:B------:R-:W-:Y:S05]  /*15490*/  @P0 BRA `(.L_x_369) ;  /* 0x0000077000000947 */ /* 0x000fea0003800000 */
[----:B------:R1:W-:Y:S01]  /*154a0*/  STL [R1+0xc], R0 ;  /* 0x00000c0001007387 */ /* 0x0003e20000100800 */
[----:B------:R-:W-:Y:S01]  /*154b0*/  CS2R R6, SRZ ;  /* 0x0000000000067805 */ /* 0x000fe2000001ff00 */
[----:B-1----:R-:W-:-:S04]  /*154c0*/  IADD3 R0, R0, R15, RZ ;  /* 0x0000000f00007210 */ /* 0x002fc80007ffe0ff */
        /* <DEDUP_REMOVED lines=9> */
[----:B------:R1:W2:Y:S02]  /*15560*/  SHFL.UP PT, R2, R0, 0x1, RZ ;  /* 0x0420000000027989 */ /* 0x0002a400000e00ff */
.L_x_432:
        /* <DEDUP_REMOVED lines=16> */
.L_x_433:
[----:B--2---:R-:W-:-:S05]  /*15670*/  IMAD R0, R0, c[0x0][0x538], RZ ;  /* 0x00014e0000007a24 */ /* 0x004fca00078e02ff */
[----:B------:R-:W-:-:S04]  /*15680*/  IADD3 R8, R0, R8, RZ ;  /* 0x0000000800087210 */ /* 0x000fc80007ffe0ff */
[----:B------:R-:W-:-:S13]  /*15690*/  ISETP.GT.AND P0, PT, R8, R9, PT ;  /* 0x000000090800720c */ /* 0x000fda0003f04270 */
[----:B-1----:R-:W-:Y:S05]  /*156a0*/  @!P0 BRA `(.L_x_372) ;  /* 0xfffffdb000008947 */ /* 0x002fea000383ffff */
.L_x_368:
[----:B------:R-:W-:-:S05]  /*156b0*/  IADD3 R10, -R0, R8, RZ ;  /* 0x00000008000a7210 */ /* 0x000fca0007ffe1ff */
[----:B------:R-:W-:-:S05]  /*156c0*/  IMAD R0, R4, c[0x0][0x538], R10 ;  /* 0x00014e0004007a24 */ /* 0x000fca00078e020a */
[----:B------:R-:W-:Y:S01]  /*156d0*/  ISETP.GT.AND P0, PT, R0, R9, PT ;  /* 0x000000090000720c */ /* 0x000fe20003f04270 */
[----:B------:R-:W-:-:S12]  /*156e0*/  BRA.DIV ~URZ, `(.L_x_373) ;  /* 0x000029227f007947 */ /* 0x000fd8000b800000 */
[----:B------:R-:W-:-:S04]  /*156f0*/  VOTE.ANY R0, PT, !P0 ;  /* 0x0000000000007806 */ /* 0x000fc800040e0100 */
.L_x_434:
[----:B------:R1:W2:Y:S01]  /*15700*/  POPC R13, R0 ;  /* 0x00000000000d7309 */ /* 0x0002a20000000000 */
[----:B------:R-:W-:Y:S05]  /*15710*/  BRA.DIV ~URZ, `(.L_x_374) ;  /* 0x000029327f007947 */ /* 0x000fea000b800000 */
[----:B--2---:R2:W4:Y:S04]  /*15720*/  SHFL.IDX PT, R8, R6, R13, 0x1f ;  /* 0x00001f0d06087589 */ /* 0x00452800000e0000 */
[----:B------:R2:W1:Y:S02]  /*15730*/  SHFL.IDX PT, R7, R7, R13, 0x1f ;  /* 0x00001f0d07077589 */ /* 0x00046400000e0000 */
.L_x_435:
[----:B------:R-:W-:Y:S01]  /*15740*/  ISETP.NE.AND P0, PT, R0, RZ, PT ;  /* 0x000000ff0000720c */ /* 0x000fe20003f05270 */
[----:B------:R-:W-:-:S12]  /*15750*/  BSSY B0, `(.L_x_375) ;  /* 0x0000005000007945 */ /* 0x000fd80003800000 */
[----:B------:R-:W-:Y:S05]  /*15760*/  @!P0 BRA `(.L_x_376) ;  /* 0x0000003000008947 */ /* 0x000fea0003800000 */
[----:B------:R-:W-:Y:S01]  /*15770*/  IADD3 R11, R13, -0x1, RZ ;  /* 0xffffffff0d0b7810 */ /* 0x000fe20007ffe0ff */
[----:B------:R-:W-:Y:S05]  /*15780*/  BRA.DIV ~URZ, `(.L_x_377) ;  /* 0x000029927f007947 */ /* 0x000fea000b800000 */
[----:B------:R2:W3:Y:S02]  /*15790*/  SHFL.IDX PT, R14, R4, R11, 0x1f ;  /* 0x00001f0b040e7589 */ /* 0x0004e400000e0000 */
.L_x_376:
[----:B------:R-:W-:Y:S05]  /*157a0*/  BSYNC B0 ;  /* 0x0000000000007941 */ /* 0x000fea0003800000 */
.L_x_375:
[----:B--23--:R-:W-:Y:S01]  /*157b0*/  IMAD R6, R14, c[0x0][0x538], R10 ;  /* 0x00014e000e067a24 */ /* 0x00cfe200078e020a */
[----:B----4-:R-:W-:Y:S02]  /*157c0*/  IABS R2, R8 ;  /* 0x0000000800027213 */ /* 0x010fe40000000000 */
[----:B-1----:R-:W-:Y:S01]  /*157d0*/  IABS R3, R7 ;  /* 0x0000000700037213 */ /* 0x002fe20000000000 */
[----:B------:R-:W-:Y:S01]  /*157e0*/  IMAD.IADD R9, R9, 0x1, -R6 ;  /* 0x0000000109097824 */ /* 0x000fe200078e0a06 */
[----:B------:R1:W-:Y:S01]  /*157f0*/  STL [R1], R6 ;  /* 0x0000000601007387 */ /* 0x0003e20000100800 */
[----:B------:R-:W2:Y:S03]  /*15800*/  I2F.RP R4, R2 ;  /* 0x0000000200047306 */ /* 0x000ea60000209400 */
[----:B------:R-:W3:Y:S05]  /*15810*/  LDL.LU R12, [R1+0xc] ;  /* 0x00000c00010c7983 */ /* 0x000eea0000300800 */
[----:B--2---:R-:W2:Y:S02]  /*15820*/  MUFU.RCP R4, R4 ;  /* 0x0000000400047308 */ /* 0x004ea40000001000 */
[----:B--2---:R-:W-:-:S06]  /*15830*/  IADD3 R4, R4, 0xffffffe, RZ ;  /* 0x0ffffffe04047810 */ /* 0x004fcc0007ffe0ff */
[----:B------:R-:W2:Y:S01]  /*15840*/  F2I.FTZ.U32.TRUNC.NTZ R5, R4 ;  /* 0x0000000400057305 */ /* 0x000ea2000021f000 */
[----:B-1----:R-:W-:Y:S02]  /*15850*/  MOV R6, R3 ;  /* 0x0000000300067202 */ /* 0x002fe40000000f00 */
[----:B------:R-:W-:Y:S01]  /*15860*/  IABS R10, R9 ;  /* 0x00000009000a7213 */ /* 0x000fe20000000000 */
[----:B--2---:R-:W-:-:S04]  /*15870*/  IMAD.MOV R0, RZ, RZ, -R5 ;  /* 0x000000ffff007224 */ /* 0x004fc800078e0a05 */
[----:B------:R-:W-:Y:S01]  /*15880*/  IMAD.MOV.U32 R4, RZ, RZ, R0 ;  /* 0x000000ffff047224 */ /* 0x000fe200078e0000 */
[----:B------:R-:W-:-:S03]  /*15890*/  IABS R0, R8 ;  /* 0x0000000800007213 */ /* 0x000fc60000000000 */
[----:B------:R-:W-:Y:S02]  /*158a0*/  IMAD R3, R4, R2, RZ ;  /* 0x0000000204037224 */ /* 0x000fe400078e02ff */
[----:B------:R-:W-:Y:S01]  /*158b0*/  IMAD.MOV.U32 R4, RZ, RZ, RZ ;  /* 0x000000ffff047224 */ /* 0x000fe200078e00ff */
[----:B------:R-:W1:Y:S01]  /*158c0*/  I2F.RP R11, R6 ;  /* 0x00000006000b7306 */ /* 0x000e620000209400 */
[----:B------:R-:W-:Y:S02]  /*158d0*/  IMAD.MOV R0, RZ, RZ, -R0 ;  /* 0x000000ffff007224 */ /* 0x000fe400078e0a00 */
[----:B------:R-:W-:-:S04]  /*158e0*/  IMAD.HI.U32 R5, R5, R3, R4 ;  /* 0x0000000305057227 */ /* 0x000fc800078e0004 */
[----:B------:R-:W-:Y:S01]  /*158f0*/  IMAD.MOV.U32 R3, RZ, RZ, R10 ;  /* 0x000000ffff037224 */ /* 0x000fe200078e000a */
[----:B------:R-:W-:-:S03]  /*15900*/  MOV R4, R0 ;  /* 0x0000000000047202 */ /* 0x000fc60000000f00 */
[----:B------:R-:W-:-:S04]  /*15910*/  IMAD.HI.U32 R0, R5, R3, RZ ;  /* 0x0000000305007227 */ /* 0x000fc800078e00ff */
[----:B------:R-:W-:Y:S02]  /*15920*/  IMAD R3, R0, R4, R3 ;  /* 0x0000000400037224 */ /* 0x000fe400078e0203 */
[----:B-1----:R-:W1:Y:S03]  /*15930*/  MUFU.RCP R4, R11 ;  /* 0x0000000b00047308 */ /* 0x002e660000001000 */
[----:B------:R-:W-:-:S13]  /*15940*/  ISETP.GT.U32.AND P0, PT, R2, R3, PT ;  /* 0x000000030200720c */ /* 0x000fda0003f04070 */
[----:B------:R-:W-:Y:S01]  /*15950*/  @!P0 IMAD.IADD R3, R3, 0x1, -R2 ;  /* 0x0000000103038824 */ /* 0x000fe200078e0a02 */
[----:B-1----:R-:W-:-:S04]  /*15960*/  IADD3 R4, R4, 0xffffffe, RZ ;  /* 0x0ffffffe04047810 */ /* 0x002fc80007ffe0ff */
[----:B------:R-:W-:Y:S02]  /*15970*/  ISETP.GE.U32.AND P2, PT, R3, R2, PT ;  /* 0x000000020300720c */ /* 0x000fe40003f46070 */
[----:B------:R-:W1:Y:S01]  /*15980*/  F2I.FTZ.U32.TRUNC.NTZ R3, R4 ;  /* 0x0000000400037305 */ /* 0x000e62000021f000 */
[----:B------:R-:W-:Y:S02]  /*15990*/  LOP3.LUT R2, R9, R8, RZ, 0x3c, !PT ;  /* 0x0000000809027212 */ /* 0x000fe400078e3cff */
[----:B------:R-:W-:Y:S02]  /*159a0*/  @!P0 IADD3 R0, R0, 0x1, RZ ;  /* 0x0000000100008810 */ /* 0x000fe40007ffe0ff */
[----:B------:R-:W-:Y:S02]  /*159b0*/  ISETP.GE.AND P1, PT, R2, RZ, PT ;  /* 0x000000ff0200720c */ /* 0x000fe40003f26270 */
[----:B------:R-:W-:-:S04]  /*159c0*/  ISETP.NE.AND P0, PT, R8, RZ, PT ;  /* 0x000000ff0800720c */ /* 0x000fc80003f05270 */
[----:B------:R-:W-:Y:S01]  /*159d0*/  @P2 IADD3 R0, R0, 0x1, RZ ;  /* 0x0000000100002810 */ /* 0x000fe20007ffe0ff */
[----:B-1----:R-:W-:-:S06]  /*159e0*/  IMAD.MOV R2, RZ, RZ, -R3 ;  /* 0x000000ffff027224 */ /* 0x002fcc00078e0a03 */
[----:B------:R-:W-:Y:S01]  /*159f0*/  @!P1 IMAD.MOV R0, RZ, RZ, -R0 ;  /* 0x000000ffff009224 */ /* 0x000fe200078e0a00 */
[----:B------:R-:W-:Y:S02]  /*15a00*/  MOV R4, R2 ;  /* 0x0000000200047202 */ /* 0x000fe40000000f00 */
[----:B------:R-:W-:Y:S02]  /*15a10*/  IABS R2, R7 ;  /* 0x0000000700027213 */ /* 0x000fe40000000000 */
[----:B------:R-:W-:Y:S01]  /*15a20*/  @!P0 LOP3.LUT R0, RZ, R8, RZ, 0x33, !PT ;  /* 0x00000008ff008212 */ /* 0x000fe200078e33ff */
[----:B------:R-:W-:Y:S02]  /*15a30*/  IMAD R4, R4, R6, RZ ;  /* 0x0000000604047224 */ /* 0x000fe400078e02ff */
[----:B------:R-:W-:Y:S01]  /*15a40*/  IMAD.MOV R5, RZ, RZ, -R2 ;  /* 0x000000ffff057224 */ /* 0x000fe200078e0a02 */
[----:B------:R-:W-:Y:S01]  /*15a50*/  IABS R10, R0 ;  /* 0x00000000000a7213 */ /* 0x000fe20000000000 */
[----:B------:R-:W-:-:S04]  /*15a60*/  IMAD.MOV.U32 R2, RZ, RZ, RZ ;  /* 0x000000ffff027224 */ /* 0x000fc800078e00ff */
[----:B------:R-:W-:Y:S01]  /*15a70*/  IMAD.HI.U32 R2, R3, R4, R2 ;  /* 0x0000000403027227 */ /* 0x000fe200078e0002 */
[----:B------:R-:W-:-:S03]  /*15a80*/  MOV R4, R5 ;  /* 0x0000000500047202 */ /* 0x000fc60000000f00 */
[----:B------:R-:W-:-:S04]  /*15a90*/  IMAD.MOV.U32 R3, RZ, RZ, R10 ;  /* 0x000000ffff037224 */ /* 0x000fc800078e000a */
[----:B------:R-:W-:-:S04]  /*15aa0*/  IMAD.HI.U32 R2, R2, R3, RZ ;  /* 0x0000000302027227 */ /* 0x000fc800078e00ff */
[----:B------:R-:W-:-:S05]  /*15ab0*/  IMAD R3, R2, R4, R3 ;  /* 0x0000000402037224 */ /* 0x000fca00078e0203 */
[----:B------:R-:W-:-:S13]  /*15ac0*/  ISETP.GT.U32.AND P0, PT, R6, R3, PT ;  /* 0x000000030600720c */ /* 0x000fda0003f04070 */
[----:B------:R-:W-:-:S05]  /*15ad0*/  @!P0 IMAD.IADD R3, R3, 0x1, -R6 ;  /* 0x0000000103038824 */ /* 0x000fca00078e0a06 */
[----:B------:R-:W-:Y:S02]  /*15ae0*/  ISETP.GE.U32.AND P2, PT, R3, R6, PT ;  /* 0x000000060300720c */ /* 0x000fe40003f46070 */
[----:B------:R-:W-:Y:S02]  /*15af0*/  LOP3.LUT R3, R0, R7, RZ, 0x3c, !PT ;  /* 0x0000000700037212 */ /* 0x000fe400078e3cff */
[----:B------:R-:W-:Y:S02]  /*15b00*/  @!P0 IADD3 R2, R2, 0x1, RZ ;  /* 0x0000000102028810 */ /* 0x000fe40007ffe0ff */
[----:B------:R-:W-:Y:S02]  /*15b10*/  ISETP.GE.AND P1, PT, R3, RZ, PT ;  /* 0x000000ff0300720c */ /* 0x000fe40003f26270 */
[----:B------:R-:W-:-:S05]  /*15b20*/  ISETP.NE.AND P0, PT, R7, RZ, PT ;  /* 0x000000ff0700720c */ /* 0x000fca0003f05270 */
[----:B------:R-:W-:-:S06]  /*15b30*/  @P2 IADD3 R2, R2, 0x1, RZ ;  /* 0x0000000102022810 */ /* 0x000fcc0007ffe0ff */
[----:B------:R-:W-:Y:S02]  /*15b40*/  @!P1 IMAD.MOV R2, RZ, RZ, -R2 ;  /* 0x000000ffff029224 */ /* 0x000fe400078e0a02 */
[----:B------:R-:W-:-:S04]  /*15b50*/  @!P0 LOP3.LUT R2, RZ, R7, RZ, 0x33, !PT ;  /* 0x00000007ff028212 */ /* 0x000fc800078e33ff */
[----:B------:R-:W-:Y:S01]  /*15b60*/  IADD3 R3, -R2, RZ, RZ ;  /* 0x000000ff02037210 */ /* 0x000fe20007ffe1ff */
[----:B------:R-:W-:Y:S02]  /*15b70*/  IMAD R4, R0, R8, RZ ;  /* 0x0000000800047224 */ /* 0x000fe400078e02ff */
[C---:B------:R-:W-:Y:S02]  /*15b80*/  IMAD R2, R7.reuse, 0x1000000, R2 ;  /* 0x0100000007027824 */ /* 0x040fe400078e0202 */
[----:B------:R-:W-:Y:S01]  /*15b90*/  IMAD R0, R7, R3, R0 ;  /* 0x0000000307007224 */ /* 0x000fe200078e0200 */
[----:B------:R-:W-:-:S03]  /*15ba0*/  IADD3 R3, R9, -R4, RZ ;  /* 0x8000000409037210 */ /* 0x000fc60007ffe0ff */
[----:B------:R-:W-:-:S05]  /*15bb0*/  IMAD R0, R0, 0x10000, R2 ;  /* 0x0001000000007824 */ /* 0x000fca00078e0202 */
[----:B------:R1:W-:Y:S01]  /*15bc0*/  STL [R1+0x8], R0 ;  /* 0x0000080001007387 */ /* 0x0003e20000100800 */
[----:B---3--:R-:W-:-:S05]  /*15bd0*/  IMAD.IADD R12, R13, 0x1, R12 ;  /* 0x000000010d0c7824 */ /* 0x008fca00078e020c */
[----:B------:R1:W-:Y:S04]  /*15be0*/  STL [R1+0xc], R12 ;  /* 0x00000c0c01007387 */ /* 0x0003e80000100800 */
[----:B------:R1:W-:Y:S01]  /*15bf0*/  STL [R1+0x4], R3 ;  /* 0x0000040301007387 */ /* 0x0003e20000100800 */
[----:B------:R-:W-:Y:S05]  /*15c00*/  BRA `(.L_x_378) ;  /* 0x0000005000007947 */ /* 0x000fea0003800000 */
.L_x_369:
[----:B------:R-:W-:Y:S01]  /*15c10*/  MOV R0, c[0x0][0x53c] ;  /* 0x00014f0000007a02 */ /* 0x000fe20000000f00 */
[----:B------:R1:W-:Y:S04]  /*15c20*/  STL [R1], R9 ;  /* 0x0000000901007387 */ /* 0x0003e80000100800 */
[----:B------:R1:W-:Y:S04]  /*15c30*/  STL [R1+0x4], RZ ;  /* 0x000004ff01007387 */ /* 0x0003e80000100800 */
[----:B------:R1:W-:Y:S04]  /*15c40*/  STL [R1+0x8], RZ ;  /* 0x000008ff01007387 */ /* 0x0003e80000100800 */
[----:B------:R1:W-:Y:S02]  /*15c50*/  STL [R1+0xc], R0 ;  /* 0x00000c0001007387 */ /* 0x0003e40000100800 */
.L_x_378:
[----:B------:R-:W-:Y:S05]  /*15c60*/  BSYNC B1 ;  /* 0x0000000000017941 */ /* 0x000fea0003800000 */
.L_x_367:
[----:B---3--:R-:W2:Y:S04]  /*15c70*/  LDL R4, [R1] ;  /* 0x0000000001047983 */ /* 0x008ea80000100800 */
[----:B------:R-:W2:Y:S04]  /*15c80*/  LDL R5, [R1+0x4] ;  /* 0x0000040001057983 */ /* 0x000ea80000100800 */
[----:B------:R-:W2:Y:S04]  /*15c90*/  LDL R6, [R1+0x8] ;  /* 0x0000080001067983 */ /* 0x000ea80000100800 */
[----:B------:R-:W2:Y:S01]  /*15ca0*/  LDL R7, [R1+0xc] ;  /* 0x00000c0001077983 */ /* 0x000ea20000100800 */
[----:B------:R-:W-:Y:S03]  /*15cb0*/  WARPSYNC 0xffffffff ;  /* 0xffffffff00007948 */ /* 0x000fe60003800000 */
[----:B------:R-:W-:Y:S01]  /*15cc0*/  BAR.SYNC.DEFER_BLOCKING 0x4, 0x80 ;  /* 0x0102000000007b1d */ /* 0x000fe20000010000 */
[----:B------:R-:W-:-:S13]  /*15cd0*/  ISETP.NE.AND P0, PT, R15, RZ, PT ;  /* 0x000000ff0f00720c */ /* 0x000fda0003f05270 */
[----:B--2---:R2:W-:Y:S04]  /*15ce0*/  @!P0 STS.128 [0x9100], R4 ;  /* 0x00910004ff008388 */ /* 0x0045e80000000c00 */
[----:B------:R-:W-:Y:S06]  /*15cf0*/  BAR.ARV 0x5, 0x80 ;  /* 0x0142000000007b1d */ /* 0x000fec0000002000 */
.L_x_362:
[----:B-1----:R-:W3:Y:S02]  /*15d00*/  LDL R0, [R1+0xc] ;  /* 0x00000c0001007983 */ /* 0x002ee40000100800 */
[----:B---3--:R-:W-:-:S13]  /*15d10*/  ISETP.GE.AND P0, PT, R0, c[0x0][0x53c], PT ;  /* 0x00014f0000007a0c */ /* 0x008fda0003f06270 */
[----:B--2-4-:R-:W-:Y:S01]  /*15d20*/  @P0 CALL.REL.NOINC `(.L_x_379) ;  /* 0x0000001000000944 */ /* 0x014fe20003c00000 */
[----:B------:R-:W-:Y:S05]  /*15d30*/  BRA `(.L_x_380) ;  /* 0xfffeb56000007947 */ /* 0x000fea000383ffff */
.L_x_379:
[----:B------:R-:W-:Y:S05]  /*15d40*/  EXIT ;  /* 0x000000000000794d */ /* 0x000fea0003800000 */
.L_x_202:
[----:B------:R-:W-:Y:S01]  /*15d50*/  IMAD.MOV.U32 R0, RZ, RZ, R5 ;  /* 0x000000ffff007224 */ /* 0x000fe200078e0005 */
[----:B------:R-:W-:Y:S02]  /*15d60*/  MOV R2, 0x1 ;  /* 0x0000000100027802 */ /* 0x000fe40000000f00 */
[----:B------:R-:W-:Y:S02]  /*15d70*/  MOV R3, 0x15d90 ;  /* 0x00015d9000037802 */ /* 0x000fe40000000f00 */
[----:B------:R-:W-:Y:S05]  /*15d80*/  CALL.REL.NOINC `($__internal_6_$__cuda_sm70_shflsync_up_p) ;  /* 0x0000249000007944 */ /* 0x000fea0003c00000 */
[----:B------:R-:W-:Y:S01]  /*15d90*/  MOV R0, R4 ;  /* 0x0000000400007202 */ /* 0x000fe20000000f00 */
[----:B------:R-:W-:Y:S05]  /*15da0*/  BRA `(.L_x_381) ;  /* 0xfffea6c000007947 */ /* 0x000fea000383ffff */
.L_x_203:
[----:B------:R-:W-:Y:S01]  /*15db0*/  IMAD.MOV.U32 R0, RZ, RZ, R5 ;  /* 0x000000ffff007224 */ /* 0x000fe200078e0005 */
[----:B------:R-:W-:Y:S02]  /*15dc0*/  MOV R2, 0x2 ;  /* 0x0000000200027802 */ /* 0x000fe40000000f00 */
[----:B------:R-:W-:Y:S02]  /*15dd0*/  MOV R3, 0x15df0 ;  /* 0x00015df000037802 */ /* 0x000fe40000000f00 */
[----:B------:R-:W-:Y:S05]  /*15de0*/  CALL.REL.NOINC `($__internal_6_$__cuda_sm70_shflsync_up_p) ;  /* 0x0000243000007944 */ /* 0x000fea0003c00000 */
[----:B------:R-:W-:Y:S01]  /*15df0*/  SEL R0, R4, RZ, P4 ;  /* 0x000000ff04007207 */ /* 0x000fe20002000000 */
[----:B------:R-:W-:Y:S01]  /*15e00*/  IMAD.MOV.U32 R2, RZ, RZ, 0x4 ;  /* 0x00000004ff027424 */ /* 0x000fe200078e00ff */
[----:B------:R-:W-:-:S03]  /*15e10*/  MOV R3, 0x15e40 ;  /* 0x00015e4000037802 */ /* 0x000fc60000000f00 */
[----:B------:R-:W-:Y:S02]  /*15e20*/  IMAD.IADD R0, R5, 0x1, R0 ;  /* 0x0000000105007824 */ /* 0x000fe400078e0200 */
        /* <DEDUP_REMOVED lines=13> */
[----:B------:R-:W-:Y:S02]  /*15f00*/  MOV R3, 0x1f ;  /* 0x0000001f00037802 */ /* 0x000fe40000000f00 */
[----:B------:R-:W-:Y:S01]  /*15f10*/  MOV R2, 0x15f50 ;  /* 0x00015f5000027802 */ /* 0x000fe20000000f00 */
[----:B------:R-:W-:-:S04]  /*15f20*/  IMAD.IADD R4, R0, 0x1, R4 ;  /* 0x0000000100047824 */ /* 0x000fc800078e0204 */
[----:B------:R-:W-:Y:S02]  /*15f30*/  IMAD.MOV.U32 R12, RZ, RZ, R4 ;  /* 0x000000ffff0c7224 */ /* 0x000fe400078e0004 */
[----:B------:R-:W-:Y:S05]  /*15f40*/  CALL.REL.NOINC `($__internal_5_$__cuda_sm70_shflsync_idx_p) ;  /* 0x0000228000007944 */ /* 0x000fea0003c00000 */
[----:B------:R-:W-:Y:S01]  /*15f50*/  MOV R0, R11 ;  /* 0x0000000b00007202 */ /* 0x000fe20000000f00 */
[----:B------:R-:W-:Y:S05]  /*15f60*/  BRA `(.L_x_382) ;  /* 0xfffea60000007947 */ /* 0x000fea000383ffff */
.L_x_205:
[----:B------:R-:W-:Y:S02]  /*15f70*/  SEL R0, RZ, 0x1, P0 ;  /* 0x00000001ff007807 */ /* 0x000fe40000000000 */
[----:B------:R-:W-:Y:S02]  /*15f80*/  MOV R2, 0x15fa0 ;  /* 0x00015fa000027802 */ /* 0x000fe40000000f00 */
[----:B------:R-:W-:Y:S05]  /*15f90*/  CALL.REL.NOINC `($__internal_7_$__cuda_sm70_votesync_ballot) ;  /* 0x000022f000007944 */ /* 0x000fea0003c00000 */
[----:B------:R-:W-:Y:S05]  /*15fa0*/  BRA `(.L_x_383) ;  /* 0xfffea65000007947 */ /* 0x000fea000383ffff */
.L_x_206:
[----:B------:R-:W-:Y:S01]  /*15fb0*/  IMAD.MOV.U32 R12, RZ, RZ, R8 ;  /* 0x000000ffff0c7224 */ /* 0x000fe200078e0008 */
[----:B--2---:R-:W-:Y:S01]  /*15fc0*/  MOV R11, R15 ;  /* 0x0000000f000b7202 */ /* 0x004fe20000000f00 */
[----:B------:R-:W-:Y:S01]  /*15fd0*/  IMAD.MOV.U32 R3, RZ, RZ, 0x1f ;  /* 0x0000001fff037424 */ /* 0x000fe200078e00ff */
[----:B------:R-:W-:Y:S02]  /*15fe0*/  MOV R2, 0x16000 ;  /* 0x0001600000027802 */ /* 0x000fe40000000f00 */
[----:B-1----:R-:W-:Y:S05]  /*15ff0*/  CALL.REL.NOINC `($__internal_5_$__cuda_sm70_shflsync_idx_p) ;  /* 0x000021d000007944 */ /* 0x002fea0003c00000 */
[----:B------:R-:W-:Y:S01]  /*16000*/  IMAD.MOV.U32 R13, RZ, RZ, R11 ;  /* 0x000000ffff0d7224 */ /* 0x000fe200078e000b */
[----:B------:R-:W-:Y:S01]  /*16010*/  MOV R12, R7 ;  /* 0x00000007000c7202 */ /* 0x000fe20000000f00 */
[----:B------:R-:W-:Y:S01]  /*16020*/  IMAD.MOV.U32 R6, RZ, RZ, RZ ;  /* 0x000000ffff067224 */ /* 0x000fe200078e00ff */
[----:B------:R-:W-:Y:S01]  /*16030*/  MOV R11, R15 ;  /* 0x0000000f000b7202 */ /* 0x000fe20000000f00 */
[----:B------:R-:W-:Y:S01]  /*16040*/  IMAD.MOV.U32 R3, RZ, RZ, 0x1f ;  /* 0x0000001fff037424 */ /* 0x000fe200078e00ff */
[----:B------:R-:W-:-:S02]  /*16050*/  MOV R2, 0x16070 ;  /* 0x0001607000027802 */ /* 0x000fc40000000f00 */
[----:B------:R-:W-:Y:S05]  /*16060*/  CALL.REL.NOINC `($__internal_5_$__cuda_sm70_shflsync_idx_p) ;  /* 0x0000216000007944 */ /* 0x000fea0003c00000 */
[----:B------:R-:W-:Y:S01]  /*16070*/  MOV R10, R11 ;  /* 0x0000000b000a7202 */ /* 0x000fe20000000f00 */
[----:B------:R-:W-:Y:S05]  /*16080*/  BRA `(.L_x_384) ;  /* 0xfffea5c000007947 */ /* 0x000fea000383ffff */
.L_x_209:
[----:B------:R-:W-:Y:S01]  /*16090*/  IMAD.MOV.U32 R12, RZ, RZ, R4 ;  /* 0x000000ffff0c7224 */ /* 0x000fe200078e0004 */
[----:B------:R-:W-:-:S02]  /*160a0*/  MOV R3, 0x1f ;  /* 0x0000001f00037802 */ /* 0x000fc40000000f00 */
[----:B------:R-:W-:Y:S02]  /*160b0*/  MOV R2, 0x160d0 ;  /* 0x000160d000027802 */ /* 0x000fe40000000f00 */
[----:B-1234-:R-:W-:Y:S05]  /*160c0*/  CALL.REL.NOINC `($__internal_5_$__cuda_sm70_shflsync_idx_p) ;  /* 0x0000210000007944 */ /* 0x01efea0003c00000 */
[----:B------:R-:W-:Y:S01]  /*160d0*/  MOV R6, R11 ;  /* 0x0000000b00067202 */ /* 0x000fe20000000f00 */
[----:B------:R-:W-:Y:S05]  /*160e0*/  BRA `(.L_x_208) ;  /* 0xfffea5c000007947 */ /* 0x000fea000383ffff */
.L_x_255:
[----:B------:R-:W-:Y:S01]  /*160f0*/  IMAD.MOV.U32 R12, RZ, RZ, R4 ;  /* 0x000000ffff0c7224 */ /* 0x000fe200078e0004 */
[----:B------:R-:W-:Y:S01]  /*16100*/  MOV R11, RZ ;  /* 0x000000ff000b7202 */ /* 0x000fe20000000f00 */
[----:B------:R-:W-:Y:S01]  /*16110*/  IMAD.MOV.U32 R3, RZ, RZ, 0x181f ;  /* 0x0000181fff037424 */ /* 0x000fe200078e00ff */
[----:B--2---:R-:W-:Y:S02]  /*16120*/  MOV R2, 0x16140 ;  /* 0x0001614000027802 */ /* 0x004fe40000000f00 */
[----:B-1---5:R-:W-:Y:S05]  /*16130*/  CALL.REL.NOINC `($__internal_5_$__cuda_sm70_shflsync_idx_p) ;  /* 0x0000209000007944 */ /* 0x022fea0003c00000 */
[----:B------:R-:W-:Y:S01]  /*16140*/  MOV R6, R11 ;  /* 0x0000000b00067202 */ /* 0x000fe20000000f00 */
[----:B------:R-:W-:Y:S05]  /*16150*/  BRA `(.L_x_385) ;  /* 0xffff1b6000007947 */ /* 0x000fea000383ffff */
.L_x_256:
[----:B------:R-:W-:Y:S01]  /*16160*/  IMAD.MOV.U32 R12, RZ, RZ, R5 ;  /* 0x000000ffff0c7224 */ /* 0x000fe200078e0005 */
[----:B------:R-:W-:Y:S01]  /*16170*/  MOV R11, RZ ;  /* 0x000000ff000b7202 */ /* 0x000fe20000000f00 */
[----:B------:R-:W-:Y:S01]  /*16180*/  IMAD.MOV.U32 R3, RZ, RZ, 0x181f ;  /* 0x0000181fff037424 */ /* 0x000fe200078e00ff */
[----:B--2---:R-:W-:Y:S02]  /*16190*/  MOV R2, 0x161b0 ;  /* 0x000161b000027802 */ /* 0x004fe40000000f00 */
[----:B-1-345:R-:W-:Y:S05]  /*161a0*/  CALL.REL.NOINC `($__internal_5_$__cuda_sm70_shflsync_idx_p) ;  /* 0x0000202000007944 */ /* 0x03afea0003c00000 */
[----:B------:R-:W-:Y:S01]  /*161b0*/  MOV R2, R11 ;  /* 0x0000000b00027202 */ /* 0x000fe20000000f00 */
[----:B------:R-:W-:Y:S05]  /*161c0*/  BRA `(.L_x_386) ;  /* 0xffff1b1000007947 */ /* 0x000fea000383ffff */
.L_x_259:
[----:B------:R-:W-:Y:S01]  /*161d0*/  IMAD.MOV.U32 R12, RZ, RZ, R4 ;  /* 0x000000ffff0c7224 */ /* 0x000fe200078e0004 */
[----:B------:R-:W-:Y:S01]  /*161e0*/  MOV R11, 0x1 ;  /* 0x00000001000b7802 */ /* 0x000fe20000000f00 */
[----:B-1----:R-:W-:Y:S01]  /*161f0*/  IMAD.MOV.U32 R3, RZ, RZ, 0x181f ;  /* 0x0000181fff037424 */ /* 0x002fe200078e00ff */
[----:B------:R-:W-:-:S02]  /*16200*/  MOV R2, 0x16220 ;  /* 0x0001622000027802 */ /* 0x000fc40000000f00 */
[----:B--2345:R-:W-:Y:S05]  /*16210*/  CALL.REL.NOINC `($__internal_5_$__cuda_sm70_shflsync_idx_p) ;  /* 0x00001fb000007944 */ /* 0x03cfea0003c00000 */
[----:B------:R-:W-:Y:S01]  /*16220*/  IMAD.MOV.U32 R6, RZ, RZ, R11 ;  /* 0x000000ffff067224 */ /* 0x000fe200078e000b */
[----:B------:R-:W-:Y:S01]  /*16230*/  MOV R11, 0x1 ;  /* 0x00000001000b7802 */ /* 0x000fe20000000f00 */
[----:B------:R-:W-:Y:S01]  /*16240*/  IMAD.MOV.U32 R12, RZ, RZ, R5 ;  /* 0x000000ffff0c7224 */ /* 0x000fe200078e0005 */
[----:B------:R-:W-:-:S02]  /*16250*/  MOV R3, 0x181f ;  /* 0x0000181f00037802 */ /* 0x000fc40000000f00 */
[----:B------:R-:W-:Y:S02]  /*16260*/  MOV R2, 0x16280 ;  /* 0x0001628000027802 */ /* 0x000fe40000000f00 */
[----:B------:R-:W-:Y:S05]  /*16270*/  CALL.REL.NOINC `($__internal_5_$__cuda_sm70_shflsync_idx_p) ;  /* 0x00001f5000007944 */ /* 0x000fea0003c00000 */
[----:B------:R-:W-:Y:S01]  /*16280*/  MOV R2, R11 ;  /* 0x0000000b00027202 */ /* 0x000fe20000000f00 */
[----:B------:R-:W-:Y:S05]  /*16290*/  BRA `(.L_x_387) ;  /* 0xffff1b2000007947 */ /* 0x000fea000383ffff */
.L_x_262:
[----:B------:R-:W-:Y:S01]  /*162a0*/  IMAD.MOV.U32 R12, RZ, RZ, R4 ;  /* 0x000000ffff0c7224 */ /* 0x000fe200078e0004 */
[----:B------:R-:W-:Y:S01]  /*162b0*/  MOV R11, 0x2 ;  /* 0x00000002000b7802 */ /* 0x000fe20000000f00 */
[----:B-1----:R-:W-:Y:S01]  /*162c0*/  IMAD.MOV.U32 R3, RZ, RZ, 0x181f ;  /* 0x0000181fff037424 */ /* 0x002fe200078e00ff */
[----:B------:R-:W-:Y:S02]  /*162d0*/  MOV R2, 0x162f0 ;  /* 0x000162f000027802 */ /* 0x000fe40000000f00 */
[----:B--2345:R-:W-:Y:S05]  /*162e0*/  CALL.REL.NOINC `($__internal_5_$__cuda_sm70_shflsync_idx_p) ;  /* 0x00001ee000007944 */ /* 0x03cfea0003c00000 */
[----:B------:R-:W-:Y:S01]  /*162f0*/  MOV R6, R11 ;  /* 0x0000000b00067202 */ /* 0x000fe20000000f00 */
[----:B------:R-:W-:Y:S05]  /*16300*/  BRA `(.L_x_388) ;  /* 0xffff1b8000007947 */ /* 0x000fea000383ffff */
.L_x_263:
[----:B------:R-:W-:Y:S01]  /*16310*/  IMAD.MOV.U32 R12, RZ, RZ, R5 ;  /* 0x000000ffff0c7224 */ /* 0x000fe200078e0005 */
[----:B------:R-:W-:Y:S01]  /*16320*/  MOV R11, 0x2 ;  /* 0x00000002000b7802 */ /* 0x000fe20000000f00 */
[----:B-1----:R-:W-:Y:S01]  /*16330*/  IMAD.MOV.U32 R3, RZ, RZ, 0x181f ;  /* 0x0000181fff037424 */ /* 0x002fe200078e00ff */
[----:B------:R-:W-:Y:S02]  /*16340*/  MOV R2, 0x16360 ;  /* 0x0001636000027802 */ /* 0x000fe40000000f00 */
[----:B--2345:R-:W-:Y:S05]  /*16350*/  CALL.REL.NOINC `($__internal_5_$__cuda_sm70_shflsync_idx_p) ;  /* 0x00001e7000007944 */ /* 0x03cfea0003c00000 */
[----:B------:R-:W-:Y:S01]  /*16360*/  MOV R2, R11 ;  /* 0x0000000b00027202 */ /* 0x000fe20000000f00 */
[----:B------:R-:W-:Y:S05]  /*16370*/  BRA `(.L_x_389) ;  /* 0xffff1b3000007947 */ /* 0x000fea000383ffff */
.L_x_266:
[----:B------:R-:W-:Y:S01]  /*16380*/  IMAD.MOV.U32 R12, RZ, RZ, R4 ;  /* 0x000000ffff0c7224 */ /* 0x000fe200078e0004 */
[----:B------:R-:W-:Y:S01]  /*16390*/  MOV R11, 0x3 ;  /* 0x00000003000b7802 */ /* 0x000fe20000000f00 */
[----:B--2---:R-:W-:Y:S01]  /*163a0*/  IMAD.MOV.U32 R3, RZ, RZ, 0x181f ;  /* 0x0000181fff037424 */ /* 0x004fe200078e00ff */
[----:B------:R-:W-:-:S02]  /*163b0*/  MOV R2, 0x163d0 ;  /* 0x000163d000027802 */ /* 0x000fc40000000f00 */
[----:B-1-345:R-:W-:Y:S05]  /*163c0*/  CALL.REL.NOINC `($__internal_5_$__cuda_sm70_shflsync_idx_p) ;  /* 0x00001e0000007944 */ /* 0x03afea0003c00000 */
        /* <DEDUP_REMOVED lines=8> */
.L_x_269:
[----:B------:R-:W-:Y:S01]  /*16450*/  IMAD.MOV.U32 R12, RZ, RZ, R4 ;  /* 0x000000ffff0c7224 */ /* 0x000fe200078e0004 */
[----:B------:R-:W-:Y:S01]  /*16460*/  MOV R11, 0x4 ;  /* 0x00000004000b7802 */ /* 0x000fe20000000f00 */
[----:B-1----:R-:W-:Y:S01]  /*16470*/  IMAD.MOV.U32 R3, RZ, RZ, 0x181f ;  /* 0x0000181fff037424 */ /* 0x002fe200078e00ff */
[----:B--2---:R-:W-:Y:S02]  /*16480*/  MOV R2, 0x164a0 ;  /* 0x000164a000027802 */ /* 0x004fe40000000f00 */
[----:B---345:R-:W-:Y:S05]  /*16490*/  CALL.REL.NOINC `($__internal_5_$__cuda_sm70_shflsync_idx_p) ;  /* 0x00001d3000007944 */ /* 0x038fea0003c00000 */
[----:B------:R-:W-:Y:S01]  /*164a0*/  MOV R6, R11 ;  /* 0x0000000b00067202 */ /* 0x000fe20000000f00 */
[----:B------:R-:W-:Y:S05]  /*164b0*/  BRA `(.L_x_391) ;  /* 0xffff1ba000007947 */ /* 0x000fea000383ffff */
.L_x_270:
[----:B------:R-:W-:Y:S01]  /*164c0*/  IMAD.MOV.U32 R12, RZ, RZ, R5 ;  /* 0x000000ffff0c7224 */ /* 0x000fe200078e0005 */
[----:B------:R-:W-:Y:S01]  /*164d0*/  MOV R11, 0x4 ;  /* 0x00000004000b7802 */ /* 0x000fe20000000f00 */
[----:B------:R-:W-:Y:S01]  /*164e0*/  IMAD.MOV.U32 R3, RZ, RZ, 0x181f ;  /* 0x0000181fff037424 */ /* 0x000fe200078e00ff */
[----:B--2---:R-:W-:Y:S02]  /*164f0*/  MOV R2, 0x16510 ;  /* 0x0001651000027802 */ /* 0x004fe40000000f00 */
[----:B-1-345:R-:W-:Y:S05]  /*16500*/  CALL.REL.NOINC `($__internal_5_$__cuda_sm70_shflsync_idx_p) ;  /* 0x00001cc000007944 */ /* 0x03afea0003c00000 */
[----:B------:R-:W-:Y:S01]  /*16510*/  MOV R2, R11 ;  /* 0x0000000b00027202 */ /* 0x000fe20000000f00 */
[----:B------:R-:W-:Y:S05]  /*16520*/  BRA `(.L_x_392) ;  /* 0xffff1b5000007947 */ /* 0x000fea000383ffff */
.L_x_273:
        /* <DEDUP_REMOVED lines=13> */
.L_x_276:
[----:B------:R-:W-:Y:S01]  /*16600*/  IMAD.MOV.U32 R12, RZ, RZ, R4 ;  /* 0x000000ffff0c7224 */ /* 0x000fe200078e0004 */
[----:B------:R-:W-:Y:S01]  /*16610*/  MOV R11, 0x6 ;  /* 0x00000006000b7802 */ /* 0x000fe20000000f00 */
[----:B-1----:R-:W-:Y:S01]  /*16620*/  IMAD.MOV.U32 R3, RZ, RZ, 0x181f ;  /* 0x0000181fff037424 */ /* 0x002fe200078e00ff */
[----:B------:R-:W-:Y:S02]  /*16630*/  MOV R2, 0x16650 ;  /* 0x0001665000027802 */ /* 0x000fe40000000f00 */
[----:B--2345:R-:W-:Y:S05]  /*16640*/  CALL.REL.NOINC `($__internal_5_$__cuda_sm70_shflsync_idx_p) ;  /* 0x00001b8000007944 */ /* 0x03cfea0003c00000 */
[----:B------:R-:W-:Y:S01]  /*16650*/  MOV R6, R11 ;  /* 0x0000000b00067202 */ /* 0x000fe20000000f00 */
[----:B------:R-:W-:Y:S05]  /*16660*/  BRA `(.L_x_394) ;  /* 0xffff1bc000007947 */ /* 0x000fea000383ffff */
.L_x_277:
[----:B------:R-:W-:Y:S01]  /*16670*/  IMAD.MOV.U32 R12, RZ, RZ, R5 ;  /* 0x000000ffff0c7224 */ /* 0x000fe200078e0005 */
[----:B------:R-:W-:Y:S01]  /*16680*/  MOV R11, 0x6 ;  /* 0x00000006000b7802 */ /* 0x000fe20000000f00 */
[----:B-1----:R-:W-:Y:S01]  /*16690*/  IMAD.MOV.U32 R3, RZ, RZ, 0x181f ;  /* 0x0000181fff037424 */ /* 0x002fe200078e00ff */
[----:B------:R-:W-:Y:S02]  /*166a0*/  MOV R2, 0x166c0 ;  /* 0x000166c000027802 */ /* 0x000fe40000000f00 */
[----:B--2345:R-:W-:Y:S05]  /*166b0*/  CALL.REL.NOINC `($__internal_5_$__cuda_sm70_shflsync_idx_p) ;  /* 0x00001b1000007944 */ /* 0x03cfea0003c00000 */
[----:B------:R-:W-:Y:S01]  /*166c0*/  MOV R2, R11 ;  /* 0x0000000b00027202 */ /* 0x000fe20000000f00 */
[----:B------:R-:W-:Y:S05]  /*166d0*/  BRA `(.L_x_395) ;  /* 0xffff1b7000007947 */ /* 0x000fea000383ffff */
.L_x_280:
        /* <DEDUP_REMOVED lines=13> */
.L_x_315:
[----:B------:R-:W-:Y:S01]  /*167b0*/  IMAD.MOV.U32 R0, RZ, RZ, R241 ;  /* 0x000000ffff007224 */ /* 0x000fe200078e00f1 */
[----:B------:R-:W-:Y:S01]  /*167c0*/  MOV R11, 0x1f ;  /* 0x0000001f000b7802 */ /* 0x000fe20000000f00 */
[----:B------:R-:W-:Y:S01]  /*167d0*/  IMAD.MOV.U32 R8, RZ, RZ, 0x2 ;  /* 0x00000002ff087424 */ /* 0x000fe200078e00ff */
[----:B------:R-:W-:Y:S02]  /*167e0*/  MOV R10, 0xffffffff ;  /* 0xffffffff000a7802 */ /* 0x000fe40000000f00 */
[----:B------:R-:W-:Y:S02]  /*167f0*/  MOV R4, 0x16810 ;  /* 0x0001681000047802 */ /* 0x000fe40000000f00 */
[----:B------:R-:W-:Y:S05]  /*16800*/  CALL.REL.NOINC `($__internal_4_$__cuda_sm70_shflsync_bfly_p) ;  /* 0x0000197000007944 */ /* 0x000fea0003c00000 */
[----:B------:R-:W-:Y:S01]  /*16810*/  FADD.FTZ R3, R241, R0 ;  /* 0x00000000f1037221 */ /* 0x000fe20000010000 */
[----:B------:R-:W-:Y:S02]  /*16820*/  MOV R8, 0x1 ;  /* 0x0000000100087802 */ /* 0x000fe40000000f00 */
[----:B------:R-:W-:Y:S02]  /*16830*/  MOV R4, 0x16860 ;  /* 0x0001686000047802 */ /* 0x000fe40000000f00 */
[----:B------:R-:W-:-:S02]  /*16840*/  MOV R0, R3 ;  /* 0x0000000300007202 */ /* 0x000fc40000000f00 */
[----:B------:R-:W-:Y:S05]  /*16850*/  CALL.REL.NOINC `($__internal_4_$__cuda_sm70_shflsync_bfly_p) ;  /* 0x0000192000007944 */ /* 0x000fea0003c00000 */
[----:B------:R-:W-:Y:S01]  /*16860*/  FADD.FTZ R3, R3, R0 ;  /* 0x0000000003037221 */ /* 0x000fe20000010000 */
[----:B------:R-:W-:-:S02]  /*16870*/  MOV R0, R242 ;  /* 0x000000f200007202 */ /* 0x000fc40000000f00 */
[----:B------:R-:W-:Y:S02]  /*16880*/  MOV R8, 0x2 ;  /* 0x0000000200087802 */ /* 0x000fe40000000f00 */
[----:B------:R-:W-:Y:S02]  /*16890*/  MOV R4, 0x168b0 ;  /* 0x000168b000047802 */ /* 0x000fe40000000f00 */
[----:B------:R-:W-:Y:S05]  /*168a0*/  CALL.REL.NOINC `($__internal_4_$__cuda_sm70_shflsync_bfly_p) ;  /* 0x000018d000007944 */ /* 0x000fea0003c00000 */
[----:B------:R-:W-:Y:S01]  /*168b0*/  FADD.FTZ R5, R242, R0 ;  /* 0x00000000f2057221 */ /* 0x000fe20000010000 */
[----:B------:R-:W-:Y:S02]  /*168c0*/  MOV R8, 0x1 ;  /* 0x0000000100087802 */ /* 0x000fe40000000f00 */
[----:B------:R-:W-:Y:S02]  /*168d0*/  MOV R4, 0x16900 ;  /* 0x0001690000047802 */ /* 0x000fe40000000f00 */
[----:B------:R-:W-:Y:S02]  /*168e0*/  MOV R0, R5 ;  /* 0x0000000500007202 */ /* 0x000fe40000000f00 */
[----:B------:R-:W-:Y:S05]  /*168f0*/  CALL.REL.NOINC `($__internal_4_$__cuda_sm70_shflsync_bfly_p) ;  /* 0x0000188000007944 */ /* 0x000fea0003c00000 */
[----:B------:R-:W-:Y:S01]  /*16900*/  FADD.FTZ R5, R5, R0 ;  /* 0x0000000005057221 */ /* 0x000fe20000010000 */
[----:B------:R-:W-:Y:S02]  /*16910*/  MOV R0, R243 ;  /* 0x000000f300007202 */ /* 0x000fe40000000f00 */
[----:B------:R-:W-:-:S02]  /*16920*/  MOV R8, 0x2 ;  /* 0x0000000200087802 */ /* 0x000fc40000000f00 */
        /* <DEDUP_REMOVED lines=9> */
[----:B------:R-:W-:Y:S02]  /*169c0*/  MOV R8, 0x2 ;  /* 0x0000000200087802 */ /* 0x000fe40000000f00 */
[----:B------:R-:W-:-:S02]  /*169d0*/  MOV R4, 0x169f0 ;  /* 0x000169f000047802 */ /* 0x000fc40000000f00 */
[----:B------:R-:W-:Y:S05]  /*169e0*/  CALL.REL.NOINC `($__internal_4_$__cuda_sm70_shflsync_bfly_p) ;  /* 0x0000179000007944 */ /* 0x000fea0003c00000 */
[----:B------:R-:W-:Y:S01]  /*169f0*/  FADD.FTZ R7, R244, R0 ;  /* 0x00000000f4077221 */ /* 0x000fe20000010000 */
[----:B------:R-:W-:-:S02]  /*16a00*/  MOV R8, 0x1 ;  /* 0x0000000100087802 */ /* 0x000fc40000000f00 */
[----:B------:R-:W-:Y:S02]  /*16a10*/  MOV R4, 0x16a40 ;  /* 0x00016a4000047802 */ /* 0x000fe40000000f00 */
[----:B------:R-:W-:Y:S02]  /*16a20*/  MOV R0, R7 ;  /* 0x0000000700007202 */ /* 0x000fe40000000f00 */
[----:B------:R-:W-:Y:S05]  /*16a30*/  CALL.REL.NOINC `($__internal_4_$__cuda_sm70_shflsync_bfly_p) ;  /* 0x0000174000007944 */ /* 0x000fea0003c00000 */
[----:B------:R-:W-:Y:S01]  /*16a40*/  MOV R9, R0 ;  /* 0x0000000000097202 */ /* 0x000fe20000000f00 */
[----:B------:R-:W-:Y:S05]  /*16a50*/  BRA `(.L_x_397) ;  /* 0xffffb1a000007947 */ /* 0x000fea000383ffff */
.L_x_322:
[----:B--234-:R-:W-:Y:S01]  /*16a60*/  IMAD.MOV.U32 R12, RZ, RZ, R6 ;  /* 0x000000ffff0c7224 */ /* 0x01cfe200078e0006 */
[----:B------:R-:W-:Y:S01]  /*16a70*/  MOV R11, RZ ;  /* 0x000000ff000b7202 */ /* 0x000fe20000000f00 */
[----:B------:R-:W-:Y:S01]  /*16a80*/  IMAD.MOV.U32 R3, RZ, RZ, 0x181f ;  /* 0x0000181fff037424 */ /* 0x000fe200078e00ff */
[----:B------:R-:W-:Y:S02]  /*16a90*/  MOV R2, 0x16ab0 ;  /* 0x00016ab000027802 */ /* 0x000fe40000000f00 */
[----:B-1----:R-:W-:Y:S05]  /*16aa0*/  CALL.REL.NOINC `($__internal_5_$__cuda_sm70_shflsync_idx_p) ;  /* 0x0000172000007944 */ /* 0x002fea0003c00000 */
[----:B------:R-:W-:Y:S01]  /*16ab0*/  MOV R8, R11 ;  /* 0x0000000b00087202 */ /* 0x000fe20000000f00 */
[----:B------:R-:W-:Y:S05]  /*16ac0*/  BRA `(.L_x_398) ;  /* 0xffffc96000007947 */ /* 0x000fea000383ffff */
.L_x_323:
[----:B------:R-:W-:Y:S01]  /*16ad0*/  IMAD.MOV.U32 R12, RZ, RZ, R7 ;  /* 0x000000ffff0c7224 */ /* 0x000fe200078e0007 */
[----:B------:R-:W-:Y:S01]  /*16ae0*/  MOV R11, RZ ;  /* 0x000000ff000b7202 */ /* 0x000fe20000000f00 */
[----:B------:R-:W-:Y:S01]  /*16af0*/  IMAD.MOV.U32 R3, RZ, RZ, 0x181f ;  /* 0x0000181fff037424 */ /* 0x000fe200078e00ff */
[----:B------:R-:W-:-:S02]  /*16b00*/  MOV R2, 0x16b20 ;  /* 0x00016b2000027802 */ /* 0x000fc40000000f00 */
[----:B-123--:R-:W-:Y:S05]  /*16b10*/  CALL.REL.NOINC `($__internal_5_$__cuda_sm70_shflsync_idx_p) ;  /* 0x000016b000007944 */ /* 0x00efea0003c00000 */
[----:B------:R-:W-:Y:S01]  /*16b20*/  MOV R2, R11 ;  /* 0x0000000b00027202 */ /* 0x000fe20000000f00 */
[----:B------:R-:W-:Y:S05]  /*16b30*/  BRA `(.L_x_399) ;  /* 0xffffc91000007947 */ /* 0x000fea000383ffff */
.L_x_324:
[----:B------:R-:W-:Y:S01]  /*16b40*/  IMAD.MOV.U32 R12, RZ, RZ, R6 ;  /* 0x000000ffff0c7224 */ /* 0x000fe200078e0006 */
[----:B------:R-:W-:Y:S01]  /*16b50*/  MOV R11, 0x1 ;  /* 0x00000001000b7802 */ /* 0x000fe20000000f00 */
[----:B--2---:R-:W-:Y:S01]  /*16b60*/  IMAD.MOV.U32 R3, RZ, RZ, 0x181f ;  /* 0x0000181fff037424 */ /* 0x004fe200078e00ff */
[----:B------:R-:W-:-:S02]  /*16b70*/  MOV R2, 0x16b90 ;  /* 0x00016b9000027802 */ /* 0x000fc40000000f00 */
[----:B-1--4-:R-:W-:Y:S05]  /*16b80*/  CALL.REL.NOINC `($__internal_5_$__cuda_sm70_shflsync_idx_p) ;  /* 0x0000164000007944 */ /* 0x012fea0003c00000 */
        /* <DEDUP_REMOVED lines=8> */
.L_x_325:
[----:B------:R-:W-:Y:S01]  /*16c10*/  IMAD.MOV.U32 R12, RZ, RZ, R6 ;  /* 0x000000ffff0c7224 */ /* 0x000fe200078e0006 */
[----:B------:R-:W-:Y:S01]  /*16c20*/  MOV R11, 0x2 ;  /* 0x00000002000b7802 */ /* 0x000fe20000000f00 */
[----:B--2---:R-:W-:Y:S01]  /*16c30*/  IMAD.MOV.U32 R3, RZ, RZ, 0x181f ;  /* 0x0000181fff037424 */ /* 0x004fe200078e00ff */
[----:B------:R-:W-:Y:S02]  /*16c40*/  MOV R2, 0x16c60 ;  /* 0x00016c6000027802 */ /* 0x000fe40000000f00 */
[----:B-1-34-:R-:W-:Y:S05]  /*16c50*/  CALL.REL.NOINC `($__internal_5_$__cuda_sm70_shflsync_idx_p) ;  /* 0x0000157000007944 */ /* 0x01afea0003c00000 */
[----:B------:R-:W-:Y:S01]  /*16c60*/  MOV R8, R11 ;  /* 0x0000000b00087202 */ /* 0x000fe20000000f00 */
[----:B------:R-:W-:Y:S05]  /*16c70*/  BRA `(.L_x_401) ;  /* 0xffffc8c000007947 */ /* 0x000fea000383ffff */
.L_x_326:
[----:B------:R-:W-:Y:S01]  /*16c80*/  IMAD.MOV.U32 R12, RZ, RZ, R7 ;  /* 0x000000ffff0c7224 */ /* 0x000fe200078e0007 */
[----:B------:R-:W-:Y:S01]  /*16c90*/  MOV R11, 0x2 ;  /* 0x00000002000b7802 */ /* 0x000fe20000000f00 */
[----:B--2---:R-:W-:Y:S01]  /*16ca0*/  IMAD.MOV.U32 R3, RZ, RZ, 0x181f ;  /* 0x0000181fff037424 */ /* 0x004fe200078e00ff */
[----:B------:R-:W-:Y:S02]  /*16cb0*/  MOV R2, 0x16cd0 ;  /* 0x00016cd000027802 */ /* 0x000fe40000000f00 */
[----:B-1-34-:R-:W-:Y:S05]  /*16cc0*/  CALL.REL.NOINC `($__internal_5_$__cuda_sm70_shflsync_idx_p) ;  /* 0x0000150000007944 */ /* 0x01afea0003c00000 */
[----:B------:R-:W-:Y:S01]  /*16cd0*/  MOV R2, R11 ;  /* 0x0000000b00027202 */ /* 0x000fe20000000f00 */
[----:B------:R-:W-:Y:S05]  /*16ce0*/  BRA `(.L_x_402) ;  /* 0xffffc87000007947 */ /* 0x000fea000383ffff */
.L_x_327:
[----:B------:R-:W-:Y:S01]  /*16cf0*/  IMAD.MOV.U32 R12, RZ, RZ, R6 ;  /* 0x000000ffff0c7224 */ /* 0x000fe200078e0006 */
[----:B------:R-:W-:Y:S01]  /*16d00*/  MOV R11, 0x3 ;  /* 0x00000003000b7802 */ /* 0x000fe20000000f00 */
[----:B---3--:R-:W-:Y:S01]  /*16d10*/  IMAD.MOV.U32 R3, RZ, RZ, 0x181f ;  /* 0x0000181fff037424 */ /* 0x008fe200078e00ff */
[----:B------:R-:W-:-:S02]  /*16d20*/  MOV R2, 0x16d40 ;  /* 0x00016d4000027802 */ /* 0x000fc40000000f00 */
[----:B-12---:R-:W-:Y:S05]  /*16d30*/  CALL.REL.NOINC `($__internal_5_$__cuda_sm70_shflsync_idx_p) ;  /* 0x0000149000007944 */ /* 0x006fea0003c00000 */
        /* <DEDUP_REMOVED lines=8> */
.L_x_328:
[----:B------:R-:W-:Y:S01]  /*16dc0*/  IMAD.MOV.U32 R12, RZ, RZ, R6 ;  /* 0x000000ffff0c7224 */ /* 0x000fe200078e0006 */
[----:B------:R-:W-:Y:S01]  /*16dd0*/  MOV R11, 0x4 ;  /* 0x00000004000b7802 */ /* 0x000fe20000000f00 */
[----:B-1----:R-:W-:Y:S01]  /*16de0*/  IMAD.MOV.U32 R3, RZ, RZ, 0x181f ;  /* 0x0000181fff037424 */ /* 0x002fe200078e00ff */
[----:B------:R-:W-:Y:S02]  /*16df0*/  MOV R2, 0x16e10 ;  /* 0x00016e1000027802 */ /* 0x000fe40000000f00 */
[----:B----4-:R-:W-:Y:S05]  /*16e00*/  CALL.REL.NOINC `($__internal_5_$__cuda_sm70_shflsync_idx_p) ;  /* 0x000013c000007944 */ /* 0x010fea0003c00000 */
[----:B------:R-:W-:Y:S01]  /*16e10*/  MOV R8, R11 ;  /* 0x0000000b00087202 */ /* 0x000fe20000000f00 */
[----:B------:R-:W-:Y:S05]  /*16e20*/  BRA `(.L_x_404) ;  /* 0xffffc82000007947 */ /* 0x000fea000383ffff */
.L_x_329:
[----:B------:R-:W-:Y:S01]  /*16e30*/  IMAD.MOV.U32 R12, RZ, RZ, R7 ;  /* 0x000000ffff0c7224 */ /* 0x000fe200078e0007 */
[----:B------:R-:W-:Y:S01]  /*16e40*/  MOV R11, 0x4 ;  /* 0x00000004000b7802 */ /* 0x000fe20000000f00 */
[----:B-1----:R-:W-:Y:S01]  /*16e50*/  IMAD.MOV.U32 R3, RZ, RZ, 0x181f ;  /* 0x0000181fff037424 */ /* 0x002fe200078e00ff */
[----:B------:R-:W-:Y:S02]  /*16e60*/  MOV R2, 0x16e80 ;  /* 0x00016e8000027802 */ /* 0x000fe40000000f00 */
[----:B--234-:R-:W-:Y:S05]  /*16e70*/  CALL.REL.NOINC `($__internal_5_$__cuda_sm70_shflsync_idx_p) ;  /* 0x0000135000007944 */ /* 0x01cfea0003c00000 */
[----:B------:R-:W-:Y:S01]  /*16e80*/  MOV R2, R11 ;  /* 0x0000000b00027202 */ /* 0x000fe20000000f00 */
[----:B------:R-:W-:Y:S05]  /*16e90*/  BRA `(.L_x_405) ;  /* 0xffffc7d000007947 */ /* 0x000fea000383ffff */
.L_x_330:
        /* <DEDUP_REMOVED lines=13> */
.L_x_331:
[----:B------:R-:W-:Y:S01]  /*16f70*/  IMAD.MOV.U32 R12, RZ, RZ, R6 ;  /* 0x000000ffff0c7224 */ /* 0x000fe200078e0006 */
[----:B------:R-:W-:Y:S01]  /*16f80*/  MOV R11, 0x6 ;  /* 0x00000006000b7802 */ /* 0x000fe20000000f00 */
[----:B-1----:R-:W-:Y:S01]  /*16f90*/  IMAD.MOV.U32 R3, RZ, RZ, 0x181f ;  /* 0x0000181fff037424 */ /* 0x002fe200078e00ff */
[----:B------:R-:W-:Y:S02]  /*16fa0*/  MOV R2, 0x16fc0 ;  /* 0x00016fc000027802 */ /* 0x000fe40000000f00 */
[----:B---34-:R-:W-:Y:S05]  /*16fb0*/  CALL.REL.NOINC `($__internal_5_$__cuda_sm70_shflsync_idx_p) ;  /* 0x0000121000007944 */ /* 0x018fea0003c00000 */
[----:B------:R-:W-:Y:S01]  /*16fc0*/  MOV R8, R11 ;  /* 0x0000000b00087202 */ /* 0x000fe20000000f00 */
[----:B------:R-:W-:Y:S05]  /*16fd0*/  BRA `(.L_x_407) ;  /* 0xffffc78000007947 */ /* 0x000fea000383ffff */
.L_x_332:
[----:B------:R-:W-:Y:S01]  /*16fe0*/  IMAD.MOV.U32 R12, RZ, RZ, R7 ;  /* 0x000000ffff0c7224 */ /* 0x000fe200078e0007 */
[----:B------:R-:W-:Y:S01]  /*16ff0*/  MOV R11, 0x6 ;  /* 0x00000006000b7802 */ /* 0x000fe20000000f00 */
[----:B-1----:R-:W-:Y:S01]  /*17000*/  IMAD.MOV.U32 R3, RZ, RZ, 0x181f ;  /* 0x0000181fff037424 */ /* 0x002fe200078e00ff */
[----:B------:R-:W-:Y:S02]  /*17010*/  MOV R2, 0x17030 ;  /* 0x0001703000027802 */ /* 0x000fe40000000f00 */
[----:B--234-:R-:W-:Y:S05]  /*17020*/  CALL.REL.NOINC `($__internal_5_$__cuda_sm70_shflsync_idx_p) ;  /* 0x000011a000007944 */ /* 0x01cfea0003c00000 */
[----:B------:R-:W-:Y:S01]  /*17030*/  MOV R2, R11 ;  /* 0x0000000b00027202 */ /* 0x000fe20000000f00 */
[----:B------:R-:W-:Y:S05]  /*17040*/  BRA `(.L_x_408) ;  /* 0xffffc73000007947 */ /* 0x000fea000383ffff */
.L_x_333:
[----:B------:R-:W-:Y:S01]  /*17050*/  IMAD.MOV.U32 R12, RZ, RZ, R6 ;  /* 0x000000ffff0c7224 */ /* 0x000fe200078e0006 */
[----:B------:R-:W-:Y:S01]  /*17060*/  MOV R11, 0x7 ;  /* 0x00000007000b7802 */ /* 0x000fe20000000f00 */
[----:B--2---:R-:W-:Y:S01]  /*17070*/  IMAD.MOV.U32 R3, RZ, RZ, 0x181f ;  /* 0x0000181fff037424 */ /* 0x004fe200078e00ff */
[----:B------:R-:W-:-:S02]  /*17080*/  MOV R2, 0x170a0 ;  /* 0x000170a000027802 */ /* 0x000fc40000000f00 */
[----:B-1-34-:R-:W-:Y:S05]  /*17090*/  CALL.REL.NOINC `($__internal_5_$__cuda_sm70_shflsync_idx_p) ;  /* 0x0000113000007944 */ /* 0x01afea0003c00000 */
        /* <DEDUP_REMOVED lines=8> */
.L_x_335:
[----:B------:R-:W-:Y:S01]  /*17120*/  IMAD.MOV.U32 R12, RZ, RZ, R20 ;  /* 0x000000ffff0c7224 */ /* 0x000fe200078e0014 */
[----:B------:R-:W-:Y:S01]  /*17130*/  MOV R11, RZ ;  /* 0x000000ff000b7202 */ /* 0x000fe20000000f00 */
[----:B------:R-:W-:Y:S01]  /*17140*/  IMAD.MOV.U32 R3, RZ, RZ, 0x1c1f ;  /* 0x00001c1fff037424 */ /* 0x000fe200078e00ff */
[----:B------:R-:W-:Y:S02]  /*17150*/  MOV R2, 0x17170 ;  /* 0x0001717000027802 */ /* 0x000fe40000000f00 */
[----:B------:R-:W-:Y:S05]  /*17160*/  CALL.REL.NOINC `($__internal_5_$__cuda_sm70_shflsync_idx_p) ;  /* 0x0000106000007944 */ /* 0x000fea0003c00000 */
[----:B------:R-:W-:Y:S01]  /*17170*/  MOV R13, R11 ;  /* 0x0000000b000d7202 */ /* 0x000fe20000000f00 */
[----:B------:R-:W-:Y:S05]  /*17180*/  BRA `(.L_x_410) ;  /* 0xffffc90000007947 */ /* 0x000fea000383ffff */
.L_x_336:
[----:B------:R-:W-:Y:S01]  /*17190*/  IMAD.MOV.U32 R12, RZ, RZ, R21 ;  /* 0x000000ffff0c7224 */ /* 0x000fe200078e0015 */
[----:B------:R-:W-:Y:S01]  /*171a0*/  MOV R11, RZ ;  /* 0x000000ff000b7202 */ /* 0x000fe20000000f00 */
[----:B------:R-:W-:Y:S01]  /*171b0*/  IMAD.MOV.U32 R3, RZ, RZ, 0x1c1f ;  /* 0x00001c1fff037424 */ /* 0x000fe200078e00ff */
[----:B------:R-:W-:Y:S02]  /*171c0*/  MOV R2, 0x171e0 ;  /* 0x000171e000027802 */ /* 0x000fe40000000f00 */
[----:B-12---:R-:W-:Y:S05]  /*171d0*/  CALL.REL.NOINC `($__internal_5_$__cuda_sm70_shflsync_idx_p) ;  /* 0x00000ff000007944 */ /* 0x006fea0003c00000 */
[----:B------:R-:W-:Y:S01]  /*171e0*/  MOV R2, R11 ;  /* 0x0000000b00027202 */ /* 0x000fe20000000f00 */
[----:B------:R-:W-:Y:S05]  /*171f0*/  BRA `(.L_x_411) ;  /* 0xffffc8b000007947 */ /* 0x000fea000383ffff */
.L_x_339:
[----:B------:R-:W-:Y:S01]  /*17200*/  IMAD.MOV.U32 R12, RZ, RZ, R20 ;  /* 0x000000ffff0c7224 */ /* 0x000fe200078e0014 */
[----:B------:R-:W-:Y:S01]  /*17210*/  MOV R11, 0x1 ;  /* 0x00000001000b7802 */ /* 0x000fe20000000f00 */
[----:B--2---:R-:W-:Y:S01]  /*17220*/  IMAD.MOV.U32 R3, RZ, RZ, 0x1c1f ;  /* 0x00001c1fff037424 */ /* 0x004fe200078e00ff */
[----:B----4-:R-:W-:-:S02]  /*17230*/  MOV R2, 0x17250 ;  /* 0x0001725000027802 */ /* 0x010fc40000000f00 */
[----:B-1-3--:R-:W-:Y:S05]  /*17240*/  CALL.REL.NOINC `($__internal_5_$__cuda_sm70_shflsync_idx_p) ;  /* 0x00000f8000007944 */ /* 0x00afea0003c00000 */
        /* <DEDUP_REMOVED lines=8> */
.L_x_342:
[----:B------:R-:W-:Y:S01]  /*172d0*/  IMAD.MOV.U32 R12, RZ, RZ, R20 ;  /* 0x000000ffff0c7224 */ /* 0x000fe200078e0014 */
[----:B------:R-:W-:Y:S01]  /*172e0*/  MOV R11, 0x2 ;  /* 0x00000002000b7802 */ /* 0x000fe20000000f00 */
[----:B--2---:R-:W-:Y:S01]  /*172f0*/  IMAD.MOV.U32 R3, RZ, RZ, 0x1c1f ;  /* 0x00001c1fff037424 */ /* 0x004fe200078e00ff */
[----:B----4-:R-:W-:Y:S02]  /*17300*/  MOV R2, 0x17320 ;  /* 0x0001732000027802 */ /* 0x010fe40000000f00 */
[----:B-1-3--:R-:W-:Y:S05]  /*17310*/  CALL.REL.NOINC `($__internal_5_$__cuda_sm70_shflsync_idx_p) ;  /* 0x00000eb000007944 */ /* 0x00afea0003c00000 */
[----:B------:R-:W-:Y:S01]  /*17320*/  MOV R13, R11 ;  /* 0x0000000b000d7202 */ /* 0x000fe20000000f00 */
[----:B------:R-:W-:Y:S05]  /*17330*/  BRA `(.L_x_413) ;  /* 0xffffcd3000007947 */ /* 0x000fea000383ffff */
.L_x_343:
[----:B------:R-:W-:Y:S01]  /*17340*/  IMAD.MOV.U32 R12, RZ, RZ, R21 ;  /* 0x000000ffff0c7224 */ /* 0x000fe200078e0015 */
[----:B------:R-:W-:Y:S01]  /*17350*/  MOV R11, 0x2 ;  /* 0x00000002000b7802 */ /* 0x000fe20000000f00 */
[----:B--2---:R-:W-:Y:S01]  /*17360*/  IMAD.MOV.U32 R3, RZ, RZ, 0x1c1f ;  /* 0x00001c1fff037424 */ /* 0x004fe200078e00ff */
[----:B----4-:R-:W-:Y:S02]  /*17370*/  MOV R2, 0x17390 ;  /* 0x0001739000027802 */ /* 0x010fe40000000f00 */
[----:B-1-3--:R-:W-:Y:S05]  /*17380*/  CALL.REL.NOINC `($__internal_5_$__cuda_sm70_shflsync_idx_p) ;  /* 0x00000e4000007944 */ /* 0x00afea0003c00000 */
[----:B------:R-:W-:Y:S01]  /*17390*/  MOV R2, R11 ;  /* 0x0000000b00027202 */ /* 0x000fe20000000f00 */
[----:B------:R-:W-:Y:S05]  /*173a0*/  BRA `(.L_x_414) ;  /* 0xffffcce000007947 */ /* 0x000fea000383ffff */
.L_x_346:
[----:B------:R-:W-:Y:S01]  /*173b0*/  IMAD.MOV.U32 R12, RZ, RZ, R20 ;  /* 0x000000ffff0c7224 */ /* 0x000fe200078e0014 */
[----:B------:R-:W-:Y:S01]  /*173c0*/  MOV R11, 0x3 ;  /* 0x00000003000b7802 */ /* 0x000fe20000000f00 */
[----:B-1----:R-:W-:Y:S01]  /*173d0*/  IMAD.MOV.U32 R3, RZ, RZ, 0x1c1f ;  /* 0x00001c1fff037424 */ /* 0x002fe200078e00ff */
[----:B----4-:R-:W-:-:S02]  /*173e0*/  MOV R2, 0x17400 ;  /* 0x0001740000027802 */ /* 0x010fc40000000f00 */
[----:B--23--:R-:W-:Y:S05]  /*173f0*/  CALL.REL.NOINC `($__internal_5_$__cuda_sm70_shflsync_idx_p) ;  /* 0x00000dd000007944 */ /* 0x00cfea0003c00000 */
        /* <DEDUP_REMOVED lines=8> */
.L_x_350:
[----:B------:R-:W-:Y:S01]  /*17480*/  IMAD.MOV.U32 R12, RZ, RZ, R6 ;  /* 0x000000ffff0c7224 */ /* 0x000fe200078e0006 */
[----:B------:R-:W-:Y:S01]  /*17490*/  MOV R11, RZ ;  /* 0x000000ff000b7202 */ /* 0x000fe20000000f00 */
[----:B------:R-:W-:Y:S01]  /*174a0*/  IMAD.MOV.U32 R3, RZ, RZ, 0x181f ;  /* 0x0000181fff037424 */ /* 0x000fe200078e00ff */
[----:B------:R-:W-:Y:S02]  /*174b0*/  MOV R2, 0x174d0 ;  /* 0x000174d000027802 */ /* 0x000fe40000000f00 */
[----:B------:R-:W-:Y:S05]  /*174c0*/  CALL.REL.NOINC `($__internal_5_$__cuda_sm70_shflsync_idx_p) ;  /* 0x00000d0000007944 */ /* 0x000fea0003c00000 */
[----:B------:R-:W-:Y:S01]  /*174d0*/  MOV R8, R11 ;  /* 0x0000000b00087202 */ /* 0x000fe20000000f00 */
[----:B------:R-:W-:Y:S05]  /*174e0*/  BRA `(.L_x_416) ;  /* 0xffffd7b000007947 */ /* 0x000fea000383ffff */
.L_x_351:
[----:B------:R-:W-:Y:S01]  /*174f0*/  IMAD.MOV.U32 R12, RZ, RZ, R7 ;  /* 0x000000ffff0c7224 */ /* 0x000fe200078e0007 */
[----:B------:R-:W-:Y:S01]  /*17500*/  MOV R11, RZ ;  /* 0x000000ff000b7202 */ /* 0x000fe20000000f00 */
[----:B------:R-:W-:Y:S01]  /*17510*/  IMAD.MOV.U32 R3, RZ, RZ, 0x181f ;  /* 0x0000181fff037424 */ /* 0x000fe200078e00ff */
[----:B------:R-:W-:Y:S02]  /*17520*/  MOV R2, 0x17540 ;  /* 0x0001754000027802 */ /* 0x000fe40000000f00 */
[----:B-12---:R-:W-:Y:S05]  /*17530*/  CALL.REL.NOINC `($__internal_5_$__cuda_sm70_shflsync_idx_p) ;  /* 0x00000c9000007944 */ /* 0x006fea0003c00000 */
[----:B------:R-:W-:Y:S01]  /*17540*/  MOV R2, R11 ;  /* 0x0000000b00027202 */ /* 0x000fe20000000f00 */
[----:B------:R-:W-:Y:S05]  /*17550*/  BRA `(.L_x_417) ;  /* 0xffffd76000007947 */ /* 0x000fea000383ffff */
.L_x_352:
[----:B------:R-:W-:Y:S01]  /*17560*/  IMAD.MOV.U32 R12, RZ, RZ, R6 ;  /* 0x000000ffff0c7224 */ /* 0x000fe200078e0006 */
[----:B------:R-:W-:Y:S01]  /*17570*/  MOV R11, 0x1 ;  /* 0x00000001000b7802 */ /* 0x000fe20000000f00 */
[----:B--2---:R-:W-:Y:S01]  /*17580*/  IMAD.MOV.U32 R3, RZ, RZ, 0x181f ;  /* 0x0000181fff037424 */ /* 0x004fe200078e00ff */
[----:B------:R-:W-:-:S02]  /*17590*/  MOV R2, 0x175b0 ;  /* 0x000175b000027802 */ /* 0x000fc40000000f00 */
        /* <DEDUP_REMOVED lines=9> */
.L_x_353:
[----:B------:R-:W-:Y:S01]  /*17630*/  IMAD.MOV.U32 R12, RZ, RZ, R6 ;  /* 0x000000ffff0c7224 */ /* 0x000fe200078e0006 */
[----:B------:R-:W-:Y:S01]  /*17640*/  MOV R11, 0x2 ;  /* 0x00000002000b7802 */ /* 0x000fe20000000f00 */
[----:B-1----:R-:W-:Y:S01]  /*17650*/  IMAD.MOV.U32 R3, RZ, RZ, 0x181f ;  /* 0x0000181fff037424 */ /* 0x002fe200078e00ff */
[----:B------:R-:W-:Y:S02]  /*17660*/  MOV R2, 0x17680 ;  /* 0x0001768000027802 */ /* 0x000fe40000000f00 */
[----:B---34-:R-:W-:Y:S05]  /*17670*/  CALL.REL.NOINC `($__internal_5_$__cuda_sm70_shflsync_idx_p) ;  /* 0x00000b5000007944 */ /* 0x018fea0003c00000 */
[----:B------:R-:W-:Y:S01]  /*17680*/  MOV R8, R11 ;  /* 0x0000000b00087202 */ /* 0x000fe20000000f00 */
[----:B------:R-:W-:Y:S05]  /*17690*/  BRA `(.L_x_419) ;  /* 0xffffd71000007947 */ /* 0x000fea000383ffff */
.L_x_354:
[----:B------:R-:W-:Y:S01]  /*176a0*/  IMAD.MOV.U32 R12, RZ, RZ, R7 ;  /* 0x000000ffff0c7224 */ /* 0x000fe200078e0007 */
[----:B------:R-:W-:Y:S01]  /*176b0*/  MOV R11, 0x2 ;  /* 0x00000002000b7802 */ /* 0x000fe20000000f00 */
[----:B-1----:R-:W-:Y:S01]  /*176c0*/  IMAD.MOV.U32 R3, RZ, RZ, 0x181f ;  /* 0x0000181fff037424 */ /* 0x002fe200078e00ff */
[----:B------:R-:W-:Y:S02]  /*176d0*/  MOV R2, 0x176f0 ;  /* 0x000176f000027802 */ /* 0x000fe40000000f00 */
[----:B--234-:R-:W-:Y:S05]  /*176e0*/  CALL.REL.NOINC `($__internal_5_$__cuda_sm70_shflsync_idx_p) ;  /* 0x00000ae000007944 */ /* 0x01cfea0003c00000 */
[----:B------:R-:W-:Y:S01]  /*176f0*/  MOV R2, R11 ;  /* 0x0000000b00027202 */ /* 0x000fe20000000f00 */
[----:B------:R-:W-:Y:S05]  /*17700*/  BRA `(.L_x_420) ;  /* 0xffffd6c000007947 */ /* 0x000fea000383ffff */
.L_x_355:
        /* <DEDUP_REMOVED lines=13> */
.L_x_356:
[----:B------:R-:W-:Y:S01]  /*177e0*/  IMAD.MOV.U32 R12, RZ, RZ, R6 ;  /* 0x000000ffff0c7224 */ /* 0x000fe200078e0006 */
[----:B------:R-:W-:Y:S01]  /*177f0*/  MOV R11, 0x4 ;  /* 0x00000004000b7802 */ /* 0x000fe20000000f00 */
[----:B--2---:R-:W-:Y:S01]  /*17800*/  IMAD.MOV.U32 R3, RZ, RZ, 0x181f ;  /* 0x0000181fff037424 */ /* 0x004fe200078e00ff */
[----:B------:R-:W-:Y:S02]  /*17810*/  MOV R2, 0x17830 ;  /* 0x0001783000027802 */ /* 0x000fe40000000f00 */
[----:B-1-34-:R-:W-:Y:S05]  /*17820*/  CALL.REL.NOINC `($__internal_5_$__cuda_sm70_shflsync_idx_p) ;  /* 0x000009a000007944 */ /* 0x01afea0003c00000 */
[----:B------:R-:W-:Y:S01]  /*17830*/  MOV R8, R11 ;  /* 0x0000000b00087202 */ /* 0x000fe20000000f00 */
[----:B------:R-:W-:Y:S05]  /*17840*/  BRA `(.L_x_422) ;  /* 0xffffd67000007947 */ /* 0x000fea000383ffff */
.L_x_357:
[----:B------:R-:W-:Y:S01]  /*17850*/  IMAD.MOV.U32 R12, RZ, RZ, R7 ;  /* 0x000000ffff0c7224 */ /* 0x000fe200078e0007 */
[----:B------:R-:W-:Y:S01]  /*17860*/  MOV R11, 0x4 ;  /* 0x00000004000b7802 */ /* 0x000fe20000000f00 */
[----:B--2---:R-:W-:Y:S01]  /*17870*/  IMAD.MOV.U32 R3, RZ, RZ, 0x181f ;  /* 0x0000181fff037424 */ /* 0x004fe200078e00ff */
[----:B------:R-:W-:Y:S02]  /*17880*/  MOV R2, 0x178a0 ;  /* 0x000178a000027802 */ /* 0x000fe40000000f00 */
[----:B-1-34-:R-:W-:Y:S05]  /*17890*/  CALL.REL.NOINC `($__internal_5_$__cuda_sm70_shflsync_idx_p) ;  /* 0x0000093000007944 */ /* 0x01afea0003c00000 */
[----:B------:R-:W-:Y:S01]  /*178a0*/  MOV R2, R11 ;  /* 0x0000000b00027202 */ /* 0x000fe20000000f00 */
[----:B------:R-:W-:Y:S05]  /*178b0*/  BRA `(.L_x_423) ;  /* 0xffffd62000007947 */ /* 0x000fea000383ffff */
.L_x_358:
[----:B------:R-:W-:Y:S01]  /*178c0*/  IMAD.MOV.U32 R12, RZ, RZ, R6 ;  /* 0x000000ffff0c7224 */ /* 0x000fe200078e0006 */
[----:B------:R-:W-:Y:S01]  /*178d0*/  MOV R11, 0x5 ;  /* 0x00000005000b7802 */ /* 0x000fe20000000f00 */
[----:B-1----:R-:W-:Y:S01]  /*178e0*/  IMAD.MOV.U32 R3, RZ, RZ, 0x181f ;  /* 0x0000181fff037424 */ /* 0x002fe200078e00ff */
[----:B------:R-:W-:-:S02]  /*178f0*/  MOV R2, 0x17910 ;  /* 0x0001791000027802 */ /* 0x000fc40000000f00 */
[----:B--234-:R-:W-:Y:S05]  /*17900*/  CALL.REL.NOINC `($__internal_5_$__cuda_sm70_shflsync_idx_p) ;  /* 0x000008c000007944 */ /* 0x01cfea0003c00000 */
        /* <DEDUP_REMOVED lines=8> */
.L_x_359:
[----:B------:R-:W-:Y:S01]  /*17990*/  IMAD.MOV.U32 R12, RZ, RZ, R6 ;  /* 0x000000ffff0c7224 */ /* 0x000fe200078e0006 */
[----:B------:R-:W-:Y:S01]  /*179a0*/  MOV R11, 0x6 ;  /* 0x00000006000b7802 */ /* 0x000fe20000000f00 */
[----:B--2---:R-:W-:Y:S01]  /*179b0*/  IMAD.MOV.U32 R3, RZ, RZ, 0x181f ;  /* 0x0000181fff037424 */ /* 0x004fe200078e00ff */
[----:B------:R-:W-:Y:S02]  /*179c0*/  MOV R2, 0x179e0 ;  /* 0x000179e000027802 */ /* 0x000fe40000000f00 */
[----:B-1--4-:R-:W-:Y:S05]  /*179d0*/  CALL.REL.NOINC `($__internal_5_$__cuda_sm70_shflsync_idx_p) ;  /* 0x000007f000007944 */ /* 0x012fea0003c00000 */
[----:B------:R-:W-:Y:S01]  /*179e0*/  MOV R8, R11 ;  /* 0x0000000b00087202 */ /* 0x000fe20000000f00 */
[----:B------:R-:W-:Y:S05]  /*179f0*/  BRA `(.L_x_425) ;  /* 0xffffd5d000007947 */ /* 0x000fea000383ffff */
.L_x_360:
[----:B------:R-:W-:Y:S01]  /*17a00*/  IMAD.MOV.U32 R12, RZ, RZ, R7 ;  /* 0x000000ffff0c7224 */ /* 0x000fe200078e0007 */
[----:B------:R-:W-:Y:S01]  /*17a10*/  MOV R11, 0x6 ;  /* 0x00000006000b7802 */ /* 0x000fe20000000f00 */
[----:B--2---:R-:W-:Y:S01]  /*17a20*/  IMAD.MOV.U32 R3, RZ, RZ, 0x181f ;  /* 0x0000181fff037424 */ /* 0x004fe200078e00ff */
[----:B------:R-:W-:Y:S02]  /*17a30*/  MOV R2, 0x17a50 ;  /* 0x00017a5000027802 */ /* 0x000fe40000000f00 */
[----:B-1-34-:R-:W-:Y:S05]  /*17a40*/  CALL.REL.NOINC `($__internal_5_$__cuda_sm70_shflsync_idx_p) ;  /* 0x0000078000007944 */ /* 0x01afea0003c00000 */
[----:B------:R-:W-:Y:S01]  /*17a50*/  MOV R2, R11 ;  /* 0x0000000b00027202 */ /* 0x000fe20000000f00 */
[----:B------:R-:W-:Y:S05]  /*17a60*/  BRA `(.L_x_426) ;  /* 0xffffd58000007947 */ /* 0x000fea000383ffff */
.L_x_361:
[----:B------:R-:W-:Y:S01]  /*17a70*/  IMAD.MOV.U32 R12, RZ, RZ, R6 ;  /* 0x000000ffff0c7224 */ /* 0x000fe200078e0006 */
[----:B------:R-:W-:Y:S01]  /*17a80*/  MOV R11, 0x7 ;  /* 0x00000007000b7802 */ /* 0x000fe20000000f00 */
[----:B-1----:R-:W-:Y:S01]  /*17a90*/  IMAD.MOV.U32 R3, RZ, RZ, 0x181f ;  /* 0x0000181fff037424 */ /* 0x002fe200078e00ff */
[----:B------:R-:W-:-:S02]  /*17aa0*/  MOV R2, 0x17ac0 ;  /* 0x00017ac000027802 */ /* 0x000fc40000000f00 */
[----:B--2-4-:R-:W-:Y:S05]  /*17ab0*/  CALL.REL.NOINC `($__internal_5_$__cuda_sm70_shflsync_idx_p) ;  /* 0x0000071000007944 */ /* 0x014fea0003c00000 */
        /* <DEDUP_REMOVED lines=8> */
.L_x_363:
[----:B------:R-:W-:Y:S01]  /*17b40*/  IMAD.MOV.U32 R12, RZ, RZ, R49 ;  /* 0x000000ffff0c7224 */ /* 0x000fe200078e0031 */
[----:B------:R-:W-:Y:S01]  /*17b50*/  MOV R11, RZ ;  /* 0x000000ff000b7202 */ /* 0x000fe20000000f00 */
[----:B----4-:R-:W-:Y:S01]  /*17b60*/  IMAD.MOV.U32 R3, RZ, RZ, 0x1f ;  /* 0x0000001fff037424 */ /* 0x010fe200078e00ff */
[----:B------:R-:W-:Y:S02]  /*17b70*/  MOV R2, 0x17b90 ;  /* 0x00017b9000027802 */ /* 0x000fe40000000f00 */
[----:B------:R-:W-:Y:S05]  /*17b80*/  CALL.REL.NOINC `($__internal_5_$__cuda_sm70_shflsync_idx_p) ;  /* 0x0000064000007944 */ /* 0x000fea0003c00000 */
[----:B------:R-:W-:Y:S01]  /*17b90*/  MOV R9, R11 ;  /* 0x0000000b00097202 */ /* 0x000fe20000000f00 */
[----:B------:R-:W-:Y:S05]  /*17ba0*/  BRA `(.L_x_428) ;  /* 0xffffd61000007947 */ /* 0x000fea000383ffff */
.L_x_364:
[----:B------:R-:W-:Y:S01]  /*17bb0*/  IMAD.MOV.U32 R12, RZ, RZ, R49 ;  /* 0x000000ffff0c7224 */ /* 0x000fe200078e0031 */
[----:B------:R-:W-:Y:S01]  /*17bc0*/  MOV R11, 0x1 ;  /* 0x00000001000b7802 */ /* 0x000fe20000000f00 */
[----:B----4-:R-:W-:Y:S01]  /*17bd0*/  IMAD.MOV.U32 R3, RZ, RZ, 0x1f ;  /* 0x0000001fff037424 */ /* 0x010fe200078e00ff */
[----:B------:R-:W-:Y:S02]  /*17be0*/  MOV R2, 0x17c00 ;  /* 0x00017c0000027802 */ /* 0x000fe40000000f00 */
[----:B-12---:R-:W-:Y:S05]  /*17bf0*/  CALL.REL.NOINC `($__internal_5_$__cuda_sm70_shflsync_idx_p) ;  /* 0x000005d000007944 */ /* 0x006fea0003c00000 */
[----:B------:R-:W-:Y:S01]  /*17c00*/  MOV R8, R11 ;  /* 0x0000000b00087202 */ /* 0x000fe20000000f00 */
[----:B------:R-:W-:Y:S05]  /*17c10*/  BRA `(.L_x_429) ;  /* 0xffffd5c000007947 */ /* 0x000fea000383ffff */
.L_x_365:
[----:B------:R-:W-:Y:S02]  /*17c20*/  MOV R2, 0x1 ;  /* 0x0000000100027802 */ /* 0x000fe40000000f00 */
[----:B------:R-:W-:-:S02]  /*17c30*/  MOV R3, 0x17c50 ;  /* 0x00017c5000037802 */ /* 0x000fc40000000f00 */
[----:B-123--:R-:W-:Y:S05]  /*17c40*/  CALL.REL.NOINC `($__internal_6_$__cuda_sm70_shflsync_up_p) ;  /* 0x000005d000007944 */ /* 0x00efea0003c00000 */
[----:B------:R-:W-:Y:S05]  /*17c50*/  BRA `(.L_x_430) ;  /* 0xffffd6b000007947 */ /* 0x000fea000383ffff */
.L_x_366:
[----:B------:R-:W-:Y:S02]  /*17c60*/  MOV R2, 0x2 ;  /* 0x0000000200027802 */ /* 0x000fe40000000f00 */
[----:B------:R-:W-:-:S02]  /*17c70*/  MOV R3, 0x17c90 ;  /* 0x00017c9000037802 */ /* 0x000fc40000000f00 */
[----:B-12---:R-:W-:Y:S05]  /*17c80*/  CALL.REL.NOINC `($__internal_6_$__cuda_sm70_shflsync_up_p) ;  /* 0x0000059000007944 */ /* 0x006fea0003c00000 */
        /* <DEDUP_REMOVED lines=24> */
.L_x_370:
[----:B------:R-:W-:Y:S02]  /*17e10*/  MOV R2, 0x1 ;  /* 0x0000000100027802 */ /* 0x000fe40000000f00 */
[----:B------:R-:W-:Y:S02]  /*17e20*/  MOV R3, 0x17e40 ;  /* 0x00017e4000037802 */ /* 0x000fe40000000f00 */
[----:B------:R-:W-:Y:S05]  /*17e30*/  CALL.REL.NOINC `($__internal_6_$__cuda_sm70_shflsync_up_p) ;  /* 0x000003e000007944 */ /* 0x000fea0003c00000 */
[----:B------:R-:W-:Y:S01]  /*17e40*/  MOV R2, R4 ;  /* 0x0000000400027202 */ /* 0x000fe20000000f00 */
[----:B------:R-:W-:Y:S05]  /*17e50*/  BRA `(.L_x_432) ;  /* 0xffffd71000007947 */ /* 0x000fea000383ffff */
.L_x_371:
        /* <DEDUP_REMOVED lines=27> */
.L_x_373:
[----:B------:R-:W-:Y:S02]  /*18010*/  SEL R0, RZ, 0x1, P0 ;  /* 0x00000001ff007807 */ /* 0x000fe40000000000 */
[----:B------:R-:W-:Y:S02]  /*18020*/  MOV R2, 0x18040 ;  /* 0x0001804000027802 */ /* 0x000fe40000000f00 */
[----:B---3--:R-:W-:Y:S05]  /*18030*/  CALL.REL.NOINC `($__internal_7_$__cuda_sm70_votesync_ballot) ;  /* 0x0000025000007944 */ /* 0x008fea0003c00000 */
[----:B------:R-:W-:Y:S05]  /*18040*/  BRA `(.L_x_434) ;  /* 0xffffd6b000007947 */ /* 0x000fea000383ffff */
.L_x_374:
[----:B------:R-:W-:Y:S01]  /*18050*/  IMAD.MOV.U32 R12, RZ, RZ, R6 ;  /* 0x000000ffff0c7224 */ /* 0x000fe200078e0006 */
[----:B--2---:R-:W-:Y:S01]  /*18060*/  MOV R11, R13 ;  /* 0x0000000d000b7202 */ /* 0x004fe20000000f00 */
[----:B------:R-:W-:Y:S01]  /*18070*/  IMAD.MOV.U32 R3, RZ, RZ, 0x1f ;  /* 0x0000001fff037424 */ /* 0x000fe200078e00ff */
[----:B------:R-:W-:Y:S02]  /*18080*/  MOV R2, 0x180a0 ;  /* 0x000180a000027802 */ /* 0x000fe40000000f00 */
[----:B-1-3--:R-:W-:Y:S05]  /*18090*/  CALL.REL.NOINC `($__internal_5_$__cuda_sm70_shflsync_idx_p) ;  /* 0x0000013000007944 */ /* 0x00afea0003c00000 */
[----:B------:R-:W-:Y:S01]  /*180a0*/  IMAD.MOV.U32 R8, RZ, RZ, R11 ;  /* 0x000000ffff087224 */ /* 0x000fe200078e000b */
[----:B------:R-:W-:Y:S01]  /*180b0*/  MOV R11, R13 ;  /* 0x0000000d000b7202 */ /* 0x000fe20000000f00 */
[----:B------:R-:W-:Y:S01]  /*180c0*/  IMAD.MOV.U32 R12, RZ, RZ, R7 ;  /* 0x000000ffff0c7224 */ /* 0x000fe200078e0007 */
[----:B------:R-:W-:Y:S02]  /*180d0*/  MOV R3, 0x1f ;  /* 0x0000001f00037802 */ /* 0x000fe40000000f00 */
[----:B------:R-:W-:-:S02]  /*180e0*/  MOV R2, 0x18100 ;  /* 0x0001810000027802 */ /* 0x000fc40000000f00 */
[----:B------:R-:W-:Y:S05]  /*180f0*/  CALL.REL.NOINC `($__internal_5_$__cuda_sm70_shflsync_idx_p) ;  /* 0x000000d000007944 */ /* 0x000fea0003c00000 */
[----:B------:R-:W-:Y:S01]  /*18100*/  MOV R7, R11 ;  /* 0x0000000b00077202 */ /* 0x000fe20000000f00 */
[----:B------:R-:W-:Y:S05]  /*18110*/  BRA `(.L_x_435) ;  /* 0xffffd62000007947 */ /* 0x000fea000383ffff */
.L_x_377:
[----:B------:R-:W-:Y:S01]  /*18120*/  IMAD.MOV.U32 R12, RZ, RZ, R4 ;  /* 0x000000ffff0c7224 */ /* 0x000fe200078e0004 */
[----:B------:R-:W-:-:S02]  /*18130*/  MOV R3, 0x1f ;  /* 0x0000001f00037802 */ /* 0x000fc40000000f00 */
[----:B------:R-:W-:Y:S02]  /*18140*/  MOV R2, 0x18160 ;  /* 0x0001816000027802 */ /* 0x000fe40000000f00 */
[----:B-1234-:R-:W-:Y:S05]  /*18150*/  CALL.REL.NOINC `($__internal_5_$__cuda_sm70_shflsync_idx_p) ;  /* 0x0000007000007944 */ /* 0x01efea0003c00000 */
[----:B------:R-:W-:Y:S01]  /*18160*/  MOV R14, R11 ;  /* 0x0000000b000e7202 */ /* 0x000fe20000000f00 */
[----:B------:R-:W-:Y:S05]  /*18170*/  BRA `(.L_x_376) ;  /* 0xffffd62000007947 */ /* 0x000fea000383ffff */
        .weak           $__internal_4_$__cuda_sm70_shflsync_bfly_p
        .type           $__internal_4_$__cuda_sm70_shflsync_bfly_p,@function
        .size           $__internal_4_$__cuda_sm70_shflsync_bfly_p,($__internal_5_$__cuda_sm70_shflsync_idx_p - $__internal_4_$__cuda_sm70_shflsync_bfly_p)
$__internal_4_$__cuda_sm70_shflsync_bfly_p:
[----:B------:R-:W-:Y:S04]  /*18180*/  WARPSYNC R10 ;  /* 0x0000000a00007348 */ /* 0x000fe80003800000 */
[----:B------:R1:W2:Y:S01]  /*18190*/  SHFL.BFLY PT, R0, R0, R8, R11 ;  /* 0x0c00000800007389 */ /* 0x0002a200000e000b */
[----:B------:R-:W-:Y:S02]  /*181a0*/  MOV R9, 0x0 ;  /* 0x0000000000097802 */ /* 0x000fe40000000f00 */
[----:B-1----:R-:W-:-:S04]  /*181b0*/  MOV R8, R4 ;  /* 0x0000000400087202 */ /* 0x002fc80000000f00 */
[----:B--2---:R-:W-:Y:S05]  /*181c0*/  RET.REL.NODEC R8 `(_ZN7cutlass13device_kernelIN5flash19enable_sm80_to_sm89INS1_16FlashAttnFwdSm80INS1_25CollectiveMainloopFwdSm80ILi4ELi1ELb0EN4cute5tupleIJNS5_1CILi128EEENS7_ILi80EEENS7_ILi64EEEEEELi64ENS_10bfloat16_tEfNS_4arch4Sm80ELb0ELb0ELb0ELb1ELb0ELb1ELb1ELb1EEENS1_21CollectiveEpilogueFwdINS6_IJS8_SA_S9_EEENS6_IJNS7_ILi1EEESI_SI_EEESC_SE_Li128ELb1ELb1ELb1ELb0EEENS1_36VarlenDynamicPersistentTileSchedulerILi128ELi80ELi128ELi128ELb1ELb1ELb0ELb0ELb1ELb1EEEEEEEEEvNT_6ParamsE) ;  /* 0xfffe7e3008007950 */ /* 0x004fea0003c3ffff */
        .weak           $__internal_5_$__cuda_sm70_shflsync_idx_p
        .type           $__internal_5_$__cuda_sm70_shflsync_idx_p,@function
        .size           $__internal_5_$__cuda_sm70_shflsync_idx_p,($__internal_6_$__cuda_sm70_shflsync_up_p - $__internal_5_$__cuda_sm70_shflsync_idx_p)
$__internal_5_$__cuda_sm70_shflsync_idx_p:
[----:B------:R-:W-:-:S04]  /*181d0*/  MOV R48, 0xffffffff ;  /* 0xffffffff00307802 */ /* 0x000fc80000000f00 */
[----:B------:R-:W-:Y:S04]  /*181e0*/  WARPSYNC R48 ;  /* 0x0000003000007348 */ /* 0x000fe80003800000 */
[----:B------:R1:W2:Y:S02]  /*181f0*/  SHFL.IDX PT, R11, R12, R11, R3 ;  /* 0x0000000b0c0b7389 */ /* 0x0002a400000e0003 */
[----:B-1----:R-:W-:-:S04]  /*18200*/  MOV R3, 0x0 ;  /* 0x0000000000037802 */ /* 0x002fc80000000f00 */
[----:B--2---:R-:W-:Y:S05]  /*18210*/  RET.REL.NODEC R2 `(_ZN7cutlass13device_kernelIN5flash19enable_sm80_to_sm89INS1_16FlashAttnFwdSm80INS1_25CollectiveMainloopFwdSm80ILi4ELi1ELb0EN4cute5tupleIJNS5_1CILi128EEENS7_ILi80EEENS7_ILi64EEEEEELi64ENS_10bfloat16_tEfNS_4arch4Sm80ELb0ELb0ELb0ELb1ELb0ELb1ELb1ELb1EEENS1_21CollectiveEpilogueFwdINS6_IJS8_SA_S9_EEENS6_IJNS7_ILi1EEESI_SI_EEESC_SE_Li128ELb1ELb1ELb1ELb0EEENS1_36VarlenDynamicPersistentTileSchedulerILi128ELi80ELi128ELi128ELb1ELb1ELb0ELb0ELb1ELb1EEEEEEEEEvNT_6ParamsE) ;  /* 0xfffe7de002007950 */ /* 0x004fea0003c3ffff */
        .weak           $__internal_6_$__cuda_sm70_shflsync_up_p
        .type           $__internal_6_$__cuda_sm70_shflsync_up_p,@function
        .size           $__internal_6_$__cuda_sm70_shflsync_up_p,($__internal_7_$__cuda_sm70_votesync_ballot - $__internal_6_$__cuda_sm70_shflsync_up_p)
$__internal_6_$__cuda_sm70_shflsync_up_p:
[----:B------:R-:W-:Y:S02]  /*18220*/  IMAD.MOV.U32 R4, RZ, RZ, RZ ;  /* 0x000000ffff047224 */ /* 0x000fe400078e00ff */
[----:B------:R-:W-:-:S04]  /*18230*/  IMAD.MOV.U32 R10, RZ, RZ, -0x1 ;  /* 0xffffffffff0a7424 */ /* 0x000fc800078e00ff */
[----:B------:R-:W-:Y:S04]  /*18240*/  WARPSYNC R10 ;  /* 0x0000000a00007348 */ /* 0x000fe80003800000 */
[----:B------:R1:W2:Y:S02]  /*18250*/  SHFL.UP PT, R4, R0, R2, R4 ;  /* 0x0400000200047389 */ /* 0x0002a400000e0004 */
[----:B-1----:R-:W-:Y:S02]  /*18260*/  MOV R2, R3 ;  /* 0x0000000300027202 */ /* 0x002fe40000000f00 */
[----:B------:R-:W-:-:S04]  /*18270*/  MOV R3, 0x0 ;  /* 0x0000000000037802 */ /* 0x000fc80000000f00 */
[----:B--2---:R-:W-:Y:S05]  /*18280*/  RET.REL.NODEC R2 `(_ZN7cutlass13device_kernelIN5flash19enable_sm80_to_sm89INS1_16FlashAttnFwdSm80INS1_25CollectiveMainloopFwdSm80ILi4ELi1ELb0EN4cute5tupleIJNS5_1CILi128EEENS7_ILi80EEENS7_ILi64EEEEEELi64ENS_10bfloat16_tEfNS_4arch4Sm80ELb0ELb0ELb0ELb1ELb0ELb1ELb1ELb1EEENS1_21CollectiveEpilogueFwdINS6_IJS8_SA_S9_EEENS6_IJNS7_ILi1EEESI_SI_EEESC_SE_Li128ELb1ELb1ELb1ELb0EEENS1_36VarlenDynamicPersistentTileSchedulerILi128ELi80ELi128ELi128ELb1ELb1ELb0ELb0ELb1ELb1EEEEEEEEEvNT_6ParamsE) ;  /* 0xfffe7d7002007950 */ /* 0x004fea0003c3ffff */
        .weak           $__internal_7_$__cuda_sm70_votesync_ballot
        .type           $__internal_7_$__cuda_sm70_votesync_ballot,@function
        .size           $__internal_7_$__cuda_sm70_votesync_ballot,(.L_x_1620 - $__internal_7_$__cuda_sm70_votesync_ballot)
$__internal_7_$__cuda_sm70_votesync_ballot:
[----:B------:R-:W-:Y:S01]  /*18290*/  ISETP.NE.U32.AND P0, PT, R0, 0x1, PT ;  /* 0x000000010000780c */ /* 0x000fe20003f05070 */
[----:B------:R-:W-:-:S04]  /*182a0*/  IMAD.MOV.U32 R3, RZ, RZ, -0x1 ;  /* 0xffffffffff037424 */ /* 0x000fc800078e00ff */
[----:B------:R-:W-:Y:S08]  /*182b0*/  WARPSYNC R3 ;  /* 0x0000000300007348 */ /* 0x000ff00003800000 */
[----:B------:R-:W-:-:S04]  /*182c0*/  VOTE.ANY R0, PT, !P0 ;  /* 0x0000000000007806 */ /* 0x000fc800040e0100 */
[----:B------:R-:W-:Y:S01]  /*182d0*/  LOP3.LUT R0, R0, R3, RZ, 0xc0, !PT ;  /* 0x0000000300007212 */ /* 0x000fe200078ec0ff */
[----:B------:R-:W-:-:S04]  /*182e0*/  IMAD.MOV.U32 R3, RZ, RZ, 0x0 ;  /* 0x00000000ff037424 */ /* 0x000fc800078e00ff */
[----:B------:R-:W-:Y:S05]  /*182f0*/  RET.REL.NODEC R2 `(_ZN7cutlass13device_kernelIN5flash19enable_sm80_to_sm89INS1_16FlashAttnFwdSm80INS1_25CollectiveMainloopFwdSm80ILi4ELi1ELb0EN4cute5tupleIJNS5_1CILi128EEENS7_ILi80EEENS7_ILi64EEEEEELi64ENS_10bfloat16_tEfNS_4arch4Sm80ELb0ELb0ELb0ELb1ELb0ELb1ELb1ELb1EEENS1_21CollectiveEpilogueFwdINS6_IJS8_SA_S9_EEENS6_IJNS7_ILi1EEESI_SI_EEESC_SE_Li128ELb1ELb1ELb1ELb0EEENS1_36VarlenDynamicPersistentTileSchedulerILi128ELi80ELi128ELi128ELb1ELb1ELb0ELb0ELb1ELb1EEEEEEEEEvNT_6ParamsE) ;  /* 0xfffe7d0002007950 */ /* 0x000fea0003c3ffff */
.L_x_436:
        /* <DEDUP_REMOVED lines=16> */
.L_x_1620:


//--------------------- .text._ZN7cutlass13device_kernelIN5flash19enable_sm80_to_sm89INS1_16FlashAttnFwdSm80INS1_25CollectiveMainloopFwdSm80ILi4ELi1ELb0EN4cute5tupleIJNS5_1CILi128EEENS7_ILi96EEENS7_ILi64EEEEEELi64ENS_10bfloat16_tEfNS_4arch4Sm80ELb0ELb1ELb0ELb0ELb0ELb0ELb1ELb1EEENS1_21CollectiveEpilogueFwdINS6_IJS8_SA_S9_EEENS6_IJNS7_ILi1EEESI_SI_EEESC_SE_Li128ELb0ELb1ELb1ELb0EEENS1_19SingleTileSchedulerILb0ELb1ELb1ELi128EEEEEEEEEvNT_6ParamsE --------------------------
	.section	.text._ZN7cutlass13device_kernelIN5flash19enable_sm80_to_sm89INS1_16FlashAttnFwdSm80INS1_25CollectiveMainloopFwdSm80ILi4ELi1ELb0EN4cute5tupleIJNS5_1CILi128EEENS7_ILi96EEENS7_ILi64EEEEEELi64ENS_10bfloat16_tEfNS_4arch4Sm80ELb0ELb1ELb0ELb0ELb0ELb0ELb1ELb1EEENS1_21CollectiveEpilogueFwdINS6_IJS8_SA_S9_EEENS6_IJNS7_ILi1EEESI_SI_EEESC_SE_Li128ELb0ELb1ELb1ELb0EEENS1_19SingleTileSchedulerILb0ELb1ELb1ELi128EEEEEEEEEvNT_6ParamsE,"ax",@progbits
	.sectioninfo	@"SHI_REGISTERS=255"
	.align	128
.text._ZN7cutlass13device_kernelIN5flash19enable_sm80_to_sm89INS1_16FlashAttnFwdSm80INS1_25CollectiveMainloopFwdSm80ILi4ELi1ELb0EN4cute5tupleIJNS5_1CILi128EEENS7_ILi96EEENS7_ILi64EEEEEELi64ENS_10bfloat16_tEfNS_4arch4Sm80ELb0ELb1ELb0ELb0ELb0ELb0ELb1ELb1EEENS1_21CollectiveEpilogueFwdINS6_IJS8_SA_S9_EEENS6_IJNS7_ILi1EEESI_SI_EEESC_SE_Li128ELb0ELb1ELb1ELb0EEENS1_19SingleTileSchedulerILb0ELb1ELb1ELi128EEEEEEEEEvNT_6ParamsE:
        .type           _ZN7cutlass13device_kernelIN5flash19enable_sm80_to_sm89INS1_16FlashAttnFwdSm80INS1_25CollectiveMainloopFwdSm80ILi4ELi1ELb0EN4cute5tupleIJNS5_1CILi128EEENS7_ILi96EEENS7_ILi64EEEEEELi64ENS_10bfloat16_tEfNS_4arch4Sm80ELb0ELb1ELb0ELb0ELb0ELb0ELb1ELb1EEENS1_21CollectiveEpilogueFwdINS6_IJS8_SA_S9_EEENS6_IJNS7_ILi1EEESI_SI_EEESC_SE_Li128ELb0ELb1ELb1ELb0EEENS1_19SingleTileSchedulerILb0ELb1ELb1ELi128EEEEEEEEEvNT_6ParamsE,@function
        .size           _ZN7cutlass13device_kernelIN5flash19enable_sm80_to_sm89INS1_16FlashAttnFwdSm80INS1_25CollectiveMainloopFwdSm80ILi4ELi1ELb0EN4cute5tupleIJNS5_1CILi128EEENS7_ILi96EEENS7_ILi64EEEEEELi64ENS_10bfloat16_tEfNS_4arch4Sm80ELb0ELb1ELb0ELb0ELb0ELb0ELb1ELb1EEENS1_21CollectiveEpilogueFwdINS6_IJS8_SA_S9_EEENS6_IJNS7_ILi1EEESI_SI_EEESC_SE_Li128ELb0ELb1ELb1ELb0EEENS1_19SingleTileSchedulerILb0ELb1ELb1ELi128EEEEEEEEEvNT_6ParamsE,(.L_x_1625 - _ZN7cutlass13device_kernelIN5flash19enable_sm80_to_sm89INS1_16FlashAttnFwdSm80INS1_25CollectiveMainloopFwdSm80ILi4ELi1ELb0EN4cute5tupleIJNS5_1CILi128EEENS7_ILi96EEENS7_ILi64EEEEEELi64ENS_10bfloat16_tEfNS_4arch4Sm80ELb0ELb1ELb0ELb0ELb0ELb0ELb1ELb1EEENS1_21CollectiveEpilogueFwdINS6_IJS8_SA_S9_EEENS6_IJNS7_ILi1EEESI_SI_EEESC_SE_Li128ELb0ELb1ELb1ELb0EEENS1_19SingleTileSchedulerILb0ELb1ELb1ELi128EEEEEEEEEvNT_6ParamsE)
        .other          _ZN7cutlass13device_kernelIN5flash19enable_sm80_to_sm89INS1_16FlashAttnFwdSm80INS1_25CollectiveMainloopFwdSm80ILi4ELi1ELb0EN4cute5tupleIJNS5_1CILi128EEENS7_ILi96EEENS7_ILi64EEEEEELi64ENS_10bfloat16_tEfNS_4arch4Sm80ELb0ELb1ELb0ELb0ELb0ELb0ELb1ELb1EEENS1_21CollectiveEpilogueFwdINS6_IJS8_SA_S9_EEENS6_IJNS7_ILi1EEESI_SI_EEESC_SE_Li128ELb0ELb1ELb1ELb0EEENS1_19SingleTileSchedulerILb0ELb1ELb1ELi128EEEEEEEEEvNT_6ParamsE,@"STO_CUDA_ENTRY STV_DEFAULT"
_ZN7cutlass13device_kernelIN5flash19enable_sm80_to_sm89INS1_16FlashAttnFwdSm80INS1_25CollectiveMainloopFwdSm80ILi4ELi1ELb0EN4cute5tupleIJNS5_1CILi128EEENS7_ILi96EEENS7_ILi64EEEEEELi64ENS_10bfloat16_tEfNS_4arch4Sm80ELb0ELb1ELb0ELb0ELb0ELb0ELb1ELb1EEENS1_21CollectiveEpilogueFwdINS6_IJS8_SA_S9_EEENS6_IJNS7_ILi1EEESI_SI_EEESC_SE_Li128ELb0ELb1ELb1ELb0EEENS1_19SingleTileSchedulerILb0ELb1ELb1ELi128EEEEEEEEEvNT_6ParamsE:
[----:B------:R-:W-:Y:S02]  /*0000*/  MOV R1, c[0x0][0x28] ;  /* 0x00000a0000017a02 */ /* 0x000fe40000000f00 */
[----:B------:R-:W1:Y:S01]  /*0010*/  S2R R210, SR_TID.X ;  /* 0x0000000000d27919 */ /* 0x000e620000002100 */
[----:B------:R-:W2:Y:S01]  /*0020*/  S2UR UR6, SR_CTAID.Y ;  /* 0x00000000000679c3 */ /* 0x000ea20000002600 */
[----:B------:R-:W-:Y:S02]  /*0030*/  IADD3 R1, R1, -0x50, RZ ;  /* 0xffffffb001017810 */ /* 0x000fe40007ffe0ff */
[----:B------:R-:W3:Y:S01]  /*0040*/  S2R R19, SR_CTAID.Z ;  /* 0x0000000000137919 */ /* 0x000ee20000002700 */
[----:B-1----:R-:W-:-:S06]  /*0050*/  SHF.R.U32.HI R0, RZ, 0x5, R210 ;  /* 0x00000005ff007819 */ /* 0x002fcc00000116d2 */
[----:B------:R-:W1:Y:S02]  /*0060*/  SHFL.IDX PT, R0, R0, RZ, 0x1f ;  /* 0x00001fff00007589 */ /* 0x000e6400000e0000 */
[----:B-1----:R-:W-:-:S13]  /*0070*/  ISETP.NE.AND P0, PT, R0, RZ, PT ;  /* 0x000000ff0000720c */ /* 0x002fda0003f05270 */
[----:B--2---:R-:W-:Y:S05]  /*0080*/  @!P0 BRA `(.L_x_437) ;  /* 0x0000009000008947 */ /* 0x004fea0003800000 */
[----:B---3--:R-:W-:Y:S01]  /*0090*/  MOV R0, c[0x0][0x550] ;  /* 0x0001540000007a02 */ /* 0x008fe20000000f00 */
[----:B------:R-:W-:-:S03]  /*00a0*/  UMOV UR11, UR6 ;  /* 0x00000006000b7c82 */ /* 0x000fc60008000000 */
[----:B------:R-:W-:-:S13]  /*00b0*/  ISETP.NE.AND P0, PT, R0, 0x1, PT ;  /* 0x000000010000780c */ /* 0x000fda0003f05270 */
[----:B------:R-:W-:Y:S05]  /*00c0*/  @!P0 BRA `(.L_x_438) ;  /* 0x000000b000008947 */ /* 0x000fea0003800000 */
[----:B------:R-:W-:Y:S02]  /*00d0*/  ULDC UR4, c[0x0][0x554] ;  /* 0x0001550000047ab9 */ /* 0x000fe40000000800 */
[----:B------:R-:W-:Y:S02]  /*00e0*/  UIMAD.WIDE.U32 UR4, UR6, UR4, URZ ;  /* 0x00000004060472a5 */ /* 0x000fe4000f8e003f */
[----:B------:R-:W-:Y:S02]  /*00f0*/  ULDC UR11, c[0x0][0x558] ;  /* 0x00015600000b7ab9 */ /* 0x000fe40000000800 */
[----:B------:R-:W-:Y:S01]  /*0100*/  USHF.R.U32.HI UR11, URZ, UR11, UR5 ;  /* 0x0000000b3f0b7299 */ /* 0x000fe20008011605 */
[----:B------:R-:W-:Y:S05]  /*0110*/  BRA `(.L_x_438) ;  /* 0x0000006000007947 */ /* 0x000fea0003800000 */
.L_x_437:
[----:B---3--:R-:W-:Y:S02]  /*0120*/  ULDC.64 UR4, c[0x0][0x550] ;  /* 0x0001540000047ab9 */ /* 0x008fe40000000a00 */
[----:B------:R-:W-:Y:S02]  /*0130*/  UISETP.NE.AND UP0, UPT, UR4, 0x1, UPT ;  /* 0x000000010400788c */ /* 0x000fe4000bf05270 */
[----:B------:R-:W-:-:S02]  /*0140*/  UIMAD.WIDE.U32 UR8, UR6, UR5, URZ ;  /* 0x00000005060872a5 */ /* 0x000fc4000f8e003f */
[----:B------:R-:W-:Y:S02]  /*0150*/  ULDC UR4, c[0x0][0x558] ;  /* 0x0001560000047ab9 */ /* 0x000fe40000000800 */
[----:B------:R-:W-:-:S05]  /*0160*/  UMOV UR11, UR6 ;  /* 0x00000006000b7c82 */ /* 0x000fca0008000000 */
[----:B------:R-:W-:-:S03]  /*0170*/  @UP0 USHF.R.U32.HI UR11, URZ, UR4, UR9 ;  /* 0x000000043f0b0299 */ /* 0x000fc60008011609 */
.L_x_438:
[----:B------:R-:W-:Y:S01]  /*0180*/  ISETP.GE.AND P0, PT, R19, RZ, PT ;  /* 0x000000ff1300720c */ /* 0x000fe20003f06270 */
[----:B------:R-:W-:Y:S02]  /*0190*/  UIADD3 UR4, -UR11, URZ, URZ ;  /* 0x0000003f0b047290 */ /* 0x000fe4000fffe13f */
[----:B------:R-:W-:Y:S02]  /*01a0*/  ULDC UR10, c[0x0][0x550] ;  /* 0x00015400000a7ab9 */ /* 0x000fe40000000800 */
[----:B------:R-:W-:-:S08]  /*01b0*/  UIMAD UR10, UR4, UR10, UR6 ;  /* 0x0000000a040a72a4 */ /* 0x000fd0000f8e0206 */
[----:B------:R-:W-:Y:S05]  /*01c0*/  @!P0 EXIT ;  /* 0x000000000000894d */ /* 0x000fea0003800000 */
[----:B------:R-:W1:Y:S01]  /*01d0*/  S2UR UR7, SR_CTAID.X ;  /* 0x00000000000779c3 */ /* 0x000e620000002500 */
[----:B------:R-:W-:Y:S02]  /*01e0*/  ULDC UR4, c[0x0][0x2c4] ;  /* 0x0000b10000047ab9 */ /* 0x000fe40000000800 */
[----:B------:R-:W-:Y:S02]  /*01f0*/  UISETP.NE.AND UP2, UPT, UR4, 0x1, UPT ;  /* 0x000000010400788c */ /* 0x000fe4000bf45270 */
[----:B------:R-:W-:Y:S02]  /*0200*/  UMOV UR6, 0x1 ;  /* 0x0000000100067882 */ /* 0x000fe40000000000 */
[----:B------:R-:W-:Y:S02]  /*0210*/  ULDC.64 UR4, c[0x0][0x328] ;  /* 0x0000ca0000047ab9 */ /* 0x000fe40000000a00 */
[----:B------:R-:W-:Y:S02]  /*0220*/  UISETP.LE.AND UP1, UPT, UR6, UR5, UPT ;  /* 0x000000050600728c */ /* 0x000fe4000bf23270 */
[----:B------:R-:W-:-:S02]  /*0230*/  ULDC.64 UR8, c[0x0][0x2c8] ;  /* 0x0000b20000087ab9 */ /* 0x000fc40000000a00 */
[----:B------:R-:W-:Y:S02]  /*0240*/  ULDC UR12, c[0x0][0x168] ;  /* 0x00005a00000c7ab9 */ /* 0x000fe40000000800 */
[----:B------:R-:W-:Y:S01]  /*0250*/  PLOP3.LUT P0, PT, PT, PT, UP1, 0x40, 0x0 ;  /* 0x000000000000781c */ /* 0x000fe20003f0e818 */
[----:B------:R-:W-:Y:S02]  /*0260*/  UIADD3 UR12, UR6, -UR12, URZ ;  /* 0x8000000c060c7290 */ /* 0x000fe4000fffe03f */
[----:B------:R-:W-:Y:S02]  /*0270*/  ULDC UR5, c[0x0][0x1d0] ;  /* 0x0000740000057ab9 */ /* 0x000fe40000000800 */
[----:B-1----:R-:W-:-:S04]  /*0280*/  USHF.L.U32 UR7, UR7, 0x7, URZ ;  /* 0x0000000707077899 */ /* 0x002fc8000800063f */
[----:B------:R-:W-:-:S04]  /*0290*/  @UP2 UIADD3 UR14, UR7, 0x7f, URZ ;  /* 0x0000007f070e2890 */ /* 0x000fc8000fffe03f */
[----:B------:R-:W-:Y:S02]  /*02a0*/  UIMAD.WIDE.U32 UR14, UR14, UR8, URZ ;  /* 0x000000080e0e72a5 */ /* 0x000fe4000f8e003f */
[----:B------:R-:W-:Y:S02]  /*02b0*/  UIADD3 UR8, UR7, 0x7f, URZ ;  /* 0x0000007f07087890 */ /* 0x000fe4000fffe03f */
[----:B------:R-:W-:-:S04]  /*02c0*/  @UP2 USHF.R.U32.HI UR8, URZ, UR9, UR15 ;  /* 0x000000093f082299 */ /* 0x000fc8000801160f */
[----:B------:R-:W-:-:S04]  /*02d0*/  UIADD3 UR5, UR8, UR5, UR12 ;  /* 0x0000000508057290 */ /* 0x000fc8000fffe00c */
[----:B------:R-:W-:Y:S01]  /*02e0*/  UIADD3 UR8, UR5, UR4, URZ ;  /* 0x0000000405087290 */ /* 0x000fe2000fffe03f */
[----:B------:R-:W-:Y:S05]  /*02f0*/  @P0 BRA `(.L_x_439) ;  /* 0x0000014000000947 */ /* 0x000fea0003800000 */
[----:B------:R-:W-:Y:S01]  /*0300*/  ISETP.LT.AND P0, PT, RZ, UR5, PT ;  /* 0x00000005ff007c0c */ /* 0x000fe2000bf01270 */
[----:B------:R-:W-:-:S12]  /*0310*/  UIADD3 UR9, UR5, -0x1, URZ ;  /* 0xffffffff05097890 */ /* 0x000fd8000fffe03f */
[----:B------:R-:W-:Y:S05]  /*0320*/  @P0 BRA `(.L_x_440) ;  /* 0x0000008000000947 */ /* 0x000fea0003800000 */
[----:B------:R-:W-:Y:S02]  /*0330*/  ULDC UR4, c[0x0][0x32c] ;  /* 0x0000cb0000047ab9 */ /* 0x000fe40000000800 */
[----:B------:R-:W-:Y:S02]  /*0340*/  UISETP.NE.AND UP0, UPT, UR6, UR4, UPT ;  /* 0x000000040600728c */ /* 0x000fe4000bf05270 */
[----:B------:R-:W-:-:S03]  /*0350*/  UIADD3 UR9, -UR5, URZ, URZ ;  /* 0x0000003f05097290 */ /* 0x000fc6000fffe13f */
[----:B------:R-:W-:Y:S02]  /*0360*/  ULDC.64 UR4, c[0x0][0x330] ;  /* 0x0000cc0000047ab9 */ /* 0x000fe40000000a00 */
[----:B------:R-:W-:-:S04]  /*0370*/  UIMAD.WIDE.U32 UR12, UR9, UR4, URZ ;  /* 0x00000004090c72a5 */ /* 0x000fc8000f8e003f */
[----:B------:R-:W-:-:S04]  /*0380*/  @UP0 USHF.R.U32.HI UR9, URZ, UR5, UR13 ;  /* 0x000000053f090299 */ /* 0x000fc8000801160d */
[----:B------:R-:W-:Y:S01]  /*0390*/  ULOP3.LUT UR9, URZ, UR9, URZ, 0x33, !UPT ;  /* 0x000000093f097292 */ /* 0x000fe2000f8e333f */
[----:B------:R-:W-:Y:S05]  /*03a0*/  BRA `(.L_x_441) ;  /* 0x0000005000007947 */ /* 0x000fea0003800000 */
.L_x_440:
[----:B------:R-:W-:Y:S02]  /*03b0*/  ULDC UR4, c[0x0][0x32c] ;  /* 0x0000cb0000047ab9 */ /* 0x000fe40000000800 */
[----:B------:R-:W-:-:S03]  /*03c0*/  UISETP.NE.AND UP0, UPT, UR6, UR4, UPT ;  /* 0x000000040600728c */ /* 0x000fc6000bf05270 */
[----:B------:R-:W-:Y:S02]  /*03d0*/  ULDC.64 UR4, c[0x0][0x330] ;  /* 0x0000cc0000047ab9 */ /* 0x000fe40000000a00 */
[----:B------:R-:W-:-:S06]  /*03e0*/  UIMAD.WIDE.U32 UR12, UR9, UR4, URZ ;  /* 0x00000004090c72a5 */ /* 0x000fcc000f8e003f */
[----:B------:R-:W-:Y:S02]  /*03f0*/  @UP0 USHF.R.U32.HI UR9, URZ, UR5, UR13 ;  /* 0x000000053f090299 */ /* 0x000fe4000801160d */
.L_x_441:
[----:B------:R-:W-:Y:S02]  /*0400*/  ULDC UR4, c[0x0][0x32c] ;  /* 0x0000cb0000047ab9 */ /* 0x000fe40000000800 */
[----:B------:R-:W-:-:S04]  /*0410*/  UIMAD UR4, UR9, UR4, UR4 ;  /* 0x00000004090472a4 */ /* 0x000fc8000f8e0204 */
[----:B------:R-:W-:-:S04]  /*0420*/  UISETP.LT.AND UP0, UPT, UR8, UR4, UPT ;  /* 0x000000040800728c */ /* 0x000fc8000bf01270 */
[----:B------:R-:W-:-:S03]  /*0430*/  USEL UR8, UR8, UR4, UP0 ;  /* 0x0000000408087287 */ /* 0x000fc60008000000 */
.L_x_439:
[----:B------:R-:W-:Y:S01]  /*0440*/  ULDC.64 UR4, c[0x0][0x2c8] ;  /* 0x0000b20000047ab9 */ /* 0x000fe20000000a00 */
[----:B------:R-:W-:Y:S01]  /*0450*/  PLOP3.LUT P0, PT, PT, PT, UP1, 0x40, 0x0 ;  /* 0x000000000000781c */ /* 0x000fe20003f0e818 */
[----:B------:R-:W-:Y:S02]  /*0460*/  UIMAD.WIDE.U32 UR14, UR7, UR4, URZ ;  /* 0x00000004070e72a5 */ /* 0x000fe4000f8e003f */
[----:B------:R-:W-:Y:S02]  /*0470*/  UMOV UR12, 0x5f ;  /* 0x0000005f000c7882 */ /* 0x000fe40000000000 */
[----:B------:R-:W-:Y:S02]  /*0480*/  ULDC UR6, c[0x0][0x1d0] ;  /* 0x0000740000067ab9 */ /* 0x000fe40000000800 */
[----:B------:R-:W-:Y:S02]  /*0490*/  UIADD3 UR8, UR8, 0x5f, URZ ;  /* 0x0000005f08087890 */ /* 0x000fe4000fffe03f */
[----:B------:R-:W-:-:S02]  /*04a0*/  UIADD3 UR12, UR12, UR6, URZ ;  /* 0x000000060c0c7290 */ /* 0x000fc4000fffe03f */
[----:B------:R-:W-:Y:S02]  /*04b0*/  UIMAD.WIDE UR8, UR8, 0x2aaaaaab, URZ ;  /* 0x2aaaaaab080878a5 */ /* 0x000fe4000f8e023f */
[----:B------:R-:W-:Y:S02]  /*04c0*/  UIMAD.WIDE UR12, UR12, 0x2aaaaaab, URZ ;  /* 0x2aaaaaab0c0c78a5 */ /* 0x000fe4000f8e023f */
[----:B------:R-:W-:Y:S02]  /*04d0*/  ULDC UR14, c[0x0][0x168] ;  /* 0x00005a00000e7ab9 */ /* 0x000fe40000000800 */
[----:B------:R-:W-:Y:S02]  /*04e0*/  UMOV UR4, UR7 ;  /* 0x0000000700047c82 */ /* 0x000fe40008000000 */
[----:B------:R-:W-:Y:S02]  /*04f0*/  @UP2 USHF.R.U32.HI UR4, URZ, UR5, UR15 ;  /* 0x000000053f042299 */ /* 0x000fe4000801160f */
[----:B------:R-:W-:-:S02]  /*0500*/  UIADD3 UR6, UR6, -UR14, URZ ;  /* 0x8000000e06067290 */ /* 0x000fc4000fffe03f */
[----:B------:R-:W-:Y:S02]  /*0510*/  USHF.R.U32.HI UR8, URZ, 0x1f, UR9 ;  /* 0x0000001f3f087899 */ /* 0x000fe40008011609 */
[----:B------:R-:W-:Y:S02]  /*0520*/  USHF.R.U32.HI UR12, URZ, 0x1f, UR13 ;  /* 0x0000001f3f0c7899 */ /* 0x000fe4000801160d */
[----:B------:R-:W-:Y:S02]  /*0530*/  UIADD3 UR4, UR6, UR4, URZ ;  /* 0x0000000406047290 */ /* 0x000fe4000fffe03f */
[----:B------:R-:W-:Y:S02]  /*0540*/  ULDC UR5, c[0x0][0x324] ;  /* 0x0000c90000057ab9 */ /* 0x000fe40000000800 */
[----:B------:R-:W-:Y:S02]  /*0550*/  ULEA.HI.SX32 UR8, UR9, UR8, 0x1c ;  /* 0x0000000809087291 */ /* 0x000fe4000f8fe23f */
[----:B------:R-:W-:-:S02]  /*0560*/  ULEA.HI.SX32 UR12, UR13, UR12, 0x1c ;  /* 0x0000000c0d0c7291 */ /* 0x000fc4000f8fe23f */
[----:B------:R-:W-:Y:S02]  /*0570*/  UIADD3 UR5, UR4, -UR5, URZ ;  /* 0x8000000504057290 */ /* 0x000fe4000fffe03f */
[----:B------:R-:W-:-:S04]  /*0580*/  UISETP.LT.AND UP0, UPT, UR12, UR8, UPT ;  /* 0x000000080c00728c */ /* 0x000fc8000bf01270 */
[----:B------:R-:W-:Y:S01]  /*0590*/  USEL UR8, UR12, UR8, UP0 ;  /* 0x000000080c087287 */ /* 0x000fe20008000000 */
[----:B------:R-:W-:Y:S01]  /*05a0*/  MOV R3, UR5 ;  /* 0x0000000500037c02 */ /* 0x000fe20008000f00 */
[----:B------:R-:W-:Y:S05]  /*05b0*/  @P0 BRA `(.L_x_442) ;  /* 0x0000010000000947 */ /* 0x000fea0003800000 */
[----:B------:R-:W-:-:S04]  /*05c0*/  MOV R0, UR4 ;  /* 0x0000000400007c02 */ /* 0x000fc80008000f00 */
[----:B------:R-:W-:-:S13]  /*05d0*/  ISETP.GT.AND P0, PT, R0, -0x1, PT ;  /* 0xffffffff0000780c */ /* 0x000fda0003f04270 */
[----:B------:R-:W-:Y:S05]  /*05e0*/  @P0 BRA `(.L_x_443) ;  /* 0x0000007000000947 */ /* 0x000fea0003800000 */
[----:B------:R-:W-:Y:S01]  /*05f0*/  IMAD.MOV.U32 R2, RZ, RZ, c[0x0][0x32c] ;  /* 0x0000cb00ff027624 */ /* 0x000fe200078e00ff */
[----:B------:R-:W-:-:S04]  /*0600*/  LOP3.LUT R0, RZ, R0, RZ, 0x33, !PT ;  /* 0x00000000ff007212 */ /* 0x000fc800078e33ff */
[----:B------:R-:W-:-:S13]  /*0610*/  ISETP.NE.AND P0, PT, R2, 0x1, PT ;  /* 0x000000010200780c */ /* 0x000fda0003f05270 */
[----:B------:R-:W-:-:S05]  /*0620*/  @P0 IMAD.HI.U32 R2, R0, c[0x0][0x330], RZ ;  /* 0x0000cc0000020a27 */ /* 0x000fca00078e00ff */
[----:B------:R-:W-:-:S04]  /*0630*/  @P0 SHF.R.U32.HI R0, RZ, c[0x0][0x334], R2 ;  /* 0x0000cd00ff000a19 */ /* 0x000fc80000011602 */
[----:B------:R-:W-:Y:S01]  /*0640*/  LOP3.LUT R0, RZ, R0, RZ, 0x33, !PT ;  /* 0x00000000ff007212 */ /* 0x000fe200078e33ff */
[----:B------:R-:W-:Y:S05]  /*0650*/  BRA `(.L_x_444) ;  /* 0x0000004000007947 */ /* 0x000fea0003800000 */
.L_x_443:
[----:B------:R-:W-:-:S04]  /*0660*/  MOV R2, c[0x0][0x32c] ;  /* 0x0000cb0000027a02 */ /* 0x000fc80000000f00 */
[----:B------:R-:W-:-:S13]  /*0670*/  ISETP.NE.AND P0, PT, R2, 0x1, PT ;  /* 0x000000010200780c */ /* 0x000fda0003f05270 */
[----:B------:R-:W-:-:S05]  /*0680*/  @P0 IMAD.HI.U32 R2, R0, c[0x0][0x330], RZ ;  /* 0x0000cc0000020a27 */ /* 0x000fca00078e00ff */
[----:B------:R-:W-:-:S05]  /*0690*/  @P0 SHF.R.U32.HI R0, RZ, c[0x0][0x334], R2 ;  /* 0x0000cd00ff000a19 */ /* 0x000fca0000011602 */
.L_x_444:
[----:B------:R-:W-:-:S05]  /*06a0*/  IMAD R0, R0, c[0x0][0x32c], RZ ;  /* 0x0000cb0000007a24 */ /* 0x000fca00078e02ff */
[----:B------:R-:W-:-:S05]  /*06b0*/  IMNMX R3, R3, R0, !PT ;  /* 0x0000000003037217 */ /* 0x000fca0007800200 */
.L_x_442:
[----:B------:R-:W-:Y:S01]  /*06c0*/  IMAD.HI R0, R3, 0x2aaaaaab, RZ ;  /* 0x2aaaaaab03007827 */ /* 0x000fe200078e02ff */
[----:B------:R-:W-:Y:S02]  /*06d0*/  USHF.R.U32.HI UR5, URZ, 0x10, UR10 ;  /* 0x000000103f057899 */ /* 0x000fe4000801160a */
[----:B------:R-:W-:Y:S02]  /*06e0*/  ULDC UR4, c[0x0][0x338] ;  /* 0x0000ce0000047ab9 */ /* 0x000fe40000000800 */
[----:B------:R-:W-:Y:S01]  /*06f0*/  SHF.R.U32.HI R2, RZ, 0x1f, R0 ;  /* 0x0000001fff027819 */ /* 0x000fe20000011600 */
[----:B------:R-:W-:-:S03]  /*0700*/  UISETP.NE.AND UP0, UPT, UR5, URZ, UPT ;  /* 0x0000003f0500728c */ /* 0x000fc6000bf05270 */
[----:B------:R-:W-:Y:S01]  /*0710*/  LEA.HI.SX32 R0, R0, R2, 0x1c ;  /* 0x0000000200007211 */ /* 0x000fe200078fe2ff */
[----:B------:R-:W-:-:S03]  /*0720*/  USEL UR4, UR5, UR4, UP0 ;  /* 0x0000000405047287 */ /* 0x000fc60008000000 */
[----:B------:R-:W-:Y:S01]  /*0730*/  IMNMX R9, RZ, R0, !PT ;  /* 0x00000000ff097217 */ /* 0x000fe20007800200 */
[----:B------:R-:W-:-:S03]  /*0740*/  IMAD.MOV.U32 R0, RZ, RZ, RZ ;  /* 0x000000ffff007224 */ /* 0x000fc600078e00ff */
[----:B------:R-:W-:-:S13]  /*0750*/  ISETP.LT.AND P0, PT, R9, UR8, PT ;  /* 0x0000000809007c0c */ /* 0x000fda000bf01270 */
[----:B------:R-:W-:Y:S05]  /*0760*/  @!P0 BRA `(.L_x_445) ;  /* 0x000001f000008947 */ /* 0x000fea0003800000 */
[----:B------:R-:W-:Y:S01]  /*0770*/  IMAD.U32 R5, RZ, RZ, UR4 ;  /* 0x00000004ff057e24 */ /* 0x000fe2000f8e00ff */
[----:B------:R-:W-:-:S04]  /*0780*/  UIADD3 UR5, UR4, -0x1, UR8 ;  /* 0xffffffff04057890 */ /* 0x000fc8000fffe008 */
[----:B------:R-:W-:Y:S02]  /*0790*/  IABS R0, R5 ;  /* 0x0000000500007213 */ /* 0x000fe40000000000 */
[----:B------:R-:W-:-:S03]  /*07a0*/  IADD3 R8, -R9, UR5, RZ ;  /* 0x0000000509087c10 */ /* 0x000fc6000fffe1ff */
[----:B------:R-:W-:Y:S01]  /*07b0*/  IMAD.MOV.U32 R4, RZ, RZ, R0 ;  /* 0x000000ffff047224 */ /* 0x000fe200078e0000 */
[----:B------:R-:W-:-:S03]  /*07c0*/  IABS R7, R8 ;  /* 0x0000000800077213 */ /* 0x000fc60000000000 */
[----:B------:R-:W1:Y:S08]  /*07d0*/  I2F.RP R2, R4 ;  /* 0x0000000400027306 */ /* 0x000e700000209400 */
[----:B-1----:R-:W1:Y:S02]  /*07e0*/  MUFU.RCP R2, R2 ;  /* 0x0000000200027308 */ /* 0x002e640000001000 */
[----:B-1----:R-:W-:-:S06]  /*07f0*/  IADD3 R2, R2, 0xffffffe, RZ ;  /* 0x0ffffffe02027810 */ /* 0x002fcc0007ffe0ff */
[----:B------:R-:W1:Y:S02]  /*0800*/  F2I.FTZ.U32.TRUNC.NTZ R3, R2 ;  /* 0x0000000200037305 */ /* 0x000e64000021f000 */
[----:B-1----:R-:W-:-:S04]  /*0810*/  IMAD.MOV R0, RZ, RZ, -R3 ;  /* 0x000000ffff007224 */ /* 0x002fc800078e0a03 */
[----:B------:R-:W-:Y:S01]  /*0820*/  IMAD.MOV.U32 R2, RZ, RZ, R0 ;  /* 0x000000ffff027224 */ /* 0x000fe200078e0000 */
[----:B------:R-:W-:-:S03]  /*0830*/  IABS R0, R5 ;  /* 0x0000000500007213 */ /* 0x000fc60000000000 */
[----:B------:R-:W-:Y:S01]  /*0840*/  IMAD R5, R2, R4, RZ ;  /* 0x0000000402057224 */ /* 0x000fe200078e02ff */
[----:B------:R-:W-:Y:S01]  /*0850*/  MOV R2, RZ ;  /* 0x000000ff00027202 */ /* 0x000fe20000000f00 */
[----:B------:R-:W-:-:S04]  /*0860*/  IMAD.MOV R6, RZ, RZ, -R0 ;  /* 0x000000ffff067224 */ /* 0x000fc800078e0a00 */
[----:B------:R-:W-:-:S04]  /*0870*/  IMAD.HI.U32 R0, R3, R5, R2 ;  /* 0x0000000503007227 */ /* 0x000fc800078e0002 */
[----:B------:R-:W-:Y:S02]  /*0880*/  IMAD.MOV.U32 R2, RZ, RZ, R7 ;  /* 0x000000ffff027224 */ /* 0x000fe400078e0007 */
[----:B------:R-:W-:Y:S02]  /*0890*/  IMAD.MOV.U32 R3, RZ, RZ, R6 ;  /* 0x000000ffff037224 */ /* 0x000fe400078e0006 */
[----:B------:R-:W-:-:S04]  /*08a0*/  IMAD.HI.U32 R0, R0, R2, RZ ;  /* 0x0000000200007227 */ /* 0x000fc800078e00ff */
[----:B------:R-:W-:-:S05]  /*08b0*/  IMAD R2, R0, R3, R2 ;  /* 0x0000000300027224 */ /* 0x000fca00078e0202 */
[----:B------:R-:W-:-:S13]  /*08c0*/  ISETP.GT.U32.AND P0, PT, R4, R2, PT ;  /* 0x000000020400720c */ /* 0x000fda0003f04070 */
[-C--:B------:R-:W-:Y:S02]  /*08d0*/  @!P0 IADD3 R2, R2, -R4.reuse, RZ ;  /* 0x8000000402028210 */ /* 0x080fe40007ffe0ff */
[----:B------:R-:W-:Y:S02]  /*08e0*/  @!P0 IADD3 R0, R0, 0x1, RZ ;  /* 0x0000000100008810 */ /* 0x000fe40007ffe0ff */
[----:B------:R-:W-:Y:S02]  /*08f0*/  ISETP.GE.U32.AND P2, PT, R2, R4, PT ;  /* 0x000000040200720c */ /* 0x000fe40003f46070 */
[----:B------:R-:W-:Y:S02]  /*0900*/  LOP3.LUT R2, R8, UR4, RZ, 0x3c, !PT ;  /* 0x0000000408027c12 */ /* 0x000fe4000f8e3cff */
[----:B------:R-:W-:Y:S02]  /*0910*/  ISETP.NE.AND P0, PT, RZ, UR4, PT ;  /* 0x00000004ff007c0c */ /* 0x000fe4000bf05270 */
[----:B------:R-:W-:-:S07]  /*0920*/  ISETP.GE.AND P1, PT, R2, RZ, PT ;  /* 0x000000ff0200720c */ /* 0x000fce0003f26270 */
[----:B------:R-:W-:-:S06]  /*0930*/  @P2 IADD3 R0, R0, 0x1, RZ ;  /* 0x0000000100002810 */ /* 0x000fcc0007ffe0ff */
[----:B------:R-:W-:Y:S01]  /*0940*/  @!P1 IMAD.MOV R0, RZ, RZ, -R0 ;  /* 0x000000ffff009224 */ /* 0x000fe200078e0a00 */
[----:B------:R-:W-:Y:S02]  /*0950*/  @!P0 LOP3.LUT R0, RZ, UR4, RZ, 0x33, !PT ;  /* 0x00000004ff008c12 */ /* 0x000fe4000f8e33ff */
.L_x_445:
[----:B------:R-:W-:Y:S01]  /*0960*/  ULOP3.LUT UR10, UR10, 0xffff, URZ, 0xc0, !UPT ;  /* 0x0000ffff0a0a7892 */ /* 0x000fe2000f8ec03f */
[----:B------:R-:W-:Y:S01]  /*0970*/  PLOP3.LUT P4, PT, PT, PT, PT, 0x80, 0x0 ;  /* 0x000000000000781c */ /* 0x000fe20003f8f070 */
[----:B------:R-:W-:Y:S01]  /*0980*/  ULDC.64 UR12, c[0x0][0x118] ;  /* 0x00004600000c7ab9 */ /* 0x000fe20000000a00 */
[----:B------:R-:W-:Y:S01]  /*0990*/  CS2R R22, SRZ ;  /* 0x0000000000167805 */ /* 0x000fe2000001ff00 */
[----:B------:R-:W-:Y:S01]  /*09a0*/  CS2R R20, SRZ ;  /* 0x0000000000147805 */ /* 0x000fe2000001ff00 */
[----:B------:R-:W-:Y:S01]  /*09b0*/  CS2R R126, SRZ ;  /* 0x00000000007e7805 */ /* 0x000fe2000001ff00 */
[----:B------:R-:W-:Y:S01]  /*09c0*/  IMAD R216, R0, UR10, R9 ;  /* 0x0000000a00d87c24 */ /* 0x000fe2000f8e0209 */
[----:B------:R-:W-:Y:S01]  /*09d0*/  CS2R R124, SRZ ;  /* 0x00000000007c7805 */ /* 0x000fe2000001ff00 */
[----:B------:R-:W-:Y:S01]  /*09e0*/  CS2R R130, SRZ ;  /* 0x0000000000827805 */ /* 0x000fe2000001ff00 */
[----:B------:R-:W-:Y:S01]  /*09f0*/  CS2R R128, SRZ ;  /* 0x0000000000807805 */ /* 0x000fe2000001ff00 */
[----:B------:R-:W-:Y:S01]  /*0a00*/  IMAD.IADD R0, R216, 0x1, R0 ;  /* 0x00000001d8007824 */ /* 0x000fe200078e0200 */
[----:B------:R1:W-:Y:S01]  /*0a10*/  STL [R1], R216 ;  /* 0x000000d801007387 */ /* 0x0003e20000100800 */
[----:B------:R-:W-:Y:S01]  /*0a20*/  CS2R R122, SRZ ;  /* 0x00000000007a7805 */ /* 0x000fe2000001ff00 */
[----:B------:R-:W-:Y:S01]  /*0a30*/  CS2R R120, SRZ ;  /* 0x0000000000787805 */ /* 0x000fe2000001ff00 */
[----:B------:R-:W-:Y:S01]  /*0a40*/  CS2R R118, SRZ ;  /* 0x0000000000767805 */ /* 0x000fe2000001ff00 */
[----:B------:R-:W-:Y:S01]  /*0a50*/  IMNMX R229, R0, UR8, PT ;  /* 0x0000000800e57c17 */ /* 0x000fe2000b800200 */
        /* <DEDUP_REMOVED lines=27> */
[----:B-1----:R-:W-:Y:S02]  /*0c10*/  ISETP.NE.U32.AND P0, PT, RZ, c[0x0][0x340], PT ;  /* 0x0000d000ff007a0c */ /* 0x002fe40003f05070 */
[----:B------:R-:W-:Y:S01]  /*0c20*/  SHF.R.S32.HI R209, RZ, 0x1f, R210 ;  /* 0x0000001fffd17819 */ /* 0x000fe200000114d2 */
[----:B------:R-:W-:Y:S01]  /*0c30*/  USHF.R.S32.HI UR8, URZ, 0x1f, UR11 ;  /* 0x0000001f3f087899 */ /* 0x000fe2000801140b */
[----:B------:R-:W-:Y:S01]  /*0c40*/  ISETP.NE.AND.EX P2, PT, RZ, c[0x0][0x344], PT, P0 ;  /* 0x0000d100ff007a0c */ /* 0x000fe20003f45300 */
[----:B------:R-:W-:-:S12]  /*0c50*/  ULDC.64 UR4, c[0x0][0x1b8] ;  /* 0x00006e0000047ab9 */ /* 0x000fd80000000a00 */
[----:B------:R-:W-:-:S04]  /*0c60*/  @P2 IMAD.MOV.U32 R2, RZ, RZ, 0x4 ;  /* 0x00000004ff022424 */ /* 0x000fc800078e00ff */
[----:B------:R-:W-:-:S05]  /*0c70*/  @P2 IMAD.WIDE R2, R19, R2, c[0x0][0x340] ;  /* 0x0000d00013022625 */ /* 0x000fca00078e0202 */
[----:B------:R1:W2:Y:S01]  /*0c80*/  @P2 LDG.E R13, [R2.64] ;  /* 0x0000000c020d2981 */ /* 0x0002a2000c1e1900 */
[----:B------:R-:W-:Y:S01]  /*0c90*/  PLOP3.LUT P1, PT, PT, PT, UP2, 0x80, 0x0 ;  /* 0x000000000000781c */ /* 0x000fe20003f2f028 */
[----:B------:R-:W-:Y:S01]  /*0ca0*/  UIMAD UR9, UR8, UR4, URZ ;  /* 0x00000004080972a4 */ /* 0x000fe2000f8e023f */
[----:B------:R-:W-:Y:S01]  /*0cb0*/  PLOP3.LUT P0, PT, PT, PT, UP2, 0x80, 0x0 ;  /* 0x000000000000781c */ /* 0x000fe20003f0f028 */
[----:B------:R-:W-:Y:S01]  /*0cc0*/  UIMAD.WIDE.U32 UR14, UR11, UR4, URZ ;  /* 0x000000040b0e72a5 */ /* 0x000fe2000f8e003f */
[----:B------:R-:W-:Y:S01]  /*0cd0*/  SHF.R.S32.HI R14, RZ, 0x1f, R19 ;  /* 0x0000001fff0e7819 */ /* 0x000fe20000011413 */
[----:B------:R-:W-:Y:S01]  /*0ce0*/  UIMAD UR4, UR11, UR5, UR9 ;  /* 0x000000050b0472a4 */ /* 0x000fe2000f8e0209 */
[----:B------:R-:W-:Y:S01]  /*0cf0*/  LEA.HI R20, R209, R210, RZ, 0x4 ;  /* 0x000000d2d1147211 */ /* 0x000fe200078f20ff */
[----:B------:R-:W-:Y:S01]  /*0d00*/  IMAD.MOV.U32 R23, RZ, RZ, 0x20 ;  /* 0x00000020ff177424 */ /* 0x000fe200078e00ff */
[----:B------:R-:W-:Y:S01]  /*0d10*/  BSSY B0, `(.L_x_447) ;  /* 0x0000067000007945 */ /* 0x000fe20003800000 */
[----:B------:R-:W-:Y:S01]  /*0d20*/  UIADD3 UR4, UR15, UR4, URZ ;  /* 0x000000040f047290 */ /* 0x000fe2000fffe03f */
[----:B------:R-:W-:-:S04]  /*0d30*/  IMAD R10, R14, c[0x0][0x1c0], RZ ;  /* 0x000070000e0a7a24 */ /* 0x000fc800078e02ff */
[----:B------:R-:W-:Y:S01]  /*0d40*/  IMAD R10, R19, c[0x0][0x1c4], R10 ;  /* 0x00007100130a7a24 */ /* 0x000fe200078e020a */
[----:B-1----:R-:W-:Y:S01]  /*0d50*/  LEA.HI R2, R209, R210, RZ, 0x3 ;  /* 0x000000d2d1027211 */ /* 0x002fe200078f18ff */
[----:B------:R-:W-:Y:S02]  /*0d60*/  IMAD.U32 R3, RZ, RZ, UR15 ;  /* 0x0000000fff037e24 */ /* 0x000fe4000f8e00ff */
[----:B------:R-:W-:Y:S01]  /*0d70*/  IMAD.U32 R3, RZ, RZ, UR4 ;  /* 0x00000004ff037e24 */ /* 0x000fe2000f8e00ff */
[----:B------:R-:W-:Y:S01]  /*0d80*/  LOP3.LUT R0, R2, 0xfffffff8, RZ, 0xc0, !PT ;  /* 0xfffffff802007812 */ /* 0x000fe200078ec0ff */
[----:B------:R-:W-:Y:S01]  /*0d90*/  ULDC.64 UR4, c[0x0][0x1e8] ;  /* 0x00007a0000047ab9 */ /* 0x000fe20000000a00 */
[----:B------:R-:W-:Y:S01]  /*0da0*/  SHF.R.S32.HI R18, RZ, 0x3, R2 ;  /* 0x00000003ff127819 */ /* 0x000fe20000011402 */
[----:B------:R-:W-:Y:S01]  /*0db0*/  UIMAD UR4, UR8, UR4, URZ ;  /* 0x00000004080472a4 */ /* 0x000fe2000f8e023f */
[----:B------:R-:W-:Y:S01]  /*0dc0*/  MOV R2, UR14 ;  /* 0x0000000e00027c02 */ /* 0x000fe20008000f00 */
[----:B------:R-:W-:Y:S01]  /*0dd0*/  IMAD.IADD R25, R210, 0x1, -R0 ;  /* 0x00000001d2197824 */ /* 0x000fe200078e0a00 */
[----:B------:R-:W-:Y:S01]  /*0de0*/  SHF.R.S32.HI R4, RZ, 0x1f, R18 ;  /* 0x0000001fff047819 */ /* 0x000fe20000011412 */
[----:B------:R-:W-:-:S02]  /*0df0*/  UIMAD UR9, UR11, UR5, UR4 ;  /* 0x000000050b0972a4 */ /* 0x000fc4000f8e0204 */
[C---:B------:R-:W-:Y:S01]  /*0e00*/  IMAD R0, R25.reuse, 0x10, R18 ;  /* 0x0000001019007824 */ /* 0x040fe200078e0212 */
[----:B------:R-:W-:Y:S01]  /*0e10*/  ULDC.64 UR4, c[0x0][0x210] ;  /* 0x0000840000047ab9 */ /* 0x000fe20000000a00 */
[----:B------:R-:W-:Y:S01]  /*0e20*/  IMAD.SHL.U32 R16, R25, 0x8, RZ ;  /* 0x0000000819107824 */ /* 0x000fe200078e00ff */
[----:B------:R-:W-:Y:S01]  /*0e30*/  UIMAD UR4, UR8, UR4, URZ ;  /* 0x00000004080472a4 */ /* 0x000fe2000f8e023f */
[----:B------:R-:W-:Y:S01]  /*0e40*/  IMAD.WIDE.U32 R2, R19, c[0x0][0x1c0], R2 ;  /* 0x0000700013027a25 */ /* 0x000fe200078e0002 */
[----:B------:R-:W-:Y:S02]  /*0e50*/  IADD3 R9, R0, UR7, RZ ;  /* 0x0000000700097c10 */ /* 0x000fe4000fffe0ff */
[----:B------:R-:W-:Y:S01]  /*0e60*/  SHF.R.S32.HI R17, RZ, 0x1f, R16 ;  /* 0x0000001fff117819 */ /* 0x000fe20000011410 */
[----:B------:R-:W-:Y:S01]  /*0e70*/  IMAD.IADD R3, R3, 0x1, R10 ;  /* 0x0000000103037824 */ /* 0x000fe200078e020a */
[----:B------:R-:W-:Y:S01]  /*0e80*/  MOV R8, R9 ;  /* 0x0000000900087202 */ /* 0x000fe20000000f00 */
[----:B------:R-:W-:Y:S01]  /*0e90*/  @P1 IMAD.HI.U32 R0, R9, c[0x0][0x2c8], RZ ;  /* 0x0000b20009001a27 */ /* 0x000fe200078e00ff */
[----:B------:R-:W-:Y:S01]  /*0ea0*/  UIMAD UR4, UR11, UR5, UR4 ;  /* 0x000000050b0472a4 */ /* 0x000fe2000f8e0204 */
[----:B------:R-:W-:-:S02]  /*0eb0*/  ISETP.GE.AND P3, PT, R16, c[0x0][0x198], PT ;  /* 0x0000660010007a0c */ /* 0x000fc40003f66270 */
[----:B------:R-:W-:Y:S01]  /*0ec0*/  IMAD.WIDE.U32 R6, R18, c[0x0][0x1e0], R16 ;  /* 0x0000780012067a25 */ /* 0x000fe200078e0010 */
[----:B------:R-:W-:Y:S01]  /*0ed0*/  @P0 SHF.R.U32.HI R8, RZ, c[0x0][0x2cc], R0 ;  /* 0x0000b300ff080a19 */ /* 0x000fe20000011600 */
[----:B------:R-:W-:Y:S02]  /*0ee0*/  ULDC UR5, c[0x0][0x2c4] ;  /* 0x0000b10000057ab9 */ /* 0x000fe40000000800 */
[----:B------:R-:W-:Y:S01]  /*0ef0*/  IMAD R0, R4, c[0x0][0x1e0], RZ ;  /* 0x0000780004007a24 */ /* 0x000fe200078e02ff */
[----:B------:R-:W-:Y:S01]  /*0f00*/  IADD3 R11, -R8, RZ, RZ ;  /* 0x000000ff080b7210 */ /* 0x000fe20007ffe1ff */
[----:B------:R-:W-:Y:S02]  /*0f10*/  IMAD R4, R4, c[0x0][0x208], RZ ;  /* 0x0000820004047a24 */ /* 0x000fe400078e02ff */
[C---:B------:R-:W-:Y:S02]  /*0f20*/  IMAD R12, R18.reuse, c[0x0][0x1e4], R0 ;  /* 0x00007900120c7a24 */ /* 0x040fe400078e0200 */
[----:B------:R-:W-:-:S02]  /*0f30*/  IMAD R0, R18, c[0x0][0x20c], R4 ;  /* 0x0000830012007a24 */ /* 0x000fc400078e0204 */
[----:B------:R-:W-:-:S04]  /*0f40*/  IMAD.WIDE.U32 R4, R18, c[0x0][0x208], R16 ;  /* 0x0000820012047a25 */ /* 0x000fc800078e0010 */
[----:B------:R-:W-:Y:S01]  /*0f50*/  IMAD.IADD R5, R5, 0x1, R0 ;  /* 0x0000000105057824 */ /* 0x000fe200078e0200 */
[----:B------:R-:W-:Y:S01]  /*0f60*/  SHF.R.S32.HI R0, RZ, 0x1f, R8 ;  /* 0x0000001fff007819 */ /* 0x000fe20000011408 */
[----:B------:R-:W-:Y:S01]  /*0f70*/  IMAD R11, R11, c[0x0][0x2c4], R9 ;  /* 0x0000b1000b0b7a24 */ /* 0x000fe200078e0209 */
[----:B------:R-:W-:Y:S01]  /*0f80*/  MOV R9, UR11 ;  /* 0x0000000b00097c02 */ /* 0x000fe20008000f00 */
[----:B------:R-:W-:Y:S02]  /*0f90*/  IMAD.IADD R7, R7, 0x1, R12 ;  /* 0x0000000107077824 */ /* 0x000fe400078e020c */
[----:B------:R-:W-:Y:S02]  /*0fa0*/  IMAD R0, R0, c[0x0][0x1b0], RZ ;  /* 0x00006c0000007a24 */ /* 0x000fe400078e02ff */
[----:B------:R-:W-:-:S04]  /*0fb0*/  IMAD.WIDE.U32 R2, R8, c[0x0][0x1b0], R2 ;  /* 0x00006c0008027a25 */ /* 0x000fc800078e0002 */
[----:B------:R-:W-:-:S04]  /*0fc0*/  IMAD.WIDE.U32 R6, R9, c[0x0][0x1e8], R6 ;  /* 0x00007a0009067a25 */ /* 0x000fc800078e0006 */
[----:B------:R-:W-:Y:S01]  /*0fd0*/  IMAD R8, R8, c[0x0][0x1b4], R0 ;  /* 0x00006d0008087a24 */ /* 0x000fe200078e0200 */
[----:B------:R-:W-:Y:S01]  /*0fe0*/  LOP3.LUT R0, R20, 0xfffffff0, RZ, 0xc0, !PT ;  /* 0xfffffff014007812 */ /* 0x000fe200078ec0ff */
[----:B------:R-:W-:Y:S01]  /*0ff0*/  IMAD.SHL.U32 R9, R18, 0x40, RZ ;  /* 0x0000004012097824 */ /* 0x000fe200078e00ff */
[----:B------:R-:W-:Y:S01]  /*1000*/  IADD3 R7, R7, UR9, RZ ;  /* 0x0000000907077c10 */ /* 0x000fe2000fffe0ff */
[----:B------:R-:W-:Y:S01]  /*1010*/  IMAD.IADD R3, R3, 0x1, R8 ;  /* 0x0000000103037824 */ /* 0x000fe200078e0208 */
[----:B------:R-:W-:Y:S01]  /*1020*/  IADD3 R0, -R0, R210, RZ ;  /* 0x000000d200007210 */ /* 0x000fe20007ffe1ff */
[----:B------:R-:W-:Y:S01]  /*1030*/  IMAD.U32 R10, RZ, RZ, UR11 ;  /* 0x0000000bff0a7e24 */ /* 0x000fe2000f8e00ff */
[----:B------:R-:W-:Y:S01]  /*1040*/  LOP3.LUT R8, R9, 0x1c0, RZ, 0xc0, !PT ;  /* 0x000001c009087812 */ /* 0x000fe200078ec0ff */
[----:B------:R-:W-:Y:S01]  /*1050*/  IMAD.WIDE.U32 R2, R11, c[0x0][0x1a8], R2 ;  /* 0x00006a000b027a25 */ /* 0x000fe200078e0002 */
[----:B------:R-:W-:Y:S02]  /*1060*/  SHF.R.S32.HI R9, RZ, 0x1f, R11 ;  /* 0x0000001fff097819 */ /* 0x000fe4000001140b */
[----:B------:R-:W-:Y:S01]  /*1070*/  LOP3.LUT R12, R8, 0x38, R16, 0xf8, !PT ;  /* 0x00000038080c7812 */ /* 0x000fe200078ef810 */
[----:B------:R-:W-:Y:S01]  /*1080*/  IMAD.WIDE.U32 R4, R10, c[0x0][0x210], R4 ;  /* 0x000084000a047a25 */ /* 0x000fe200078e0004 */
[----:B------:R-:W-:-:S03]  /*1090*/  SHF.R.S32.HI R10, RZ, 0x1f, R0 ;  /* 0x0000001fff0a7819 */ /* 0x000fc60000011400 */
[----:B------:R-:W-:Y:S01]  /*10a0*/  IMAD R9, R9, c[0x0][0x1a8], RZ ;  /* 0x00006a0009097a24 */ /* 0x000fe200078e02ff */
[----:B------:R-:W-:Y:S02]  /*10b0*/  LEA.HI R22, R10, R0, RZ, 0x3 ;  /* 0x000000000a167211 */ /* 0x000fe400078f18ff */
[----:B------:R-:W-:Y:S01]  /*10c0*/  SHF.R.U32.HI R10, RZ, 0x3, R8 ;  /* 0x00000003ff0a7819 */ /* 0x000fe20000011608 */
[----:B------:R-:W-:Y:S01]  /*10d0*/  IMAD R9, R11, c[0x0][0x1ac], R9 ;  /* 0x00006b000b097a24 */ /* 0x000fe200078e0209 */
[----:B------:R-:W-:Y:S02]  /*10e0*/  LOP3.LUT R8, R22, 0xfffffff8, RZ, 0xc0, !PT ;  /* 0xfffffff816087812 */ /* 0x000fe400078ec0ff */
[----:B------:R-:W-:Y:S02]  /*10f0*/  LOP3.LUT R15, R12, R10, RZ, 0x3c, !PT ;  /* 0x0000000a0c0f7212 */ /* 0x000fe400078e3cff */
[----:B------:R-:W-:Y:S01]  /*1100*/  IADD3 R10, R3, R9, RZ ;  /* 0x00000009030a7210 */ /* 0x000fe20007ffe0ff */
[----:B------:R-:W-:Y:S01]  /*1110*/  IMAD.IADD R21, R0, 0x1, -R8 ;  /* 0x0000000100157824 */ /* 0x000fe200078e0a08 */
[----:B------:R-:W-:-:S02]  /*1120*/  LEA R11, P0, R2, c[0x0][0x160], 0x1 ;  /* 0x00005800020b7a11 */ /* 0x000fc400078008ff */
[----:B------:R-:W-:Y:S01]  /*1130*/  IADD3 R5, R5, UR4, RZ ;  /* 0x0000000405057c10 */ /* 0x000fe2000fffe0ff */
[----:B------:R-:W-:Y:S01]  /*1140*/  ULDC UR4, c[0x0][0x168] ;  /* 0x00005a0000047ab9 */ /* 0x000fe20000000800 */
[----:B------:R-:W-:Y:S01]  /*1150*/  LEA.HI.X R10, R2, c[0x0][0x164], R10, 0x1, P0 ;  /* 0x00005900020a7a11 */ /* 0x000fe200000f0c0a */
[----:B------:R-:W-:Y:S01]  /*1160*/  UIMAD UR4, UR5, UR4, URZ ;  /* 0x00000004050472a4 */ /* 0x000fe2000f8e023f */
[----:B------:R-:W-:Y:S02]  /*1170*/  IADD3 R9, R18, UR7, RZ ;  /* 0x0000000712097c10 */ /* 0x000fe4000fffe0ff */
[----:B------:R-:W-:-:S03]  /*1180*/  LEA.HI R12, R209, R210, RZ, 0x6 ;  /* 0x000000d2d10c7211 */ /* 0x000fc600078f30ff */
[----:B------:R-:W-:Y:S02]  /*1190*/  ISETP.GE.AND P0, PT, R9, UR4, PT ;  /* 0x0000000409007c0c */ /* 0x000fe4000bf06270 */
[----:B------:R-:W-:Y:S02]  /*11a0*/  SHF.L.U32 R12, R12, 0x3, RZ ;  /* 0x000000030c0c7819 */ /* 0x000fe400000006ff */
[--C-:B--2---:R-:W-:Y:S01]  /*11b0*/  @P2 SHF.R.S32.HI R3, RZ, 0x1f, R13.reuse ;  /* 0x0000001fff032819 */ /* 0x104fe2000001140d */
[----:B------:R-:W-:Y:S01]  /*11c0*/  @P2 IMAD.MOV.U32 R2, RZ, RZ, R13 ;  /* 0x000000ffff022224 */ /* 0x000fe200078e000d */
[----:B------:R-:W-:Y:S01]  /*11d0*/  @!P2 MOV R3, R14 ;  /* 0x0000000e0003a202 */ /* 0x000fe20000000f00 */
[----:B------:R-:W-:Y:S01]  /*11e0*/  @!P2 IMAD.MOV.U32 R2, RZ, RZ, R19 ;  /* 0x000000ffff02a224 */ /* 0x000fe200078e0013 */
[----:B------:R-:W-:Y:S01]  /*11f0*/  R2P PR, R21, 0x6 ;  /* 0x0000000615007804 */ /* 0x000fe20000000000 */
[----:B------:R-:W-:Y:S01]  /*1200*/  IMAD.MOV.U32 R19, RZ, RZ, 0x10 ;  /* 0x00000010ff137424 */ /* 0x000fe200078e00ff */
[----:B------:R1:W2:Y:S01]  /*1210*/  SHFL.IDX PT, R13, R11, RZ, 0x181f ;  /* 0x00181fff0b0d7589 */ /* 0x0002a200000e0000 */
[----:B------:R-:W-:-:S02]  /*1220*/  IMAD R0, R3, c[0x0][0x218], RZ ;  /* 0x0000860003007a24 */ /* 0x000fc400078e02ff */
[----:B------:R-:W-:Y:S01]  /*1230*/  IMAD R8, R3, c[0x0][0x1f0], RZ ;  /* 0x00007c0003087a24 */ /* 0x000fe200078e02ff */
[----:B------:R1:W3:Y:S01]  /*1240*/  SHFL.IDX PT, R14, R10, RZ, 0x181f ;  /* 0x00181fff0a0e7589 */ /* 0x0002e200000e0000 */
[C---:B------:R-:W-:Y:S02]  /*1250*/  IMAD R0, R2.reuse, c[0x0][0x21c], R0 ;  /* 0x0000870002007a24 */ /* 0x040fe400078e0200 */
[C---:B------:R-:W-:Y:S01]  /*1260*/  IMAD.WIDE.U32 R74, R2.reuse, c[0x0][0x218], R4 ;  /* 0x00008600024a7a25 */ /* 0x040fe200078e0004 */
[----:B------:R-:W-:Y:S02]  /*1270*/  LOP3.LUT R5, R15, 0xfffffe00, R12, 0xf8, !PT ;  /* 0xfffffe000f057812 */ /* 0x000fe400078ef80c */
[----:B------:R-:W-:Y:S01]  /*1280*/  SEL R4, R23, 0xffffffe0, !P2 ;  /* 0xffffffe017047807 */ /* 0x000fe20005000000 */
[C---:B------:R-:W-:Y:S01]  /*1290*/  IMAD R8, R2.reuse, c[0x0][0x1f4], R8 ;  /* 0x00007d0002087a24 */ /* 0x040fe200078e0208 */
[----:B------:R-:W-:Y:S01]  /*12a0*/  IADD3 R29, R75, R0, RZ ;  /* 0x000000004b1d7210 */ /* 0x000fe20007ffe0ff */
[----:B------:R-:W-:Y:S01]  /*12b0*/  IMAD.WIDE.U32 R30, R2, c[0x0][0x1f0], R6 ;  /* 0x00007c00021e7a25 */ /* 0x000fe200078e0006 */
[----:B------:R-:W-:-:S03]  /*12c0*/  SEL R2, R19, 0xfffffff0, !P1 ;  /* 0xfffffff013027807 */ /* 0x000fc60004800000 */
[----:B------:R-:W-:Y:S01]  /*12d0*/  IMAD.IADD R27, R31, 0x1, R8 ;  /* 0x000000011f1b7824 */ /* 0x000fe200078e0208 */
[----:B------:R1:W-:Y:S04]  /*12e0*/  STL.64 [R1+0x38], R30 ;  /* 0x0000381e01007387 */ /* 0x0003e80000100a00 */
[----:B------:R1:W-:Y:S04]  /*12f0*/  STL.64 [R1+0x48], R74 ;  /* 0x0000484a01007387 */ /* 0x0003e80000100a00 */
[----:B------:R1:W-:Y:S04]  /*1300*/  STL [R1+0x44], R29 ;  /* 0x0000441d01007387 */ /* 0x0003e80000100800 */
[----:B------:R1:W-:Y:S01]  /*1310*/  STL [R1+0x2c], R27 ;  /* 0x00002c1b01007387 */ /* 0x0003e20000100800 */
[----:B------:R-:W-:Y:S05]  /*1320*/  @P0 BRA `(.L_x_448) ;  /* 0x0000005000000947 */ /* 0x000fea0003800000 */
[----:B--23--:R-:W-:Y:S01]  /*1330*/  LEA R6, P0, R16, R13, 0x1 ;  /* 0x0000000d10067211 */ /* 0x00cfe200078008ff */
[----:B------:R-:W-:-:S03]  /*1340*/  IMAD.SHL.U32 R0, R5, 0x2, RZ ;  /* 0x0000000205007824 */ /* 0x000fc600078e00ff */
[----:B------:R-:W-:-:S05]  /*1350*/  LEA.HI.X R7, R16, R14, R17, 0x1, P0 ;  /* 0x0000000e10077211 */ /* 0x000fca00000f0c11 */
[----:B------:R-:W-:Y:S01]  /*1360*/  @!PT LDS RZ, [RZ] ;  /* 0x00000000fffff984 */ /* 0x000fe20000000800 */
[----:B------:R2:W-:Y:S04]  /*1370*/  LDGSTS.E.BYPASS.LTC128B.128 [R0+0x6100], [R6.64], !P3 ;  /* 0x0610000006007fae */ /* 0x0005e8000d901d4c */
.L_x_448:
[----:B--23--:R-:W-:Y:S05]  /*1380*/  BSYNC B0 ;  /* 0x0000000000007941 */ /* 0x00cfea0003800000 */
.L_x_447:
[----:B------:R-:W-:Y:S01]  /*1390*/  IADD3 R0, R9, 0x10, RZ ;  /* 0x0000001009007810 */ /* 0x000fe20007ffe0ff */
[----:B------:R2:W3:Y:S01]  /*13a0*/  SHFL.IDX PT, R3, R10, 0x1, 0x181f ;  /* 0x00381f000a037f89 */ /* 0x0004e200000e0000 */
[----:B------:R-:W-:Y:S02]  /*13b0*/  BSSY B0, `(.L_x_449) ;  /* 0x0000009000007945 */ /* 0x000fe40003800000 */
[----:B------:R-:W-:Y:S01]  /*13c0*/  ISETP.GE.AND P0, PT, R0, UR4, PT ;  /* 0x0000000400007c0c */ /* 0x000fe2000bf06270 */
[----:B------:R2:W4:-:S12]  /*13d0*/  SHFL.IDX PT, R6, R11, 0x1, 0x181f ;  /* 0x00381f000b067f89 */ /* 0x00051800000e0000 */
[----:B------:R-:W-:Y:S05]  /*13e0*/  @P0 BRA `(.L_x_450) ;  /* 0x0000005000000947 */ /* 0x000fea0003800000 */
[----:B----4-:R-:W-:Y:S01]  /*13f0*/  LEA R6, P0, R16, R6, 0x1 ;  /* 0x0000000610067211 */ /* 0x010fe200078008ff */
[----:B------:R-:W-:-:S03]  /*1400*/  IMAD.SHL.U32 R0, R5, 0x2, RZ ;  /* 0x0000000205007824 */ /* 0x000fc600078e00ff */
[----:B---3--:R-:W-:-:S05]  /*1410*/  LEA.HI.X R7, R16, R3, R17, 0x1, P0 ;  /* 0x0000000310077211 */ /* 0x008fca00000f0c11 */
[----:B------:R-:W-:Y:S01]  /*1420*/  @!PT LDS RZ, [RZ] ;  /* 0x00000000fffff984 */ /* 0x000fe20000000800 */
[----:B------:R3:W-:Y:S04]  /*1430*/  LDGSTS.E.BYPASS.LTC128B.128 [R0+0x6900], [R6.64], !P3 ;  /* 0x0690000006007fae */ /* 0x0007e8000d901d4c */
.L_x_450:
[----:B------:R-:W-:Y:S05]  /*1440*/  BSYNC B0 ;  /* 0x0000000000007941 */ /* 0x000fea0003800000 */
.L_x_449:
[----:B---3--:R-:W-:Y:S01]  /*1450*/  IADD3 R0, R9, 0x20, RZ ;  /* 0x0000002009007810 */ /* 0x008fe20007ffe0ff */
[----:B------:R3:W1:Y:S01]  /*1460*/  SHFL.IDX PT, R3, R10, 0x2, 0x181f ;  /* 0x00581f000a037f89 */ /* 0x00066200000e0000 */
[----:B------:R-:W-:Y:S02]  /*1470*/  BSSY B0, `(.L_x_451) ;  /* 0x0000009000007945 */ /* 0x000fe40003800000 */
[----:B------:R-:W-:Y:S01]  /*1480*/  ISETP.GE.AND P0, PT, R0, UR4, PT ;  /* 0x0000000400007c0c */ /* 0x000fe2000bf06270 */
[----:B----4-:R3:W4:-:S12]  /*1490*/  SHFL.IDX PT, R6, R11, 0x2, 0x181f ;  /* 0x00581f000b067f89 */ /* 0x01071800000e0000 */
[----:B------:R-:W-:Y:S05]  /*14a0*/  @P0 BRA `(.L_x_452) ;  /* 0x0000005000000947 */ /* 0x000fea0003800000 */
[----:B----4-:R-:W-:Y:S01]  /*14b0*/  LEA R6, P0, R16, R6, 0x1 ;  /* 0x0000000610067211 */ /* 0x010fe200078008ff */
[----:B------:R-:W-:-:S03]  /*14c0*/  IMAD.SHL.U32 R0, R5, 0x2, RZ ;  /* 0x0000000205007824 */ /* 0x000fc600078e00ff */
[----:B-1----:R-:W-:-:S05]  /*14d0*/  LEA.HI.X R7, R16, R3, R17, 0x1, P0 ;  /* 0x0000000310077211 */ /* 0x002fca00000f0c11 */
[----:B------:R-:W-:Y:S01]  /*14e0*/  @!PT LDS RZ, [RZ] ;  /* 0x00000000fffff984 */ /* 0x000fe20000000800 */
[----:B------:R1:W-:Y:S04]  /*14f0*/  LDGSTS.E.BYPASS.LTC128B.128 [R0+0x7100], [R6.64], !P3 ;  /* 0x0710000006007fae */ /* 0x0003e8000d901d4c */
.L_x_452:
[----:B------:R-:W-:Y:S05]  /*1500*/  BSYNC B0 ;  /* 0x0000000000007941 */ /* 0x000fea0003800000 */
.L_x_451:
[----:B-1----:R-:W-:Y:S01]  /*1510*/  IADD3 R0, R9, 0x30, RZ ;  /* 0x0000003009007810 */ /* 0x002fe20007ffe0ff */
[----:B------:R1:W2:Y:S01]  /*1520*/  SHFL.IDX PT, R3, R10, 0x3, 0x181f ;  /* 0x00781f000a037f89 */ /* 0x0002a200000e0000 */
[----:B------:R-:W-:Y:S02]  /*1530*/  BSSY B0, `(.L_x_453) ;  /* 0x0000009000007945 */ /* 0x000fe40003800000 */
[----:B------:R-:W-:Y:S01]  /*1540*/  ISETP.GE.AND P0, PT, R0, UR4, PT ;  /* 0x0000000400007c0c */ /* 0x000fe2000bf06270 */
[----:B----4-:R1:W4:-:S12]  /*1550*/  SHFL.IDX PT, R6, R11, 0x3, 0x181f ;  /* 0x00781f000b067f89 */ /* 0x01031800000e0000 */
[----:B------:R-:W-:Y:S05]  /*1560*/  @P0 BRA `(.L_x_454) ;  /* 0x0000005000000947 */ /* 0x000fea0003800000 */
[----:B----4-:R-:W-:Y:S01]  /*1570*/  LEA R6, P0, R16, R6, 0x1 ;  /* 0x0000000610067211 */ /* 0x010fe200078008ff */
[----:B------:R-:W-:-:S03]  /*1580*/  IMAD.SHL.U32 R0, R5, 0x2, RZ ;  /* 0x0000000205007824 */ /* 0x000fc600078e00ff */
[----:B--2---:R-:W-:-:S05]  /*1590*/  LEA.HI.X R7, R16, R3, R17, 0x1, P0 ;  /* 0x0000000310077211 */ /* 0x004fca00000f0c11 */
[----:B------:R-:W-:Y:S01]  /*15a0*/  @!PT LDS RZ, [RZ] ;  /* 0x00000000fffff984 */ /* 0x000fe20000000800 */
[----:B------:R2:W-:Y:S04]  /*15b0*/  LDGSTS.E.BYPASS.LTC128B.128 [R0+0x7900], [R6.64], !P3 ;  /* 0x0790000006007fae */ /* 0x0005e8000d901d4c */
.L_x_454:
[----:B------:R-:W-:Y:S05]  /*15c0*/  BSYNC B0 ;  /* 0x0000000000007941 */ /* 0x000fea0003800000 */
.L_x_453:
[----:B--2---:R-:W-:Y:S01]  /*15d0*/  IADD3 R0, R9, 0x40, RZ ;  /* 0x0000004009007810 */ /* 0x004fe20007ffe0ff */
        /* <DEDUP_REMOVED lines=10> */
.L_x_456:
[----:B------:R-:W-:Y:S05]  /*1680*/  BSYNC B0 ;  /* 0x0000000000007941 */ /* 0x000fea0003800000 */
.L_x_455:
        /* <DEDUP_REMOVED lines=11> */
.L_x_458:
[----:B------:R-:W-:Y:S05]  /*1740*/  BSYNC B0 ;  /* 0x0000000000007941 */ /* 0x000fea0003800000 */
.L_x_457:
        /* <DEDUP_REMOVED lines=11> */
.L_x_460:
[----:B------:R-:W-:Y:S05]  /*1800*/  BSYNC B0 ;  /* 0x0000000000007941 */ /* 0x000fea0003800000 */
.L_x_459:
[----:B-1--4-:R-:W1:Y:S01]  /*1810*/  SHFL.IDX PT, R6, R11, 0x7, 0x181f ;  /* 0x00f81f000b067f89 */ /* 0x012e6200000e0000 */
[----:B------:R-:W-:Y:S01]  /*1820*/  IADD3 R0, R9, 0x70, RZ ;  /* 0x0000007009007810 */ /* 0x000fe20007ffe0ff */
[----:B------:R-:W-:Y:S01]  /*1830*/  IMAD.SHL.U32 R231, R5, 0x2, RZ ;  /* 0x0000000205e77824 */ /* 0x000fe200078e00ff */
[C---:B------:R-:W-:Y:S01]  /*1840*/  IADD3 R205, R229.reuse, -0x1, RZ ;  /* 0xffffffffe5cd7810 */ /* 0x040fe20007ffe0ff */
[----:B------:R-:W4:Y:S01]  /*1850*/  SHFL.IDX PT, R3, R10, 0x7, 0x181f ;  /* 0x00f81f000a037f89 */ /* 0x000f2200000e0000 */
[----:B------:R-:W-:Y:S01]  /*1860*/  ISETP.GE.AND P0, PT, R0, UR4, PT ;  /* 0x0000000400007c0c */ /* 0x000fe2000bf06270 */
[----:B------:R-:W-:Y:S01]  /*1870*/  IMAD.MOV.U32 R0, RZ, RZ, 0x60 ;  /* 0x00000060ff007424 */ /* 0x000fe200078e00ff */
[----:B------:R-:W-:Y:S01]  /*1880*/  ISETP.GE.AND P6, PT, R16, c[0x0][0x1d4], PT ;  /* 0x0000750010007a0c */ /* 0x000fe20003fc6270 */
[----:B------:R-:W-:Y:S01]  /*1890*/  IMAD.MOV.U32 R232, RZ, RZ, R26 ;  /* 0x000000ffffe87224 */ /* 0x000fe200078e001a */
[----:B------:R-:W-:Y:S01]  /*18a0*/  SHF.R.S32.HI R26, RZ, 0x1f, R205 ;  /* 0x0000001fff1a7819 */ /* 0x000fe200000114cd */
[----:B------:R-:W-:Y:S01]  /*18b0*/  IMAD R24, R229, -0x60, R0 ;  /* 0xffffffa0e5187824 */ /* 0x000fe200078e0200 */
[----:B------:R-:W-:Y:S01]  /*18c0*/  LEA.HI R207, R209, R210, RZ, 0x5 ;  /* 0x000000d2d1cf7211 */ /* 0x000fe200078f28ff */
[C---:B------:R-:W-:Y:S01]  /*18d0*/  IMAD R8, R0.reuse, c[0x0][0x1e4], RZ ;  /* 0x0000790000087a24 */ /* 0x040fe200078e02ff */
[----:B------:R-:W-:Y:S01]  /*18e0*/  ULDC.64 UR4, c[0x0][0x208] ;  /* 0x0000820000047ab9 */ /* 0x000fe20000000a00 */
[----:B------:R-:W-:Y:S01]  /*18f0*/  IMAD.WIDE.U32 R214, R0, c[0x0][0x1e0], RZ ;  /* 0x0000780000d67a25 */ /* 0x000fe200078e00ff */
[----:B------:R-:W-:Y:S01]  /*1900*/  IADD3 R19, R24, c[0x0][0x1d0], -R18 ;  /* 0x0000740018137a10 */ /* 0x000fe20007ffe812 */
[----:B------:R-:W-:Y:S01]  /*1910*/  USHF.L.U32 UR9, UR4, 0x5, URZ ;  /* 0x0000000504097899 */ /* 0x000fe2000800063f */
[----:B------:R-:W-:Y:S01]  /*1920*/  SHF.R.S32.HI R206, RZ, 0x5, R207 ;  /* 0x00000005ffce7819 */ /* 0x000fe200000114cf */
[----:B------:R-:W-:Y:S01]  /*1930*/  IMAD.IADD R208, R215, 0x1, R8 ;  /* 0x00000001d7d07824 */ /* 0x000fe200078e0208 */
[----:B------:R-:W-:Y:S01]  /*1940*/  ISETP.GE.AND P4, PT, R19, 0x11, PT ;  /* 0x000000111300780c */ /* 0x000fe20003f86270 */
[----:B------:R-:W-:Y:S01]  /*1950*/  IMAD.MOV.U32 R233, RZ, RZ, R27 ;  /* 0x000000ffffe97224 */ /* 0x000fe200078e001b */
[----:B------:R-:W-:Y:S01]  /*1960*/  UMOV UR8, 0x5 ;  /* 0x0000000500087882 */ /* 0x000fe20000000000 */
[----:B------:R-:W-:Y:S01]  /*1970*/  IMAD R0, R208, R205, RZ ;  /* 0x000000cdd0007224 */ /* 0x000fe200078e02ff */
[----:B------:R-:W-:Y:S01]  /*1980*/  USHF.L.U64.HI UR8, UR4, UR8, UR5 ;  /* 0x0000000804087299 */ /* 0x000fe20008010205 */
[----:B-1----:R-:W-:Y:S01]  /*1990*/  @!P0 LEA R6, P1, R16, R6, 0x1 ;  /* 0x0000000610068211 */ /* 0x002fe200078208ff */
[----:B------:R-:W-:-:S02]  /*19a0*/  IMAD.MOV.U32 R211, RZ, RZ, c[0x0][0x1e0] ;  /* 0x00007800ffd37624 */ /* 0x000fc400078e00ff */
[----:B------:R-:W-:Y:S01]  /*19b0*/  IMAD.MOV.U32 R232, RZ, RZ, R30 ;  /* 0x000000ffffe87224 */ /* 0x000fe200078e001e */
[----:B----4-:R-:W-:Y:S01]  /*19c0*/  @!P0 LEA.HI.X R7, R16, R3, R17, 0x1, P1 ;  /* 0x0000000310078211 */ /* 0x010fe200008f0c11 */
[----:B------:R-:W-:Y:S01]  /*19d0*/  IMAD R0, R26, R214, R0 ;  /* 0x000000d61a007224 */ /* 0x000fe200078e0200 */
[----:B------:R-:W-:Y:S01]  /*19e0*/  SHF.R.S32.HI R17, RZ, 0x4, R20 ;  /* 0x00000004ff117819 */ /* 0x000fe20000011414 */
[----:B------:R-:W-:Y:S01]  /*19f0*/  IMAD.WIDE.U32 R8, R211, 0x20, RZ ;  /* 0x00000020d3087825 */ /* 0x000fe200078e00ff */
[----:B------:R-:W-:Y:S02]  /*1a00*/  STL.64 [R1+0x28], R232 ;  /* 0x000028e801007387 */ /* 0x000fe40000100a00 */
[----:B------:R-:W-:Y:S01]  /*1a10*/  LEA.HI R20, R20, R17, RZ, 0x1 ;  /* 0x0000001114147211 */ /* 0x000fe200078f08ff */
[----:B------:R-:W-:Y:S01]  /*1a20*/  IMAD.MOV.U32 R213, RZ, RZ, c[0x0][0x1e4] ;  /* 0x00007900ffd57624 */ /* 0x000fe200078e00ff */
[----:B------:R-:W-:Y:S01]  /*1a30*/  @!PT LDS RZ, [RZ] ;  /* 0x00000000fffff984 */ /* 0x000fe20000000800 */
[----:B------:R1:W-:Y:S01]  /*1a40*/  @!P0 LDGSTS.E.BYPASS.LTC128B.128 [R231+0x9900], [R6.64], !P3 ;  /* 0x0990000006e78fae */ /* 0x0003e2000d901d4c */
[C---:B------:R-:W-:Y:S01]  /*1a50*/  ISETP.GE.AND P3, PT, R19.reuse, 0x21, PT ;  /* 0x000000211300780c */ /* 0x040fe20003f66270 */
[----:B------:R-:W-:Y:S01]  /*1a60*/  IMAD.MOV.U32 R72, RZ, RZ, R28 ;  /* 0x000000ffff487224 */ /* 0x000fe200078e001c */
[----:B------:R-:W-:Y:S01]  /*1a70*/  ISETP.GE.AND P0, PT, R19, 0x1, PT ;  /* 0x000000011300780c */ /* 0x000fe20003f06270 */
[----:B------:R-:W0:Y:S01]  /*1a80*/  LDGDEPBAR ;  /* 0x00000000000079af */ /* 0x000e220000000000 */
[----:B--23--:R-:W-:-:S02]  /*1a90*/  IMAD.SHL.U32 R11, R213, 0x20, RZ ;  /* 0x00000020d50b7824 */ /* 0x00cfc400078e00ff */
[----:B------:R-:W-:Y:S02]  /*1aa0*/  IMAD.MOV.U32 R73, RZ, RZ, R29 ;  /* 0x000000ffff497224 */ /* 0x000fe400078e001d */
[----:B------:R-:W-:-:S05]  /*1ab0*/  IMAD.MOV.U32 R72, RZ, RZ, R74 ;  /* 0x000000ffff487224 */ /* 0x000fca00078e004a */
[----:B------:R-:W-:Y:S01]  /*1ac0*/  STL.64 [R1+0x40], R72 ;  /* 0x0000404801007387 */ /* 0x000fe20000100a00 */
[----:B-1----:R-:W-:-:S04]  /*1ad0*/  IMAD.WIDE.U32 R6, R205, R214, R232 ;  /* 0x000000d6cd067225 */ /* 0x002fc800078e00e8 */
[----:B------:R-:W-:Y:S01]  /*1ae0*/  IMAD.IADD R7, R7, 0x1, R0 ;  /* 0x0000000107077824 */ /* 0x000fe200078e0200 */
[----:B------:R-:W-:Y:S01]  /*1af0*/  BAR.SYNC.DEFER_BLOCKING 0x0 ;  /* 0x0000000000007b1d */ /* 0x000fe20000010000 */
[C---:B------:R-:W-:Y:S02]  /*1b00*/  @P3 IADD3 R0, P1, R6.reuse, R8, RZ ;  /* 0x0000000806003210 */ /* 0x040fe40007f3e0ff */
[----:B------:R-:W-:Y:S02]  /*1b10*/  @P0 LEA R8, P5, R6, c[0x0][0x1c8], 0x1 ;  /* 0x0000720006080a11 */ /* 0x000fe400078a08ff */
[----:B------:R-:W-:-:S04]  /*1b20*/  @P4 LEA R3, P2, R211, R6, 0x4 ;  /* 0x00000006d3034211 */ /* 0x000fc800078420ff */
[----:B------:R-:W-:-:S07]  /*1b30*/  @P4 LEA.HI.X R10, R211, R7, R213, 0x4, P2 ;  /* 0x00000007d30a4211 */ /* 0x000fce00010f24d5 */
[----:B------:R-:W-:Y:S02]  /*1b40*/  P2R R5, PR, RZ, 0x20 ;  /* 0x00000020ff057803 */ /* 0x000fe40000000000 */
[----:B------:R-:W-:Y:S02]  /*1b50*/  @P4 LEA R12, P5, R3, c[0x0][0x1c8], 0x1 ;  /* 0x00007200030c4a11 */ /* 0x000fe400078a08ff */
[----:B------:R-:W-:Y:S02]  /*1b60*/  ISETP.NE.AND P2, PT, R5, RZ, PT ;  /* 0x000000ff0500720c */ /* 0x000fe40003f45270 */
[----:B------:R-:W-:Y:S02]  /*1b70*/  @P3 IADD3.X R5, R7, R9, R11, P1, !PT ;  /* 0x0000000907053210 */ /* 0x000fe40000ffe40b */
[----:B------:R-:W-:Y:S02]  /*1b80*/  ISETP.GE.AND P1, PT, R19, 0x41, PT ;  /* 0x000000411300780c */ /* 0x000fe40003f26270 */
[----:B------:R-:W-:-:S02]  /*1b90*/  @P0 LEA.HI.X R9, R6, c[0x0][0x1cc], R7, 0x1, P2 ;  /* 0x0000730006090a11 */ /* 0x000fc400010f0c07 */
[----:B------:R-:W-:Y:S02]  /*1ba0*/  ISETP.GE.AND P2, PT, R19, 0x31, PT ;  /* 0x000000311300780c */ /* 0x000fe40003f46270 */
[----:B------:R-:W-:Y:S01]  /*1bb0*/  @P4 LEA.HI.X R13, R3, c[0x0][0x1cc], R10, 0x1, P5 ;  /* 0x00007300030d4a11 */ /* 0x000fe200028f0c0a */
[----:B------:R-:W-:Y:S01]  /*1bc0*/  @!PT LDS RZ, [RZ] ;  /* 0x00000000fffff984 */ /* 0x000fe20000000800 */
[----:B------:R-:W-:Y:S01]  /*1bd0*/  @!PT LDS RZ, [RZ] ;  /* 0x00000000fffff984 */ /* 0x000fe20000000800 */
[----:B------:R-:W-:Y:S01]  /*1be0*/  @!PT LDS RZ, [RZ] ;  /* 0x00000000fffff984 */ /* 0x000fe20000000800 */
[----:B------:R1:W-:Y:S01]  /*1bf0*/  @P0 LDGSTS.E.BYPASS.LTC128B.128 [R231+0x3100], [R8.64], !P6 ;  /* 0x0310000008e70fae */ /* 0x0003e2000f101d4c */
[C---:B------:R-:W-:Y:S02]  /*1c00*/  @P3 LEA R14, P5, R0.reuse, c[0x0][0x1c8], 0x1 ;  /* 0x00007200000e3a11 */ /* 0x040fe400078a08ff */
[----:B------:R-:W-:Y:S01]  /*1c10*/  ISETP.GE.AND P0, PT, R19, 0x51, PT ;  /* 0x000000511300780c */ /* 0x000fe20003f06270 */
[----:B------:R2:W-:Y:S01]  /*1c20*/  @P4 LDGSTS.E.BYPASS.LTC128B.128 [R231+0x3900], [R12.64], !P6 ;  /* 0x039000000ce74fae */ /* 0x0005e2000f101d4c */
[----:B------:R-:W-:Y:S02]  /*1c30*/  @P3 LEA.HI.X R15, R0, c[0x0][0x1cc], R5, 0x1, P5 ;  /* 0x00007300000f3a11 */ /* 0x000fe400028f0c05 */
[----:B------:R-:W-:-:S03]  /*1c40*/  @P1 LEA R0, P5, R211, R6, 0x6 ;  /* 0x00000006d3001211 */ /* 0x000fc600078a30ff */
[----:B------:R-:W-:Y:S01]  /*1c50*/  @P2 IMAD R3, R213, 0x30, RZ ;  /* 0x00000030d5032824 */ /* 0x000fe200078e02ff */
[----:B------:R3:W-:Y:S01]  /*1c60*/  @P3 LDGSTS.E.BYPASS.LTC128B.128 [R231+0x4100], [R14.64], !P6 ;  /* 0x041000000ee73fae */ /* 0x0007e2000f101d4c */
[----:B------:R-:W-:-:S04]  /*1c70*/  @P2 IMAD.WIDE.U32 R10, R211, 0x30, R6 ;  /* 0x00000030d30a2825 */ /* 0x000fc800078e0006 */
[----:B------:R-:W-:Y:S02]  /*1c80*/  @P2 IMAD.IADD R3, R11, 0x1, R3 ;  /* 0x000000010b032824 */ /* 0x000fe400078e0203 */
[----:B------:R-:W-:Y:S02]  /*1c90*/  @P0 IMAD R11, R213, 0x50, RZ ;  /* 0x00000050d50b0824 */ /* 0x000fe400078e02ff */
[----:B------:R-:W-:Y:S01]  /*1ca0*/  P2R R5, PR, RZ, 0x20 ;  /* 0x00000020ff057803 */ /* 0x000fe20000000000 */
[----:B-1----:R-:W-:Y:S02]  /*1cb0*/  @P0 IMAD.MOV.U32 R8, RZ, RZ, R6 ;  /* 0x000000ffff080224 */ /* 0x002fe400078e0006 */
[----:B------:R-:W-:Y:S01]  /*1cc0*/  @P0 IMAD.MOV.U32 R9, RZ, RZ, R7 ;  /* 0x000000ffff090224 */ /* 0x000fe200078e0007 */
[----:B--2---:R-:W-:-:S03]  /*1cd0*/  @P2 LEA R12, P4, R10, c[0x0][0x1c8], 0x1 ;  /* 0x000072000a0c2a11 */ /* 0x004fc600078808ff */
[----:B------:R-:W-:Y:S01]  /*1ce0*/  @P0 IMAD.WIDE.U32 R8, R211, 0x50, R8 ;  /* 0x00000050d3080825 */ /* 0x000fe200078e0008 */
[----:B------:R-:W-:Y:S02]  /*1cf0*/  @P2 LEA.HI.X R13, R10, c[0x0][0x1cc], R3, 0x1, P4 ;  /* 0x000073000a0d2a11 */ /* 0x000fe400020f0c03 */
[----:B------:R-:W-:Y:S01]  /*1d00*/  ISETP.NE.AND P4, PT, R5, RZ, PT ;  /* 0x000000ff0500720c */ /* 0x000fe20003f85270 */
[----:B------:R-:W-:Y:S01]  /*1d10*/  @P0 IMAD.IADD R3, R9, 0x1, R11 ;  /* 0x0000000109030824 */ /* 0x000fe200078e020b */
[----:B------:R-:W-:Y:S01]  /*1d20*/  @P1 LEA R10, P5, R0, c[0x0][0x1c8], 0x1 ;  /* 0x00007200000a1a11 */ /* 0x000fe200078a08ff */
[----:B------:R3:W-:Y:S01]  /*1d30*/  @P2 LDGSTS.E.BYPASS.LTC128B.128 [R231+0x4900], [R12.64], !P6 ;  /* 0x049000000ce72fae */ /* 0x0007e2000f101d4c */
[----:B------:R-:W-:Y:S02]  /*1d40*/  @P1 LEA.HI.X R7, R211, R7, R213, 0x6, P4 ;  /* 0x00000007d3071211 */ /* 0x000fe400020f34d5 */
[----:B------:R-:W-:Y:S02]  /*1d50*/  @P0 LEA R6, P4, R8, c[0x0][0x1c8], 0x1 ;  /* 0x0000720008060a11 */ /* 0x000fe400078808ff */
[----:B------:R-:W-:Y:S01]  /*1d60*/  @P1 LEA.HI.X R11, R0, c[0x0][0x1cc], R7, 0x1, P5 ;  /* 0x00007300000b1a11 */ /* 0x000fe200028f0c07 */
[----:B------:R-:W-:Y:S01]  /*1d70*/  IMAD.SHL.U32 R0, R25, 0x40, RZ ;  /* 0x0000004019007824 */ /* 0x000fe200078e00ff */
[----:B------:R-:W-:Y:S01]  /*1d80*/  @P0 LEA.HI.X R7, R8, c[0x0][0x1cc], R3, 0x1, P4 ;  /* 0x0000730008070a11 */ /* 0x000fe200020f0c03 */
[----:B------:R-:W-:Y:S01]  /*1d90*/  IMAD.SHL.U32 R3, R21, 0x40, RZ ;  /* 0x0000004015037824 */ /* 0x000fe200078e00ff */
[----:B------:R-:W-:Y:S01]  /*1da0*/  LOP3.LUT R5, R20, 0xfffffffe, RZ, 0xc0, !PT ;  /* 0xfffffffe14057812 */ /* 0x000fe200078ec0ff */
[----:B------:R1:W-:Y:S01]  /*1db0*/  @P1 LDGSTS.E.BYPASS.LTC128B.128 [R231+0x5100], [R10.64], !P6 ;  /* 0x051000000ae71fae */ /* 0x0003e2000f101d4c */
[----:B------:R-:W-:-:S02]  /*1dc0*/  LOP3.LUT R0, R0, 0x1c0, RZ, 0xc0, !PT ;  /* 0x000001c000007812 */ /* 0x000fc400078ec0ff */
[----:B------:R-:W-:Y:S01]  /*1dd0*/  LOP3.LUT R3, R3, 0x1c0, RZ, 0xc0, !PT ;  /* 0x000001c003037812 */ /* 0x000fe200078ec0ff */
[----:B------:R2:W-:Y:S01]  /*1de0*/  @P0 LDGSTS.E.BYPASS.LTC128B.128 [R231+0x5900], [R6.64], !P6 ;  /* 0x0590000006e70fae */ /* 0x0005e2000f101d4c */
[----:B------:R-:W-:Y:S01]  /*1df0*/  IMAD.IADD R9, R17, 0x1, -R5 ;  /* 0x0000000111097824 */ /* 0x000fe200078e0a05 */
[----:B------:R-:W-:Y:S01]  /*1e00*/  LOP3.LUT P0, RZ, R25, 0x2, RZ, 0xc0, !PT ;  /* 0x0000000219ff7812 */ /* 0x000fe2000780c0ff */
[----:B------:R-:W-:Y:S01]  /*1e10*/  IMAD.SHL.U32 R5, R22, 0x40, RZ ;  /* 0x0000004016057824 */ /* 0x000fe200078e00ff */
[----:B------:R-:W0:Y:S01]  /*1e20*/  LDGDEPBAR ;  /* 0x00000000000079af */ /* 0x000e220000000000 */
[----:B------:R-:W-:-:S03]  /*1e30*/  ISETP.GE.AND P1, PT, R16, c[0x0][0x1d4], PT ;  /* 0x0000750010007a0c */ /* 0x000fc60003f26270 */
[----:B------:R-:W-:Y:S02]  /*1e40*/  LOP3.LUT R204, R5, 0xfffffe00, RZ, 0xc0, !PT ;  /* 0xfffffe0005cc7812 */ /* 0x000fe400078ec0ff */
[C---:B------:R-:W-:Y:S02]  /*1e50*/  ISETP.LT.OR P3, PT, R19.reuse, 0x1, P1 ;  /* 0x000000011300780c */ /* 0x040fe40000f61670 */
[C---:B------:R-:W-:Y:S02]  /*1e60*/  ISETP.LT.OR P5, PT, R19.reuse, 0x11, P1 ;  /* 0x000000111300780c */ /* 0x040fe40000fa1670 */
[----:B------:R-:W-:Y:S01]  /*1e70*/  ISETP.LT.OR P4, PT, R19, 0x21, P1 ;  /* 0x000000211300780c */ /* 0x000fe20000f81670 */
[----:B--2---:R-:W-:Y:S01]  /*1e80*/  IMAD.SHL.U32 R7, R18, 0x8, RZ ;  /* 0x0000000812077824 */ /* 0x004fe200078e00ff */
[----:B------:R-:W-:-:S04]  /*1e90*/  DEPBAR.LE SB0, 0x1 ;  /* 0x000080400000791a */ /* 0x000fc80000000000 */
[----:B------:R-:W-:-:S04]  /*1ea0*/  DEPBAR.LE SB0, 0x0 ;  /* 0x000080000000791a */ /* 0x000fc80000000000 */
[----:B------:R-:W-:Y:S01]  /*1eb0*/  IMAD.SHL.U32 R6, R9, 0x8, RZ ;  /* 0x0000000809067824 */ /* 0x000fe200078e00ff */
[----:B------:R-:W-:Y:S02]  /*1ec0*/  LOP3.LUT R7, R0, 0x8, R7, 0xf8, !PT ;  /* 0x0000000800077812 */ /* 0x000fe400078ef807 */
[----:B------:R-:W-:Y:S02]  /*1ed0*/  SHF.R.U32.HI R0, RZ, 0x3, R0 ;  /* 0x00000003ff007819 */ /* 0x000fe40000011600 */
[----:B------:R-:W-:Y:S02]  /*1ee0*/  LOP3.LUT R5, R3, 0x8, R6, 0xf8, !PT ;  /* 0x0000000803057812 */ /* 0x000fe400078ef806 */
[----:B------:R-:W-:Y:S02]  /*1ef0*/  SHF.R.U32.HI R3, RZ, 0x3, R3 ;  /* 0x00000003ff037819 */ /* 0x000fe40000011603 */
[----:B------:R-:W-:Y:S01]  /*1f00*/  LOP3.LUT R0, R7, R0, RZ, 0x3c, !PT ;  /* 0x0000000007007212 */ /* 0x000fe200078e3cff */
[----:B------:R-:W-:Y:S01]  /*1f10*/  IMAD.WIDE.U32 R6, R205, c[0x0][0x208], RZ ;  /* 0x00008200cd067a25 */ /* 0x000fe200078e00ff */
[----:B------:R-:W-:-:S03]  /*1f20*/  LOP3.LUT R27, R5, R3, RZ, 0x3c, !PT ;  /* 0x00000003051b7212 */ /* 0x000fc600078e3cff */
[----:B------:R-:W-:Y:S02]  /*1f30*/  IMAD R3, R206, 0x400, R204 ;  /* 0x00000400ce037824 */ /* 0x000fe400078e02cc */
[----:B------:R-:W-:Y:S02]  /*1f40*/  IMAD R0, R9, 0x200, R0 ;  /* 0x0000020009007824 */ /* 0x000fe400078e0200 */
[----:B------:R-:W-:Y:S02]  /*1f50*/  IMAD.IADD R3, R27, 0x1, R3 ;  /* 0x000000011b037824 */ /* 0x000fe400078e0203 */
        /* <DEDUP_REMOVED lines=13> */
[----:B------:R-:W-:Y:S01]  /*2030*/  IADD3 R226, R223, 0x1800, RZ ;  /* 0x00001800dfe27810 */ /* 0x000fe20007ffe0ff */
[----:B------:R-:W-:Y:S01]  /*2040*/  IMAD.IADD R0, R7, 0x1, R0 ;  /* 0x0000000107007824 */ /* 0x000fe200078e0200 */
[C---:B------:R-:W-:Y:S02]  /*2050*/  IADD3 R225, R223.reuse, 0x2000, RZ ;  /* 0x00002000dfe17810 */ /* 0x040fe40007ffe0ff */
[----:B------:R-:W-:Y:S01]  /*2060*/  IADD3 R224, R223, 0x2800, RZ ;  /* 0x00002800dfe07810 */ /* 0x000fe20007ffe0ff */
[----:B------:R-:W-:Y:S01]  /*2070*/  IMAD R0, R0, 0x60, RZ ;  /* 0x0000006000007824 */ /* 0x000fe200078e02ff */
[----:B------:R-:W-:Y:S04]  /*2080*/  LDSM.16.M88.4 R28, [R212+0x3100] ;  /* 0x00310000d41c783b */ /* 0x000fe80000000200 */
[----:B---3--:R-:W2:Y:S04]  /*2090*/  LDSM.16.M88.4 R12, [R219+0x6100] ;  /* 0x00610000db0c783b */ /* 0x008ea80000000200 */
[----:B-1----:R-:W1:Y:S04]  /*20a0*/  LDSM.16.M88.4 R8, [R219+0x8100] ;  /* 0x00810000db08783b */ /* 0x002e680000000200 */
[----:B------:R-:W3:Y:S04]  /*20b0*/  LDSM.16.M88.4 R20, [R212+0x3900] ;  /* 0x00390000d414783b */ /* 0x000ee80000000200 */
[----:B------:R-:W4:Y:S04]  /*20c0*/  LDSM.16.M88.4 R32, [R212+0x4100] ;  /* 0x00410000d420783b */ /* 0x000f280000000200 */
[----:B------:R-:W5:Y:S04]  /*20d0*/  LDSM.16.M88.4 R36, [R212+0x4900] ;  /* 0x00490000d424783b */ /* 0x000f680000000200 */
[----:B------:R-:W3:Y:S04]  /*20e0*/  LDSM.16.M88.4 R40, [R212+0x5100] ;  /* 0x00510000d428783b */ /* 0x000ee80000000200 */
[----:B------:R-:W-:Y:S04]  /*20f0*/  LDSM.16.M88.4 R68, [R223] ;  /* 0x00000000df44783b */ /* 0x000fe80000000200 */
[----:B------:R-:W-:Y:S04]  /*2100*/  LDSM.16.M88.4 R48, [R223+0x800] ;  /* 0x00080000df30783b */ /* 0x000fe80000000200 */
[----:B------:R-:W-:Y:S01]  /*2110*/  LDSM.16.M88.4 R44, [R223+0x1000] ;  /* 0x00100000df2c783b */ /* 0x000fe20000000200 */
[-C--:B--2---:R-:W-:Y:S08]  /*2120*/  HMMA.16816.F32.BF16 R176, R12, R28.reuse, RZ ;  /* 0x0000001c0cb0723c */ /* 0x084ff000000418ff */
[C---:B-1----:R-:W-:Y:S08]  /*2130*/  HMMA.16816.F32.BF16 R52, R8.reuse, R28, RZ ;  /* 0x0000001c0834723c */ /* 0x042ff000000418ff */
[-C--:B------:R-:W-:Y:S08]  /*2140*/  HMMA.16816.F32.BF16 R92, R8, R30.reuse, RZ ;  /* 0x0000001e085c723c */ /* 0x080ff000000418ff */
[C---:B------:R-:W-:Y:S01]  /*2150*/  HMMA.16816.F32.BF16 R156, R12.reuse, R30, RZ ;  /* 0x0000001e0c9c723c */ /* 0x040fe200000418ff */
[----:B------:R-:W1:Y:S07]  /*2160*/  LDSM.16.M88.4 R28, [R212+0x5900] ;  /* 0x00590000d41c783b */ /* 0x000e6e0000000200 */
[-C--:B---3--:R-:W-:Y:S08]  /*2170*/  HMMA.16816.F32.BF16 R144, R12, R20.reuse, RZ ;  /* 0x000000140c90723c */ /* 0x088ff000000418ff */
[C---:B------:R-:W-:Y:S08]  /*2180*/  HMMA.16816.F32.BF16 R56, R8.reuse, R20, RZ ;  /* 0x000000140838723c */ /* 0x040ff000000418ff */
[-C--:B------:R-:W-:Y:S08]  /*2190*/  HMMA.16816.F32.BF16 R100, R8, R22.reuse, RZ ;  /* 0x000000160864723c */ /* 0x080ff000000418ff */
[----:B------:R-:W-:Y:S01]  /*21a0*/  HMMA.16816.F32.BF16 R152, R12, R22, RZ ;  /* 0x000000160c98723c */ /* 0x000fe200000418ff */
[----:B------:R-:W2:Y:S07]  /*21b0*/  LDSM.16.M88.4 R20, [R222+0x8100] ;  /* 0x00810000de14783b */ /* 0x000eae0000000200 */
[C---:B----4-:R-:W-:Y:S08]  /*21c0*/  HMMA.16816.F32.BF16 R76, R8.reuse, R32, RZ ;  /* 0x00000020084c723c */ /* 0x050ff000000418ff */
[C---:B------:R-:W-:Y:S08]  /*21d0*/  HMMA.16816.F32.BF16 R96, R8.reuse, R34, RZ ;  /* 0x000000220860723c */ /* 0x040ff000000418ff */
[C---:B-----5:R-:W-:Y:S08]  /*21e0*/  HMMA.16816.F32.BF16 R60, R8.reuse, R36, RZ ;  /* 0x00000024083c723c */ /* 0x060ff000000418ff */
[C---:B------:R-:W-:Y:S08]  /*21f0*/  HMMA.16816.F32.BF16 R128, R8.reuse, R38, RZ ;  /* 0x000000260880723c */ /* 0x040ff000000418ff */
[C---:B------:R-:W-:Y:S08]  /*2200*/  HMMA.16816.F32.BF16 R64, R8.reuse, R40, RZ ;  /* 0x000000280840723c */ /* 0x040ff000000418ff */
[C---:B------:R-:W-:Y:S08]  /*2210*/  HMMA.16816.F32.BF16 R116, R8.reuse, R42, RZ ;  /* 0x0000002a0874723c */ /* 0x040ff000000418ff */
[C---:B-1----:R-:W-:Y:S08]  /*2220*/  HMMA.16816.F32.BF16 R80, R8.reuse, R28, RZ ;  /* 0x0000001c0850723c */ /* 0x042ff000000418ff */
[----:B------:R-:W-:Y:S07]  /*2230*/  HMMA.16816.F32.BF16 R112, R8, R30, RZ ;  /* 0x0000001e0870723c */ /* 0x000fee00000418ff */
[----:B------:R-:W-:Y:S01]  /*2240*/  IMAD.WIDE.U32 R8, R6, 0x60, R72 ;  /* 0x0000006006087825 */ /* 0x000fe200078e0048 */
[----:B------:R-:W-:Y:S03]  /*2250*/  HMMA.16816.F32.BF16 R140, R12, R32, RZ ;  /* 0x000000200c8c723c */ /* 0x000fe600000418ff */
[----:B------:R-:W-:-:S05]  /*2260*/  IMAD.IADD R0, R9, 0x1, R0 ;  /* 0x0000000109007824 */ /* 0x000fca00078e0200 */
[C---:B------:R-:W-:Y:S01]  /*2270*/  HMMA.16816.F32.BF16 R148, R12.reuse, R34, RZ ;  /* 0x000000220c94723c */ /* 0x040fe200000418ff */
[----:B------:R-:W1:Y:S07]  /*2280*/  LDSM.16.M88.4 R32, [R223+0x2800] ;  /* 0x00280000df20783b */ /* 0x000e6e0000000200 */
[C---:B------:R-:W-:Y:S08]  /*2290*/  HMMA.16816.F32.BF16 R132, R12.reuse, R36, RZ ;  /* 0x000000240c84723c */ /* 0x040ff000000418ff */
[C---:B------:R-:W-:Y:S01]  /*22a0*/  HMMA.16816.F32.BF16 R160, R12.reuse, R38, RZ ;  /* 0x000000260ca0723c */ /* 0x040fe200000418ff */
[----:B------:R-:W-:Y:S07]  /*22b0*/  LDSM.16.M88.4 R36, [R223+0x2000] ;  /* 0x00200000df24783b */ /* 0x000fee0000000200 */
[C---:B------:R-:W-:Y:S08]  /*22c0*/  HMMA.16816.F32.BF16 R124, R12.reuse, R40, RZ ;  /* 0x000000280c7c723c */ /* 0x040ff000000418ff */
[C---:B------:R-:W-:Y:S01]  /*22d0*/  HMMA.16816.F32.BF16 R172, R12.reuse, R42, RZ ;  /* 0x0000002a0cac723c */ /* 0x040fe200000418ff */
[----:B------:R-:W3:Y:S07]  /*22e0*/  LDSM.16.M88.4 R40, [R223+0x1800] ;  /* 0x00180000df28783b */ /* 0x000eee0000000200 */
[C---:B------:R-:W-:Y:S08]  /*22f0*/  HMMA.16816.F32.BF16 R120, R12.reuse, R28, RZ ;  /* 0x0000001c0c78723c */ /* 0x040ff000000418ff */
[----:B------:R-:W-:Y:S07]  /*2300*/  HMMA.16816.F32.BF16 R108, R12, R30, RZ ;  /* 0x0000001e0c6c723c */ /* 0x000fee00000418ff */
[----:B------:R-:W-:Y:S01]  /*2310*/  LEA R12, P0, R8, c[0x0][0x1f8], 0x1 ;  /* 0x00007e00080c7a11 */ /* 0x000fe200078008ff */
[----:B--2---:R-:W-:Y:S03]  /*2320*/  HMMA.16816.F32.BF16 R104, R20, R68, R52 ;  /* 0x000000441468723c */ /* 0x004fe60000041834 */
[----:B------:R-:W-:-:S02]  /*2330*/  IADD3 R6, P2, R12, UR9, RZ ;  /* 0x000000090c067c10 */ /* 0x000fc4000ff5e0ff */
[----:B------:R-:W-:Y:S01]  /*2340*/  LEA.HI.X R13, R8, c[0x0][0x1fc], R0, 0x1, P0 ;  /* 0x00007f00080d7a11 */ /* 0x000fe200000f0c00 */
[----:B------:R-:W-:Y:S01]  /*2350*/  IMAD.MOV.U32 R0, RZ, RZ, 0x40 ;  /* 0x00000040ff007424 */ /* 0x000fe200078e00ff */
[----:B------:R-:W-:Y:S01]  /*2360*/  IADD3 R16, P0, R6, UR9, RZ ;  /* 0x0000000906107c10 */ /* 0x000fe2000ff1e0ff */
[----:B------:R-:W2:Y:S01]  /*2370*/  LDSM.16.M88.4 R8, [R222+0x6100] ;  /* 0x00610000de08783b */ /* 0x000ea20000000200 */
[----:B------:R-:W-:Y:S01]  /*2380*/  IADD3.X R7, R13, UR8, RZ, P2, !PT ;  /* 0x000000080d077c10 */ /* 0x000fe200097fe4ff */
[C---:B------:R-:W-:Y:S01]  /*2390*/  HMMA.16816.F32.BF16 R88, R20.reuse, R48, R56 ;  /* 0x000000301458723c */ /* 0x040fe20000041838 */
[----:B------:R-:W-:Y:S01]  /*23a0*/  ISETP.LT.OR P2, PT, R19, 0x41, P1 ;  /* 0x000000411300780c */ /* 0x000fe20000f41670 */
[----:B------:R-:W-:Y:S01]  /*23b0*/  @!PT LDS RZ, [RZ] ;  /* 0x00000000fffff984 */ /* 0x000fe20000000800 */
[----:B------:R-:W-:Y:S01]  /*23c0*/  @!PT LDS RZ, [RZ] ;  /* 0x00000000fffff984 */ /* 0x000fe20000000800 */
[----:B------:R-:W-:Y:S01]  /*23d0*/  @!PT LDS RZ, [RZ] ;  /* 0x00000000fffff984 */ /* 0x000fe20000000800 */
[----:B------:R4:W-:Y:S01]  /*23e0*/  LDGSTS.E.BYPASS.LTC128B.128 [R231+0x100], [R12.64], !P3 ;  /* 0x001000000ce77fae */ /* 0x0009e2000d901d4c */
[----:B------:R-:W-:Y:S02]  /*23f0*/  IADD3.X R17, R7, UR8, RZ, P0, !PT ;  /* 0x0000000807117c10 */ /* 0x000fe400087fe4ff */
[----:B------:R-:W-:Y:S01]  /*2400*/  IADD3 R14, P0, R16, UR9, RZ ;  /* 0x00000009100e7c10 */ /* 0x000fe2000ff1e0ff */
[----:B------:R5:W-:Y:S01]  /*2410*/  LDGSTS.E.BYPASS.LTC128B.128 [R231+0x900], [R6.64], !P5 ;  /* 0x0090000006e77fae */ /* 0x000be2000e901d4c */
[----:B------:R-:W-:Y:S01]  /*2420*/  ISETP.LT.OR P3, PT, R19, 0x31, P1 ;  /* 0x000000311300780c */ /* 0x000fe20000f61670 */
[----:B------:R-:W-:Y:S01]  /*2430*/  HMMA.16816.F32.BF16 R92, R20, R70, R92 ;  /* 0x00000046145c723c */ /* 0x000fe2000004185c */
[----:B------:R-:W-:Y:S01]  /*2440*/  IADD3.X R15, R17, UR8, RZ, P0, !PT ;  /* 0x00000008110f7c10 */ /* 0x000fe200087fe4ff */
[----:B------:R3:W-:Y:S01]  /*2450*/  LDGSTS.E.BYPASS.LTC128B.128 [R231+0x1100], [R16.64], !P4 ;  /* 0x0110000010e77fae */ /* 0x0007e2000e101d4c */
[----:B------:R-:W-:-:S02]  /*2460*/  ISETP.LT.OR P1, PT, R19, 0x51, P1 ;  /* 0x000000511300780c */ /* 0x000fc40000f21670 */
[----:B------:R-:W-:-:S03]  /*2470*/  LOP3.LUT P5, RZ, R25, 0x4, RZ, 0xc0, !PT ;  /* 0x0000000419ff7812 */ /* 0x000fc600078ac0ff */
[----:B------:R-:W-:Y:S01]  /*2480*/  HMMA.16816.F32.BF16 R96, R20, R46, R96 ;  /* 0x0000002e1460723c */ /* 0x000fe20000041860 */
[----:B------:R-:W-:-:S03]  /*2490*/  SEL R0, R0, 0xffffffc0, !P5 ;  /* 0xffffffc000007807 */ /* 0x000fc60006800000 */
[----:B------:R2:W-:Y:S02]  /*24a0*/  LDGSTS.E.BYPASS.LTC128B.128 [R231+0x1900], [R14.64], !P3 ;  /* 0x019000000ee77fae */ /* 0x0005e4000d901d4c */
[----:B------:R-:W-:Y:S02]  /*24b0*/  IMAD.IADD R218, R212, 0x1, R0 ;  /* 0x00000001d4da7824 */ /* 0x000fe400078e0200 */
[----:B-1----:R-:W-:Y:S01]  /*24c0*/  HMMA.16816.F32.BF16 R80, R20, R32, R80 ;  /* 0x000000201450723c */ /* 0x002fe20000041850 */
[----:B------:R-:W-:-:S07]  /*24d0*/  IMAD.IADD R217, R0, 0x1, R223 ;  /* 0x0000000100d97824 */ /* 0x000fce00078e02df */
[----:B------:R-:W-:Y:S01]  /*24e0*/  HMMA.16816.F32.BF16 R76, R20, R44, R76 ;  /* 0x0000002c144c723c */ /* 0x000fe2000004184c */
[----:B-----5:R-:W-:-:S04]  /*24f0*/  IADD3 R6, P0, R14, UR9, RZ ;  /* 0x000000090e067c10 */ /* 0x020fc8000ff1e0ff */
[----:B------:R-:W-:Y:S02]  /*2500*/  IADD3.X R7, R15, UR8, RZ, P0, !PT ;  /* 0x000000080f077c10 */ /* 0x000fe400087fe4ff */
[----:B----4-:R-:W-:Y:S01]  /*2510*/  IADD3 R12, P0, R6, UR9, RZ ;  /* 0x00000009060c7c10 */ /* 0x010fe2000ff1e0ff */
[----:B---3--:R-:W-:Y:S02]  /*2520*/  HMMA.16816.F32.BF16 R16, R20, R40, R60 ;  /* 0x000000281410723c */ /* 0x008fe4000004183c */
[----:B------:R1:W-:Y:S01]  /*2530*/  LDGSTS.E.BYPASS.LTC128B.128 [R231+0x2100], [R6.64], !P2 ;  /* 0x0210000006e77fae */ /* 0x0003e2000d101d4c */
[----:B------:R-:W-:Y:S02]  /*2540*/  IADD3.X R13, R7, UR8, RZ, P0, !PT ;  /* 0x00000008070d7c10 */ /* 0x000fe400087fe4ff */
[----:B------:R-:W-:-:S03]  /*2550*/  ISETP.GT.AND P0, PT, R205, R216, PT ;  /* 0x000000d8cd00720c */ /* 0x000fc60003f04270 */
[----:B------:R3:W-:Y:S01]  /*2560*/  LDGSTS.E.BYPASS.LTC128B.128 [R231+0x2900], [R12.64], !P1 ;  /* 0x029000000ce77fae */ /* 0x0007e2000c901d4c */
[C---:B--2---:R-:W-:Y:S03]  /*2570*/  HMMA.16816.F32.BF16 R180, R8.reuse, R48, R144 ;  /* 0x0000003008b4723c */ /* 0x044fe60000041890 */
[----:B------:R-:W-:Y:S04]  /*2580*/  LDSM.16.M88.4 R28, [R220+0x8100] ;  /* 0x00810000dc1c783b */ /* 0x000fe80000000200 */
[----:B------:R-:W2:Y:S01]  /*2590*/  LDSM.16.M88.4 R52, [R218+0x4900] ;  /* 0x00490000da34783b */ /* 0x000ea20000000200 */
[C---:B------:R-:W-:Y:S03]  /*25a0*/  HMMA.16816.F32.BF16 R176, R8.reuse, R68, R176 ;  /* 0x0000004408b0723c */ /* 0x040fe600000418b0 */
[----:B------:R-:W4:Y:S04]  /*25b0*/  LDSM.16.M88.4 R72, [R218+0x5100] ;  /* 0x00510000da48783b */ /* 0x000f280000000200 */
[----:B------:R-:W-:Y:S01]  /*25c0*/  LDSM.16.M88.4 R56, [R218+0x4100] ;  /* 0x00410000da38783b */ /* 0x000fe20000000200 */
[C---:B------:R-:W-:Y:S03]  /*25d0*/  HMMA.16816.F32.BF16 R68, R8.reuse, R70, R156 ;  /* 0x000000460844723c */ /* 0x040fe6000004189c */
[----:B------:R-:W-:Y:S04]  /*25e0*/  LDSM.16.M88.4 R60, [R218+0x3900] ;  /* 0x00390000da3c783b */ /* 0x000fe80000000200 */
[----:B------:R-:W-:Y:S01]  /*25f0*/  LDSM.16.M88.4 R84, [R218+0x5900] ;  /* 0x00590000da54783b */ /* 0x000fe20000000200 */
[----:B------:R-:W-:Y:S03]  /*2600*/  HMMA.16816.F32.BF16 R184, R8, R44, R140 ;  /* 0x0000002c08b8723c */ /* 0x000fe6000004188c */
[----:B------:R-:W0:Y:S05]  /*2610*/  LDGDEPBAR ;  /* 0x00000000000079af */ /* 0x000e2a0000000000 */
[----:B---3--:R-:W-:Y:S01]  /*2620*/  HMMA.16816.F32.BF16 R12, R20, R36, R64 ;  /* 0x00000024140c723c */ /* 0x008fe20000041840 */
[----:B------:R-:W3:Y:S07]  /*2630*/  LDSM.16.M88.4 R64, [R218+0x3100] ;  /* 0x00310000da40783b */ /* 0x000eee0000000200 */
[----:B------:R-:W-:Y:S01]  /*2640*/  HMMA.16816.F32.BF16 R148, R8, R46, R148 ;  /* 0x0000002e0894723c */ /* 0x000fe20000041894 */
[----:B------:R-:W-:Y:S07]  /*2650*/  LDSM.16.M88.4 R44, [R217+0x800] ;  /* 0x00080000d92c783b */ /* 0x000fee0000000200 */
[----:B--2---:R-:W-:Y:S01]  /*2660*/  HMMA.16816.F32.BF16 R144, R28, R52, R16 ;  /* 0x000000341c90723c */ /* 0x004fe20000041810 */
[----:B------:R-:W2:Y:S07]  /*2670*/  LDSM.16.M88.4 R16, [R220+0x6100] ;  /* 0x00610000dc10783b */ /* 0x000eae0000000200 */
[----:B------:R-:W-:Y:S08]  /*2680*/  HMMA.16816.F32.BF16 R100, R20, R50, R100 ;  /* 0x000000321464723c */ /* 0x000ff00000041864 */
[C---:B------:R-:W-:Y:S08]  /*2690*/  HMMA.16816.F32.BF16 R192, R8.reuse, R40, R132 ;  /* 0x0000002808c0723c */ /* 0x040ff00000041884 */
[C---:B------:R-:W-:Y:S01]  /*26a0*/  HMMA.16816.F32.BF16 R140, R8.reuse, R50, R152 ;  /* 0x00000032088c723c */ /* 0x040fe20000041898 */
[----:B------:R-:W-:Y:S07]  /*26b0*/  LDSM.16.M88.4 R48, [R217] ;  /* 0x00000000d930783b */ /* 0x000fee0000000200 */
[-C--:B------:R-:W-:Y:S08]  /*26c0*/  HMMA.16816.F32.BF16 R160, R8, R42.reuse, R160 ;  /* 0x0000002a08a0723c */ /* 0x080ff000000418a0 */
[C---:B------:R-:W-:Y:S01]  /*26d0*/  HMMA.16816.F32.BF16 R128, R20.reuse, R42, R128 ;  /* 0x0000002a1480723c */ /* 0x040fe20000041880 */
[----:B------:R-:W-:Y:S07]  /*26e0*/  LDSM.16.M88.4 R40, [R217+0x1000] ;  /* 0x00100000d928783b */ /* 0x000fee0000000200 */
[C---:B------:R-:W-:Y:S08]  /*26f0*/  HMMA.16816.F32.BF16 R188, R20.reuse, R38, R116 ;  /* 0x0000002614bc723c */ /* 0x040ff00000041874 */
[----:B------:R-:W-:Y:S01]  /*2700*/  HMMA.16816.F32.BF16 R136, R20, R34, R112 ;  /* 0x000000221488723c */ /* 0x000fe20000041870 */
[----:B------:R-:W-:Y:S07]  /*2710*/  LDSM.16.M88.4 R20, [R217+0x2800] ;  /* 0x00280000d914783b */ /* 0x000fee0000000200 */
[C---:B------:R-:W-:Y:S08]  /*2720*/  HMMA.16816.F32.BF16 R196, R8.reuse, R36, R124 ;  /* 0x0000002408c4723c */ /* 0x040ff0000004187c */
[C---:B------:R-:W-:Y:S08]  /*2730*/  HMMA.16816.F32.BF16 R200, R8.reuse, R32, R120 ;  /* 0x0000002008c8723c */ /* 0x040ff00000041878 */
[C---:B------:R-:W-:Y:S01]  /*2740*/  HMMA.16816.F32.BF16 R172, R8.reuse, R38, R172 ;  /* 0x0000002608ac723c */ /* 0x040fe200000418ac */
[----:B------:R-:W-:Y:S07]  /*2750*/  LDSM.16.M88.4 R36, [R217+0x1800] ;  /* 0x00180000d924783b */ /* 0x000fee0000000200 */
[----:B------:R-:W-:Y:S01]  /*2760*/  HMMA.16816.F32.BF16 R168, R8, R34, R108 ;  /* 0x0000002208a8723c */ /* 0x000fe2000004186c */
[----:B------:R-:W-:Y:S04]  /*2770*/  LDSM.16.M88.4 R32, [R217+0x2000] ;  /* 0x00200000d920783b */ /* 0x000fe80000000200 */
[----:B------:R-:W-:Y:S03]  /*2780*/  LDSM.16.M88.4 R8, [R221+0x8100] ;  /* 0x00810000dd08783b */ /* 0x000fe60000000200 */
[----:B----4-:R-:W-:Y:S01]  /*2790*/  HMMA.16816.F32.BF16 R132, R28, R72, R12 ;  /* 0x000000481c84723c */ /* 0x010fe2000004180c */
[----:B------:R-:W4:Y:S01]  /*27a0*/  LDSM.16.M88.4 R12, [R221+0x6100] ;  /* 0x00610000dd0c783b */ /* 0x000f220000000200 */
[----:B------:R-:W-:-:S06]  /*27b0*/  DEPBAR.LE SB0, 0x0 ;  /* 0x000080000000791a */ /* 0x000fcc0000000000 */
[C---:B---3--:R-:W-:Y:S08]  /*27c0*/  HMMA.16816.F32.BF16 R120, R28.reuse, R66, R92 ;  /* 0x000000421c78723c */ /* 0x048ff0000004185c */
[----:B------:R-:W-:Y:S08]  /*27d0*/  HMMA.16816.F32.BF16 R112, R28, R58, R96 ;  /* 0x0000003a1c70723c */ /* 0x000ff00000041860 */
[----:B--2---:R-:W-:Y:S08]  /*27e0*/  HMMA.16816.F32.BF16 R92, R16, R66, R68 ;  /* 0x00000042105c723c */ /* 0x004ff00000041844 */
[C---:B------:R-:W-:Y:S08]  /*27f0*/  HMMA.16816.F32.BF16 R164, R28.reuse, R64, R104 ;  /* 0x000000401ca4723c */ /* 0x040ff00000041868 */
[C---:B------:R-:W-:Y:S08]  /*2800*/  HMMA.16816.F32.BF16 R156, R28.reuse, R60, R88 ;  /* 0x0000003c1c9c723c */ /* 0x040ff00000041858 */
        /* <DEDUP_REMOVED lines=8> */
[C---:B------:R-:W-:Y:S08]  /*2890*/  HMMA.16816.F32.BF16 R76, R16.reuse, R56, R184 ;  /* 0x00000038104c723c */ /* 0x040ff000000418b8 */
[-C--:B------:R-:W-:Y:S08]  /*28a0*/  HMMA.16816.F32.BF16 R60, R16, R54.reuse, R160 ;  /* 0x00000036103c723c */ /* 0x080ff000000418a0 */
[C---:B------:R-:W-:Y:S08]  /*28b0*/  HMMA.16816.F32.BF16 R108, R28.reuse, R54, R128 ;  /* 0x000000361c6c723c */ /* 0x040ff00000041880 */
[C---:B------:R-:W-:Y:S08]  /*28c0*/  HMMA.16816.F32.BF16 R104, R28.reuse, R74, R188 ;  /* 0x0000004a1c68723c */ /* 0x040ff000000418bc */
[----:B------:R-:W-:Y:S08]  /*28d0*/  HMMA.16816.F32.BF16 R100, R28, R86, R136 ;  /* 0x000000561c64723c */ /* 0x000ff00000041888 */
[C---:B------:R-:W-:Y:S08]  /*28e0*/  HMMA.16816.F32.BF16 R56, R16.reuse, R72, R196 ;  /* 0x000000481038723c */ /* 0x040ff000000418c4 */
[C---:B------:R-:W-:Y:S08]  /*28f0*/  HMMA.16816.F32.BF16 R52, R16.reuse, R74, R172 ;  /* 0x0000004a1034723c */ /* 0x040ff000000418ac */
[C---:B------:R-:W-:Y:S08]  /*2900*/  HMMA.16816.F32.BF16 R28, R16.reuse, R84, R200 ;  /* 0x00000054101c723c */ /* 0x040ff000000418c8 */
[----:B------:R-:W-:Y:S08]  /*2910*/  HMMA.16816.F32.BF16 R16, R16, R86, R168 ;  /* 0x000000561010723c */ /* 0x000ff000000418a8 */
[C---:B----4-:R-:W-:Y:S08]  /*2920*/  HMMA.16816.F32.BF16 R72, R12.reuse, R42, R68 ;  /* 0x0000002a0c48723c */ /* 0x050ff00000041844 */
[C---:B------:R-:W-:Y:S08]  /*2930*/  HMMA.16816.F32.BF16 R68, R12.reuse, R36, R64 ;  /* 0x000000240c44723c */ /* 0x040ff00000041840 */
[C---:B------:R-:W-:Y:S08]  /*2940*/  HMMA.16816.F32.BF16 R64, R12.reuse, R38, R60 ;  /* 0x000000260c40723c */ /* 0x040ff0000004183c */
[----:B------:R-:W-:Y:S08]  /*2950*/  HMMA.16816.F32.BF16 R60, R12, R32, R56 ;  /* 0x000000200c3c723c */ /* 0x000ff00000041838 */
        /* <DEDUP_REMOVED lines=19> */
[----:B------:R-:W-:Y:S01]  /*2a90*/  HMMA.16816.F32.BF16 R48, R12, R22, R16 ;  /* 0x000000160c30723c */ /* 0x000fe20000041810 */
[----:B------:R-:W-:Y:S06]  /*2aa0*/  BAR.SYNC.DEFER_BLOCKING 0x0 ;  /* 0x0000000000007b1d */ /* 0x000fec0000010000 */
[----:B------:R-:W-:Y:S05]  /*2ab0*/  @!P0 BRA `(.L_x_461) ;  /* 0x000001d000008947 */ /* 0x000fea0003800000 */
[----:B-1----:R-:W-:-:S04]  /*2ac0*/  IADD3 R0, R229, -0x2, RZ ;  /* 0xfffffffee5007810 */ /* 0x002fc80007ffe0ff */
[----:B------:R-:W-:Y:S01]  /*2ad0*/  SHF.R.S32.HI R5, RZ, 0x1f, R0 ;  /* 0x0000001fff057819 */ /* 0x000fe20000011400 */
[----:B------:R-:W-:Y:S02]  /*2ae0*/  IMAD R3, R208, R0, RZ ;  /* 0x00000000d0037224 */ /* 0x000fe400078e02ff */
[----:B------:R-:W-:Y:S01]  /*2af0*/  IMAD.WIDE.U32 R6, R0, R214, R232 ;  /* 0x000000d600067225 */ /* 0x000fe200078e00e8 */
[----:B------:R-:W-:-:S03]  /*2b00*/  SHF.L.U64.HI R0, R211, 0x5, R213 ;  /* 0x00000005d3007819 */ /* 0x000fc600000102d5 */
[----:B------:R-:W-:Y:S01]  /*2b10*/  IMAD R3, R5, R214, R3 ;  /* 0x000000d605037224 */ /* 0x000fe200078e0203 */
[----:B------:R-:W-:Y:S01]  /*2b20*/  LEA R14, P0, R6, c[0x0][0x1c8], 0x1 ;  /* 0x00007200060e7a11 */ /* 0x000fe200078008ff */
[----:B------:R-:W-:Y:S02]  /*2b30*/  IMAD.SHL.U32 R5, R211, 0x20, RZ ;  /* 0x00000020d3057824 */ /* 0x000fe400078e00ff */
[----:B------:R-:W-:-:S03]  /*2b40*/  IMAD.IADD R3, R7, 0x1, R3 ;  /* 0x0000000107037824 */ /* 0x000fc600078e0203 */
        /* <DEDUP_REMOVED lines=17> */
[----:B-1----:R-:W-:-:S05]  /*2c60*/  IADD3 R14, P0, R6, R5, RZ ;  /* 0x00000005060e7210 */ /* 0x002fca0007f1e0ff */
[----:B------:R-:W-:-:S05]  /*2c70*/  IMAD.X R15, R7, 0x1, R0, P0 ;  /* 0x00000001070f7824 */ /* 0x000fca00000e0600 */
[----:B------:R2:W-:Y:S03]  /*2c80*/  LDGSTS.E.BYPASS.LTC128B.128 [R231+0x5900], [R14.64], !P6 ;  /* 0x059000000ee77fae */ /* 0x0005e6000f101d4c */
.L_x_461:
[----:B-1----:R-:W-:Y:S01]  /*2c90*/  LOP3.LUT R0, R207, 0xffffffe0, RZ, 0xc0, !PT ;  /* 0xffffffe0cf007812 */ /* 0x002fe200078ec0ff */
[----:B------:R-:W-:Y:S01]  /*2ca0*/  ULDC UR10, c[0x0][0x324] ;  /* 0x0000c900000a7ab9 */ /* 0x000fe20000000800 */
[----:B------:R-:W-:Y:S01]  /*2cb0*/  LEA.HI R3, R209, R210, RZ, 0x2 ;  /* 0x000000d2d1037211 */ /* 0x000fe200078f10ff */
[----:B------:R-:W-:Y:S01]  /*2cc0*/  ULOP3.LUT UR10, URZ, UR10, URZ, 0x33, !UPT ;  /* 0x0000000a3f0a7292 */ /* 0x000fe2000f8e333f */
[----:B--2---:R-:W-:Y:S01]  /*2cd0*/  SHF.R.S32.HI R6, RZ, 0x1f, R206 ;  /* 0x0000001fff067819 */ /* 0x004fe200000114ce */
[----:B------:R-:W-:Y:S01]  /*2ce0*/  IMAD.IADD R0, R210, 0x1, -R0 ;  /* 0x00000001d2007824 */ /* 0x000fe200078e0a00 */
[----:B------:R-:W-:Y:S01]  /*2cf0*/  LOP3.LUT R3, R3, 0xfffffffc, RZ, 0xc0, !PT ;  /* 0xfffffffc03037812 */ /* 0x000fe200078ec0ff */
[----:B------:R-:W0:Y:S01]  /*2d00*/  LDGDEPBAR ;  /* 0x00000000000079af */ /* 0x000e220000000000 */
[----:B------:R-:W-:Y:S02]  /*2d10*/  LEA.HI R6, R6, R206, RZ, 0x2 ;  /* 0x000000ce06067211 */ /* 0x000fe400078f10ff */
[----:B------:R-:W-:Y:S01]  /*2d20*/  SHF.R.S32.HI R7, RZ, 0x1f, R0 ;  /* 0x0000001fff077819 */ /* 0x000fe20000011400 */
[----:B------:R-:W-:Y:S01]  /*2d30*/  IMAD.IADD R5, R210, 0x1, -R3 ;  /* 0x00000001d2057824 */ /* 0x000fe200078e0a03 */
[----:B------:R-:W-:-:S02]  /*2d40*/  LOP3.LUT R6, R6, 0xffffffc, RZ, 0xc0, !PT ;  /* 0x0ffffffc06067812 */ /* 0x000fc400078ec0ff */
[----:B------:R-:W-:Y:S02]  /*2d50*/  LEA.HI R7, R7, R0, RZ, 0x2 ;  /* 0x0000000007077211 */ /* 0x000fe400078f10ff */
[----:B------:R-:W-:Y:S01]  /*2d60*/  LEA.HI R3, R5, R5, RZ, 0x1 ;  /* 0x0000000505037211 */ /* 0x000fe200078f08ff */
[----:B------:R-:W-:Y:S01]  /*2d70*/  IMAD.IADD R8, R206, 0x1, -R6 ;  /* 0x00000001ce087824 */ /* 0x000fe200078e0a06 */
[----:B------:R-:W-:Y:S02]  /*2d80*/  LEA.HI.SX32 R6, R7, UR7, 0x1e ;  /* 0x0000000707067c11 */ /* 0x000fe4000f8ff2ff */
[----:B------:R-:W-:Y:S01]  /*2d90*/  PLOP3.LUT P1, PT, PT, PT, UP2, 0x80, 0x0 ;  /* 0x000000000000781c */ /* 0x000fe20003f2f028 */
[C---:B------:R-:W-:Y:S01]  /*2da0*/  IMAD.SHL.U32 R9, R3.reuse, 0x20, RZ ;  /* 0x0000002003097824 */ /* 0x040fe200078e00ff */
[----:B------:R-:W-:Y:S01]  /*2db0*/  LOP3.LUT R3, R3, 0x1ffffffe, RZ, 0xc0, !PT ;  /* 0x1ffffffe03037812 */ /* 0x000fe200078ec0ff */
[----:B------:R-:W-:Y:S01]  /*2dc0*/  IMAD R8, R8, 0x10, R6 ;  /* 0x0000001008087824 */ /* 0x000fe200078e0206 */
[----:B------:R-:W-:-:S02]  /*2dd0*/  PLOP3.LUT P0, PT, PT, PT, UP2, 0x80, 0x0 ;  /* 0x000000000000781c */ /* 0x000fc40003f0f028 */
[----:B------:R-:W-:Y:S01]  /*2de0*/  LOP3.LUT R6, R9, 0xffffffc0, RZ, 0xc0, !PT ;  /* 0xffffffc009067812 */ /* 0x000fe200078ec0ff */
[----:B------:R-:W-:-:S04]  /*2df0*/  IMAD.IADD R5, R5, 0x1, -R3 ;  /* 0x0000000105057824 */ /* 0x000fc800078e0a03 */
[----:B------:R-:W-:-:S04]  /*2e00*/  IMAD.IADD R3, R6, 0x1, R8 ;  /* 0x0000000106037824 */ /* 0x000fc800078e0208 */
[----:B------:R-:W-:-:S04]  /*2e10*/  IMAD R10, R5, 0x8, R3 ;  /* 0x00000008050a7824 */ /* 0x000fc800078e0203 */
[----:B------:R-:W-:Y:S01]  /*2e20*/  @P1 IMAD.HI.U32 R3, R10, c[0x0][0x2c8], RZ ;  /* 0x0000b2000a031a27 */ /* 0x000fe200078e00ff */
[----:B------:R1:W-:Y:S03]  /*2e30*/  STL [R1+0x30], R10 ;  /* 0x0000300a01007387 */ /* 0x0003e60000100800 */
[----:B------:R-:W-:Y:S01]  /*2e40*/  IMAD.MOV.U32 R9, RZ, RZ, R10 ;  /* 0x000000ffff097224 */ /* 0x000fe200078e000a */
[----:B------:R-:W-:Y:S02]  /*2e50*/  @P0 SHF.R.U32.HI R9, RZ, c[0x0][0x2cc], R3 ;  /* 0x0000b300ff090a19 */ /* 0x000fe40000011603 */
[----:B------:R-:W-:Y:S02]  /*2e60*/  LOP3.LUT R3, R7, 0x7ffffffc, RZ, 0xc0, !PT ;  /* 0x7ffffffc07037812 */ /* 0x000fe400078ec0ff */
[----:B------:R-:W-:Y:S01]  /*2e70*/  PLOP3.LUT P0, PT, PT, PT, UP1, 0x40, 0x0 ;  /* 0x000000000000781c */ /* 0x000fe20003f0e818 */
[----:B------:R-:W2:Y:S02]  /*2e80*/  SHFL.IDX PT, R6, R9, RZ, 0x1c1f ;  /* 0x001c1fff09067589 */ /* 0x000ea400000e0000 */
[----:B------:R-:W-:Y:S01]  /*2e90*/  IMAD.IADD R3, R0, 0x1, -R3 ;  /* 0x0000000100037824 */ /* 0x000fe200078e0a03 */
[----:B------:R-:W-:-:S03]  /*2ea0*/  IADD3.X R0, R24, c[0x0][0x1d0], RZ, PT, !PT ;  /* 0x0000740018007a10 */ /* 0x000fc60003ffe4ff */
[----:B------:R-:W-:-:S04]  /*2eb0*/  IMAD.SHL.U32 R8, R3, 0x2, RZ ;  /* 0x0000000203087824 */ /* 0x000fc800078e00ff */
[--C-:B------:R-:W-:Y:S01]  /*2ec0*/  IMAD.IADD R13, R24, 0x1, -R8.reuse ;  /* 0x00000001180d7824 */ /* 0x100fe200078e0a08 */
[----:B------:R3:W-:Y:S01]  /*2ed0*/  STL [R1+0x20], R8 ;  /* 0x0000200801007387 */ /* 0x0007e20000100800 */
[----:B------:R-:W-:Y:S02]  /*2ee0*/  IADD3 R0, R0, -c[0x0][0x168], -R8 ;  /* 0x80005a0000007a10 */ /* 0x000fe40007ffe808 */
[----:B------:R-:W-:Y:S02]  /*2ef0*/  IADD3 R11, -R8, c[0x0][0x1d0], R24 ;  /* 0x00007400080b7a10 */ /* 0x000fe40007ffe118 */
[C---:B-1----:R-:W-:Y:S02]  /*2f00*/  IADD3 R10, R0.reuse, c[0x0][0x328], RZ ;  /* 0x0000ca00000a7a10 */ /* 0x042fe40007ffe0ff */
[----:B------:R-:W-:Y:S01]  /*2f10*/  IADD3 R12, R0, UR10, RZ ;  /* 0x0000000a000c7c10 */ /* 0x000fe2000fffe0ff */
[----:B------:R-:W-:Y:S02]  /*2f20*/  IMAD.IADD R0, R204, 0x1, R27 ;  /* 0x00000001cc007824 */ /* 0x000fe400078e021b */
[----:B--2---:R-:W-:-:S02]  /*2f30*/  IMAD.IADD R5, R10, 0x1, R6 ;  /* 0x000000010a057824 */ /* 0x004fc400078e0206 */
[----:B------:R-:W-:-:S03]  /*2f40*/  IMAD.IADD R3, R12, 0x1, R6 ;  /* 0x000000010c037824 */ /* 0x000fc600078e0206 */
[----:B------:R-:W-:Y:S01]  /*2f50*/  IMNMX R5, R5, R11, PT ;  /* 0x0000000b05057217 */ /* 0x000fe20003800200 */
[----:B------:R-:W-:Y:S05]  /*2f60*/  @P0 BRA `(.L_x_462) ;  /* 0x0000015000000947 */ /* 0x000fea0003800000 */
[----:B------:R-:W-:Y:S01]  /*2f70*/  IADD3 R6, R6, c[0x0][0x1d0], RZ ;  /* 0x0000740006067a10 */ /* 0x000fe20007ffe0ff */
[----:B------:R-:W-:Y:S03]  /*2f80*/  BSSY B0, `(.L_x_463) ;  /* 0x000000f000007945 */ /* 0x000fe60003800000 */
[----:B------:R-:W-:-:S04]  /*2f90*/  IADD3 R6, R6, -c[0x0][0x168], RZ ;  /* 0x80005a0006067a10 */ /* 0x000fc80007ffe0ff */
        /* <DEDUP_REMOVED lines=9> */
.L_x_464:
[----:B------:R-:W-:-:S04]  /*3030*/  MOV R7, c[0x0][0x32c] ;  /* 0x0000cb0000077a02 */ /* 0x000fc80000000f00 */
[----:B------:R-:W-:-:S13]  /*3040*/  ISETP.NE.AND P0, PT, R7, 0x1, PT ;  /* 0x000000010700780c */ /* 0x000fda0003f05270 */
[----:B------:R-:W-:-:S05]  /*3050*/  @P0 IMAD.HI.U32 R7, R6, c[0x0][0x330], RZ ;  /* 0x0000cc0006070a27 */ /* 0x000fca00078e00ff */
[----:B------:R-:W-:Y:S02]  /*3060*/  @P0 SHF.R.U32.HI R6, RZ, c[0x0][0x334], R7 ;  /* 0x0000cd00ff060a19 */ /* 0x000fe40000011607 */
.L_x_465:
[----:B------:R-:W-:Y:S05]  /*3070*/  BSYNC B0 ;  /* 0x0000000000007941 */ /* 0x000fea0003800000 */
.L_x_463:
[----:B------:R-:W-:-:S05]  /*3080*/  IMAD R6, R6, c[0x0][0x32c], R13 ;  /* 0x0000cb0006067a24 */ /* 0x000fca00078e020d */
[----:B------:R-:W-:Y:S02]  /*3090*/  IADD3 R7, R6, c[0x0][0x32c], RZ ;  /* 0x0000cb0006077a10 */ /* 0x000fe40007ffe0ff */
[----:B------:R-:W-:Y:S02]  /*30a0*/  IMNMX R3, R3, R6, !PT ;  /* 0x0000000603037217 */ /* 0x000fe40007800200 */
[----:B------:R-:W-:Y:S02]  /*30b0*/  IMNMX R5, R5, R7, PT ;  /* 0x0000000705057217 */ /* 0x000fe40003800200 */
.L_x_462:
[----:B---3--:R-:W1:Y:S01]  /*30c0*/  SHFL.IDX PT, R8, R9, 0x1, 0x1c1f ;  /* 0x003c1f0009087f89 */ /* 0x008e6200000e0000 */
[----:B------:R-:W-:Y:S01]  /*30d0*/  PLOP3.LUT P0, PT, PT, PT, UP1, 0x40, 0x0 ;  /* 0x000000000000781c */ /* 0x000fe20003f0e818 */
[--C-:B-1----:R-:W-:Y:S02]  /*30e0*/  IMAD.IADD R7, R10, 0x1, R8.reuse ;  /* 0x000000010a077824 */ /* 0x102fe400078e0208 */
[----:B------:R-:W-:-:S03]  /*30f0*/  IMAD.IADD R6, R12, 0x1, R8 ;  /* 0x000000010c067824 */ /* 0x000fc600078e0208 */
[----:B------:R-:W-:-:S07]  /*3100*/  IMNMX R7, R7, R11, PT ;  /* 0x0000000b07077217 */ /* 0x000fce0003800200 */
        /* <DEDUP_REMOVED lines=13> */
.L_x_468:
[----:B------:R-:W-:-:S04]  /*31e0*/  MOV R14, c[0x0][0x32c] ;  /* 0x0000cb00000e7a02 */ /* 0x000fc80000000f00 */
[----:B------:R-:W-:-:S13]  /*31f0*/  ISETP.NE.AND P0, PT, R14, 0x1, PT ;  /* 0x000000010e00780c */ /* 0x000fda0003f05270 */
[----:B------:R-:W-:-:S05]  /*3200*/  @P0 IMAD.HI.U32 R14, R8, c[0x0][0x330], RZ ;  /* 0x0000cc00080e0a27 */ /* 0x000fca00078e00ff */
[----:B------:R-:W-:Y:S02]  /*3210*/  @P0 SHF.R.U32.HI R8, RZ, c[0x0][0x334], R14 ;  /* 0x0000cd00ff080a19 */ /* 0x000fe4000001160e */
.L_x_469:
[----:B------:R-:W-:Y:S05]  /*3220*/  BSYNC B0 ;  /* 0x0000000000007941 */ /* 0x000fea0003800000 */
.L_x_467:
[----:B------:R-:W-:-:S05]  /*3230*/  IMAD R8, R8, c[0x0][0x32c], R13 ;  /* 0x0000cb0008087a24 */ /* 0x000fca00078e020d */
[----:B------:R-:W-:Y:S02]  /*3240*/  IADD3 R14, R8, c[0x0][0x32c], RZ ;  /* 0x0000cb00080e7a10 */ /* 0x000fe40007ffe0ff */
[----:B------:R-:W-:Y:S02]  /*3250*/  IMNMX R6, R6, R8, !PT ;  /* 0x0000000806067217 */ /* 0x000fe40007800200 */
[----:B------:R-:W-:Y:S02]  /*3260*/  IMNMX R7, R7, R14, PT ;  /* 0x0000000e07077217 */ /* 0x000fe40003800200 */
.L_x_466:
[C---:B------:R-:W-:Y:S01]  /*3270*/  ISETP.GE.AND P0, PT, R24.reuse, 0x9, PT ;  /* 0x000000091800780c */ /* 0x040fe20003f06270 */
[----:B------:R-:W1:Y:S01]  /*3280*/  SHFL.IDX PT, R8, R9, 0x2, 0x1c1f ;  /* 0x005c1f0009087f89 */ /* 0x000e6200000e0000 */
[----:B------:R-:W-:Y:S02]  /*3290*/  ISETP.GE.AND P1, PT, R24, 0x2, PT ;  /* 0x000000021800780c */ /* 0x000fe40003f26270 */
[----:B------:R-:W-:Y:S02]  /*32a0*/  P2R R31, PR, RZ, 0x1 ;  /* 0x00000001ff1f7803 */ /* 0x000fe40000000000 */
[----:B------:R-:W-:-:S02]  /*32b0*/  ISETP.GT.AND P0, PT, R3, 0x8, !P0 ;  /* 0x000000080300780c */ /* 0x000fc40004704270 */
[----:B------:R-:W-:Y:S02]  /*32c0*/  P2R R32, PR, RZ, 0x2 ;  /* 0x00000002ff207803 */ /* 0x000fe40000000000 */
[----:B------:R-:W-:Y:S02]  /*32d0*/  ISETP.LT.OR P0, PT, R5, 0x9, P0 ;  /* 0x000000090500780c */ /* 0x000fe40000701670 */
[----:B------:R-:W-:Y:S02]  /*32e0*/  ISETP.GT.AND P1, PT, R3, 0x1, !P1 ;  /* 0x000000010300780c */ /* 0x000fe40004f24270 */
[----:B------:R-:W-:Y:S02]  /*32f0*/  ISETP.GE.AND P2, PT, R24, 0x11, PT ;  /* 0x000000111800780c */ /* 0x000fe40003f46270 */
[----:B------:R-:W-:Y:S02]  /*3300*/  FSEL R38, R92, -INF , !P0 ;  /* 0xff8000005c267808 */ /* 0x000fe40004000000 */
[----:B------:R-:W-:-:S02]  /*3310*/  ISETP.LT.OR P1, PT, R5, 0x2, P1 ;  /* 0x000000020500780c */ /* 0x000fc40000f21670 */
[----:B------:R-:W-:Y:S02]  /*3320*/  ISETP.GT.AND P0, PT, R3, 0x10, !P2 ;  /* 0x000000100300780c */ /* 0x000fe40005704270 */
[----:B------:R-:W-:Y:S02]  /*3330*/  ISETP.GE.AND P3, PT, R24, 0xa, PT ;  /* 0x0000000a1800780c */ /* 0x000fe40003f66270 */
[----:B------:R-:W-:Y:S02]  /*3340*/  FSEL R36, R97, -INF , !P1 ;  /* 0xff80000061247808 */ /* 0x000fe40004800000 */
[----:B------:R-:W-:Y:S02]  /*3350*/  P2R R29, PR, RZ, 0x4 ;  /* 0x00000004ff1d7803 */ /* 0x000fe40000000000 */
[----:B------:R-:W-:Y:S02]  /*3360*/  ISETP.LT.OR P0, PT, R5, 0x11, P0 ;  /* 0x000000110500780c */ /* 0x000fe40000701670 */
[----:B------:R-:W-:-:S02]  /*3370*/  ISETP.GT.AND P1, PT, R3, 0x9, !P3 ;  /* 0x000000090300780c */ /* 0x000fc40005f24270 */
[----:B------:R-:W-:Y:S02]  /*3380*/  ISETP.GE.AND P2, PT, R24, 0x12, PT ;  /* 0x000000121800780c */ /* 0x000fe40003f46270 */
[----:B------:R-:W-:Y:S02]  /*3390*/  FSEL R42, R88, -INF , !P0 ;  /* 0xff800000582a7808 */ /* 0x000fe40004000000 */
[----:B------:R-:W-:Y:S02]  /*33a0*/  ISETP.LT.OR P1, PT, R5, 0xa, P1 ;  /* 0x0000000a0500780c */ /* 0x000fe40000f21670 */
[----:B------:R-:W-:Y:S02]  /*33b0*/  ISETP.GT.AND P0, PT, R3, 0x11, !P2 ;  /* 0x000000110300780c */ /* 0x000fe40005704270 */
[----:B------:R-:W-:Y:S02]  /*33c0*/  FSEL R39, R93, -INF , !P1 ;  /* 0xff8000005d277808 */ /* 0x000fe40004800000 */
[----:B------:R-:W-:-:S02]  /*33d0*/  ISETP.LT.OR P0, PT, R5, 0x12, P0 ;  /* 0x000000120500780c */ /* 0x000fc40000701670 */
[C---:B------:R-:W-:Y:S02]  /*33e0*/  ISETP.GE.AND P1, PT, R24.reuse, 0x19, PT ;  /* 0x000000191800780c */ /* 0x040fe40003f26270 */
[----:B------:R-:W-:Y:S02]  /*33f0*/  FSEL R43, R89, -INF , !P0 ;  /* 0xff800000592b7808 */ /* 0x000fe40004000000 */
[----:B------:R-:W-:Y:S02]  /*3400*/  ISETP.GT.AND P0, PT, R3, 0x18, !P1 ;  /* 0x000000180300780c */ /* 0x000fe40004f04270 */
[----:B------:R-:W-:Y:S02]  /*3410*/  P2R R27, PR, RZ, 0x2 ;  /* 0x00000002ff1b7803 */ /* 0x000fe40000000000 */
[----:B------:R-:W-:Y:S02]  /*3420*/  ISETP.LT.OR P0, PT, R5, 0x19, P0 ;  /* 0x000000190500780c */ /* 0x000fe40000701670 */
[----:B------:R-:W-:-:S02]  /*3430*/  ISETP.GE.AND P1, PT, R24, 0x1a, PT ;  /* 0x0000001a1800780c */ /* 0x000fc40003f26270 */
[----:B------:R-:W-:Y:S02]  /*3440*/  FSEL R44, R80, -INF , !P0 ;  /* 0xff800000502c7808 */ /* 0x000fe40004000000 */
[----:B------:R-:W-:Y:S02]  /*3450*/  ISETP.GT.AND P0, PT, R3, 0x19, !P1 ;  /* 0x000000190300780c */ /* 0x000fe40004f04270 */
[----:B------:R-:W-:Y:S02]  /*3460*/  P2R R26, PR, RZ, 0x2 ;  /* 0x00000002ff1a7803 */ /* 0x000fe40000000000 */
[----:B------:R-:W-:Y:S02]  /*3470*/  ISETP.LT.OR P0, PT, R5, 0x1a, P0 ;  /* 0x0000001a0500780c */ /* 0x000fe40000701670 */
[----:B------:R-:W-:Y:S02]  /*3480*/  ISETP.GE.AND P1, PT, R24, 0x21, PT ;  /* 0x000000211800780c */ /* 0x000fe40003f26270 */
[----:B------:R-:W-:-:S02]  /*3490*/  FSEL R46, R81, -INF , !P0 ;  /* 0xff800000512e7808 */ /* 0x000fc40004000000 */
[----:B------:R-:W-:Y:S02]  /*34a0*/  ISETP.GT.AND P0, PT, R3, 0x20, !P1 ;  /* 0x000000200300780c */ /* 0x000fe40004f04270 */
[----:B------:R-:W-:Y:S02]  /*34b0*/  P2R R25, PR, RZ, 0x2 ;  /* 0x00000002ff197803 */ /* 0x000fe40000000000 */
[----:B------:R-:W-:Y:S02]  /*34c0*/  ISETP.LT.OR P0, PT, R5, 0x21, P0 ;  /* 0x000000210500780c */ /* 0x000fe40000701670 */
[----:B------:R-:W-:Y:S02]  /*34d0*/  ISETP.GE.AND P1, PT, R24, 0x22, PT ;  /* 0x000000221800780c */ /* 0x000fe40003f26270 */
[----:B------:R-:W-:Y:S02]  /*34e0*/  FSEL R84, R76, -INF , !P0 ;  /* 0xff8000004c547808 */ /* 0x000fe40004000000 */
[----:B------:R-:W-:-:S02]  /*34f0*/  ISETP.GT.AND P0, PT, R3, 0x21, !P1 ;  /* 0x000000210300780c */ /* 0x000fc40004f04270 */
[----:B------:R-:W-:Y:S02]  /*3500*/  P2R R23, PR, RZ, 0x2 ;  /* 0x00000002ff177803 */ /* 0x000fe40000000000 */
[----:B------:R-:W-:Y:S02]  /*3510*/  ISETP.LT.OR P0, PT, R5, 0x22, P0 ;  /* 0x000000220500780c */ /* 0x000fe40000701670 */
[----:B------:R-:W-:Y:S02]  /*3520*/  ISETP.GE.AND P1, PT, R24, 0x29, PT ;  /* 0x000000291800780c */ /* 0x000fe40003f26270 */
[----:B------:R-:W-:Y:S02]  /*3530*/  FSEL R86, R77, -INF , !P0 ;  /* 0xff8000004d567808 */ /* 0x000fe40004000000 */
[----:B------:R-:W-:Y:S02]  /*3540*/  ISETP.GT.AND P0, PT, R3, 0x28, !P1 ;  /* 0x000000280300780c */ /* 0x000fe40004f04270 */
[----:B------:R-:W-:-:S02]  /*3550*/  P2R R22, PR, RZ, 0x2 ;  /* 0x00000002ff167803 */ /* 0x000fc40000000000 */
[----:B------:R-:W-:Y:S02]  /*3560*/  ISETP.LT.OR P0, PT, R5, 0x29, P0 ;  /* 0x000000290500780c */ /* 0x000fe40000701670 */
[----:B------:R-:W-:Y:S02]  /*3570*/  ISETP.GE.AND P1, PT, R24, 0x2a, PT ;  /* 0x0000002a1800780c */ /* 0x000fe40003f26270 */
[----:B------:R-:W-:Y:S02]  /*3580*/  FSEL R89, R72, -INF , !P0 ;  /* 0xff80000048597808 */ /* 0x000fe40004000000 */
[----:B------:R-:W-:Y:S02]  /*3590*/  ISETP.GT.AND P0, PT, R3, 0x29, !P1 ;  /* 0x000000290300780c */ /* 0x000fe40004f04270 */
[----:B------:R-:W-:Y:S02]  /*35a0*/  P2R R21, PR, RZ, 0x2 ;  /* 0x00000002ff157803 */ /* 0x000fe40000000000 */
        /* <DEDUP_REMOVED lines=9> */
[C---:B------:R-:W-:Y:S02]  /*3640*/  ISETP.GE.AND P5, PT, R24.reuse, 0x39, PT ;  /* 0x000000391800780c */ /* 0x040fe40003fa6270 */
        /* <DEDUP_REMOVED lines=20> */
[----:B------:R-:W-:-:S04]  /*3790*/  ISETP.LT.OR P0, PT, R5, 0x42, P0 ;  /* 0x000000420500780c */ /* 0x000fc80000701670 */
[----:B------:R-:W-:Y:S02]  /*37a0*/  FSEL R170, R61, -INF , !P0 ;  /* 0xff8000003daa7808 */ /* 0x000fe40004000000 */
[----:B------:R-:W-:Y:S02]  /*37b0*/  ISETP.GT.AND P0, PT, R3, 0x48, !P1 ;  /* 0x000000480300780c */ /* 0x000fe40004f04270 */
[----:B------:R-:W-:Y:S02]  /*37c0*/  ISETP.GE.AND P1, PT, R24, 0x4a, PT ;  /* 0x0000004a1800780c */ /* 0x000fe40003f26270 */
[----:B------:R-:W-:Y:S02]  /*37d0*/  ISETP.LT.OR P0, PT, R5, 0x49, P0 ;  /* 0x000000490500780c */ /* 0x000fe40000701670 */
[----:B------:R-:W-:Y:S02]  /*37e0*/  P2R R17, PR, RZ, 0x2 ;  /* 0x00000002ff117803 */ /* 0x000fe40000000000 */
[----:B------:R-:W-:-:S02]  /*37f0*/  FSEL R178, R56, -INF , !P0 ;  /* 0xff80000038b27808 */ /* 0x000fc40004000000 */
[----:B------:R-:W-:Y:S02]  /*3800*/  ISETP.GT.AND P0, PT, R3, 0x49, !P1 ;  /* 0x000000490300780c */ /* 0x000fe40004f04270 */
[----:B------:R-:W-:Y:S02]  /*3810*/  ISETP.GE.AND P1, PT, R24, 0x51, PT ;  /* 0x000000511800780c */ /* 0x000fe40003f26270 */
[----:B------:R-:W-:Y:S02]  /*3820*/  ISETP.LT.OR P0, PT, R5, 0x4a, P0 ;  /* 0x0000004a0500780c */ /* 0x000fe40000701670 */
[----:B------:R-:W-:Y:S02]  /*3830*/  P2R R16, PR, RZ, 0x2 ;  /* 0x00000002ff107803 */ /* 0x000fe40000000000 */
[----:B------:R-:W-:Y:S02]  /*3840*/  FSEL R184, R57, -INF , !P0 ;  /* 0xff80000039b87808 */ /* 0x000fe40004000000 */
[----:B------:R-:W-:-:S02]  /*3850*/  ISETP.GT.AND P0, PT, R3, 0x50, !P1 ;  /* 0x000000500300780c */ /* 0x000fc40004f04270 */
[----:B------:R-:W-:Y:S02]  /*3860*/  ISETP.GE.AND P1, PT, R24, 0x52, PT ;  /* 0x000000521800780c */ /* 0x000fe40003f26270 */
[----:B------:R-:W-:Y:S02]  /*3870*/  ISETP.LT.OR P0, PT, R5, 0x51, P0 ;  /* 0x000000510500780c */ /* 0x000fe40000701670 */
[----:B------:R-:W-:Y:S02]  /*3880*/  P2R R15, PR, RZ, 0x2 ;  /* 0x00000002ff0f7803 */ /* 0x000fe40000000000 */
[----:B------:R-:W-:Y:S02]  /*3890*/  FSEL R185, R52, -INF , !P0 ;  /* 0xff80000034b97808 */ /* 0x000fe40004000000 */
[----:B------:R-:W-:Y:S02]  /*38a0*/  ISETP.GT.AND P0, PT, R3, 0x51, !P1 ;  /* 0x000000510300780c */ /* 0x000fe40004f04270 */
[----:B------:R-:W-:-:S02]  /*38b0*/  ISETP.GE.AND P1, PT, R24, 0x59, PT ;  /* 0x000000591800780c */ /* 0x000fc40003f26270 */
[----:B------:R-:W-:Y:S02]  /*38c0*/  ISETP.LT.OR P0, PT, R5, 0x52, P0 ;  /* 0x000000520500780c */ /* 0x000fe40000701670 */
[----:B------:R-:W-:Y:S02]  /*38d0*/  P2R R14, PR, RZ, 0x2 ;  /* 0x00000002ff0e7803 */ /* 0x000fe40000000000 */
[----:B------:R-:W-:Y:S02]  /*38e0*/  FSEL R186, R53, -INF , !P0 ;  /* 0xff80000035ba7808 */ /* 0x000fe40004000000 */
[----:B------:R-:W-:Y:S02]  /*38f0*/  ISETP.GT.AND P0, PT, R3, 0x58, !P1 ;  /* 0x000000580300780c */ /* 0x000fe40004f04270 */
[----:B------:R-:W-:Y:S02]  /*3900*/  ISETP.GE.AND P1, PT, R24, 0x1, PT ;  /* 0x000000011800780c */ /* 0x000fe40003f26270 */
[----:B------:R-:W-:-:S04]  /*3910*/  ISETP.LT.OR P0, PT, R5, 0x59, P0 ;  /* 0x000000590500780c */ /* 0x000fc80000701670 */
[----:B------:R-:W-:Y:S02]  /*3920*/  FSEL R194, R48, -INF , !P0 ;  /* 0xff80000030c27808 */ /* 0x000fe40004000000 */
[----:B------:R-:W-:-:S04]  /*3930*/  ISETP.GT.AND P0, PT, R3, RZ, !P1 ;  /* 0x000000ff0300720c */ /* 0x000fc80004f04270 */
[----:B------:R-:W-:-:S04]  /*3940*/  ISETP.LT.OR P0, PT, R5, 0x1, P0 ;  /* 0x000000010500780c */ /* 0x000fc80000701670 */
[----:B------:R-:W-:Y:S02]  /*3950*/  FSEL R35, R96, -INF , !P0 ;  /* 0xff80000060237808 */ /* 0x000fe40004000000 */
[----:B------:R-:W-:-:S04]  /*3960*/  ISETP.GE.AND P0, PT, R24, 0x5a, PT ;  /* 0x0000005a1800780c */ /* 0x000fc80003f06270 */
[----:B------:R-:W-:Y:S02]  /*3970*/  P2R R24, PR, RZ, 0x1 ;  /* 0x00000001ff187803 */ /* 0x000fe40000000000 */
[----:B------:R-:W-:Y:S01]  /*3980*/  ISETP.GT.AND P0, PT, R3, 0x59, !P0 ;  /* 0x000000590300780c */ /* 0x000fe20004704270 */
[----:B-1----:R-:W-:-:S03]  /*3990*/  IMAD.IADD R3, R12, 0x1, R8 ;  /* 0x000000010c037824 */ /* 0x002fc600078e0208 */
[----:B------:R-:W-:Y:S01]  /*39a0*/  ISETP.LT.OR P0, PT, R5, 0x5a, P0 ;  /* 0x0000005a0500780c */ /* 0x000fe20000701670 */
[----:B------:R-:W-:-:S03]  /*39b0*/  IMAD.IADD R5, R10, 0x1, R8 ;  /* 0x000000010a057824 */ /* 0x000fc600078e0208 */
[----:B------:R-:W-:Y:S02]  /*39c0*/  FSEL R196, R49, -INF , !P0 ;  /* 0xff80000031c47808 */ /* 0x000fe40004000000 */
[----:B------:R-:W-:Y:S02]  /*39d0*/  PLOP3.LUT P0, PT, PT, PT, UP1, 0x40, 0x0 ;  /* 0x000000000000781c */ /* 0x000fe40003f0e818 */
[----:B------:R-:W-:-:S11]  /*39e0*/  IMNMX R5, R5, R11, PT ;  /* 0x0000000b05057217 */ /* 0x000fd60003800200 */
        /* <DEDUP_REMOVED lines=13> */
.L_x_472:
[----:B------:R-:W-:-:S04]  /*3ac0*/  MOV R33, c[0x0][0x32c] ;  /* 0x0000cb0000217a02 */ /* 0x000fc80000000f00 */
[----:B------:R-:W-:-:S13]  /*3ad0*/  ISETP.NE.AND P0, PT, R33, 0x1, PT ;  /* 0x000000012100780c */ /* 0x000fda0003f05270 */
[----:B------:R-:W-:-:S05]  /*3ae0*/  @P0 IMAD.HI.U32 R33, R8, c[0x0][0x330], RZ ;  /* 0x0000cc0008210a27 */ /* 0x000fca00078e00ff */
[----:B------:R-:W-:Y:S02]  /*3af0*/  @P0 SHF.R.U32.HI R8, RZ, c[0x0][0x334], R33 ;  /* 0x0000cd00ff080a19 */ /* 0x000fe40000011621 */
.L_x_473:
[----:B------:R-:W-:Y:S05]  /*3b00*/  BSYNC B0 ;  /* 0x0000000000007941 */ /* 0x000fea0003800000 */
.L_x_471:
[----:B------:R-:W-:-:S05]  /*3b10*/  IMAD R8, R8, c[0x0][0x32c], R13 ;  /* 0x0000cb0008087a24 */ /* 0x000fca00078e020d */
[----:B------:R-:W-:Y:S02]  /*3b20*/  IADD3 R33, R8, c[0x0][0x32c], RZ ;  /* 0x0000cb0008217a10 */ /* 0x000fe40007ffe0ff */
[----:B------:R-:W-:Y:S02]  /*3b30*/  IMNMX R3, R3, R8, !PT ;  /* 0x0000000803037217 */ /* 0x000fe40007800200 */
[----:B------:R-:W-:Y:S02]  /*3b40*/  IMNMX R5, R5, R33, PT ;  /* 0x0000002105057217 */ /* 0x000fe40003800200 */
.L_x_470:
[----:B------:R-:W-:Y:S02]  /*3b50*/  ISETP.NE.AND P0, PT, R31, RZ, PT ;  /* 0x000000ff1f00720c */ /* 0x000fe40003f05270 */
[----:B------:R-:W-:Y:S02]  /*3b60*/  P2R R33, PR, RZ, 0x20 ;  /* 0x00000020ff217803 */ /* 0x000fe40000000000 */
[----:B------:R-:W-:Y:S02]  /*3b70*/  ISETP.GT.AND P0, PT, R6, 0x8, !P0 ;  /* 0x000000080600780c */ /* 0x000fe40004704270 */
[----:B------:R-:W-:-:S02]  /*3b80*/  P2R R8, PR, RZ, 0x40 ;  /* 0x00000040ff087803 */ /* 0x000fc40000000000 */
[----:B------:R-:W-:Y:S02]  /*3b90*/  ISETP.LT.OR P0, PT, R7, 0x9, P0 ;  /* 0x000000090700780c */ /* 0x000fe40000701670 */
[----:B------:R-:W-:Y:S02]  /*3ba0*/  ISETP.NE.AND P6, PT, R24, RZ, PT ;  /* 0x000000ff1800720c */ /* 0x000fe40003fc5270 */
[----:B------:R-:W-:Y:S02]  /*3bb0*/  FSEL R40, R94, -INF , !P0 ;  /* 0xff8000005e287808 */ /* 0x000fe40004000000 */
[----:B------:R-:W-:-:S04]  /*3bc0*/  ISETP.NE.AND P0, PT, R30, RZ, PT ;  /* 0x000000ff1e00720c */ /* 0x000fc80003f05270 */
[----:B------:R-:W-:-:S04]  /*3bd0*/  ISETP.GT.AND P0, PT, R6, 0x9, !P0 ;  /* 0x000000090600780c */ /* 0x000fc80004704270 */
[----:B------:R-:W-:-:S04]  /*3be0*/  ISETP.LT.OR P0, PT, R7, 0xa, P0 ;  /* 0x0000000a0700780c */ /* 0x000fc80000701670 */
        /* <DEDUP_REMOVED lines=41> */
[----:B------:R-:W-:Y:S02]  /*3e80*/  ISETP.GT.AND P0, PT, R6, 0x38, !P5 ;  /* 0x000000380600780c */ /* 0x000fe40006f04270 */
[----:B------:R-:W-:Y:S02]  /*3e90*/  ISETP.NE.AND P5, PT, R32, RZ, PT ;  /* 0x000000ff2000720c */ /* 0x000fe40003fa5270 */
[----:B------:R-:W-:-:S04]  /*3ea0*/  ISETP.LT.OR P0, PT, R7, 0x39, P0 ;  /* 0x000000390700780c */ /* 0x000fc80000701670 */
[----:B------:R-:W-:Y:S02]  /*3eb0*/  FSEL R160, R66, -INF , !P0 ;  /* 0xff80000042a07808 */ /* 0x000fe40004000000 */
[----:B------:R-:W-:-:S04]  /*3ec0*/  ISETP.GT.AND P0, PT, R6, 0x39, !P4 ;  /* 0x000000390600780c */ /* 0x000fc80006704270 */
        /* <DEDUP_REMOVED lines=24> */
[----:B------:R-:W-:-:S04]  /*4050*/  ISETP.GT.AND P0, PT, R6, 0x1, !P5 ;  /* 0x000000010600780c */ /* 0x000fc80006f04270 */
[----:B------:R-:W-:-:S04]  /*4060*/  ISETP.LT.OR P0, PT, R7, 0x2, P0 ;  /* 0x000000020700780c */ /* 0x000fc80000701670 */
[----:B------:R-:W-:Y:S02]  /*4070*/  FSEL R37, R99, -INF , !P0 ;  /* 0xff80000063257808 */ /* 0x000fe40004000000 */
[----:B------:R-:W-:-:S04]  /*4080*/  ISETP.GT.AND P0, PT, R6, RZ, !P1 ;  /* 0x000000ff0600720c */ /* 0x000fc80004f04270 */
[----:B------:R-:W-:-:S04]  /*4090*/  ISETP.LT.OR P0, PT, R7, 0x1, P0 ;  /* 0x000000010700780c */ /* 0x000fc80000701670 */
[----:B------:R-:W-:Y:S02]  /*40a0*/  FSEL R34, R98, -INF , !P0 ;  /* 0xff80000062227808 */ /* 0x000fe40004000000 */
[----:B------:R-:W-:-:S04]  /*40b0*/  ISETP.NE.AND P0, PT, R14, RZ, PT ;  /* 0x000000ff0e00720c */ /* 0x000fc80003f05270 */
[----:B------:R-:W-:-:S04]  /*40c0*/  ISETP.GT.AND P0, PT, R6, 0x58, !P0 ;  /* 0x000000580600780c */ /* 0x000fc80004704270 */
[----:B------:R-:W-:-:S04]  /*40d0*/  ISETP.LT.OR P0, PT, R7, 0x59, P0 ;  /* 0x000000590700780c */ /* 0x000fc80000701670 */
[----:B------:R-:W-:Y:S02]  /*40e0*/  FSEL R191, R50, -INF , !P0 ;  /* 0xff80000032bf7808 */ /* 0x000fe40004000000 */
[----:B------:R-:W-:Y:S02]  /*40f0*/  ISETP.GT.AND P0, PT, R6, 0x59, !P6 ;  /* 0x000000590600780c */ /* 0x000fe40007704270 */
[----:B------:R-:W1:Y:S02]  /*4100*/  SHFL.IDX PT, R6, R9, 0x3, 0x1c1f ;  /* 0x007c1f0009067f89 */ /* 0x000e6400000e0000 */
[----:B------:R-:W-:-:S04]  /*4110*/  ISETP.LT.OR P0, PT, R7, 0x5a, P0 ;  /* 0x0000005a0700780c */ /* 0x000fc80000701670 */
[----:B------:R-:W-:Y:S02]  /*4120*/  FSEL R193, R51, -INF , !P0 ;  /* 0xff80000033c17808 */ /* 0x000fe40004000000 */
[----:B------:R-:W-:-:S04]  /*4130*/  ISETP.GT.AND P0, PT, R3, RZ, !P1 ;  /* 0x000000ff0300720c */ /* 0x000fc80004f04270 */
[----:B------:R-:W-:-:S04]  /*4140*/  ISETP.LT.OR P0, PT, R5, 0x1, P0 ;  /* 0x000000010500780c */ /* 0x000fc80000701670 */
[----:B------:R-:W-:Y:S02]  /*4150*/  FSEL R102, R164, -INF , !P0 ;  /* 0xff800000a4667808 */ /* 0x000fe40004000000 */
[----:B------:R-:W-:Y:S02]  /*4160*/  ISETP.GT.AND P0, PT, R3, 0x1, !P5 ;  /* 0x000000010300780c */ /* 0x000fe40006f04270 */
[----:B------:R-:W-:Y:S02]  /*4170*/  ISETP.NE.AND P5, PT, R33, RZ, PT ;  /* 0x000000ff2100720c */ /* 0x000fe40003fa5270 */
        /* <DEDUP_REMOVED lines=82> */
[----:B------:R-:W-:Y:S01]  /*46a0*/  ISETP.GT.AND P0, PT, R3, 0x59, !P6 ;  /* 0x000000590300780c */ /* 0x000fe20007704270 */
[--C-:B-1----:R-:W-:Y:S01]  /*46b0*/  IMAD.IADD R3, R12, 0x1, R6.reuse ;  /* 0x000000010c037824 */ /* 0x102fe200078e0206 */
[----:B------:R-:W-:Y:S02]  /*46c0*/  ISETP.NE.AND P6, PT, R8, RZ, PT ;  /* 0x000000ff0800720c */ /* 0x000fe40003fc5270 */
        /* <DEDUP_REMOVED lines=18> */
.L_x_476:
[----:B------:R-:W-:-:S04]  /*47f0*/  MOV R7, c[0x0][0x32c] ;  /* 0x0000cb0000077a02 */ /* 0x000fc80000000f00 */
[----:B------:R-:W-:-:S13]  /*4800*/  ISETP.NE.AND P0, PT, R7, 0x1, PT ;  /* 0x000000010700780c */ /* 0x000fda0003f05270 */
[----:B------:R-:W-:-:S05]  /*4810*/  @P0 IMAD.HI.U32 R7, R6, c[0x0][0x330], RZ ;  /* 0x0000cc0006070a27 */ /* 0x000fca00078e00ff */
[----:B------:R-:W-:Y:S02]  /*4820*/  @P0 SHF.R.U32.HI R6, RZ, c[0x0][0x334], R7 ;  /* 0x0000cd00ff060a19 */ /* 0x000fe40000011607 */
.L_x_477:
[----:B------:R-:W-:Y:S05]  /*4830*/  BSYNC B0 ;  /* 0x0000000000007941 */ /* 0x000fea0003800000 */
.L_x_475:
[----:B------:R-:W-:-:S05]  /*4840*/  IMAD R6, R6, c[0x0][0x32c], R13 ;  /* 0x0000cb0006067a24 */ /* 0x000fca00078e020d */
[----:B------:R-:W-:Y:S02]  /*4850*/  IADD3 R7, R6, c[0x0][0x32c], RZ ;  /* 0x0000cb0006077a10 */ /* 0x000fe40007ffe0ff */
[----:B------:R-:W-:Y:S02]  /*4860*/  IMNMX R3, R3, R6, !PT ;  /* 0x0000000603037217 */ /* 0x000fe40007800200 */
[----:B------:R-:W-:Y:S02]  /*4870*/  IMNMX R5, R5, R7, PT ;  /* 0x0000000705057217 */ /* 0x000fe40003800200 */
.L_x_474:
[----:B------:R-:W-:Y:S01]  /*4880*/  ISETP.NE.AND P0, PT, R31, RZ, PT ;  /* 0x000000ff1f00720c */ /* 0x000fe20003f05270 */
[----:B------:R-:W-:Y:S01]  /*4890*/  IMAD.SHL.U32 R213, R0, 0x2, RZ ;  /* 0x0000000200d57824 */ /* 0x000fe200078e00ff */
[----:B------:R-:W-:Y:S01]  /*48a0*/  P2R R12, PR, RZ, 0x40 ;  /* 0x00000040ff0c7803 */ /* 0x000fe20000000000 */
[----:B------:R-:W-:Y:S01]  /*48b0*/  ULDC.64 UR4, c[0x0][0x2c8] ;  /* 0x0000b20000047ab9 */ /* 0x000fe20000000a00 */
[----:B------:R-:W-:Y:S01]  /*48c0*/  ISETP.GT.AND P0, PT, R3, 0x8, !P0 ;  /* 0x000000080300780c */ /* 0x000fe20004704270 */
[--C-:B------:R-:W-:Y:S01]  /*48d0*/  IMAD R214, R4, 0x2, R213.reuse ;  /* 0x0000000204d67824 */ /* 0x100fe200078e02d5 */
[----:B------:R-:W-:Y:S01]  /*48e0*/  ISETP.NE.AND P6, PT, R26, RZ, PT ;  /* 0x000000ff1a00720c */ /* 0x000fe20003fc5270 */
[C---:B------:R-:W-:Y:S01]  /*48f0*/  IMAD R216, R2.reuse, 0x2, R213 ;  /* 0x0000000202d87824 */ /* 0x040fe200078e02d5 */
[----:B------:R-:W-:Y:S01]  /*4900*/  ISETP.LT.OR P0, PT, R5, 0x9, P0 ;  /* 0x000000090500780c */ /* 0x000fe20000701670 */
[----:B------:R-:W-:Y:S01]  /*4910*/  IMAD R215, R2, 0x2, R214 ;  /* 0x0000000202d77824 */ /* 0x000fe200078e02d6 */
[----:B------:R-:W-:Y:S01]  /*4920*/  FMNMX.FTZ R133, R34, R37, !PT ;  /* 0x0000002522857209 */ /* 0x000fe20007810000 */
[----:B------:R-:W-:Y:S01]  /*4930*/  LDSM.16.MT88.4 R64, [R213+0x100] ;  /* 0x00010000d540783b */ /* 0x000fe20000004200 */
[----:B------:R-:W-:Y:S01]  /*4940*/  FSEL R104, R142, -INF , !P0 ;  /* 0xff8000008e687808 */ /* 0x000fe20004000000 */
[----:B------:R-:W-:Y:S01]  /*4950*/  UIMAD.WIDE.U32 UR14, UR7, UR4, URZ ;  /* 0x00000004070e72a5 */ /* 0x000fe2000f8e003f */
[----:B------:R-:W-:Y:S01]  /*4960*/  ISETP.NE.AND P0, PT, R30, RZ, PT ;  /* 0x000000ff1e00720c */ /* 0x000fe20003f05270 */
[----:B------:R-:W-:Y:S01]  /*4970*/  LDSM.16.MT88.4 R68, [R216+0x100] ;  /* 0x00010000d844783b */ /* 0x000fe20000004200 */
[----:B------:R-:W-:Y:S01]  /*4980*/  FMNMX.FTZ R133, R40, R133, !PT ;  /* 0x0000008528857209 */ /* 0x000fe20007810000 */
[----:B------:R-:W-:Y:S01]  /*4990*/  @UP2 USHF.R.U32.HI UR7, URZ, UR5, UR15 ;  /* 0x000000053f072299 */ /* 0x000fe2000801160f */
[----:B------:R-:W-:Y:S01]  /*49a0*/  ISETP.GT.AND P0, PT, R3, 0x9, !P0 ;  /* 0x000000090300780c */ /* 0x000fe20004704270 */
[----:B------:R-:W-:Y:S01]  /*49b0*/  LDSM.16.MT88.4 R76, [R214+0x100] ;  /* 0x00010000d64c783b */ /* 0x000fe20000004200 */
[----:B------:R-:W-:Y:S01]  /*49c0*/  FMNMX.FTZ R133, R41, R133, !PT ;  /* 0x0000008529857209 */ /* 0x000fe20007810000 */
[----:B------:R-:W-:Y:S01]  /*49d0*/  UIADD3 UR4, UR6, UR7, URZ ;  /* 0x0000000706047290 */ /* 0x000fe2000fffe03f */
[----:B------:R-:W-:Y:S01]  /*49e0*/  ISETP.LT.OR P0, PT, R5, 0xa, P0 ;  /* 0x0000000a0500780c */ /* 0x000fe20000701670 */
[----:B------:R-:W-:Y:S01]  /*49f0*/  LDSM.16.MT88.4 R80, [R215+0x100] ;  /* 0x00010000d750783b */ /* 0x000fe20000004200 */
[----:B------:R-:W-:Y:S01]  /*4a00*/  FMNMX.FTZ R133, R45, R133, !PT ;  /* 0x000000852d857209 */ /* 0x000fe20007810000 */
[----:B------:R-:W-:Y:S01]  /*4a10*/  ULDC UR7, c[0x0][0x328] ;  /* 0x0000ca0000077ab9 */ /* 0x000fe20000000800 */
[----:B------:R-:W-:Y:S01]  /*4a20*/  FSEL R105, R143, -INF , !P0 ;  /* 0xff8000008f697808 */ /* 0x000fe20004000000 */
[----:B------:R-:W-:Y:S01]  /*4a30*/  LDSM.16.MT88.4 R56, [R213+0x900] ;  /* 0x00090000d538783b */ /* 0x000fe20000004200 */
[----:B------:R-:W-:Y:S01]  /*4a40*/  ISETP.NE.AND P0, PT, R29, RZ, PT ;  /* 0x000000ff1d00720c */ /* 0x000fe20003f05270 */
[----:B------:R-:W-:Y:S01]  /*4a50*/  UIADD3 UR7, UR4, UR7, URZ ;  /* 0x0000000704077290 */ /* 0x000fe2000fffe03f */
[----:B------:R-:W-:Y:S01]  /*4a60*/  FMNMX.FTZ R133, R47, R133, !PT ;  /* 0x000000852f857209 */ /* 0x000fe20007810000 */
[----:B------:R-:W-:Y:S01]  /*4a70*/  LDSM.16.MT88.4 R52, [R216+0x900] ;  /* 0x00090000d834783b */ /* 0x000fe20000004200 */
[----:B------:R-:W-:-:S02]  /*4a80*/  ISETP.GT.AND P0, PT, R3, 0x10, !P0 ;  /* 0x000000100300780c */ /* 0x000fc40004704270 */
[----:B------:R-:W-:Y:S01]  /*4a90*/  FMNMX.FTZ R133, R48, R133, !PT ;  /* 0x0000008530857209 */ /* 0x000fe20007810000 */
[----:B------:R-:W-:Y:S01]  /*4aa0*/  LDSM.16.MT88.4 R60, [R214+0x900] ;  /* 0x00090000d63c783b */ /* 0x000fe20000004200 */
[----:B------:R-:W-:Y:S02]  /*4ab0*/  ISETP.LT.OR P0, PT, R5, 0x11, P0 ;  /* 0x000000110500780c */ /* 0x000fe40000701670 */
[----:B------:R-:W-:Y:S01]  /*4ac0*/  FMNMX.FTZ R133, R49, R133, !PT ;  /* 0x0000008531857209 */ /* 0x000fe20007810000 */
[----:B------:R-:W-:Y:S01]  /*4ad0*/  LDSM.16.MT88.4 R72, [R215+0x900] ;  /* 0x00090000d748783b */ /* 0x000fe20000004200 */
[----:B------:R-:W-:Y:S02]  /*4ae0*/  FSEL R116, R158, -INF , !P0 ;  /* 0xff8000009e747808 */ /* 0x000fe40004000000 */
[----:B------:R-:W-:Y:S01]  /*4af0*/  ISETP.NE.AND P0, PT, R28, RZ, PT ;  /* 0x000000ff1c00720c */ /* 0x000fe20003f05270 */
[----:B------:R-:W-:Y:S01]  /*4b00*/  LDSM.16.MT88.4 R96, [R213+0x1100] ;  /* 0x00110000d560783b */ /* 0x000fe20000004200 */
[----:B------:R-:W-:-:S02]  /*4b10*/  FMNMX.FTZ R133, R85, R133, !PT ;  /* 0x0000008555857209 */ /* 0x000fc40007810000 */
[----:B------:R-:W-:Y:S02]  /*4b20*/  ISETP.GT.AND P0, PT, R3, 0x11, !P0 ;  /* 0x000000110300780c */ /* 0x000fe40004704270 */
[----:B------:R-:W-:Y:S02]  /*4b30*/  FMNMX.FTZ R133, R87, R133, !PT ;  /* 0x0000008557857209 */ /* 0x000fe40007810000 */
[----:B------:R-:W-:Y:S02]  /*4b40*/  ISETP.LT.OR P0, PT, R5, 0x12, P0 ;  /* 0x000000120500780c */ /* 0x000fe40000701670 */
[----:B------:R-:W-:Y:S02]  /*4b50*/  FMNMX.FTZ R133, R88, R133, !PT ;  /* 0x0000008558857209 */ /* 0x000fe40007810000 */
[----:B------:R-:W-:Y:S02]  /*4b60*/  FSEL R117, R159, -INF , !P0 ;  /* 0xff8000009f757808 */ /* 0x000fe40004000000 */
[----:B------:R-:W-:-:S02]  /*4b70*/  ISETP.NE.AND P0, PT, R27, RZ, PT ;  /* 0x000000ff1b00720c */ /* 0x000fc40003f05270 */
[----:B------:R-:W-:Y:S02]  /*4b80*/  FMNMX.FTZ R133, R90, R133, !PT ;  /* 0x000000855a857209 */ /* 0x000fe40007810000 */
[----:B------:R-:W-:Y:S02]  /*4b90*/  ISETP.GT.AND P0, PT, R3, 0x18, !P0 ;  /* 0x000000180300780c */ /* 0x000fe40004704270 */
[----:B------:R-:W-:Y:S02]  /*4ba0*/  FMNMX.FTZ R133, R122, R133, !PT ;  /* 0x000000857a857209 */ /* 0x000fe40007810000 */
[----:B------:R-:W-:Y:S02]  /*4bb0*/  ISETP.LT.OR P0, PT, R5, 0x19, P0 ;  /* 0x000000190500780c */ /* 0x000fe40000701670 */
[----:B------:R-:W-:Y:S02]  /*4bc0*/  FMNMX.FTZ R133, R161, R133, !PT ;  /* 0x00000085a1857209 */ /* 0x000fe40007810000 */
[----:B------:R-:W-:-:S02]  /*4bd0*/  FSEL R118, R138, -INF , !P0 ;  /* 0xff8000008a767808 */ /* 0x000fc40004000000 */
        /* <DEDUP_REMOVED lines=12> */
[----:B------:R-:W-:Y:S02]  /*4ca0*/  ISETP.NE.AND P0, PT, R23, RZ, PT ;  /* 0x000000ff1700720c */ /* 0x000fe40003f05270 */
[----:B------:R-:W-:Y:S02]  /*4cb0*/  FMNMX.FTZ R133, R179, R133, !PT ;  /* 0x00000085b3857209 */ /* 0x000fe40007810000 */
[----:B------:R-:W-:Y:S02]  /*4cc0*/  ISETP.GT.AND P0, PT, R3, 0x21, !P0 ;  /* 0x000000210300780c */ /* 0x000fe40004704270 */
[----:B------:R-:W-:Y:S02]  /*4cd0*/  FMNMX.FTZ R133, R187, R133, !PT ;  /* 0x00000085bb857209 */ /* 0x000fe40007810000 */
[----:B------:R-:W-:Y:S02]  /*4ce0*/  ISETP.LT.OR P0, PT, R5, 0x22, P0 ;  /* 0x000000220500780c */ /* 0x000fe40000701670 */
[----:B------:R-:W-:-:S02]  /*4cf0*/  FMNMX.FTZ R133, R190, R133, !PT ;  /* 0x00000085be857209 */ /* 0x000fc40007810000 */
[----:B------:R-:W-:Y:S02]  /*4d00*/  FSEL R128, R155, -INF , !P0 ;  /* 0xff8000009b807808 */ /* 0x000fe40004000000 */
[----:B------:R-:W-:Y:S02]  /*4d10*/  ISETP.NE.AND P0, PT, R22, RZ, PT ;  /* 0x000000ff1600720c */ /* 0x000fe40003f05270 */
[----:B------:R-:W-:Y:S02]  /*4d20*/  FMNMX.FTZ R133, R191, R133, !PT ;  /* 0x00000085bf857209 */ /* 0x000fe40007810000 */
[----:B------:R-:W-:Y:S02]  /*4d30*/  ISETP.GT.AND P0, PT, R3, 0x28, !P0 ;  /* 0x000000280300780c */ /* 0x000fe40004704270 */
[----:B------:R-:W-:Y:S02]  /*4d40*/  FMNMX.FTZ R133, R193, R133, !PT ;  /* 0x00000085c1857209 */ /* 0x000fe40007810000 */
[----:B------:R-:W-:-:S02]  /*4d50*/  ISETP.LT.OR P0, PT, R5, 0x29, P0 ;  /* 0x000000290500780c */ /* 0x000fc40000701670 */
[----:B------:R-:W-:Y:S02]  /*4d60*/  ISETP.NE.AND P6, PT, R32, RZ, PT ;  /* 0x000000ff2000720c */ /* 0x000fe40003fc5270 */
[----:B------:R-:W-:Y:S02]  /*4d70*/  FSEL R130, R130, -INF , !P0 ;  /* 0xff80000082827808 */ /* 0x000fe40004000000 */
[----:B------:R-:W-:Y:S02]  /*4d80*/  ISETP.NE.AND P0, PT, R21, RZ, PT ;  /* 0x000000ff1500720c */ /* 0x000fe40003f05270 */
[----:B------:R-:W-:Y:S02]  /*4d90*/  IADD3 R229, R229, -0x2, RZ ;  /* 0xfffffffee5e57810 */ /* 0x000fe40007ffe0ff */
        /* <DEDUP_REMOVED lines=21> */
[----:B------:R-:W-:Y:S02]  /*4ef0*/  ISETP.LT.OR P0, PT, R5, 0x41, P0 ;  /* 0x000000410500780c */ /* 0x000fe40000701670 */
[----:B------:R-:W-:Y:S02]  /*4f00*/  ISETP.GT.AND P3, PT, R3, 0x48, !P3 ;  /* 0x000000480300780c */ /* 0x000fe40005f64270 */
[----:B------:R-:W-:-:S02]  /*4f10*/  FSEL R180, R134, -INF , !P0 ;  /* 0xff80000086b47808 */ /* 0x000fc40004000000 */
[----:B------:R-:W-:Y:S02]  /*4f20*/  FMNMX.FTZ R134, R35, R36, !PT ;  /* 0x0000002423867209 */ /* 0x000fe40007810000 */
[----:B------:R-:W-:Y:S02]  /*4f30*/  ISETP.GT.AND P0, PT, R3, 0x41, !P2 ;  /* 0x000000410300780c */ /* 0x000fe40005704270 */
[----:B------:R-:W-:Y:S02]  /*4f40*/  FMNMX.FTZ R134, R38, R134, !PT ;  /* 0x0000008626867209 */ /* 0x000fe40007810000 */
[----:B------:R-:W-:Y:S02]  /*4f50*/  ISETP.LT.OR P0, PT, R5, 0x42, P0 ;  /* 0x000000420500780c */ /* 0x000fe40000701670 */
[----:B------:R-:W-:Y:S02]  /*4f60*/  FMNMX.FTZ R134, R39, R134, !PT ;  /* 0x0000008627867209 */ /* 0x000fe40007810000 */
        /* <DEDUP_REMOVED lines=8> */
[----:B------:R-:W-:Y:S02]  /*4ff0*/  ISETP.GT.AND P0, PT, R3, RZ, !P1 ;  /* 0x000000ff0300720c */ /* 0x000fe40004f04270 */
[----:B------:R-:W-:Y:S02]  /*5000*/  FMNMX.FTZ R134, R84, R134, !PT ;  /* 0x0000008654867209 */ /* 0x000fe40007810000 */
[----:B------:R-:W-:Y:S02]  /*5010*/  ISETP.LT.OR P0, PT, R5, 0x1, P0 ;  /* 0x000000010500780c */ /* 0x000fe40000701670 */
[----:B------:R-:W-:Y:S02]  /*5020*/  FMNMX.FTZ R134, R86, R134, !PT ;  /* 0x0000008656867209 */ /* 0x000fe40007810000 */
[----:B------:R-:W-:-:S02]  /*5030*/  FSEL R100, R166, -INF , !P0 ;  /* 0xff800000a6647808 */ /* 0x000fc40004000000 */
[----:B------:R-:W-:Y:S02]  /*5040*/  FMNMX.FTZ R134, R89, R134, !PT ;  /* 0x0000008659867209 */ /* 0x000fe40007810000 */
[----:B------:R-:W-:Y:S02]  /*5050*/  ISETP.NE.AND P2, PT, R17, RZ, PT ;  /* 0x000000ff1100720c */ /* 0x000fe40003f45270 */
[----:B------:R-:W-:Y:S02]  /*5060*/  FMNMX.FTZ R134, R92, R134, !PT ;  /* 0x000000865c867209 */ /* 0x000fe40007810000 */
[----:B------:R-:W-:Y:S02]  /*5070*/  ISETP.NE.AND P6, PT, R24, RZ, PT ;  /* 0x000000ff1800720c */ /* 0x000fe40003fc5270 */
[----:B------:R-:W-:Y:S02]  /*5080*/  FMNMX.FTZ R134, R148, R134, !PT ;  /* 0x0000008694867209 */ /* 0x000fe40007810000 */
[----:B------:R-:W-:-:S02]  /*5090*/  ISETP.NE.AND P1, PT, R16, RZ, PT ;  /* 0x000000ff1000720c */ /* 0x000fc40003f25270 */
[----:B------:R-:W-:Y:S02]  /*50a0*/  FMNMX.FTZ R134, R149, R134, !PT ;  /* 0x0000008695867209 */ /* 0x000fe40007810000 */
[C---:B------:R-:W-:Y:S02]  /*50b0*/  ISETP.GT.AND P2, PT, R3.reuse, 0x49, !P2 ;  /* 0x000000490300780c */ /* 0x040fe40005744270 */
[----:B------:R-:W-:Y:S02]  /*50c0*/  FMNMX.FTZ R134, R150, R134, !PT ;  /* 0x0000008696867209 */ /* 0x000fe40007810000 */
[----:B------:R-:W-:Y:S02]  /*50d0*/  ISETP.GT.AND P1, PT, R3, 0x50, !P1 ;  /* 0x000000500300780c */ /* 0x000fe40004f24270 */
[----:B------:R-:W-:-:S04]  /*50e0*/  FMNMX.FTZ R134, R151, R134, !PT ;  /* 0x0000008697867209 */ /* 0x000fc80007810000 */
[----:B------:R-:W-:-:S04]  /*50f0*/  FMNMX.FTZ R134, R168, R134, !PT ;  /* 0x00000086a8867209 */ /* 0x000fc80007810000 */
[----:B------:R-:W-:-:S04]  /*5100*/  FMNMX.FTZ R134, R170, R134, !PT ;  /* 0x00000086aa867209 */ /* 0x000fc80007810000 */
[----:B------:R-:W-:-:S04]  /*5110*/  FMNMX.FTZ R134, R178, R134, !PT ;  /* 0x00000086b2867209 */ /* 0x000fc80007810000 */
[----:B------:R-:W-:-:S04]  /*5120*/  FMNMX.FTZ R134, R184, R134, !PT ;  /* 0x00000086b8867209 */ /* 0x000fc80007810000 */
[----:B------:R-:W-:-:S04]  /*5130*/  FMNMX.FTZ R134, R185, R134, !PT ;  /* 0x00000086b9867209 */ /* 0x000fc80007810000 */
[----:B------:R-:W-:-:S04]  /*5140*/  FMNMX.FTZ R134, R186, R134, !PT ;  /* 0x00000086ba867209 */ /* 0x000fc80007810000 */
[----:B------:R-:W-:-:S04]  /*5150*/  FMNMX.FTZ R134, R194, R134, !PT ;  /* 0x00000086c2867209 */ /* 0x000fc80007810000 */
[----:B------:R-:W-:-:S05]  /*5160*/  FMNMX.FTZ R134, R196, R134, !PT ;  /* 0x00000086c4867209 */ /* 0x000fca0007810000 */
[----:B------:R-:W1:Y:S02]  /*5170*/  SHFL.BFLY PT, R6, R134, 0x2, 0x1f ;  /* 0x0c401f0086067f89 */ /* 0x000e6400000e0000 */
[----:B-1----:R-:W-:-:S05]  /*5180*/  FMNMX.FTZ R134, R134, R6, !PT ;  /* 0x0000000686867209 */ /* 0x002fca0007810000 */
[----:B------:R-:W1:Y:S02]  /*5190*/  SHFL.BFLY PT, R6, R134, 0x1, 0x1f ;  /* 0x0c201f0086067f89 */ /* 0x000e6400000e0000 */
[----:B-1----:R-:W-:Y:S02]  /*51a0*/  FMNMX.FTZ R134, R134, R6, !PT ;  /* 0x0000000686867209 */ /* 0x002fe40007810000 */
[----:B------:R-:W1:Y:S02]  /*51b0*/  SHFL.BFLY PT, R6, R133, 0x2, 0x1f ;  /* 0x0c401f0085067f89 */ /* 0x000e6400000e0000 */
[C---:B------:R-:W-:Y:S01]  /*51c0*/  FSETP.NEU.FTZ.AND P0, PT, R134.reuse, -INF , PT ;  /* 0xff8000008600780b */ /* 0x040fe20003f1d000 */
[----:B------:R-:W-:-:S05]  /*51d0*/  FMUL.FTZ R7, R134, c[0x0][0x2d0] ;  /* 0x0000b40086077a20 */ /* 0x000fca0000410000 */
[----:B------:R-:W-:-:S05]  /*51e0*/  FSEL R7, R7, RZ, P0 ;  /* 0x000000ff07077208 */ /* 0x000fca0000000000 */
[--C-:B------:R-:W-:Y:S02]  /*51f0*/  FFMA.FTZ R8, R35, c[0x0][0x2d0], -R7.reuse ;  /* 0x0000b40023087a23 */ /* 0x100fe40000010807 */
[----:B------:R-:W-:Y:S02]  /*5200*/  FFMA.FTZ R9, R38, c[0x0][0x2d0], -R7 ;  /* 0x0000b40026097a23 */ /* 0x000fe40000010807 */
[----:B------:R2:W-:Y:S01]  /*5210*/  MUFU.EX2 R113, R8 ;  /* 0x0000000800717308 */ /* 0x0005e20000000800 */
[----:B-1----:R-:W-:-:S07]  /*5220*/  FMNMX.FTZ R133, R133, R6, !PT ;  /* 0x0000000685857209 */ /* 0x002fce0007810000 */
[----:B------:R1:W-:Y:S01]  /*5230*/  MUFU.EX2 R234, R9 ;  /* 0x0000000900ea7308 */ /* 0x0003e20000000800 */
[----:B------:R-:W3:Y:S01]  /*5240*/  SHFL.BFLY PT, R6, R133, 0x1, 0x1f ;  /* 0x0c201f0085067f89 */ /* 0x000ee200000e0000 */
[----:B--2---:R-:W-:-:S06]  /*5250*/  FFMA.FTZ R8, R36, c[0x0][0x2d0], -R7 ;  /* 0x0000b40024087a23 */ /* 0x004fcc0000010807 */
[----:B------:R2:W-:Y:S01]  /*5260*/  MUFU.EX2 R124, R8 ;  /* 0x00000008007c7308 */ /* 0x0005e20000000800 */
[----:B-1----:R-:W-:-:S07]  /*5270*/  FFMA.FTZ R9, R39, c[0x0][0x2d0], -R7 ;  /* 0x0000b40027097a23 */ /* 0x002fce0000010807 */
[----:B------:R-:W1:Y:S01]  /*5280*/  MUFU.EX2 R211, R9 ;  /* 0x0000000900d37308 */ /* 0x000e620000000800 */
[----:B---3--:R-:W-:Y:S02]  /*5290*/  FMNMX.FTZ R133, R133, R6, !PT ;  /* 0x0000000685857209 */ /* 0x008fe40007810000 */
[----:B--2---:R-:W-:Y:S02]  /*52a0*/  FMNMX.FTZ R8, R102, R103, !PT ;  /* 0x0000006766087209 */ /* 0x004fe40007810000 */
[C---:B------:R-:W-:Y:S01]  /*52b0*/  FSETP.NEU.FTZ.AND P0, PT, R133.reuse, -INF , PT ;  /* 0xff8000008500780b */ /* 0x040fe20003f1d000 */
[----:B------:R-:W-:Y:S01]  /*52c0*/  FMUL.FTZ R6, R133, c[0x0][0x2d0] ;  /* 0x0000b40085067a20 */ /* 0x000fe20000410000 */
[----:B------:R-:W-:Y:S02]  /*52d0*/  FMNMX.FTZ R8, R106, R8, !PT ;  /* 0x000000086a087209 */ /* 0x000fe40007810000 */
[----:B-1----:R-:W-:Y:S02]  /*52e0*/  F2FP.BF16.PACK_AB R10, R211, R234 ;  /* 0x000000ead30a723e */ /* 0x002fe400000010ff */
[----:B------:R-:W-:-:S02]  /*52f0*/  FSEL R6, R6, RZ, P0 ;  /* 0x000000ff06067208 */ /* 0x000fc40000000000 */
[----:B------:R-:W-:Y:S02]  /*5300*/  FMNMX.FTZ R8, R107, R8, !PT ;  /* 0x000000086b087209 */ /* 0x000fe40007810000 */
[C---:B------:R-:W-:Y:S02]  /*5310*/  ISETP.GT.AND P0, PT, R3.reuse, 0x51, !P4 ;  /* 0x000000510300780c */ /* 0x040fe40006704270 */
[C---:B------:R-:W-:Y:S02]  /*5320*/  ISETP.GT.AND P4, PT, R3.reuse, 0x58, !P5 ;  /* 0x000000580300780c */ /* 0x040fe40006f84270 */
[----:B------:R-:W-:Y:S02]  /*5330*/  ISETP.GT.AND P5, PT, R3, 0x59, !P6 ;  /* 0x000000590300780c */ /* 0x000fe400077a4270 */
[----:B------:R-:W-:Y:S02]  /*5340*/  FMNMX.FTZ R3, R108, R8, !PT ;  /* 0x000000086c037209 */ /* 0x000fe40007810000 */
[----:B------:R-:W-:-:S02]  /*5350*/  FMNMX.FTZ R8, R100, R101, !PT ;  /* 0x0000006564087209 */ /* 0x000fc40007810000 */
[----:B------:R-:W-:Y:S01]  /*5360*/  FMNMX.FTZ R0, R109, R3, !PT ;  /* 0x000000036d007209 */ /* 0x000fe20007810000 */
[----:B------:R-:W-:Y:S01]  /*5370*/  FFMA.FTZ R3, R34, c[0x0][0x2d0], -R6 ;  /* 0x0000b40022037a23 */ /* 0x000fe20000010806 */
[----:B------:R-:W-:Y:S02]  /*5380*/  ISETP.LT.OR P6, PT, R5, 0x49, P3 ;  /* 0x000000490500780c */ /* 0x000fe40001fc1670 */
[----:B------:R-:W-:Y:S01]  /*5390*/  FMNMX.FTZ R0, R119, R0, !PT ;  /* 0x0000000077007209 */ /* 0x000fe20007810000 */
[----:B------:R1:W-:Y:S01]  /*53a0*/  MUFU.EX2 R111, R3 ;  /* 0x00000003006f7308 */ /* 0x0003e20000000800 */
[----:B------:R-:W-:Y:S02]  /*53b0*/  P2R R9, PR, RZ, 0x20 ;  /* 0x00000020ff097803 */ /* 0x000fe40000000000 */
[----:B------:R-:W-:Y:S02]  /*53c0*/  FMNMX.FTZ R0, R121, R0, !PT ;  /* 0x0000000079007209 */ /* 0x000fe40007810000 */
[----:B------:R-:W-:-:S02]  /*53d0*/  ISETP.LT.OR P5, PT, R5, 0x4a, P2 ;  /* 0x0000004a0500780c */ /* 0x000fc400017a1670 */
[----:B------:R-:W-:Y:S02]  /*53e0*/  FMNMX.FTZ R0, R137, R0, !PT ;  /* 0x0000000089007209 */ /* 0x000fe40007810000 */
[----:B------:R-:W-:Y:S02]  /*53f0*/  FSEL R172, R174, -INF , !P6 ;  /* 0xff800000aeac7808 */ /* 0x000fe40007000000 */
[----:B------:R-:W-:Y:S02]  /*5400*/  FMNMX.FTZ R0, R136, R0, !PT ;  /* 0x0000000088007209 */ /* 0x000fe40007810000 */
[----:B------:R-:W-:Y:S02]  /*5410*/  ISETP.LT.OR P3, PT, R5, 0x51, P1 ;  /* 0x000000510500780c */ /* 0x000fe40000f61670 */
[----:B------:R-:W-:Y:S02]  /*5420*/  FMNMX.FTZ R0, R163, R0, !PT ;  /* 0x00000000a3007209 */ /* 0x000fe40007810000 */
[----:B-1----:R-:W-:Y:S01]  /*5430*/  FMNMX.FTZ R3, R104, R8, !PT ;  /* 0x0000000868037209 */ /* 0x002fe20007810000 */
[----:B------:R-:W-:Y:S01]  /*5440*/  FFMA.FTZ R8, R37, c[0x0][0x2d0], -R6 ;  /* 0x0000b40025087a23 */ /* 0x000fe20000010806 */
[----:B------:R-:W-:-:S02]  /*5450*/  FMNMX.FTZ R0, R129, R0, !PT ;  /* 0x0000000081007209 */ /* 0x000fc40007810000 */
[----:B------:R-:W-:Y:S01]  /*5460*/  FMNMX.FTZ R3, R105, R3, !PT ;  /* 0x0000000369037209 */ /* 0x000fe20007810000 */
[----:B------:R1:W2:Y:S01]  /*5470*/  MUFU.EX2 R112, R8 ;  /* 0x0000000800707308 */ /* 0x0002a20000000800 */
[----:B------:R-:W-:Y:S02]  /*5480*/  FMNMX.FTZ R0, R188, R0, !PT ;  /* 0x00000000bc007209 */ /* 0x000fe40007810000 */
[----:B------:R-:W-:Y:S02]  /*5490*/  FMNMX.FTZ R3, R116, R3, !PT ;  /* 0x0000000374037209 */ /* 0x000fe40007810000 */
[----:B------:R-:W-:Y:S02]  /*54a0*/  FMNMX.FTZ R0, R189, R0, !PT ;  /* 0x00000000bd007209 */ /* 0x000fe40007810000 */
[----:B------:R-:W-:Y:S02]  /*54b0*/  FMNMX.FTZ R3, R117, R3, !PT ;  /* 0x0000000375037209 */ /* 0x000fe40007810000 */
[----:B------:R-:W-:-:S02]  /*54c0*/  FMNMX.FTZ R0, R192, R0, !PT ;  /* 0x00000000c0007209 */ /* 0x000fc40007810000 */
[----:B------:R-:W-:Y:S01]  /*54d0*/  FMNMX.FTZ R4, R118, R3, !PT ;  /* 0x0000000376047209 */ /* 0x000fe20007810000 */
[--C-:B------:R-:W-:Y:S01]  /*54e0*/  FFMA.FTZ R3, R41, c[0x0][0x2d0], -R6.reuse ;  /* 0x0000b40029037a23 */ /* 0x100fe20000010806 */
[----:B------:R-:W-:Y:S02]  /*54f0*/  FSEL R139, R175, -INF , !P5 ;  /* 0xff800000af8b7808 */ /* 0x000fe40006800000 */
[----:B------:R-:W-:Y:S01]  /*5500*/  FMNMX.FTZ R2, R120, R4, !PT ;  /* 0x0000000478027209 */ /* 0x000fe20007810000 */
[----:B------:R3:W-:Y:S01]  /*5510*/  MUFU.EX2 R208, R3 ;  /* 0x0000000300d07308 */ /* 0x0007e20000000800 */
[----:B------:R-:W-:Y:S01]  /*5520*/  ISETP.LT.OR P2, PT, R5, 0x52, P0 ;  /* 0x000000520500780c */ /* 0x000fe20000741670 */
[----:B-1----:R-:W-:Y:S01]  /*5530*/  FFMA.FTZ R8, R40, c[0x0][0x2d0], -R6 ;  /* 0x0000b40028087a23 */ /* 0x002fe20000010806 */
[----:B------:R-:W-:Y:S02]  /*5540*/  FMNMX.FTZ R2, R123, R2, !PT ;  /* 0x000000027b027209 */ /* 0x000fe40007810000 */
[----:B------:R-:W-:-:S02]  /*5550*/  FSEL R173, R126, -INF , !P3 ;  /* 0xff8000007ead7808 */ /* 0x000fc40005800000 */
[----:B------:R-:W-:Y:S01]  /*5560*/  FMNMX.FTZ R2, R128, R2, !PT ;  /* 0x0000000280027209 */ /* 0x000fe20007810000 */
[----:B------:R1:W4:Y:S01]  /*5570*/  MUFU.EX2 R125, R8 ;  /* 0x00000008007d7308 */ /* 0x0003220000000800 */
[----:B------:R-:W-:Y:S02]  /*5580*/  ISETP.NE.AND P0, PT, R9, RZ, PT ;  /* 0x000000ff0900720c */ /* 0x000fe40003f05270 */
[----:B------:R-:W-:Y:S02]  /*5590*/  ISETP.LT.OR P1, PT, R5, 0x59, P4 ;  /* 0x000000590500780c */ /* 0x000fe40002721670 */
[----:B------:R-:W-:Y:S02]  /*55a0*/  FSEL R174, R127, -INF , !P2 ;  /* 0xff8000007fae7808 */ /* 0x000fe40005000000 */
[----:B------:R-:W-:Y:S01]  /*55b0*/  ISETP.LT.OR P0, PT, R5, 0x5a, P0 ;  /* 0x0000005a0500780c */ /* 0x000fe20000701670 */
[----:B---3--:R-:W-:Y:S01]  /*55c0*/  FFMA.FTZ R3, R42, c[0x0][0x2d0], -R7 ;  /* 0x0000b4002a037a23 */ /* 0x008fe20000010807 */
[----:B------:R-:W-:-:S02]  /*55d0*/  FSEL R175, R182, -INF , !P1 ;  /* 0xff800000b6af7808 */ /* 0x000fc40004800000 */
[----:B------:R-:W-:Y:S01]  /*55e0*/  FSEL R176, R183, -INF , !P0 ;  /* 0xff800000b7b07808 */ /* 0x000fe20004000000 */
[----:B------:R3:W-:Y:S01]  /*55f0*/  MUFU.EX2 R237, R3 ;  /* 0x0000000300ed7308 */ /* 0x0007e20000000800 */
[----:B--2---:R-:W-:Y:S02]  /*5600*/  F2FP.BF16.PACK_AB R9, R112, R111 ;  /* 0x0000006f7009723e */ /* 0x004fe400000010ff */
[----:B------:R-:W-:Y:S02]  /*5610*/  ISETP.NE.AND P6, PT, R12, RZ, PT ;  /* 0x000000ff0c00720c */ /* 0x000fe40003fc5270 */
[----:B-1----:R-:W-:Y:S02]  /*5620*/  F2FP.BF16.PACK_AB R8, R124, R113 ;  /* 0x000000717c08723e */ /* 0x002fe400000010ff */
[----:B----4-:R-:W-:-:S07]  /*5630*/  F2FP.BF16.PACK_AB R11, R208, R125 ;  /* 0x0000007dd00b723e */ /* 0x010fce00000010ff */
[C---:B------:R-:W-:Y:S01]  /*5640*/  HMMA.16816.F32.BF16 R32, R8.reuse, R64, RZ ;  /* 0x000000400820723c */ /* 0x040fe200000418ff */
[----:B---3--:R-:W-:Y:S02]  /*5650*/  FMNMX.FTZ R3, R130, R2, !PT ;  /* 0x0000000282037209 */ /* 0x008fe40007810000 */
[----:B------:R-:W-:Y:S01]  /*5660*/  FMNMX.FTZ R2, R195, R0, !PT ;  /* 0x00000000c3027209 */ /* 0x000fe20007810000 */
[----:B------:R-:W-:Y:S01]  /*5670*/  FFMA.FTZ R0, R43, c[0x0][0x2d0], -R7 ;  /* 0x0000b4002b007a23 */ /* 0x000fe20000010807 */
[----:B------:R-:W-:Y:S02]  /*5680*/  FMNMX.FTZ R4, R131, R3, !PT ;  /* 0x0000000383047209 */ /* 0x000fe40007810000 */
[----:B------:R-:W-:Y:S01]  /*5690*/  FMNMX.FTZ R2, R197, R2, !PT ;  /* 0x00000002c5027209 */ /* 0x000fe20007810000 */
[----:B------:R1:W2:Y:S01]  /*56a0*/  MUFU.EX2 R236, R0 ;  /* 0x0000000000ec7308 */ /* 0x0002a20000000800 */
[----:B------:R-:W-:Y:S02]  /*56b0*/  HMMA.16816.F32.BF16 R28, R8, R68, RZ ;  /* 0x00000044081c723c */ /* 0x000fe400000418ff */
[----:B------:R-:W-:-:S02]  /*56c0*/  FMNMX.FTZ R3, R198, R2, !PT ;  /* 0x00000002c6037209 */ /* 0x000fc40007810000 */
[----:B------:R-:W-:-:S04]  /*56d0*/  FMNMX.FTZ R2, R146, R4, !PT ;  /* 0x0000000492027209 */ /* 0x000fc80007810000 */
[----:B------:R-:W-:Y:S01]  /*56e0*/  FMNMX.FTZ R2, R147, R2, !PT ;  /* 0x0000000293027209 */ /* 0x000fe20007810000 */
[----:B------:R-:W-:Y:S01]  /*56f0*/  HMMA.16816.F32.BF16 R24, R8, R76, RZ ;  /* 0x0000004c0818723c */ /* 0x000fe200000418ff */
[----:B-1----:R-:W-:Y:S01]  /*5700*/  FFMA.FTZ R0, R44, c[0x0][0x2d0], -R7 ;  /* 0x0000b4002c007a23 */ /* 0x002fe20000010807 */
[----:B--2---:R-:W-:-:S06]  /*5710*/  F2FP.BF16.PACK_AB R12, R236, R237 ;  /* 0x000000edec0c723e */ /* 0x004fcc00000010ff */
[C---:B------:R-:W-:Y:S01]  /*5720*/  HMMA.16816.F32.BF16 R16, R8.reuse, R80, RZ ;  /* 0x000000500810723c */ /* 0x040fe200000418ff */
[----:B------:R1:W-:Y:S07]  /*5730*/  MUFU.EX2 R110, R0 ;  /* 0x00000000006e7308 */ /* 0x0003ee0000000800 */
[C---:B------:R-:W-:Y:S08]  /*5740*/  HMMA.16816.F32.BF16 R20, R8.reuse, R66, RZ ;  /* 0x000000420814723c */ /* 0x040ff000000418ff */
[----:B------:R-:W-:Y:S01]  /*5750*/  HMMA.16816.F32.BF16 R36, R8, R70, RZ ;  /* 0x000000460824723c */ /* 0x000fe200000418ff */
[----:B-1----:R-:W-:Y:S01]  /*5760*/  FMNMX.FTZ R0, R199, R3, !PT ;  /* 0x00000003c7007209 */ /* 0x002fe20007810000 */
[----:B------:R-:W-:-:S03]  /*5770*/  FFMA.FTZ R3, R46, c[0x0][0x2d0], -R7 ;  /* 0x0000b4002e037a23 */ /* 0x000fc60000010807 */
[----:B------:R-:W-:Y:S01]  /*5780*/  FMNMX.FTZ R0, R200, R0, !PT ;  /* 0x00000000c8007209 */ /* 0x000fe20007810000 */
[----:B------:R-:W1:Y:S02]  /*5790*/  MUFU.EX2 R13, R3 ;  /* 0x00000003000d7308 */ /* 0x000e640000000800 */
[----:B------:R-:W-:Y:S01]  /*57a0*/  HMMA.16816.F32.BF16 R40, R8, R78, RZ ;  /* 0x0000004e0828723c */ /* 0x000fe200000418ff */
[----:B------:R-:W-:-:S04]  /*57b0*/  FMNMX.FTZ R0, R201, R0, !PT ;  /* 0x00000000c9007209 */ /* 0x000fc80007810000 */
[----:B------:R-:W-:-:S03]  /*57c0*/  FMNMX.FTZ R0, R202, R0, !PT ;  /* 0x00000000ca007209 */ /* 0x000fc60007810000 */
[----:B------:R-:W-:Y:S01]  /*57d0*/  HMMA.16816.F32.BF16 R8, R8, R82, RZ ;  /* 0x000000520808723c */ /* 0x000fe200000418ff */
[----:B------:R-:W-:-:S04]  /*57e0*/  FMNMX.FTZ R0, R204, R0, !PT ;  /* 0x00000000cc007209 */ /* 0x000fc80007810000 */
[----:B------:R-:W-:Y:S01]  /*57f0*/  FMNMX.FTZ R0, R203, R0, !PT ;  /* 0x00000000cb007209 */ /* 0x000fe20007810000 */
[----:B-1----:R-:W-:Y:S01]  /*5800*/  IMAD.MOV.U32 R183, RZ, RZ, R13 ;  /* 0x000000ffffb77224 */ /* 0x002fe200078e000d */
[----:B------:R-:W-:Y:S01]  /*5810*/  FMNMX.FTZ R3, R144, R2, !PT ;  /* 0x0000000290037209 */ /* 0x000fe20007810000 */
[----:B------:R-:W-:Y:S02]  /*5820*/  FFMA.FTZ R2, R45, c[0x0][0x2d0], -R6 ;  /* 0x0000b4002d027a23 */ /* 0x000fe40000010806 */
[----:B------:R-:W1:Y:S01]  /*5830*/  SHFL.BFLY PT, R4, R0, 0x2, 0x1f ;  /* 0x0c401f0000047f89 */ /* 0x000e6200000e0000 */
[----:B------:R-:W-:Y:S01]  /*5840*/  FMNMX.FTZ R3, R145, R3, !PT ;  /* 0x0000000391037209 */ /* 0x000fe20007810000 */
[----:B------:R2:W-:Y:S01]  /*5850*/  MUFU.EX2 R230, R2 ;  /* 0x0000000200e67308 */ /* 0x0005e20000000800 */
[----:B------:R-:W-:Y:S02]  /*5860*/  F2FP.BF16.PACK_AB R14, R183, R110 ;  /* 0x0000006eb70e723e */ /* 0x000fe400000010ff */
[----:B------:R-:W-:-:S04]  /*5870*/  FMNMX.FTZ R3, R180, R3, !PT ;  /* 0x00000003b4037209 */ /* 0x000fc80007810000 */
[----:B------:R-:W-:-:S04]  /*5880*/  FMNMX.FTZ R3, R181, R3, !PT ;  /* 0x00000003b5037209 */ /* 0x000fc80007810000 */
[----:B------:R-:W-:-:S04]  /*5890*/  FMNMX.FTZ R3, R172, R3, !PT ;  /* 0x00000003ac037209 */ /* 0x000fc80007810000 */
[----:B------:R-:W-:Y:S01]  /*58a0*/  FMNMX.FTZ R3, R139, R3, !PT ;  /* 0x000000038b037209 */ /* 0x000fe20007810000 */
[----:B--2---:R-:W-:-:S03]  /*58b0*/  FFMA.FTZ R2, R47, c[0x0][0x2d0], -R6 ;  /* 0x0000b4002f027a23 */ /* 0x004fc60000010806 */
[----:B------:R-:W-:Y:S01]  /*58c0*/  FMNMX.FTZ R3, R173, R3, !PT ;  /* 0x00000003ad037209 */ /* 0x000fe20007810000 */
[----:B------:R2:W3:Y:S01]  /*58d0*/  MUFU.EX2 R207, R2 ;  /* 0x0000000200cf7308 */ /* 0x0004e20000000800 */
[----:B-1----:R-:W-:Y:S02]  /*58e0*/  FMNMX.FTZ R0, R0, R4, !PT ;  /* 0x0000000400007209 */ /* 0x002fe40007810000 */
[----:B------:R-:W-:-:S03]  /*58f0*/  FMNMX.FTZ R3, R174, R3, !PT ;  /* 0x00000003ae037209 */ /* 0x000fc60007810000 */
[----:B------:R-:W1:Y:S01]  /*5900*/  SHFL.BFLY PT, R4, R0, 0x1, 0x1f ;  /* 0x0c201f0000047f89 */ /* 0x000e6200000e0000 */
[----:B------:R-:W-:-:S04]  /*5910*/  FMNMX.FTZ R3, R175, R3, !PT ;  /* 0x00000003af037209 */ /* 0x000fc80007810000 */
[----:B------:R-:W-:Y:S01]  /*5920*/  FMNMX.FTZ R3, R176, R3, !PT ;  /* 0x00000003b0037209 */ /* 0x000fe20007810000 */
[----:B--2---:R-:W-:-:S04]  /*5930*/  FFMA.FTZ R2, R48, c[0x0][0x2d0], -R6 ;  /* 0x0000b40030027a23 */ /* 0x004fc80000010806 */
[----:B------:R-:W2:Y:S01]  /*5940*/  SHFL.BFLY PT, R5, R3, 0x2, 0x1f ;  /* 0x0c401f0003057f89 */ /* 0x000ea200000e0000 */
[----:B---3--:R-:W-:Y:S01]  /*5950*/  F2FP.BF16.PACK_AB R13, R207, R230 ;  /* 0x000000e6cf0d723e */ /* 0x008fe200000010ff */
[----:B------:R3:W-:Y:S01]  /*5960*/  MUFU.EX2 R205, R2 ;  /* 0x0000000200cd7308 */ /* 0x0007e20000000800 */
[----:B-1----:R-:W-:Y:S01]  /*5970*/  FMNMX.FTZ R132, R0, R4, !PT ;  /* 0x0000000400847209 */ /* 0x002fe20007810000 */
[----:B------:R-:W-:-:S03]  /*5980*/  FFMA.FTZ R0, R88, c[0x0][0x2d0], -R6 ;  /* 0x0000b40058007a23 */ /* 0x000fc60000010806 */
[----:B------:R-:W-:Y:S01]  /*5990*/  FSETP.NEU.FTZ.AND P0, PT, R132, -INF , PT ;  /* 0xff8000008400780b */ /* 0x000fe20003f1d000 */
[----:B---3--:R-:W-:Y:S02]  /*59a0*/  FFMA.FTZ R2, R49, c[0x0][0x2d0], -R6 ;  /* 0x0000b40031027a23 */ /* 0x008fe40000010806 */
[----:B------:R1:W-:Y:S01]  /*59b0*/  MUFU.EX2 R233, R0 ;  /* 0x0000000000e97308 */ /* 0x0003e20000000800 */
[----:B--2---:R-:W-:-:S07]  /*59c0*/  FMNMX.FTZ R3, R3, R5, !PT ;  /* 0x0000000503037209 */ /* 0x004fce0007810000 */
[----:B------:R2:W3:Y:S01]  /*59d0*/  MUFU.EX2 R182, R2 ;  /* 0x0000000200b67308 */ /* 0x0004e20000000800 */
[----:B------:R-:W4:Y:S01]  /*59e0*/  SHFL.BFLY PT, R5, R3, 0x1, 0x1f ;  /* 0x0c201f0003057f89 */ /* 0x000f2200000e0000 */
[----:B-1----:R-:W-:-:S06]  /*59f0*/  FFMA.FTZ R0, R90, c[0x0][0x2d0], -R6 ;  /* 0x0000b4005a007a23 */ /* 0x002fcc0000010806 */
[----:B------:R-:W-:Y:S01]  /*5a00*/  MUFU.EX2 R251, R0 ;  /* 0x0000000000fb7308 */ /* 0x000fe20000000800 */
[----:B--2---:R-:W-:Y:S01]  /*5a10*/  FFMA.FTZ R2, R84, c[0x0][0x2d0], -R7 ;  /* 0x0000b40054027a23 */ /* 0x004fe20000010807 */
[----:B---3--:R-:W-:-:S06]  /*5a20*/  F2FP.BF16.PACK_AB R15, R182, R205 ;  /* 0x000000cdb60f723e */ /* 0x008fcc00000010ff */
[----:B------:R1:W2:Y:S01]  /*5a30*/  MUFU.EX2 R114, R2 ;  /* 0x0000000200727308 */ /* 0x0002a20000000800 */
[----:B------:R-:W-:Y:S01]  /*5a40*/  HMMA.16816.F32.BF16 R48, R12, R56, R32 ;  /* 0x000000380c30723c */ /* 0x000fe20000041820 */
[----:B----4-:R-:W-:-:S07]  /*5a50*/  FMNMX.FTZ R3, R3, R5, !PT ;  /* 0x0000000503037209 */ /* 0x010fce0007810000 */
[C---:B------:R-:W-:Y:S01]  /*5a60*/  HMMA.16816.F32.BF16 R44, R12.reuse, R52, R28 ;  /* 0x000000340c2c723c */ /* 0x040fe2000004181c */
[--C-:B-1----:R-:W-:Y:S02]  /*5a70*/  FFMA.FTZ R2, R86, c[0x0][0x2d0], -R7.reuse ;  /* 0x0000b40056027a23 */ /* 0x102fe40000010807 */
[----:B--2---:R-:W-:Y:S02]  /*5a80*/  IMAD.MOV.U32 R5, RZ, RZ, R114 ;  /* 0x000000ffff057224 */ /* 0x004fe400078e0072 */
[----:B------:R1:W2:Y:S03]  /*5a90*/  MUFU.EX2 R209, R2 ;  /* 0x0000000200d17308 */ /* 0x0002a60000000800 */
        /* <DEDUP_REMOVED lines=8> */
[----:B-1----:R-:W-:-:S02]  /*5b20*/  FFMA.FTZ R2, R92, c[0x0][0x2d0], -R7 ;  /* 0x0000b4005c027a23 */ /* 0x002fc40000010807 */
[----:B------:R-:W1:Y:S02]  /*5b30*/  LDSM.16.MT88.4 R92, [R214+0x1100] ;  /* 0x00110000d65c783b */ /* 0x000e640000004200 */
[----:B------:R3:W4:Y:S03]  /*5b40*/  MUFU.EX2 R232, R2 ;  /* 0x0000000200e87308 */ /* 0x0007260000000800 */
[----:B------:R-:W-:Y:S07]  /*5b50*/  HMMA.16816.F32.BF16 R12, R12, R74, R8 ;  /* 0x0000004a0c0c723c */ /* 0x000fee0000041808 */
[----:B--2---:R-:W-:-:S02]  /*5b60*/  F2FP.BF16.PACK_AB R8, R209, R5 ;  /* 0x00000005d108723e */ /* 0x004fc400000010ff */
[----:B------:R-:W-:Y:S01]  /*5b70*/  F2FP.BF16.PACK_AB R11, R251, R233 ;  /* 0x000000e9fb0b723e */ /* 0x000fe200000010ff */
[----:B---3--:R-:W-:Y:S01]  /*5b80*/  FFMA.FTZ R2, R85, c[0x0][0x2d0], -R6 ;  /* 0x0000b40055027a23 */ /* 0x008fe20000010806 */
[----:B----4-:R-:W-:-:S03]  /*5b90*/  F2FP.BF16.PACK_AB R10, R232, R206 ;  /* 0x000000cee80a723e */ /* 0x010fc600000010ff */
[----:B------:R2:W-:Y:S02]  /*5ba0*/  MUFU.EX2 R210, R2 ;  /* 0x0000000200d27308 */ /* 0x0005e40000000800 */
[----:B--2---:R-:W-:Y:S02]  /*5bb0*/  FFMA.FTZ R2, R87, c[0x0][0x2d0], -R6 ;  /* 0x0000b40057027a23 */ /* 0x004fe40000010806 */
[----:B------:R-:W2:Y:S04]  /*5bc0*/  LDSM.16.MT88.4 R84, [R216+0x1100] ;  /* 0x00110000d854783b */ /* 0x000ea80000004200 */
[----:B------:R3:W4:Y:S02]  /*5bd0*/  MUFU.EX2 R252, R2 ;  /* 0x0000000200fc7308 */ /* 0x0007240000000800 */
[----:B---3--:R-:W-:Y:S01]  /*5be0*/  FMUL.FTZ R2, R132, c[0x0][0x2d0] ;  /* 0x0000b40084027a20 */ /* 0x008fe20000410000 */
[----:B----4-:R-:W-:-:S04]  /*5bf0*/  F2FP.BF16.PACK_AB R9, R252, R210 ;  /* 0x000000d2fc09723e */ /* 0x010fc800000010ff */
[----:B------:R-:W-:Y:S02]  /*5c00*/  FSEL R2, R2, RZ, P0 ;  /* 0x000000ff02027208 */ /* 0x000fe40000000000 */
[----:B------:R-:W-:Y:S01]  /*5c10*/  FSETP.NEU.FTZ.AND P0, PT, R3, -INF , PT ;  /* 0xff8000000300780b */ /* 0x000fe20003f1d000 */
[C---:B------:R-:W-:Y:S02]  /*5c20*/  HMMA.16816.F32.BF16 R140, R8.reuse, R96, R48 ;  /* 0x00000060088c723c */ /* 0x040fe40000041830 */
[--C-:B------:R-:W-:Y:S02]  /*5c30*/  FFMA.FTZ R0, R102, c[0x0][0x2d0], -R2.reuse ;  /* 0x0000b40066007a23 */ /* 0x100fe40000010802 */
[----:B------:R-:W-:Y:S02]  /*5c40*/  FFMA.FTZ R4, R107, c[0x0][0x2d0], -R2 ;  /* 0x0000b4006b047a23 */ /* 0x000fe40000010802 */
[----:B------:R3:W-:Y:S01]  /*5c50*/  MUFU.EX2 R250, R0 ;  /* 0x0000000000fa7308 */ /* 0x0007e20000000800 */
[----:B------:R-:W-:Y:S01]  /*5c60*/  IMAD.MOV.U32 R51, RZ, RZ, R124 ;  /* 0x000000ffff337224 */ /* 0x000fe200078e007c */
[----:B-1----:R-:W-:Y:S01]  /*5c70*/  HMMA.16816.F32.BF16 R164, R8, R92, R32 ;  /* 0x0000005c08a4723c */ /* 0x002fe20000041820 */
[----:B------:R-:W-:-:S02]  /*5c80*/  IMAD.MOV.U32 R50, RZ, RZ, R113 ;  /* 0x000000ffff327224 */ /* 0x000fc400078e0071 */
[----:B------:R-:W-:Y:S02]  /*5c90*/  IMAD.MOV.U32 R49, RZ, RZ, R112 ;  /* 0x000000ffff317224 */ /* 0x000fe400078e0070 */
[----:B------:R-:W-:Y:S01]  /*5ca0*/  IMAD.MOV.U32 R48, RZ, RZ, R111 ;  /* 0x000000ffff307224 */ /* 0x000fe200078e006f */
[----:B------:R-:W-:Y:S01]  /*5cb0*/  MUFU.EX2 R247, R4 ;  /* 0x0000000400f77308 */ /* 0x000fe20000000800 */
[----:B------:R-:W-:Y:S01]  /*5cc0*/  IMAD.MOV.U32 R102, RZ, RZ, R236 ;  /* 0x000000ffff667224 */ /* 0x000fe200078e00ec */
[----:B--2---:R-:W-:Y:S01]  /*5cd0*/  HMMA.16816.F32.BF16 R156, R8, R84, R44 ;  /* 0x00000054089c723c */ /* 0x004fe2000004182c */
[----:B---3--:R-:W-:Y:S02]  /*5ce0*/  FFMA.FTZ R0, R103, c[0x0][0x2d0], -R2 ;  /* 0x0000b40067007a23 */ /* 0x008fe40000010802 */
[----:B------:R-:W-:-:S05]  /*5cf0*/  IMAD.MOV.U32 R103, RZ, RZ, R125 ;  /* 0x000000ffff677224 */ /* 0x000fca00078e007d */
[C---:B------:R-:W-:Y:S01]  /*5d00*/  HMMA.16816.F32.BF16 R152, R8.reuse, R98, R24 ;  /* 0x000000620898723c */ /* 0x040fe20000041818 */
[----:B------:R1:W2:Y:S07]  /*5d10*/  MUFU.EX2 R248, R0 ;  /* 0x0000000000f87308 */ /* 0x0002ae0000000800 */
[C---:B------:R-:W-:Y:S08]  /*5d20*/  HMMA.16816.F32.BF16 R124, R8.reuse, R88, R28 ;  /* 0x00000058087c723c */ /* 0x040ff0000004181c */
[----:B------:R-:W-:Y:S01]  /*5d30*/  HMMA.16816.F32.BF16 R112, R8, R94, R16 ;  /* 0x0000005e0870723c */ /* 0x000fe20000041810 */
[----:B-1----:R-:W-:-:S04]  /*5d40*/  FFMA.FTZ R0, R106, c[0x0][0x2d0], -R2 ;  /* 0x0000b4006a007a23 */ /* 0x002fc80000010802 */
[----:B------:R1:W3:Y:S02]  /*5d50*/  MUFU.EX2 R249, R0 ;  /* 0x0000000000f97308 */ /* 0x0002e40000000800 */
[----:B-1----:R-:W-:-:S05]  /*5d60*/  FMUL.FTZ R0, R3, c[0x0][0x2d0] ;  /* 0x0000b40003007a20 */ /* 0x002fca0000410000 */
[----:B------:R-:W-:Y:S02]  /*5d70*/  FSEL R0, R0, RZ, P0 ;  /* 0x000000ff00007208 */ /* 0x000fe40000000000 */
[----:B------:R-:W-:-:S03]  /*5d80*/  PLOP3.LUT P0, PT, PT, PT, UP1, 0x40, 0x0 ;  /* 0x000000000000781c */ /* 0x000fc60003f0e818 */
[----:B------:R-:W-:Y:S02]  /*5d90*/  FFMA.FTZ R4, R100, c[0x0][0x2d0], -R0 ;  /* 0x0000b40064047a23 */ /* 0x000fe40000010800 */
[----:B------:R-:W-:Y:S02]  /*5da0*/  IMAD.MOV.U32 R100, RZ, RZ, R110 ;  /* 0x000000ffff647224 */ /* 0x000fe400078e006e */
[----:B------:R1:W-:Y:S02]  /*5db0*/  MUFU.EX2 R138, R4 ;  /* 0x00000004008a7308 */ /* 0x0003e40000000800 */
[----:B-1----:R-:W-:-:S06]  /*5dc0*/  FFMA.FTZ R4, R101, c[0x0][0x2d0], -R0 ;  /* 0x0000b40065047a23 */ /* 0x002fcc0000010800 */
[----:B------:R1:W4:Y:S02]  /*5dd0*/  MUFU.EX2 R135, R4 ;  /* 0x0000000400877308 */ /* 0x0003240000000800 */
[----:B-1----:R-:W-:-:S06]  /*5de0*/  FFMA.FTZ R4, R104, c[0x0][0x2d0], -R0 ;  /* 0x0000b40068047a23 */ /* 0x002fcc0000010800 */
[----:B------:R1:W-:Y:S02]  /*5df0*/  MUFU.EX2 R246, R4 ;  /* 0x0000000400f67308 */ /* 0x0003e40000000800 */
[----:B-1----:R-:W-:Y:S02]  /*5e00*/  FFMA.FTZ R4, R105, c[0x0][0x2d0], -R0 ;  /* 0x0000b40069047a23 */ /* 0x002fe40000010800 */
[----:B------:R-:W-:Y:S04]  /*5e10*/  HMMA.16816.F32.BF16 R104, R8, R86, R20 ;  /* 0x000000560868723c */ /* 0x000fe80000041814 */
[----:B------:R1:W5:Y:S02]  /*5e20*/  MUFU.EX2 R245, R4 ;  /* 0x0000000400f57308 */ /* 0x0003640000000800 */
[----:B-1----:R-:W-:-:S06]  /*5e30*/  FFMA.FTZ R4, R108, c[0x0][0x2d0], -R2 ;  /* 0x0000b4006c047a23 */ /* 0x002fcc0000010802 */
[----:B------:R1:W-:Y:S02]  /*5e40*/  MUFU.EX2 R239, R4 ;  /* 0x0000000400ef7308 */ /* 0x0003e40000000800 */
[----:B-1----:R-:W-:Y:S02]  /*5e50*/  FFMA.FTZ R4, R109, c[0x0][0x2d0], -R2 ;  /* 0x0000b4006d047a23 */ /* 0x002fe40000010802 */
[----:B------:R-:W-:Y:S04]  /*5e60*/  HMMA.16816.F32.BF16 R108, R8, R90, R12 ;  /* 0x0000005a086c723c */ /* 0x000fe8000004180c */
[----:B------:R1:W1:Y:S03]  /*5e70*/  MUFU.EX2 R238, R4 ;  /* 0x0000000400ee7308 */ /* 0x0002660000000800 */
[----:B--2---:R-:W-:-:S02]  /*5e80*/  F2FP.BF16.PACK_AB R8, R248, R250 ;  /* 0x000000faf808723e */ /* 0x004fc400000010ff */
[----:B---3--:R-:W-:Y:S02]  /*5e90*/  F2FP.BF16.PACK_AB R10, R247, R249 ;  /* 0x000000f9f70a723e */ /* 0x008fe400000010ff */
[----:B----4-:R-:W-:Y:S02]  /*5ea0*/  F2FP.BF16.PACK_AB R9, R135, R138 ;  /* 0x0000008a8709723e */ /* 0x010fe400000010ff */
[----:B-----5:R-:W-:Y:S01]  /*5eb0*/  F2FP.BF16.PACK_AB R11, R245, R246 ;  /* 0x000000f6f50b723e */ /* 0x020fe200000010ff */
[----:B-1----:R-:W-:-:S06]  /*5ec0*/  FFMA.FTZ R4, R119, c[0x0][0x2d0], -R2 ;  /* 0x0000b40077047a23 */ /* 0x002fcc0000010802 */
[C---:B------:R-:W-:Y:S01]  /*5ed0*/  HMMA.16816.F32.BF16 R16, R8.reuse, R76, RZ ;  /* 0x0000004c0810723c */ /* 0x040fe200000418ff */
[----:B------:R1:W-:Y:S06]  /*5ee0*/  MUFU.EX2 R242, R4 ;  /* 0x0000000400f27308 */ /* 0x0003ec0000000800 */
[----:B------:R-:W-:Y:S01]  /*5ef0*/  IMAD.MOV.U32 R76, RZ, RZ, R237 ;  /* 0x000000ffff4c7224 */ /* 0x000fe200078e00ed */
[----:B------:R-:W-:Y:S01]  /*5f00*/  HMMA.16816.F32.BF16 R28, R8, R64, RZ ;  /* 0x00000040081c723c */ /* 0x000fe200000418ff */
[----:B------:R-:W-:-:S06]  /*5f10*/  MOV R77, R49 ;  /* 0x00000031004d7202 */ /* 0x000fcc0000000f00 */
[----:B------:R-:W-:Y:S01]  /*5f20*/  IMAD.MOV.U32 R65, RZ, RZ, R51 ;  /* 0x000000ffff417224 */ /* 0x000fe200078e0033 */
[----:B------:R-:W-:Y:S01]  /*5f30*/  HMMA.16816.F32.BF16 R24, R8, R68, RZ ;  /* 0x000000440818723c */ /* 0x000fe200000418ff */
[----:B-1----:R-:W-:-:S04]  /*5f40*/  FFMA.FTZ R4, R121, c[0x0][0x2d0], -R2 ;  /* 0x0000b40079047a23 */ /* 0x002fc80000010802 */
[----:B------:R1:W2:Y:S02]  /*5f50*/  MUFU.EX2 R241, R4 ;  /* 0x0000000400f17308 */ /* 0x0002a40000000800 */
[----:B------:R-:W-:Y:S01]  /*5f60*/  IMAD.MOV.U32 R69, RZ, RZ, R183 ;  /* 0x000000ffff457224 */ /* 0x000fe200078e00b7 */
[----:B------:R-:W-:Y:S01]  /*5f70*/  HMMA.16816.F32.BF16 R40, R8, R66, RZ ;  /* 0x000000420828723c */ /* 0x000fe200000418ff */
[----:B------:R-:W-:-:S06]  /*5f80*/  IMAD.MOV.U32 R68, RZ, RZ, R48 ;  /* 0x000000ffff447224 */ /* 0x000fcc00078e0030 */
[----:B------:R-:W-:Y:S01]  /*5f90*/  IMAD.MOV.U32 R67, RZ, RZ, R182 ;  /* 0x000000ffff437224 */ /* 0x000fe200078e00b6 */
[----:B------:R-:W-:Y:S01]  /*5fa0*/  HMMA.16816.F32.BF16 R36, R8, R70, RZ ;  /* 0x000000460824723c */ /* 0x000fe200000418ff */
[----:B------:R-:W-:Y:S02]  /*5fb0*/  IMAD.MOV.U32 R66, RZ, RZ, R50 ;  /* 0x000000ffff427224 */ /* 0x000fe400078e0032 */
[----:B------:R-:W-:Y:S01]  /*5fc0*/  LDSM.16.MT88.4 R48, [R214+0x1900] ;  /* 0x00190000d630783b */ /* 0x000fe20000004200 */
[----:B-1----:R-:W-:-:S03]  /*5fd0*/  FFMA.FTZ R4, R116, c[0x0][0x2d0], -R0 ;  /* 0x0000b40074047a23 */ /* 0x002fc60000010800 */
[----:B------:R-:W-:Y:S01]  /*5fe0*/  MOV R70, R210 ;  /* 0x000000d200467202 */ /* 0x000fe20000000f00 */
[C---:B------:R-:W-:Y:S01]  /*5ff0*/  HMMA.16816.F32.BF16 R32, R8.reuse, R78, RZ ;  /* 0x0000004e0820723c */ /* 0x040fe200000418ff */
[----:B------:R-:W-:Y:S01]  /*6000*/  IMAD.MOV.U32 R71, RZ, RZ, R209 ;  /* 0x000000ffff477224 */ /* 0x000fe200078e00d1 */
[----:B------:R1:W-:Y:S06]  /*6010*/  MUFU.EX2 R235, R4 ;  /* 0x0000000400eb7308 */ /* 0x0003ec0000000800 */
[C---:B------:R-:W-:Y:S08]  /*6020*/  HMMA.16816.F32.BF16 R12, R8.reuse, R80, RZ ;  /* 0x00000050080c723c */ /* 0x040ff000000418ff */
[----:B------:R-:W-:Y:S01]  /*6030*/  HMMA.16816.F32.BF16 R20, R8, R82, RZ ;  /* 0x000000520814723c */ /* 0x000fe200000418ff */
[----:B-1----:R-:W-:-:S04]  /*6040*/  FFMA.FTZ R4, R117, c[0x0][0x2d0], -R0 ;  /* 0x0000b40075047a23 */ /* 0x002fc80000010800 */
[----:B------:R1:W3:Y:S02]  /*6050*/  MUFU.EX2 R121, R4 ;  /* 0x0000000400797308 */ /* 0x0002e40000000800 */
[----:B------:R-:W-:Y:S02]  /*6060*/  F2FP.BF16.PACK_AB R8, R238, R239 ;  /* 0x000000efee08723e */ /* 0x000fe400000010ff */
[----:B--2---:R-:W-:Y:S01]  /*6070*/  F2FP.BF16.PACK_AB R10, R241, R242 ;  /* 0x000000f2f10a723e */ /* 0x004fe200000010ff */
[----:B-1----:R-:W-:Y:S01]  /*6080*/  FFMA.FTZ R4, R118, c[0x0][0x2d0], -R0 ;  /* 0x0000b40076047a23 */ /* 0x002fe20000010800 */
[----:B---3--:R-:W-:-:S03]  /*6090*/  F2FP.BF16.PACK_AB R9, R121, R235 ;  /* 0x000000eb7909723e */ /* 0x008fc600000010ff */
[----:B------:R1:W-:Y:S02]  /*60a0*/  MUFU.EX2 R237, R4 ;  /* 0x0000000400ed7308 */ /* 0x0003e40000000800 */
[----:B-1----:R-:W-:Y:S02]  /*60b0*/  FFMA.FTZ R4, R120, c[0x0][0x2d0], -R0 ;  /* 0x0000b40078047a23 */ /* 0x002fe40000010800 */
[----:B------:R-:W-:-:S04]  /*60c0*/  IMAD.MOV.U32 R120, RZ, RZ, R5 ;  /* 0x000000ffff787224 */ /* 0x000fc800078e0005 */
[----:B------:R1:W2:Y:S01]  /*60d0*/  MUFU.EX2 R64, R4 ;  /* 0x0000000400407308 */ /* 0x0002a20000000800 */
[----:B------:R-:W-:Y:S02]  /*60e0*/  IMAD.MOV.U32 R5, RZ, RZ, R234 ;  /* 0x000000ffff057224 */ /* 0x000fe400078e00ea */
[----:B-1----:R-:W-:Y:S01]  /*60f0*/  FFMA.FTZ R4, R148, c[0x0][0x2d0], -R7 ;  /* 0x0000b40094047a23 */ /* 0x002fe20000010807 */
[----:B--2---:R-:W-:-:S04]  /*6100*/  F2FP.BF16.PACK_AB R11, R64, R237 ;  /* 0x000000ed400b723e */ /* 0x004fc800000010ff */
[----:B------:R1:W-:Y:S03]  /*6110*/  MUFU.EX2 R243, R4 ;  /* 0x0000000400f37308 */ /* 0x0003e60000000800 */
[C---:B------:R-:W-:Y:S08]  /*6120*/  HMMA.16816.F32.BF16 R44, R8.reuse, R56, R28 ;  /* 0x00000038082c723c */ /* 0x040ff0000004181c */
[----:B------:R-:W-:Y:S01]  /*6130*/  HMMA.16816.F32.BF16 R28, R8, R52, R24 ;  /* 0x00000034081c723c */ /* 0x000fe20000041818 */
[----:B-1----:R-:W-:-:S06]  /*6140*/  FFMA.FTZ R4, R149, c[0x0][0x2d0], -R7 ;  /* 0x0000b40095047a23 */ /* 0x002fcc0000010807 */
[----:B------:R-:W-:Y:S01]  /*6150*/  IMAD.MOV.U32 R52, RZ, RZ, R233 ;  /* 0x000000ffff347224 */ /* 0x000fe200078e00e9 */
[----:B------:R1:W2:Y:S01]  /*6160*/  MUFU.EX2 R244, R4 ;  /* 0x0000000400f47308 */ /* 0x0002a20000000800 */
[----:B------:R-:W-:Y:S01]  /*6170*/  HMMA.16816.F32.BF16 R16, R8, R60, R16 ;  /* 0x0000003c0810723c */ /* 0x000fe20000041810 */
[----:B------:R-:W-:-:S06]  /*6180*/  IMAD.MOV.U32 R53, RZ, RZ, R103 ;  /* 0x000000ffff357224 */ /* 0x000fcc00078e0067 */
[----:B------:R-:W-:Y:S01]  /*6190*/  IMAD.MOV.U32 R61, RZ, RZ, R211 ;  /* 0x000000ffff3d7224 */ /* 0x000fe200078e00d3 */
[----:B------:R-:W-:Y:S01]  /*61a0*/  HMMA.16816.F32.BF16 R12, R8, R72, R12 ;  /* 0x00000048080c723c */ /* 0x000fe2000004180c */
[----:B------:R-:W-:Y:S02]  /*61b0*/  IMAD.MOV.U32 R60, RZ, RZ, R208 ;  /* 0x000000ffff3c7224 */ /* 0x000fe400078e00d0 */
[----:B-1----:R-:W-:-:S05]  /*61c0*/  FFMA.FTZ R4, R150, c[0x0][0x2d0], -R7 ;  /* 0x0000b40096047a23 */ /* 0x002fca0000010807 */
[----:B------:R-:W-:Y:S01]  /*61d0*/  HMMA.16816.F32.BF16 R36, R8, R54, R36 ;  /* 0x000000360824723c */ /* 0x000fe20000041824 */
[----:B------:R-:W-:Y:S01]  /*61e0*/  IMAD.MOV.U32 R72, RZ, RZ, R230 ;  /* 0x000000ffff487224 */ /* 0x000fe200078e00e6 */
[----:B------:R1:W-:Y:S01]  /*61f0*/  MUFU.EX2 R240, R4 ;  /* 0x0000000400f07308 */ /* 0x0003e20000000800 */
[----:B------:R-:W-:-:S04]  /*6200*/  IMAD.MOV.U32 R73, RZ, RZ, R206 ;  /* 0x000000ffff497224 */ /* 0x000fc800078e00ce */
[----:B------:R-:W-:Y:S01]  /*6210*/  IMAD.MOV.U32 R54, RZ, RZ, R207 ;  /* 0x000000ffff367224 */ /* 0x000fe200078e00cf */
[----:B------:R-:W-:Y:S01]  /*6220*/  HMMA.16816.F32.BF16 R32, R8, R62, R32 ;  /* 0x0000003e0820723c */ /* 0x000fe20000041820 */
[----:B------:R-:W-:-:S06]  /*6230*/  IMAD.MOV.U32 R55, RZ, RZ, R102 ;  /* 0x000000ffff377224 */ /* 0x000fcc00078e0066 */
[----:B------:R-:W-:Y:S01]  /*6240*/  IMAD.MOV.U32 R63, RZ, RZ, R205 ;  /* 0x000000ffff3f7224 */ /* 0x000fe200078e00cd */
[C---:B------:R-:W-:Y:S01]  /*6250*/  HMMA.16816.F32.BF16 R40, R8.reuse, R58, R40 ;  /* 0x0000003a0828723c */ /* 0x040fe20000041828 */
[----:B------:R-:W-:Y:S01]  /*6260*/  LDSM.16.MT88.4 R56, [R215+0x1900] ;  /* 0x00190000d738783b */ /* 0x000fe20000004200 */
[----:B------:R-:W-:Y:S02]  /*6270*/  IMAD.MOV.U32 R62, RZ, RZ, R68 ;  /* 0x000000ffff3e7224 */ /* 0x000fe400078e0044 */
[--C-:B-1----:R-:W-:Y:S02]  /*6280*/  FFMA.FTZ R4, R151, c[0x0][0x2d0], -R7.reuse ;  /* 0x0000b40097047a23 */ /* 0x102fe40000010807 */
[----:B------:R-:W1:Y:S02]  /*6290*/  LDSM.16.MT88.4 R148, [R213+0x1900] ;  /* 0x00190000d594783b */ /* 0x000e640000004200 */
[----:B------:R3:W4:Y:S01]  /*62a0*/  MUFU.EX2 R236, R4 ;  /* 0x0000000400ec7308 */ /* 0x0007220000000800 */
[----:B------:R-:W-:Y:S07]  /*62b0*/  HMMA.16816.F32.BF16 R20, R8, R74, R20 ;  /* 0x0000004a0814723c */ /* 0x000fee0000041814 */
[----:B--2---:R-:W-:Y:S01]  /*62c0*/  F2FP.BF16.PACK_AB R8, R244, R243 ;  /* 0x000000f3f408723e */ /* 0x004fe200000010ff */
[----:B---3--:R-:W-:Y:S01]  /*62d0*/  FFMA.FTZ R4, R168, c[0x0][0x2d0], -R7 ;  /* 0x0000b400a8047a23 */ /* 0x008fe20000010807 */
[----:B----4-:R-:W-:Y:S01]  /*62e0*/  F2FP.BF16.PACK_AB R10, R236, R240 ;  /* 0x000000f0ec0a723e */ /* 0x010fe200000010ff */
[----:B------:R-:W-:-:S02]  /*62f0*/  IMAD.MOV.U32 R168, RZ, RZ, R100 ;  /* 0x000000ffffa87224 */ /* 0x000fc400078e0064 */
[----:B------:R2:W-:Y:S01]  /*6300*/  MUFU.EX2 R234, R4 ;  /* 0x0000000400ea7308 */ /* 0x0005e20000000800 */
[----:B------:R-:W3:Y:S01]  /*6310*/  LDSM.16.MT88.4 R100, [R216+0x1900] ;  /* 0x00190000d864783b */ /* 0x000ee20000004200 */
[----:B--2---:R-:W-:Y:S02]  /*6320*/  FFMA.FTZ R4, R122, c[0x0][0x2d0], -R6 ;  /* 0x0000b4007a047a23 */ /* 0x004fe40000010806 */
[----:B------:R-:W-:-:S04]  /*6330*/  IMAD.MOV.U32 R122, RZ, RZ, R232 ;  /* 0x000000ffff7a7224 */ /* 0x000fc800078e00e8 */
[----:B------:R2:W-:Y:S02]  /*6340*/  MUFU.EX2 R233, R4 ;  /* 0x0000000400e97308 */ /* 0x0005e40000000800 */
[----:B--2---:R-:W-:-:S06]  /*6350*/  FFMA.FTZ R4, R161, c[0x0][0x2d0], -R6 ;  /* 0x0000b400a1047a23 */ /* 0x004fcc0000010806 */
        /* <DEDUP_REMOVED lines=16> */
[C---:B------:R-:W-:Y:S01]  /*6460*/  HMMA.16816.F32.BF16 R164, R8.reuse, R48, R164 ;  /* 0x0000003008a4723c */ /* 0x040fe200000418a4 */
[----:B------:R1:W-:Y:S07]  /*6470*/  MUFU.EX2 R209, R4 ;  /* 0x0000000400d17308 */ /* 0x0003ee0000000800 */
[C---:B------:R-:W-:Y:S08]  /*6480*/  HMMA.16816.F32.BF16 R112, R8.reuse, R50, R112 ;  /* 0x000000320870723c */ /* 0x040ff00000041870 */
[----:B------:R-:W-:Y:S01]  /*6490*/  HMMA.16816.F32.BF16 R116, R8, R56, R124 ;  /* 0x000000380874723c */ /* 0x000fe2000004187c */
[----:B-1----:R-:W-:-:S04]  /*64a0*/  FFMA.FTZ R4, R129, c[0x0][0x2d0], -R2 ;  /* 0x0000b40081047a23 */ /* 0x002fc80000010802 */
[----:B------:R1:W3:Y:S03]  /*64b0*/  MUFU.EX2 R207, R4 ;  /* 0x0000000400cf7308 */ /* 0x0002e60000000800 */
[----:B------:R-:W-:Y:S01]  /*64c0*/  HMMA.16816.F32.BF16 R24, R8, R58, R108 ;  /* 0x0000003a0818723c */ /* 0x000fe2000004186c */
[----:B------:R-:W-:-:S06]  /*64d0*/  IMAD.MOV.U32 R127, RZ, RZ, R5 ;  /* 0x000000ffff7f7224 */ /* 0x000fcc00078e0005 */
[----:B--2---:R-:W-:Y:S01]  /*64e0*/  F2FP.BF16.PACK_AB R8, R208, R210 ;  /* 0x000000d2d008723e */ /* 0x004fe200000010ff */
[--C-:B-1----:R-:W-:Y:S01]  /*64f0*/  FFMA.FTZ R4, R123, c[0x0][0x2d0], -R0.reuse ;  /* 0x0000b4007b047a23 */ /* 0x102fe20000010800 */
[----:B---3--:R-:W-:Y:S01]  /*6500*/  F2FP.BF16.PACK_AB R10, R207, R209 ;  /* 0x000000d1cf0a723e */ /* 0x008fe200000010ff */
[----:B------:R-:W-:Y:S02]  /*6510*/  IMAD.MOV.U32 R123, RZ, RZ, R69 ;  /* 0x000000ffff7b7224 */ /* 0x000fe400078e0045 */
        /* <DEDUP_REMOVED lines=11> */
[C---:B------:R-:W-:Y:S08]  /*65d0*/  HMMA.16816.F32.BF16 R44, R8.reuse, R96, R44 ;  /* 0x00000060082c723c */ /* 0x040ff0000004182c */
[----:B------:R-:W-:Y:S01]  /*65e0*/  HMMA.16816.F32.BF16 R160, R8, R84, R28 ;  /* 0x0000005408a0723c */ /* 0x000fe2000004181c */
[----:B------:R-:W-:Y:S01]  /*65f0*/  LDSM.16.MT88.4 R28, [R215+0x2100] ;  /* 0x00210000d71c783b */ /* 0x000fe20000004200 */
[----:B-1----:R-:W-:-:S04]  /*6600*/  FFMA.FTZ R4, R178, c[0x0][0x2d0], -R7 ;  /* 0x0000b400b2047a23 */ /* 0x002fc80000010807 */
[----:B------:R1:W-:Y:S02]  /*6610*/  MUFU.EX2 R178, R4 ;  /* 0x0000000400b27308 */ /* 0x0003e40000000800 */
[C---:B------:R-:W-:Y:S01]  /*6620*/  HMMA.16816.F32.BF16 R108, R8.reuse, R92, R16 ;  /* 0x0000005c086c723c */ /* 0x040fe20000041810 */
[----:B------:R-:W-:Y:S07]  /*6630*/  LDSM.16.MT88.4 R16, [R213+0x2900] ;  /* 0x00290000d510783b */ /* 0x000fee0000004200 */
[----:B------:R-:W-:Y:S01]  /*6640*/  HMMA.16816.F32.BF16 R96, R8, R98, R40 ;  /* 0x000000620860723c */ /* 0x000fe20000041828 */
[----:B------:R-:W3:Y:S01]  /*6650*/  LDSM.16.MT88.4 R40, [R213+0x2100] ;  /* 0x00210000d528783b */ /* 0x000ee20000004200 */
[----:B-1----:R-:W-:-:S06]  /*6660*/  FFMA.FTZ R4, R184, c[0x0][0x2d0], -R7 ;  /* 0x0000b400b8047a23 */ /* 0x002fcc0000010807 */
[C---:B------:R-:W-:Y:S01]  /*6670*/  HMMA.16816.F32.BF16 R84, R8.reuse, R86, R36 ;  /* 0x000000560854723c */ /* 0x040fe20000041824 */
[----:B------:R-:W1:Y:S01]  /*6680*/  LDSM.16.MT88.4 R36, [R216+0x2100] ;  /* 0x00210000d824783b */ /* 0x000e620000004200 */
[----:B------:R4:W5:Y:S06]  /*6690*/  MUFU.EX2 R184, R4 ;  /* 0x0000000400b87308 */ /* 0x00096c0000000800 */
[C---:B------:R-:W-:Y:S01]  /*66a0*/  HMMA.16816.F32.BF16 R92, R8.reuse, R94, R32 ;  /* 0x0000005e085c723c */ /* 0x040fe20000041820 */
[----:B------:R-:W1:Y:S07]  /*66b0*/  LDSM.16.MT88.4 R32, [R214+0x2100] ;  /* 0x00210000d620783b */ /* 0x000e6e0000004200 */
[----:B------:R-:W-:Y:S01]  /*66c0*/  HMMA.16816.F32.BF16 R12, R8, R88, R12 ;  /* 0x00000058080c723c */ /* 0x000fe2000004180c */
[----:B----4-:R-:W-:-:S04]  /*66d0*/  FFMA.FTZ R4, R185, c[0x0][0x2d0], -R7 ;  /* 0x0000b400b9047a23 */ /* 0x010fc80000010807 */
[----:B------:R4:W-:Y:S03]  /*66e0*/  MUFU.EX2 R137, R4 ;  /* 0x0000000400897308 */ /* 0x0009e60000000800 */
[----:B------:R-:W-:Y:S01]  /*66f0*/  HMMA.16816.F32.BF16 R88, R8, R90, R20 ;  /* 0x0000005a0858723c */ /* 0x000fe20000041814 */
[----:B------:R-:W1:Y:S06]  /*6700*/  LDSM.16.MT88.4 R20, [R216+0x2900] ;  /* 0x00290000d814783b */ /* 0x000e6c0000004200 */
[----:B--2---:R-:W-:-:S02]  /*6710*/  F2FP.BF16.PACK_AB R8, R206, R234 ;  /* 0x000000eace08723e */ /* 0x004fc400000010ff */
[----:B-----5:R-:W-:Y:S01]  /*6720*/  F2FP.BF16.PACK_AB R10, R184, R178 ;  /* 0x000000b2b80a723e */ /* 0x020fe200000010ff */
[----:B----4-:R-:W-:-:S04]  /*6730*/  FFMA.FTZ R4, R186, c[0x0][0x2d0], -R7 ;  /* 0x0000b400ba047a23 */ /* 0x010fc80000010807 */
[----:B------:R2:W4:Y:S02]  /*6740*/  MUFU.EX2 R83, R4 ;  /* 0x0000000400537308 */ /* 0x0005240000000800 */
[----:B--2---:R-:W-:Y:S01]  /*6750*/  FFMA.FTZ R4, R169, c[0x0][0x2d0], -R6 ;  /* 0x0000b400a9047a23 */ /* 0x004fe20000010806 */
[----:B----4-:R-:W-:-:S05]  /*6760*/  F2FP.BF16.PACK_AB R128, R83, R137 ;  /* 0x000000895380723e */ /* 0x010fca00000010ff */
[----:B------:R2:W-:Y:S02]  /*6770*/  MUFU.EX2 R82, R4 ;  /* 0x0000000400527308 */ /* 0x0005e40000000800 */
[----:B--2---:R-:W-:Y:S02]  /*6780*/  FFMA.FTZ R4, R177, c[0x0][0x2d0], -R6 ;  /* 0x0000b400b1047a23 */ /* 0x004fe40000010806 */
[----:B------:R-:W-:-:S04]  /*6790*/  IMAD.MOV.U32 R177, RZ, RZ, R73 ;  /* 0x000000ffffb17224 */ /* 0x000fc800078e0049 */
[----:B------:R2:W4:Y:S02]  /*67a0*/  MUFU.EX2 R81, R4 ;  /* 0x0000000400517308 */ /* 0x0005240000000800 */
[----:B--2---:R-:W-:Y:S01]  /*67b0*/  FFMA.FTZ R4, R171, c[0x0][0x2d0], -R6 ;  /* 0x0000b400ab047a23 */ /* 0x004fe20000010806 */
[----:B----4-:R-:W-:-:S05]  /*67c0*/  F2FP.BF16.PACK_AB R9, R81, R82 ;  /* 0x000000525109723e */ /* 0x010fca00000010ff */
[----:B------:R2:W-:Y:S02]  /*67d0*/  MUFU.EX2 R80, R4 ;  /* 0x0000000400507308 */ /* 0x0005e40000000800 */
[----:B--2---:R-:W-:Y:S02]  /*67e0*/  FFMA.FTZ R4, R179, c[0x0][0x2d0], -R6 ;  /* 0x0000b400b3047a23 */ /* 0x004fe40000010806 */
[----:B------:R-:W-:-:S04]  /*67f0*/  IMAD.MOV.U32 R179, RZ, RZ, R71 ;  /* 0x000000ffffb37224 */ /* 0x000fc800078e0047 */
[----:B------:R2:W4:Y:S02]  /*6800*/  MUFU.EX2 R78, R4 ;  /* 0x00000004004e7308 */ /* 0x0005240000000800 */
[--C-:B--2---:R-:W-:Y:S01]  /*6810*/  FFMA.FTZ R4, R194, c[0x0][0x2d0], -R7.reuse ;  /* 0x0000b400c2047a23 */ /* 0x104fe20000010807 */
[----:B----4-:R-:W-:Y:S01]  /*6820*/  F2FP.BF16.PACK_AB R11, R78, R80 ;  /* 0x000000504e0b723e */ /* 0x010fe200000010ff */
[----:B------:R-:W-:-:S04]  /*6830*/  FFMA.FTZ R7, R196, c[0x0][0x2d0], -R7 ;  /* 0x0000b400c4077a23 */ /* 0x000fc80000010807 */
[----:B------:R2:W-:Y:S01]  /*6840*/  MUFU.EX2 R79, R4 ;  /* 0x00000004004f7308 */ /* 0x0005e20000000800 */
[----:B------:R-:W-:Y:S02]  /*6850*/  IMAD.MOV.U32 R196, RZ, RZ, R63 ;  /* 0x000000ffffc47224 */ /* 0x000fe400078e003f */
[----:B------:R-:W-:Y:S01]  /*6860*/  IMAD.MOV.U32 R63, RZ, RZ, R54 ;  /* 0x000000ffff3f7224 */ /* 0x000fe200078e0036 */
[C---:B---3--:R-:W-:Y:S01]  /*6870*/  HMMA.16816.F32.BF16 R140, R8.reuse, R40, R140 ;  /* 0x00000028088c723c */ /* 0x048fe2000004188c */
[----:B------:R-:W-:Y:S02]  /*6880*/  IMAD.MOV.U32 R54, RZ, RZ, R55 ;  /* 0x000000ffff367224 */ /* 0x000fe400078e0037 */
[----:B------:R-:W-:Y:S02]  /*6890*/  IMAD.MOV.U32 R55, RZ, RZ, R122 ;  /* 0x000000ffff377224 */ /* 0x000fe400078e007a */
[----:B------:R-:W-:Y:S02]  /*68a0*/  IMAD.MOV.U32 R122, RZ, RZ, R52 ;  /* 0x000000ffff7a7224 */ /* 0x000fe400078e0034 */
[----:B------:R-:W-:Y:S01]  /*68b0*/  IMAD.MOV.U32 R52, RZ, RZ, R53 ;  /* 0x000000ffff347224 */ /* 0x000fe200078e0035 */
[----:B------:R-:W-:Y:S01]  /*68c0*/  HMMA.16816.F32.BF16 R152, R8, R42, R152 ;  /* 0x0000002a0898723c */ /* 0x000fe20000041898 */
[----:B------:R-:W-:-:S02]  /*68d0*/  IMAD.MOV.U32 R53, RZ, RZ, R77 ;  /* 0x000000ffff357224 */ /* 0x000fc400078e004d */
[----:B------:R-:W-:Y:S01]  /*68e0*/  IMAD.MOV.U32 R194, RZ, RZ, R70 ;  /* 0x000000ffffc27224 */ /* 0x000fe200078e0046 */
[----:B------:R-:W3:Y:S01]  /*68f0*/  MUFU.EX2 R77, R7 ;  /* 0x00000007004d7308 */ /* 0x000ee20000000800 */
[----:B--2---:R-:W-:Y:S01]  /*6900*/  FFMA.FTZ R4, R187, c[0x0][0x2d0], -R6 ;  /* 0x0000b400bb047a23 */ /* 0x004fe20000010806 */
[----:B------:R-:W-:Y:S01]  /*6910*/  MOV R187, R168 ;  /* 0x000000a800bb7202 */ /* 0x000fe20000000f00 */
[----:B------:R-:W-:Y:S01]  /*6920*/  IMAD.MOV.U32 R168, RZ, RZ, R76 ;  /* 0x000000ffffa87224 */ /* 0x000fe200078e004c */
[----:B-1----:R-:W-:Y:S01]  /*6930*/  HMMA.16816.F32.BF16 R156, R8, R36, R156 ;  /* 0x00000024089c723c */ /* 0x002fe2000004189c */
[----:B------:R-:W-:Y:S02]  /*6940*/  IMAD.MOV.U32 R185, RZ, RZ, R55 ;  /* 0x000000ffffb97224 */ /* 0x000fe400078e0037 */
[----:B------:R-:W-:Y:S01]  /*6950*/  IMAD.MOV.U32 R186, RZ, RZ, R122 ;  /* 0x000000ffffba7224 */ /* 0x000fe200078e007a */
[----:B------:R1:W-:Y:S01]  /*6960*/  MUFU.EX2 R76, R4 ;  /* 0x00000004004c7308 */ /* 0x0003e20000000800 */
[----:B------:R-:W-:-:S03]  /*6970*/  IMAD.MOV.U32 R122, RZ, RZ, R67 ;  /* 0x000000ffff7a7224 */ /* 0x000fc600078e0043 */
[----:B------:R-:W-:Y:S01]  /*6980*/  HMMA.16816.F32.BF16 R104, R8, R38, R104 ;  /* 0x000000260868723c */ /* 0x000fe20000041868 */
[----:B---3--:R-:W-:-:S07]  /*6990*/  F2FP.BF16.PACK_AB R130, R77, R79 ;  /* 0x0000004f4d82723e */ /* 0x008fce00000010ff */
[C---:B------:R-:W-:Y:S01]  /*69a0*/  HMMA.16816.F32.BF16 R164, R8.reuse, R32, R164 ;  /* 0x0000002008a4723c */ /* 0x040fe200000418a4 */
[--C-:B-1----:R-:W-:Y:S02]  /*69b0*/  FFMA.FTZ R4, R190, c[0x0][0x2d0], -R6.reuse ;  /* 0x0000b400be047a23 */ /* 0x102fe40000010806 */
[----:B------:R-:W-:Y:S02]  /*69c0*/  IMAD.MOV.U32 R190, RZ, RZ, R63 ;  /* 0x000000ffffbe7224 */ /* 0x000fe400078e003f */
[----:B------:R1:W2:Y:S01]  /*69d0*/  MUFU.EX2 R75, R4 ;  /* 0x00000004004b7308 */ /* 0x0002a20000000800 */
[----:B------:R-:W-:Y:S02]  /*69e0*/  IMAD.MOV.U32 R63, RZ, RZ, R53 ;  /* 0x000000ffff3f7224 */ /* 0x000fe400078e0035 */
[C---:B------:R-:W-:Y:S08]  /*69f0*/  HMMA.16816.F32.BF16 R112, R8.reuse, R34, R112 ;  /* 0x000000220870723c */ /* 0x040ff00000041870 */
[----:B------:R-:W-:Y:S01]  /*6a00*/  HMMA.16816.F32.BF16 R116, R8, R28, R116 ;  /* 0x0000001c0874723c */ /* 0x000fe20000041874 */
[--C-:B-1----:R-:W-:Y:S01]  /*6a10*/  FFMA.FTZ R4, R191, c[0x0][0x2d0], -R6.reuse ;  /* 0x0000b400bf047a23 */ /* 0x102fe20000010806 */
[----:B--2---:R-:W-:Y:S01]  /*6a20*/  F2FP.BF16.PACK_AB R129, R75, R76 ;  /* 0x0000004c4b81723e */ /* 0x004fe200000010ff */
[----:B------:R-:W-:-:S05]  /*6a30*/  FFMA.FTZ R6, R193, c[0x0][0x2d0], -R6 ;  /* 0x0000b400c1067a23 */ /* 0x000fca0000010806 */
[----:B------:R-:W-:Y:S01]  /*6a40*/  HMMA.16816.F32.BF16 R8, R8, R30, R24 ;  /* 0x0000001e0808723c */ /* 0x000fe20000041818 */
[----:B------:R1:W-:Y:S01]  /*6a50*/  MUFU.EX2 R74, R4 ;  /* 0x00000004004a7308 */ /* 0x0003e20000000800 */
[----:B------:R-:W-:Y:S02]  /*6a60*/  IMAD.MOV.U32 R193, RZ, RZ, R72 ;  /* 0x000000ffffc17224 */ /* 0x000fe400078e0048 */
[----:B------:R-:W-:-:S05]  /*6a70*/  IMAD.MOV.U32 R191, RZ, RZ, R54 ;  /* 0x000000ffffbf7224 */ /* 0x000fca00078e0036 */
[----:B------:R-:W2:Y:S01]  /*6a80*/  MUFU.EX2 R73, R6 ;  /* 0x0000000600497308 */ /* 0x000ea20000000800 */
[----:B-1----:R-:W-:Y:S02]  /*6a90*/  FFMA.FTZ R4, R188, c[0x0][0x2d0], -R2 ;  /* 0x0000b400bc047a23 */ /* 0x002fe40000010802 */
[----:B------:R-:W-:-:S05]  /*6aa0*/  IMAD.MOV.U32 R188, RZ, RZ, R168 ;  /* 0x000000ffffbc7224 */ /* 0x000fca00078e00a8 */
[----:B------:R1:W-:Y:S01]  /*6ab0*/  MUFU.EX2 R72, R4 ;  /* 0x0000000400487308 */ /* 0x0003e20000000800 */
[----:B------:R-:W3:Y:S01]  /*6ac0*/  LDSM.16.MT88.4 R168, [R214+0x2900] ;  /* 0x00290000d6a8783b */ /* 0x000ee20000004200 */
[----:B--2---:R-:W-:-:S07]  /*6ad0*/  F2FP.BF16.PACK_AB R131, R73, R74 ;  /* 0x0000004a4983723e */ /* 0x004fce00000010ff */
[----:B------:R-:W-:Y:S01]  /*6ae0*/  HMMA.16816.F32.BF16 R140, R128, R16, R140 ;  /* 0x00000010808c723c */ /* 0x000fe2000004188c */
[----:B-1----:R-:W-:Y:S02]  /*6af0*/  FFMA.FTZ R4, R189, c[0x0][0x2d0], -R2 ;  /* 0x0000b400bd047a23 */ /* 0x002fe40000010802 */
[----:B------:R-:W-:-:S05]  /*6b00*/  IMAD.MOV.U32 R189, RZ, RZ, R60 ;  /* 0x000000ffffbd7224 */ /* 0x000fca00078e003c */
[C---:B------:R-:W-:Y:S01]  /*6b10*/  HMMA.16816.F32.BF16 R152, R128.reuse, R18, R152 ;  /* 0x000000128098723c */ /* 0x040fe20000041898 */
[----:B------:R1:W-:Y:S07]  /*6b20*/  MUFU.EX2 R71, R4 ;  /* 0x0000000400477308 */ /* 0x0003ee0000000800 */
[C---:B------:R-:W-:Y:S08]  /*6b30*/  HMMA.16816.F32.BF16 R156, R128.reuse, R20, R156 ;  /* 0x00000014809c723c */ /* 0x040ff0000004189c */
[----:B------:R-:W-:Y:S01]  /*6b40*/  HMMA.16816.F32.BF16 R104, R128, R22, R104 ;  /* 0x000000168068723c */ /* 0x000fe20000041868 */
[----:B-1----:R-:W-:-:S02]  /*6b50*/  FFMA.FTZ R4, R192, c[0x0][0x2d0], -R2 ;  /* 0x0000b400c0047a23 */ /* 0x002fc40000010802 */
[----:B------:R-:W-:Y:S02]  /*6b60*/  IMAD.MOV.U32 R192, RZ, RZ, R61 ;  /* 0x000000ffffc07224 */ /* 0x000fe400078e003d */
[----:B------:R1:W-:Y:S03]  /*6b70*/  MUFU.EX2 R70, R4 ;  /* 0x0000000400467308 */ /* 0x0003e60000000800 */
[C---:B---3--:R-:W-:Y:S08]  /*6b80*/  HMMA.16816.F32.BF16 R164, R128.reuse, R168, R164 ;  /* 0x000000a880a4723c */ /* 0x048ff000000418a4 */
[----:B------:R-:W-:Y:S01]  /*6b90*/  HMMA.16816.F32.BF16 R112, R128, R170, R112 ;  /* 0x000000aa8070723c */ /* 0x000fe20000041870 */
[----:B-1----:R-:W-:Y:S01]  /*6ba0*/  FFMA.FTZ R4, R195, c[0x0][0x2d0], -R2 ;  /* 0x0000b400c3047a23 */ /* 0x002fe20000010802 */
[----:B------:R-:W-:-:S02]  /*6bb0*/  MOV R195, R52 ;  /* 0x0000003400c37202 */ /* 0x000fc40000000f00 */
[----:B------:R-:W1:Y:S01]  /*6bc0*/  LDSM.16.MT88.4 R52, [R215+0x2900] ;  /* 0x00290000d734783b */ /* 0x000e620000004200 */
[----:B------:R2:W3:Y:S02]  /*6bd0*/  MUFU.EX2 R69, R4 ;  /* 0x0000000400457308 */ /* 0x0004e40000000800 */
[----:B--2---:R-:W-:Y:S01]  /*6be0*/  FFMA.FTZ R4, R146, c[0x0][0x2d0], -R0 ;  /* 0x0000b40092047a23 */ /* 0x004fe20000010800 */
[----:B---3--:R-:W-:-:S05]  /*6bf0*/  F2FP.BF16.PACK_AB R6, R69, R70 ;  /* 0x000000464506723e */ /* 0x008fca00000010ff */
[----:B------:R2:W-:Y:S02]  /*6c00*/  MUFU.EX2 R67, R4 ;  /* 0x0000000400437308 */ /* 0x0005e40000000800 */
[----:B--2---:R-:W-:Y:S01]  /*6c10*/  FFMA.FTZ R4, R147, c[0x0][0x2d0], -R0 ;  /* 0x0000b40093047a23 */ /* 0x004fe20000010800 */
[C---:B-1----:R-:W-:Y:S05]  /*6c20*/  HMMA.16816.F32.BF16 R116, R128.reuse, R52, R116 ;  /* 0x000000348074723c */ /* 0x042fea0000041874 */
[----:B------:R1:W2:Y:S03]  /*6c30*/  MUFU.EX2 R68, R4 ;  /* 0x0000000400447308 */ /* 0x0002a60000000800 */
[----:B------:R-:W-:Y:S07]  /*6c40*/  HMMA.16816.F32.BF16 R128, R128, R54, R8 ;  /* 0x000000368080723c */ /* 0x000fee0000041808 */
[----:B------:R-:W-:-:S02]  /*6c50*/  FFMA.FTZ R8, R197, c[0x0][0x2d0], -R2 ;  /* 0x0000b400c5087a23 */ /* 0x000fc40000010802 */
[----:B-1----:R-:W-:Y:S01]  /*6c60*/  FFMA.FTZ R4, R144, c[0x0][0x2d0], -R0 ;  /* 0x0000b40090047a23 */ /* 0x002fe20000010800 */
[----:B--2---:R-:W-:-:S03]  /*6c70*/  F2FP.BF16.PACK_AB R5, R68, R67 ;  /* 0x000000434405723e */ /* 0x004fc600000010ff */
[----:B------:R1:W-:Y:S02]  /*6c80*/  MUFU.EX2 R61, R4 ;  /* 0x00000004003d7308 */ /* 0x0003e40000000800 */
[----:B-1----:R-:W-:-:S06]  /*6c90*/  FFMA.FTZ R4, R145, c[0x0][0x2d0], -R0 ;  /* 0x0000b40091047a23 */ /* 0x002fcc0000010800 */
[----:B------:R1:W2:Y:S02]  /*6ca0*/  MUFU.EX2 R60, R4 ;  /* 0x00000004003c7308 */ /* 0x0002a40000000800 */
[----:B-1----:R-:W-:Y:S02]  /*6cb0*/  F2FP.BF16.PACK_AB R4, R71, R72 ;  /* 0x000000484704723e */ /* 0x002fe400000010ff */
[----:B--2---:R-:W-:-:S07]  /*6cc0*/  F2FP.BF16.PACK_AB R7, R60, R61 ;  /* 0x0000003d3c07723e */ /* 0x004fce00000010ff */
[C---:B------:R-:W-:Y:S01]  /*6cd0*/  HMMA.16816.F32.BF16 R108, R4.reuse, R48, R108 ;  /* 0x00000030046c723c */ /* 0x040fe2000004186c */
[----:B------:R1:W-:Y:S07]  /*6ce0*/  MUFU.EX2 R49, R8 ;  /* 0x0000000800317308 */ /* 0x0003ee0000000800 */
[C---:B------:R-:W-:Y:S08]  /*6cf0*/  HMMA.16816.F32.BF16 R24, R4.reuse, R50, R92 ;  /* 0x000000320418723c */ /* 0x040ff0000004185c */
[----:B------:R-:W-:Y:S01]  /*6d00*/  HMMA.16816.F32.BF16 R144, R4, R148, R44 ;  /* 0x000000940490723c */ /* 0x000fe2000004182c */
[----:B-1----:R-:W-:-:S04]  /*6d10*/  FFMA.FTZ R8, R198, c[0x0][0x2d0], -R2 ;  /* 0x0000b400c6087a23 */ /* 0x002fc80000010802 */
[----:B------:R1:W-:Y:S03]  /*6d20*/  MUFU.EX2 R50, R8 ;  /* 0x0000000800327308 */ /* 0x0003e60000000800 */
[C---:B------:R-:W-:Y:S07]  /*6d30*/  HMMA.16816.F32.BF16 R148, R4.reuse, R150, R96 ;  /* 0x000000960494723c */ /* 0x040fee0000041860 */
[----:B------:R-:W-:Y:S01]  /*6d40*/  IMAD.MOV.U32 R98, RZ, RZ, R62 ;  /* 0x000000ffff627224 */ /* 0x000fe200078e003e */
[----:B------:R-:W-:Y:S01]  /*6d50*/  HMMA.16816.F32.BF16 R160, R4, R100, R160 ;  /* 0x0000006404a0723c */ /* 0x000fe200000418a0 */
[----:B------:R-:W-:-:S02]  /*6d60*/  IMAD.MOV.U32 R97, RZ, RZ, R63 ;  /* 0x000000ffff617224 */ /* 0x000fc400078e003f */
[----:B------:R-:W-:Y:S02]  /*6d70*/  IMAD.MOV.U32 R96, RZ, RZ, R66 ;  /* 0x000000ffff607224 */ /* 0x000fe400078e0042 */
[--C-:B-1----:R-:W-:Y:S02]  /*6d80*/  FFMA.FTZ R8, R199, c[0x0][0x2d0], -R2.reuse ;  /* 0x0000b400c7087a23 */ /* 0x102fe40000010802 */
[----:B------:R-:W-:Y:S01]  /*6d90*/  IMAD.MOV.U32 R99, RZ, RZ, R127 ;  /* 0x000000ffff637224 */ /* 0x000fe200078e007f */
[C---:B------:R-:W-:Y:S01]  /*6da0*/  HMMA.16816.F32.BF16 R100, R4.reuse, R102, R84 ;  /* 0x000000660464723c */ /* 0x040fe20000041854 */
[----:B------:R1:W-:Y:S06]  /*6db0*/  MUFU.EX2 R62, R8 ;  /* 0x00000008003e7308 */ /* 0x0003ec0000000800 */
[----:B------:R-:W-:Y:S01]  /*6dc0*/  IMAD.MOV.U32 R87, RZ, RZ, R65 ;  /* 0x000000ffff577224 */ /* 0x000fe200078e0041 */
[----:B------:R-:W-:Y:S01]  /*6dd0*/  HMMA.16816.F32.BF16 R12, R4, R56, R12 ;  /* 0x00000038040c723c */ /* 0x000fe2000004180c */
[----:B-1----:R-:W-:-:S04]  /*6de0*/  FFMA.FTZ R8, R200, c[0x0][0x2d0], -R2 ;  /* 0x0000b400c8087a23 */ /* 0x002fc80000010802 */
[----:B------:R1:W-:Y:S02]  /*6df0*/  MUFU.EX2 R63, R8 ;  /* 0x00000008003f7308 */ /* 0x0003e40000000800 */
[----:B-1----:R-:W-:-:S06]  /*6e00*/  FFMA.FTZ R8, R201, c[0x0][0x2d0], -R2 ;  /* 0x0000b400c9087a23 */ /* 0x002fcc0000010802 */
        /* <DEDUP_REMOVED lines=8> */
[----:B-1----:R-:W-:-:S06]  /*6e90*/  FFMA.FTZ R8, R172, c[0x0][0x2d0], -R0 ;  /* 0x0000b400ac087a23 */ /* 0x002fcc0000010800 */
[----:B------:R1:W-:Y:S02]  /*6ea0*/  MUFU.EX2 R51, R8 ;  /* 0x0000000800337308 */ /* 0x0003e40000000800 */
[----:B-1----:R-:W-:-:S06]  /*6eb0*/  FFMA.FTZ R8, R139, c[0x0][0x2d0], -R0 ;  /* 0x0000b4008b087a23 */ /* 0x002fcc0000010800 */
[----:B------:R1:W3:Y:S02]  /*6ec0*/  MUFU.EX2 R47, R8 ;  /* 0x00000008002f7308 */ /* 0x0002e40000000800 */
[--C-:B-1----:R-:W-:Y:S02]  /*6ed0*/  FFMA.FTZ R8, R204, c[0x0][0x2d0], -R2.reuse ;  /* 0x0000b400cc087a23 */ /* 0x102fe40000010802 */
[----:B------:R-:W-:-:S04]  /*6ee0*/  FFMA.FTZ R2, R203, c[0x0][0x2d0], -R2 ;  /* 0x0000b400cb027a23 */ /* 0x000fc80000010802 */
[----:B------:R1:W-:Y:S08]  /*6ef0*/  MUFU.EX2 R56, R8 ;  /* 0x0000000800387308 */ /* 0x0003f00000000800 */
[----:B------:R4:W5:Y:S01]  /*6f00*/  MUFU.EX2 R48, R2 ;  /* 0x0000000200307308 */ /* 0x0009620000000800 */
[----:B-1----:R-:W-:Y:S07]  /*6f10*/  HMMA.16816.F32.BF16 R8, R4, R58, R88 ;  /* 0x0000003a0408723c */ /* 0x002fee0000041858 */
[----:B------:R-:W-:Y:S01]  /*6f20*/  F2FP.BF16.PACK_AB R4, R50, R49 ;  /* 0x000000313204723e */ /* 0x000fe200000010ff */
[----:B----4-:R-:W-:Y:S01]  /*6f30*/  FFMA.FTZ R2, R173, c[0x0][0x2d0], -R0 ;  /* 0x0000b400ad027a23 */ /* 0x010fe20000010800 */
[----:B------:R-:W-:-:S02]  /*6f40*/  F2FP.BF16.PACK_AB R6, R63, R62 ;  /* 0x0000003e3f06723e */ /* 0x000fc400000010ff */
[----:B--2---:R-:W-:Y:S01]  /*6f50*/  F2FP.BF16.PACK_AB R5, R45, R44 ;  /* 0x0000002c2d05723e */ /* 0x004fe200000010ff */
[----:B------:R1:W-:Y:S01]  /*6f60*/  MUFU.EX2 R46, R2 ;  /* 0x00000002002e7308 */ /* 0x0003e20000000800 */
[----:B---3--:R-:W-:Y:S02]  /*6f70*/  F2FP.BF16.PACK_AB R7, R47, R51 ;  /* 0x000000332f07723e */ /* 0x008fe400000010ff */
[----:B-----5:R-:W-:-:S05]  /*6f80*/  F2FP.BF16.PACK_AB R126, R48, R56 ;  /* 0x00000038307e723e */ /* 0x020fca00000010ff */
[----:B------:R-:W-:Y:S01]  /*6f90*/  HMMA.16816.F32.BF16 R144, R4, R40, R144 ;  /* 0x000000280490723c */ /* 0x000fe20000041890 */
[----:B-1----:R-:W-:-:S07]  /*6fa0*/  FFMA.FTZ R2, R174, c[0x0][0x2d0], -R0 ;  /* 0x0000b400ae027a23 */ /* 0x002fce0000010800 */
[C---:B------:R-:W-:Y:S01]  /*6fb0*/  HMMA.16816.F32.BF16 R160, R4.reuse, R36, R160 ;  /* 0x0000002404a0723c */ /* 0x040fe200000418a0 */
[----:B------:R1:W2:Y:S07]  /*6fc0*/  MUFU.EX2 R41, R2 ;  /* 0x0000000200297308 */ /* 0x0002ae0000000800 */
[C---:B------:R-:W-:Y:S08]  /*6fd0*/  HMMA.16816.F32.BF16 R148, R4.reuse, R42, R148 ;  /* 0x0000002a0494723c */ /* 0x040ff00000041894 */
[----:B------:R-:W-:Y:S01]  /*6fe0*/  HMMA.16816.F32.BF16 R100, R4, R38, R100 ;  /* 0x000000260464723c */ /* 0x000fe20000041864 */
[--C-:B-1----:R-:W-:Y:S01]  /*6ff0*/  FFMA.FTZ R2, R175, c[0x0][0x2d0], -R0.reuse ;  /* 0x0000b400af027a23 */ /* 0x102fe20000010800 */
[----:B--2---:R-:W-:Y:S01]  /*7000*/  F2FP.BF16.PACK_AB R125, R41, R46 ;  /* 0x0000002e297d723e */ /* 0x004fe200000010ff */
[----:B------:R-:W-:-:S02]  /*7010*/  FFMA.FTZ R0, R176, c[0x0][0x2d0], -R0 ;  /* 0x0000b400b0007a23 */ /* 0x000fc40000010800 */
[----:B------:R1:W-:Y:S03]  /*7020*/  MUFU.EX2 R40, R2 ;  /* 0x0000000200287308 */ /* 0x0003e60000000800 */
[C---:B------:R-:W-:Y:S05]  /*7030*/  HMMA.16816.F32.BF16 R108, R4.reuse, R32, R108 ;  /* 0x00000020046c723c */ /* 0x040fea000004186c */
[----:B------:R2:W3:Y:S03]  /*7040*/  MUFU.EX2 R36, R0 ;  /* 0x0000000000247308 */ /* 0x0004e60000000800 */
[----:B------:R-:W-:Y:S01]  /*7050*/  HMMA.16816.F32.BF16 R24, R4, R34, R24 ;  /* 0x000000220418723c */ /* 0x000fe20000041818 */
[----:B-1----:R-:W-:-:S07]  /*7060*/  FADD.FTZ R2, R96, R87 ;  /* 0x0000005760027221 */ /* 0x002fce0000010000 */
[----:B------:R-:W-:Y:S01]  /*7070*/  HMMA.16816.F32.BF16 R12, R4, R28, R12 ;  /* 0x0000001c040c723c */ /* 0x000fe2000004180c */
[----:B------:R-:W-:Y:S02]  /*7080*/  FADD.FTZ R2, R99, R2 ;  /* 0x0000000263027221 */ /* 0x000fe40000010000 */
[----:B--2---:R-:W-:-:S05]  /*7090*/  FADD.FTZ R0, R98, R97 ;  /* 0x0000006162007221 */ /* 0x004fca0000010000 */
[----:B------:R-:W-:Y:S01]  /*70a0*/  HMMA.16816.F32.BF16 R8, R4, R30, R8 ;  /* 0x0000001e0408723c */ /* 0x000fe20000041808 */
[----:B------:R-:W-:Y:S01]  /*70b0*/  FADD.FTZ R2, R192, R2 ;  /* 0x00000002c0027221 */ /* 0x000fe20000010000 */
[----:B---3--:R-:W-:Y:S01]  /*70c0*/  F2FP.BF16.PACK_AB R127, R36, R40 ;  /* 0x00000028247f723e */ /* 0x008fe200000010ff */
        /* <DEDUP_REMOVED lines=94> */
[----:B------:R-:W-:Y:S01]  /*76b0*/  FADD.FTZ R2, R48, R2 ;  /* 0x0000000230027221 */ /* 0x000fe20000010000 */
[----:B------:R1:W-:Y:S01]  /*76c0*/  STL [R1+0x10], R5 ;  /* 0x0000100501007387 */ /* 0x0003e20000100800 */
[----:B------:R-:W-:-:S03]  /*76d0*/  FADD.FTZ R0, R36, R0 ;  /* 0x0000000024007221 */ /* 0x000fc60000010000 */
[----:B------:R1:W-:Y:S04]  /*76e0*/  STL [R1+0x14], R4 ;  /* 0x0000140401007387 */ /* 0x0003e80000100800 */
[----:B------:R1:W-:Y:S04]  /*76f0*/  STL [R1+0x18], R2 ;  /* 0x0000180201007387 */ /* 0x0003e80000100800 */
[----:B------:R1:W-:Y:S01]  /*7700*/  STL [R1+0x1c], R0 ;  /* 0x00001c0001007387 */ /* 0x0003e20000100800 */
[----:B------:R-:W-:Y:S05]  /*7710*/  @P0 BRA `(.L_x_478) ;  /* 0x0000015000000947 */ /* 0x000fea0003800000 */
[----:B------:R-:W-:Y:S01]  /*7720*/  ISETP.LT.AND P0, PT, RZ, UR4, PT ;  /* 0x00000004ff007c0c */ /* 0x000fe2000bf01270 */
[----:B------:R-:W-:-:S02]  /*7730*/  UIADD3 UR14, UR4, -0x1, URZ ;  /* 0xffffffff040e7890 */ /* 0x000fc4000fffe03f */
[----:B------:R-:W-:-:S10]  /*7740*/  ULDC UR6, c[0x0][0x32c] ;  /* 0x0000cb0000067ab9 */ /* 0x000fd40000000800 */
[----:B------:R-:W-:Y:S05]  /*7750*/  @P0 BRA `(.L_x_479) ;  /* 0x0000008000000947 */ /* 0x000fea0003800000 */
[----:B------:R-:W-:Y:S02]  /*7760*/  UISETP.NE.AND UP0, UPT, UR6, 0x1, UPT ;  /* 0x000000010600788c */ /* 0x000fe4000bf05270 */
[----:B------:R-:W-:-:S03]  /*7770*/  UIADD3 UR14, -UR4, URZ, URZ ;  /* 0x0000003f040e7290 */ /* 0x000fc6000fffe13f */
[----:B------:R-:W-:Y:S02]  /*7780*/  ULDC.64 UR4, c[0x0][0x330] ;  /* 0x0000cc0000047ab9 */ /* 0x000fe40000000a00 */
[----:B------:R-:W-:-:S07]  /*7790*/  UIMAD.WIDE.U32 UR16, UR14, UR4, URZ ;  /* 0x000000040e1072a5 */ /* 0x000fce000f8e003f */
[----:B------:R-:W-:Y:S02]  /*77a0*/  @UP0 UMOV UR15, UR17 ;  /* 0x00000011000f0c82 */ /* 0x000fe40008000000 */
[----:B------:R-:W-:-:S04]  /*77b0*/  @UP0 USHF.R.U32.HI UR14, URZ, UR5, UR15 ;  /* 0x000000053f0e0299 */ /* 0x000fc8000801160f */
[----:B------:R-:W-:Y:S01]  /*77c0*/  ULOP3.LUT UR14, URZ, UR14, URZ, 0x33, !UPT ;  /* 0x0000000e3f0e7292 */ /* 0x000fe2000f8e333f */
[----:B------:R-:W-:Y:S05]  /*77d0*/  BRA `(.L_x_480) ;  /* 0x0000005000007947 */ /* 0x000fea0003800000 */
.L_x_479:
[----:B------:R-:W-:Y:S02]  /*77e0*/  UISETP.NE.AND UP0, UPT, UR6, 0x1, UPT ;  /* 0x000000010600788c */ /* 0x000fe4000bf05270 */
[----:B------:R-:W-:Y:S02]  /*77f0*/  ULDC.64 UR4, c[0x0][0x330] ;  /* 0x0000cc0000047ab9 */ /* 0x000fe40000000a00 */
[----:B------:R-:W-:-:S07]  /*7800*/  UIMAD.WIDE.U32 UR16, UR14, UR4, URZ ;  /* 0x000000040e1072a5 */ /* 0x000fce000f8e003f */
[----:B------:R-:W-:Y:S02]  /*7810*/  @UP0 UMOV UR15, UR17 ;  /* 0x00000011000f0c82 */ /* 0x000fe40008000000 */
[----:B------:R-:W-:Y:S02]  /*7820*/  @UP0 USHF.R.U32.HI UR14, URZ, UR5, UR15 ;  /* 0x000000053f0e0299 */ /* 0x000fe4000801160f */
.L_x_480:
[----:B------:R-:W-:Y:S02]  /*7830*/  ULDC UR4, c[0x0][0x32c] ;  /* 0x0000cb0000047ab9 */ /* 0x000fe40000000800 */
[----:B------:R-:W-:-:S04]  /*7840*/  UIMAD UR4, UR14, UR6, UR4 ;  /* 0x000000060e0472a4 */ /* 0x000fc8000f8e0204 */
[----:B------:R-:W-:-:S04]  /*7850*/  UISETP.LT.AND UP0, UPT, UR7, UR4, UPT ;  /* 0x000000040700728c */ /* 0x000fc8000bf01270 */
[----:B------:R-:W-:-:S03]  /*7860*/  USEL UR7, UR7, UR4, UP0 ;  /* 0x0000000407077287 */ /* 0x000fc60008000000 */
.L_x_478:
[----:B-1----:R-:W2:Y:S01]  /*7870*/  LDL R0, [R1] ;  /* 0x0000000001007983 */ /* 0x002ea20000100800 */
[----:B------:R-:W-:-:S04]  /*7880*/  UIMAD.WIDE UR6, UR7, 0x2aaaaaab, URZ ;  /* 0x2aaaaaab070678a5 */ /* 0x000fc8000f8e023f */
[----:B------:R-:W-:-:S04]  /*7890*/  USHF.R.U32.HI UR5, URZ, 0x1f, UR7 ;  /* 0x0000001f3f057899 */ /* 0x000fc80008011607 */
[----:B------:R-:W-:Y:S01]  /*78a0*/  ULEA.HI.SX32 UR5, UR7, UR5, 0x1c ;  /* 0x0000000507057291 */ /* 0x000fe2000f8fe23f */
[----:B--2---:R-:W1:Y:S03]  /*78b0*/  R2UR UR4, R0 ;  /* 0x00000000000473c2 */ /* 0x004e6600000e0000 */
[----:B-1----:R-:W-:-:S04]  /*78c0*/  UISETP.LT.AND UP0, UPT, UR4, UR5, UPT ;  /* 0x000000050400728c */ /* 0x002fc8000bf01270 */
[----:B------:R-:W-:-:S06]  /*78d0*/  USEL UR4, UR4, UR5, !UP0 ;  /* 0x0000000504047287 */ /* 0x000fcc000c000000 */
[----:B------:R-:W-:-:S13]  /*78e0*/  ISETP.GE.AND P0, PT, R229, UR4, PT ;  /* 0x00000004e5007c0c */ /* 0x000fda000bf06270 */
[----:B------:R-:W-:Y:S05]  /*78f0*/  @!P0 BRA `(.L_x_481) ;  /* 0x00005c1000008947 */ /* 0x000fea0003800000 */
[----:B------:R-:W2:Y:S01]  /*7900*/  LDL R0, [R1+0x30] ;  /* 0x0000300001007983 */ /* 0x000ea20000100800 */
[----:B------:R-:W-:Y:S01]  /*7910*/  PLOP3.LUT P1, PT, PT, PT, UP2, 0x80, 0x0 ;  /* 0x000000000000781c */ /* 0x000fe20003f2f028 */
[----:B------:R-:W-:Y:S01]  /*7920*/  IMAD.MOV.U32 R136, RZ, RZ, R133 ;  /* 0x000000ffff887224 */ /* 0x000fe200078e0085 */
[----:B------:R-:W-:Y:S01]  /*7930*/  PLOP3.LUT P0, PT, PT, PT, UP2, 0x80, 0x0 ;  /* 0x000000000000781c */ /* 0x000fe20003f0f028 */
[----:B------:R-:W-:Y:S01]  /*7940*/  IMAD.MOV.U32 R135, RZ, RZ, R134 ;  /* 0x000000ffff877224 */ /* 0x000fe200078e0086 */
[----:B------:R-:W-:Y:S01]  /*7950*/  MOV R138, R3 ;  /* 0x00000003008a7202 */ /* 0x000fe20000000f00 */
[----:B------:R-:W-:-:S08]  /*7960*/  IMAD.MOV.U32 R137, RZ, RZ, R132 ;  /* 0x000000ffff897224 */ /* 0x000fd000078e0084 */
[----:B--2---:R-:W-:-:S05]  /*7970*/  @P1 IMAD.HI.U32 R0, R0, c[0x0][0x2c8], RZ ;  /* 0x0000b20000001a27 */ /* 0x004fca00078e00ff */
[----:B------:R-:W-:-:S05]  /*7980*/  @P0 SHF.R.U32.HI R0, RZ, c[0x0][0x2cc], R0 ;  /* 0x0000b300ff000a19 */ /* 0x000fca0000011600 */
[----:B------:R1:W-:Y:S02]  /*7990*/  @P0 STL [R1+0x24], R0 ;  /* 0x0000240001000387 */ /* 0x0003e40000100800 */
.L_x_498:
[----:B------:R-:W-:Y:S04]  /*79a0*/  DEPBAR.LE SB0, 0x0 ;  /* 0x000080000000791a */ /* 0x000fe80000000000 */
[----:B------:R-:W-:Y:S01]  /*79b0*/  BAR.SYNC.DEFER_BLOCKING 0x0 ;  /* 0x0000000000007b1d */ /* 0x000fe20000010000 */
[----:B------:R-:W-:Y:S05]  /*79c0*/  IMAD.MOV.U32 R230, RZ, RZ, c[0x0][0x1e0] ;  /* 0x00007800ffe67624 */ /* 0x000fea00078e00ff */
[----:B------:R-:W-:Y:S06]  /*79d0*/  LDSM.16.M88.4 R96, [R219+0x6100] ;  /* 0x00610000db60783b */ /* 0x000fec0000000200 */
[----:B------:R-:W2:Y:S06]  /*79e0*/  LDL R134, [R1] ;  /* 0x0000000001867983 */ /* 0x000eac0000100800 */
[----:B------:R-:W3:Y:S06]  /*79f0*/  LDSM.16.M88.4 R16, [R212+0x3100] ;  /* 0x00310000d410783b */ /* 0x000eec0000000200 */
[----:B------:R-:W4:Y:S06]  /*7a00*/  LDSM.16.M88.4 R92, [R219+0x8100] ;  /* 0x00810000db5c783b */ /* 0x000f2c0000000200 */
[----:B------:R-:W5:Y:S06]  /*7a10*/  LDL.64 R192, [R1+0x40] ;  /* 0x0000400001c07983 */ /* 0x000f6c0000100a00 */
[----:B------:R-:W5:Y:S06]  /*7a20*/  LDL.64 R132, [R1+0x48] ;  /* 0x0000480001847983 */ /* 0x000f6c0000100a00 */
[----:B-1----:R-:W1:Y:S06]  /*7a30*/  LDSM.16.M88.4 R32, [R212+0x3900] ;  /* 0x00390000d420783b */ /* 0x002e6c0000000200 */
[----:B------:R-:W5:Y:S06]  /*7a40*/  LDL.64 R234, [R1+0x28] ;  /* 0x0000280001ea7983 */ /* 0x000f6c0000100a00 */
[----:B------:R-:W1:Y:S01]  /*7a50*/  LDSM.16.M88.4 R48, [R212+0x4100] ;  /* 0x00410000d430783b */ /* 0x000e620000000200 */
[-C--:B---3--:R-:W-:Y:S05]  /*7a60*/  HMMA.16816.F32.BF16 R4, R96, R16.reuse, RZ ;  /* 0x000000106004723c */ /* 0x088fea00000418ff */
[----:B------:R-:W3:Y:S03]  /*7a70*/  LDL.64 R232, [R1+0x38] ;  /* 0x0000380001e87983 */ /* 0x000ee60000100a00 */
[C---:B----4-:R-:W-:Y:S03]  /*7a80*/  HMMA.16816.F32.BF16 R8, R92.reuse, R16, RZ ;  /* 0x000000105c08723c */ /* 0x050fe600000418ff */
[----:B------:R-:W4:Y:S06]  /*7a90*/  LDSM.16.M88.4 R64, [R212+0x4900] ;  /* 0x00490000d440783b */ /* 0x000f2c0000000200 */
[----:B------:R-:W3:Y:S01]  /*7aa0*/  LDL R139, [R1+0x24] ;  /* 0x00002400018b7983 */ /* 0x000ee20000100800 */
[-C--:B------:R-:W-:Y:S05]  /*7ab0*/  HMMA.16816.F32.BF16 R12, R92, R18.reuse, RZ ;  /* 0x000000125c0c723c */ /* 0x080fea00000418ff */
[----:B------:R-:W4:Y:S03]  /*7ac0*/  LDSM.16.M88.4 R80, [R212+0x5100] ;  /* 0x00510000d450783b */ /* 0x000f260000000200 */
[C---:B------:R-:W-:Y:S03]  /*7ad0*/  HMMA.16816.F32.BF16 R16, R96.reuse, R18, RZ ;  /* 0x000000126010723c */ /* 0x040fe600000418ff */
[----:B------:R-:W4:Y:S05]  /*7ae0*/  LDSM.16.M88.4 R172, [R212+0x5900] ;  /* 0x00590000d4ac783b */ /* 0x000f2a0000000200 */
[-C--:B-1----:R-:W-:Y:S01]  /*7af0*/  HMMA.16816.F32.BF16 R20, R96, R32.reuse, RZ ;  /* 0x000000206014723c */ /* 0x082fe200000418ff */
[----:B------:R-:W-:Y:S06]  /*7b00*/  LDSM.16.M88.4 R176, [R222+0x6100] ;  /* 0x00610000deb0783b */ /* 0x000fec0000000200 */
[----:B------:R-:W1:Y:S01]  /*7b10*/  LDSM.16.M88.4 R180, [R223] ;  /* 0x00000000dfb4783b */ /* 0x000e620000000200 */
[C---:B------:R-:W-:Y:S05]  /*7b20*/  HMMA.16816.F32.BF16 R24, R92.reuse, R32, RZ ;  /* 0x000000205c18723c */ /* 0x040fea00000418ff */
[----:B------:R-:W1:Y:S03]  /*7b30*/  LDSM.16.M88.4 R184, [R222+0x8100] ;  /* 0x00810000deb8783b */ /* 0x000e660000000200 */
[-C--:B------:R-:W-:Y:S03]  /*7b40*/  HMMA.16816.F32.BF16 R28, R92, R34.reuse, RZ ;  /* 0x000000225c1c723c */ /* 0x080fe600000418ff */
[----:B------:R-:W1:Y:S05]  /*7b50*/  LDSM.16.M88.4 R188, [R228] ;  /* 0x00000000e4bc783b */ /* 0x000e6a0000000200 */
[C---:B------:R-:W-:Y:S08]  /*7b60*/  HMMA.16816.F32.BF16 R32, R96.reuse, R34, RZ ;  /* 0x000000226020723c */ /* 0x040ff000000418ff */
[-C--:B------:R-:W-:Y:S08]  /*7b70*/  HMMA.16816.F32.BF16 R36, R96, R48.reuse, RZ ;  /* 0x000000306024723c */ /* 0x080ff000000418ff */
[C---:B------:R-:W-:Y:S08]  /*7b80*/  HMMA.16816.F32.BF16 R40, R92.reuse, R48, RZ ;  /* 0x000000305c28723c */ /* 0x040ff000000418ff */
[-C--:B------:R-:W-:Y:S08]  /*7b90*/  HMMA.16816.F32.BF16 R44, R92, R50.reuse, RZ ;  /* 0x000000325c2c723c */ /* 0x080ff000000418ff */
[C---:B------:R-:W-:Y:S08]  /*7ba0*/  HMMA.16816.F32.BF16 R48, R96.reuse, R50, RZ ;  /* 0x000000326030723c */ /* 0x040ff000000418ff */
[-C--:B----4-:R-:W-:Y:S08]  /*7bb0*/  HMMA.16816.F32.BF16 R52, R96, R64.reuse, RZ ;  /* 0x000000406034723c */ /* 0x090ff000000418ff */
[C---:B------:R-:W-:Y:S08]  /*7bc0*/  HMMA.16816.F32.BF16 R56, R92.reuse, R64, RZ ;  /* 0x000000405c38723c */ /* 0x040ff000000418ff */
[-C--:B------:R-:W-:Y:S08]  /*7bd0*/  HMMA.16816.F32.BF16 R60, R92, R66.reuse, RZ ;  /* 0x000000425c3c723c */ /* 0x080ff000000418ff */
        /* <DEDUP_REMOVED lines=8> */
[----:B------:R-:W-:Y:S01]  /*7c60*/  HMMA.16816.F32.BF16 R96, R96, R174, RZ ;  /* 0x000000ae6060723c */ /* 0x000fe200000418ff */
[----:B------:R-:W4:Y:S07]  /*7c70*/  LDSM.16.M88.4 R172, [R227] ;  /* 0x00000000e3ac783b */ /* 0x000f2e0000000200 */
[-C--:B-1----:R-:W-:Y:S08]  /*7c80*/  HMMA.16816.F32.BF16 R4, R176, R180.reuse, R4 ;  /* 0x000000b4b004723c */ /* 0x082ff00000041804 */
[C---:B------:R-:W-:Y:S08]  /*7c90*/  HMMA.16816.F32.BF16 R8, R184.reuse, R180, R8 ;  /* 0x000000b4b808723c */ /* 0x040ff00000041808 */
[-C--:B------:R-:W-:Y:S08]  /*7ca0*/  HMMA.16816.F32.BF16 R12, R184, R182.reuse, R12 ;  /* 0x000000b6b80c723c */ /* 0x080ff0000004180c */
[C---:B------:R-:W-:Y:S01]  /*7cb0*/  HMMA.16816.F32.BF16 R16, R176.reuse, R182, R16 ;  /* 0x000000b6b010723c */ /* 0x040fe20000041810 */
[----:B------:R-:W1:Y:S07]  /*7cc0*/  LDSM.16.M88.4 R180, [R226] ;  /* 0x00000000e2b4783b */ /* 0x000e6e0000000200 */
[-C--:B------:R-:W-:Y:S08]  /*7cd0*/  HMMA.16816.F32.BF16 R20, R176, R188.reuse, R20 ;  /* 0x000000bcb014723c */ /* 0x080ff00000041814 */
[C---:B------:R-:W-:Y:S08]  /*7ce0*/  HMMA.16816.F32.BF16 R24, R184.reuse, R188, R24 ;  /* 0x000000bcb818723c */ /* 0x040ff00000041818 */
[-C--:B------:R-:W-:Y:S08]  /*7cf0*/  HMMA.16816.F32.BF16 R28, R184, R190.reuse, R28 ;  /* 0x000000beb81c723c */ /* 0x080ff0000004181c */
[C---:B------:R-:W-:Y:S01]  /*7d00*/  HMMA.16816.F32.BF16 R32, R176.reuse, R190, R32 ;  /* 0x000000beb020723c */ /* 0x040fe20000041820 */
[----:B------:R-:W3:Y:S03]  /*7d10*/  LDSM.16.M88.4 R188, [R225] ;  /* 0x00000000e1bc783b */ /* 0x000ee60000000200 */
[----:B--2---:R-:W-:Y:S04]  /*7d20*/  ISETP.GT.AND P0, PT, R134, R229, PT ;  /* 0x000000e58600720c */ /* 0x004fe80003f04270 */
[-C--:B----4-:R-:W-:Y:S08]  /*7d30*/  HMMA.16816.F32.BF16 R36, R176, R172.reuse, R36 ;  /* 0x000000acb024723c */ /* 0x090ff00000041824 */
[C---:B------:R-:W-:Y:S04]  /*7d40*/  HMMA.16816.F32.BF16 R40, R184.reuse, R172, R40 ;  /* 0x000000acb828723c */ /* 0x040fe80000041828 */
[----:B------:R-:W-:Y:S01]  /*7d50*/  @!P0 SHF.R.S32.HI R0, RZ, 0x1f, R229 ;  /* 0x0000001fff008819 */ /* 0x000fe200000114e5 */
[C---:B------:R-:W-:Y:S03]  /*7d60*/  @!P0 IMAD.WIDE.U32 R2, R229.reuse, c[0x0][0x208], RZ ;  /* 0x00008200e5028a25 */ /* 0x040fe600078e00ff */
[-C--:B------:R-:W-:Y:S04]  /*7d70*/  HMMA.16816.F32.BF16 R44, R184, R174.reuse, R44 ;  /* 0x000000aeb82c723c */ /* 0x080fe8000004182c */
[----:B------:R-:W-:Y:S02]  /*7d80*/  @!P0 IMAD R0, R0, c[0x0][0x208], RZ ;  /* 0x0000820000008a24 */ /* 0x000fe400078e02ff */
[----:B-----5:R-:W-:Y:S02]  /*7d90*/  @!P0 IMAD.MOV.U32 R133, RZ, RZ, R193 ;  /* 0x000000ffff858224 */ /* 0x020fe400078e00c1 */
[C---:B------:R-:W-:Y:S01]  /*7da0*/  HMMA.16816.F32.BF16 R48, R176.reuse, R174, R48 ;  /* 0x000000aeb030723c */ /* 0x040fe20000041830 */
[----:B------:R-:W2:Y:S03]  /*7db0*/  LDSM.16.M88.4 R192, [R224] ;  /* 0x00000000e0c0783b */ /* 0x000ea60000000200 */
[----:B------:R-:W-:Y:S02]  /*7dc0*/  @!P0 IMAD R0, R229, c[0x0][0x20c], R0 ;  /* 0x00008300e5008a24 */ /* 0x000fe400078e0200 */
[----:B------:R-:W-:Y:S02]  /*7dd0*/  @!P0 IMAD.WIDE.U32 R132, R2, 0x60, R132 ;  /* 0x0000006002848825 */ /* 0x000fe400078e0084 */
[-C--:B-1----:R-:W-:Y:S04]  /*7de0*/  HMMA.16816.F32.BF16 R52, R176, R180.reuse, R52 ;  /* 0x000000b4b034723c */ /* 0x082fe80000041834 */
[----:B------:R-:W-:Y:S01]  /*7df0*/  @!P0 IMAD.IADD R0, R3, 0x1, R0 ;  /* 0x0000000103008824 */ /* 0x000fe200078e0200 */
[----:B------:R-:W-:Y:S03]  /*7e00*/  @!P0 LEA R2, P1, R132, c[0x0][0x1f8], 0x1 ;  /* 0x00007e0084028a11 */ /* 0x000fe600078208ff */
[C---:B------:R-:W-:Y:S04]  /*7e10*/  HMMA.16816.F32.BF16 R56, R184.reuse, R180, R56 ;  /* 0x000000b4b838723c */ /* 0x040fe80000041838 */
[----:B------:R-:W-:Y:S01]  /*7e20*/  @!P0 IMAD R0, R0, 0x60, RZ ;  /* 0x0000006000008824 */ /* 0x000fe200078e02ff */
[----:B------:R-:W-:Y:S03]  /*7e30*/  @!P0 IADD3 R198, P2, R2, UR9, RZ ;  /* 0x0000000902c68c10 */ /* 0x000fe6000ff5e0ff */
[-C--:B------:R-:W-:Y:S04]  /*7e40*/  HMMA.16816.F32.BF16 R60, R184, R182.reuse, R60 ;  /* 0x000000b6b83c723c */ /* 0x080fe8000004183c */
[----:B------:R-:W-:Y:S04]  /*7e50*/  @!P0 IMAD.IADD R0, R133, 0x1, R0 ;  /* 0x0000000185008824 */ /* 0x000fe800078e0200 */
[C---:B------:R-:W-:Y:S04]  /*7e60*/  HMMA.16816.F32.BF16 R64, R176.reuse, R182, R64 ;  /* 0x000000b6b040723c */ /* 0x040fe80000041840 */
[----:B------:R-:W-:Y:S02]  /*7e70*/  @!P0 LEA.HI.X R3, R132, c[0x0][0x1fc], R0, 0x1, P1 ;  /* 0x00007f0084038a11 */ /* 0x000fe400008f0c00 */
[----:B------:R-:W-:Y:S02]  /*7e80*/  @!P0 IADD3 R196, P1, R198, UR9, RZ ;  /* 0x00000009c6c48c10 */ /* 0x000fe4000ff3e0ff */
[-C--:B---3--:R-:W-:Y:S01]  /*7e90*/  HMMA.16816.F32.BF16 R68, R176, R188.reuse, R68 ;  /* 0x000000bcb044723c */ /* 0x088fe20000041844 */
[----:B------:R-:W-:Y:S01]  /*7ea0*/  @!PT LDS RZ, [RZ] ;  /* 0x00000000fffff984 */ /* 0x000fe20000000800 */
[----:B------:R-:W-:Y:S01]  /*7eb0*/  @!PT LDS RZ, [RZ] ;  /* 0x00000000fffff984 */ /* 0x000fe20000000800 */
[----:B------:R-:W-:Y:S01]  /*7ec0*/  @!PT LDS RZ, [RZ] ;  /* 0x00000000fffff984 */ /* 0x000fe20000000800 */
[----:B------:R1:W-:Y:S03]  /*7ed0*/  @!P0 LDGSTS.E.BYPASS.LTC128B.128 [R231+0x100], [R2.64], !P6 ;  /* 0x0010000002e78fae */ /* 0x0003e6000f101d4c */
[----:B------:R-:W-:Y:S02]  /*7ee0*/  @!P0 IADD3.X R199, R3, UR8, RZ, P2, !PT ;  /* 0x0000000803c78c10 */ /* 0x000fe400097fe4ff */
[----:B------:R-:W-:Y:S02]  /*7ef0*/  @!P0 IADD3 R132, P3, R196, UR9, RZ ;  /* 0x00000009c4848c10 */ /* 0x000fe4000ff7e0ff */
[C---:B------:R-:W-:Y:S01]  /*7f00*/  HMMA.16816.F32.BF16 R72, R184.reuse, R188, R72 ;  /* 0x000000bcb848723c */ /* 0x040fe20000041848 */
[----:B------:R3:W-:Y:S03]  /*7f10*/  @!P0 LDGSTS.E.BYPASS.LTC128B.128 [R231+0x900], [R198.64], !P6 ;  /* 0x00900000c6e78fae */ /* 0x0007e6000f101d4c */
[----:B------:R-:W-:Y:S04]  /*7f20*/  @!P0 IADD3.X R197, R199, UR8, RZ, P1, !PT ;  /* 0x00000008c7c58c10 */ /* 0x000fe80008ffe4ff */
[-C--:B------:R-:W-:Y:S01]  /*7f30*/  HMMA.16816.F32.BF16 R76, R184, R190.reuse, R76 ;  /* 0x000000beb84c723c */ /* 0x080fe2000004184c */
[----:B------:R3:W-:Y:S03]  /*7f40*/  @!P0 LDGSTS.E.BYPASS.LTC128B.128 [R231+0x1100], [R196.64], !P6 ;  /* 0x01100000c4e78fae */ /* 0x0007e6000f101d4c */
[----:B------:R-:W-:Y:S02]  /*7f50*/  @!P0 IADD3.X R133, R197, UR8, RZ, P3, !PT ;  /* 0x00000008c5858c10 */ /* 0x000fe40009ffe4ff */
[----:B------:R-:W-:Y:S02]  /*7f60*/  PLOP3.LUT P3, PT, PT, PT, UP2, 0x80, 0x0 ;  /* 0x000000000000781c */ /* 0x000fe40003f6f028 */
[C---:B------:R-:W-:Y:S01]  /*7f70*/  HMMA.16816.F32.BF16 R80, R176.reuse, R190, R80 ;  /* 0x000000beb050723c */ /* 0x040fe20000041850 */
[----:B------:R4:W-:Y:S03]  /*7f80*/  @!P0 LDGSTS.E.BYPASS.LTC128B.128 [R231+0x1900], [R132.64], !P6 ;  /* 0x0190000084e78fae */ /* 0x0009e6000f101d4c */
[----:B-1----:R-:W-:Y:S04]  /*7f90*/  @!P0 IADD3 R2, P2, R132, UR9, RZ ;  /* 0x0000000984028c10 */ /* 0x002fe8000ff5e0ff */
[-C--:B--2---:R-:W-:Y:S04]  /*7fa0*/  HMMA.16816.F32.BF16 R84, R176, R192.reuse, R84 ;  /* 0x000000c0b054723c */ /* 0x084fe80000041854 */
[----:B------:R-:W-:Y:S02]  /*7fb0*/  @!P0 IADD3.X R3, R133, UR8, RZ, P2, !PT ;  /* 0x0000000885038c10 */ /* 0x000fe400097fe4ff */
[----:B------:R-:W-:Y:S02]  /*7fc0*/  @!P0 IADD3 R172, P1, R2, UR9, RZ ;  /* 0x0000000902ac8c10 */ /* 0x000fe4000ff3e0ff */
[C---:B------:R-:W-:Y:S01]  /*7fd0*/  HMMA.16816.F32.BF16 R88, R184.reuse, R192, R88 ;  /* 0x000000c0b858723c */ /* 0x040fe20000041858 */
[----:B------:R1:W-:Y:S03]  /*7fe0*/  @!P0 LDGSTS.E.BYPASS.LTC128B.128 [R231+0x2100], [R2.64], !P6 ;  /* 0x0210000002e78fae */ /* 0x0003e6000f101d4c */
[----:B------:R-:W-:Y:S04]  /*7ff0*/  @!P0 IADD3.X R173, R3, UR8, RZ, P1, !PT ;  /* 0x0000000803ad8c10 */ /* 0x000fe80008ffe4ff */
[-C--:B------:R-:W-:Y:S01]  /*8000*/  HMMA.16816.F32.BF16 R92, R184, R194.reuse, R92 ;  /* 0x000000c2b85c723c */ /* 0x080fe2000004185c */
[----:B------:R2:W-:Y:S02]  /*8010*/  @!P0 LDGSTS.E.BYPASS.LTC128B.128 [R231+0x2900], [R172.64], !P6 ;  /* 0x02900000ace78fae */ /* 0x0005e4000f101d4c */
[C---:B------:R-:W-:Y:S04]  /*8020*/  ISETP.GT.AND P0, PT, R229.reuse, R134, PT ;  /* 0x00000086e500720c */ /* 0x040fe80003f04270 */
[----:B---3--:R-:W-:Y:S01]  /*8030*/  LDSM.16.M88.4 R196, [R220+0x6100] ;  /* 0x00610000dcc4783b */ /* 0x008fe20000000200 */
[----:B------:R-:W-:Y:S05]  /*8040*/  HMMA.16816.F32.BF16 R96, R176, R194, R96 ;  /* 0x000000c2b060723c */ /* 0x000fea0000041860 */
[----:B------:R-:W3:Y:S03]  /*8050*/  LDSM.16.M88.4 R200, [R218+0x3100] ;  /* 0x00310000dac8783b */ /* 0x000ee60000000200 */
[----:B------:R-:W-:Y:S01]  /*8060*/  @P0 IMAD.SHL.U32 R134, R230, 0x20, RZ ;  /* 0x00000020e6860824 */ /* 0x000fe200078e00ff */
[----:B------:R-:W-:Y:S02]  /*8070*/  @P0 IADD3 R0, R229, -0x1, RZ ;  /* 0xffffffffe5000810 */ /* 0x000fe40007ffe0ff */
[----:B------:R-:W5:Y:S01]  /*8080*/  LDSM.16.M88.4 R204, [R220+0x8100] ;  /* 0x00810000dccc783b */ /* 0x000f620000000200 */
[----:B-1----:R-:W-:Y:S01]  /*8090*/  @P0 IMAD.MOV.U32 R3, RZ, RZ, R235 ;  /* 0x000000ffff030224 */ /* 0x002fe200078e00eb */
[----:B------:R-:W-:Y:S01]  /*80a0*/  @P0 SHF.R.S32.HI R2, RZ, 0x1f, R0 ;  /* 0x0000001fff020819 */ /* 0x000fe20000011400 */
[----:B----4-:R-:W-:Y:S03]  /*80b0*/  @P0 IMAD.WIDE.U32 R132, R0, c[0x0][0x1e0], RZ ;  /* 0x0000780000840a25 */ /* 0x010fe600078e00ff */
[----:B------:R-:W0:Y:S01]  /*80c0*/  LDGDEPBAR ;  /* 0x00000000000079af */ /* 0x000e220000000000 */
[----:B------:R-:W-:Y:S04]  /*80d0*/  @P0 IMAD R2, R2, c[0x0][0x1e0], RZ ;  /* 0x0000780002020a24 */ /* 0x000fe800078e02ff */
[----:B------:R-:W-:Y:S01]  /*80e0*/  @P0 IMAD R2, R0, c[0x0][0x1e4], R2 ;  /* 0x0000790000020a24 */ /* 0x000fe200078e0202 */
[----:B--2---:R-:W1:Y:S03]  /*80f0*/  LDSM.16.M88.4 R172, [R218+0x3900] ;  /* 0x00390000daac783b */ /* 0x004e660000000200 */
[----:B------:R-:W-:Y:S02]  /*8100*/  @P0 IMAD.IADD R0, R133, 0x1, R2 ;  /* 0x0000000185000824 */ /* 0x000fe400078e0202 */
[----:B------:R-:W-:Y:S01]  /*8110*/  @P0 IMAD.MOV.U32 R2, RZ, RZ, R232 ;  /* 0x000000ffff020224 */ /* 0x000fe200078e00e8 */
[----:B------:R-:W2:Y:S01]  /*8120*/  LDSM.16.M88.4 R180, [R218+0x4100] ;  /* 0x00410000dab4783b */ /* 0x000ea20000000200 */
[----:B------:R-:W-:Y:S02]  /*8130*/  @P0 IMAD R0, R0, 0x60, RZ ;  /* 0x0000006000000824 */ /* 0x000fe400078e02ff */
[----:B------:R-:W-:Y:S03]  /*8140*/  @P0 IMAD.WIDE.U32 R2, R132, 0x60, R2 ;  /* 0x0000006084020825 */ /* 0x000fe600078e0002 */
[----:B------:R-:W4:Y:S01]  /*8150*/  LDSM.16.M88.4 R184, [R218+0x4900] ;  /* 0x00490000dab8783b */ /* 0x000f220000000200 */
[----:B------:R-:W-:Y:S01]  /*8160*/  @P0 IMAD.IADD R0, R3, 0x1, R0 ;  /* 0x0000000103000824 */ /* 0x000fe200078e0200 */
[C---:B------:R-:W-:Y:S01]  /*8170*/  @P0 LEA R132, P1, R2.reuse, c[0x0][0x1c8], 0x1 ;  /* 0x0000720002840a11 */ /* 0x040fe200078208ff */
[----:B------:R-:W-:Y:S03]  /*8180*/  IMAD.MOV.U32 R232, RZ, RZ, c[0x0][0x1e4] ;  /* 0x00007900ffe87624 */ /* 0x000fe600078e00ff */
[----:B------:R-:W2:Y:S01]  /*8190*/  LDSM.16.M88.4 R176, [R218+0x5100] ;  /* 0x00510000dab0783b */ /* 0x000ea20000000200 */
[----:B------:R-:W-:Y:S02]  /*81a0*/  @P0 LEA.HI.X R133, R2, c[0x0][0x1cc], R0, 0x1, P1 ;  /* 0x0000730002850a11 */ /* 0x000fe400008f0c00 */
[-C--:B------:R-:W-:Y:S01]  /*81b0*/  @P0 IADD3 R2, P1, R132, R134.reuse, RZ ;  /* 0x0000008684020210 */ /* 0x080fe20007f3e0ff */
[-C--:B---3--:R-:W-:Y:S02]  /*81c0*/  HMMA.16816.F32.BF16 R4, R196, R200.reuse, R4 ;  /* 0x000000c8c404723c */ /* 0x088fe40000041804 */
[----:B------:R-:W-:Y:S03]  /*81d0*/  LDSM.16.M88.4 R188, [R221+0x6100] ;  /* 0x00610000ddbc783b */ /* 0x000fe60000000200 */
[----:B------:R-:W-:Y:S03]  /*81e0*/  @P0 SHF.L.U64.HI R0, R230, 0x5, R232 ;  /* 0x00000005e6000819 */ /* 0x000fe600000102e8 */
[C---:B-----5:R-:W-:Y:S01]  /*81f0*/  HMMA.16816.F32.BF16 R8, R204.reuse, R200, R8 ;  /* 0x000000c8cc08723c */ /* 0x060fe20000041808 */
[----:B------:R-:W-:Y:S03]  /*8200*/  LDSM.16.M88.4 R192, [R217] ;  /* 0x00000000d9c0783b */ /* 0x000fe60000000200 */
[--C-:B------:R-:W-:Y:S03]  /*8210*/  @P0 IMAD.X R3, R133, 0x1, R0.reuse, P1 ;  /* 0x0000000185030824 */ /* 0x100fe600008e0600 */
[----:B------:R-:W-:Y:S01]  /*8220*/  LDSM.16.M88.4 R208, [R217+0x1000] ;  /* 0x00100000d9d0783b */ /* 0x000fe20000000200 */
[-C--:B------:R-:W-:Y:S08]  /*8230*/  HMMA.16816.F32.BF16 R12, R204, R202.reuse, R12 ;  /* 0x000000cacc0c723c */ /* 0x080ff0000004180c */
[C---:B------:R-:W-:Y:S01]  /*8240*/  HMMA.16816.F32.BF16 R16, R196.reuse, R202, R16 ;  /* 0x000000cac410723c */ /* 0x040fe20000041810 */
[----:B------:R-:W-:Y:S07]  /*8250*/  LDSM.16.M88.4 R200, [R221+0x8100] ;  /* 0x00810000ddc8783b */ /* 0x000fee0000000200 */
[-C--:B-1----:R-:W-:Y:S08]  /*8260*/  HMMA.16816.F32.BF16 R20, R196, R172.reuse, R20 ;  /* 0x000000acc414723c */ /* 0x082ff00000041814 */
[C---:B------:R-:W-:Y:S08]  /*8270*/  HMMA.16816.F32.BF16 R24, R204.reuse, R172, R24 ;  /* 0x000000accc18723c */ /* 0x040ff00000041818 */
[-C--:B------:R-:W-:Y:S08]  /*8280*/  HMMA.16816.F32.BF16 R28, R204, R174.reuse, R28 ;  /* 0x000000aecc1c723c */ /* 0x080ff0000004181c */
[C---:B------:R-:W-:Y:S01]  /*8290*/  HMMA.16816.F32.BF16 R32, R196.reuse, R174, R32 ;  /* 0x000000aec420723c */ /* 0x040fe20000041820 */
[----:B------:R-:W1:Y:S07]  /*82a0*/  LDSM.16.M88.4 R172, [R218+0x5900] ;  /* 0x00590000daac783b */ /* 0x000e6e0000000200 */
[-C--:B--2---:R-:W-:Y:S08]  /*82b0*/  HMMA.16816.F32.BF16 R36, R196, R180.reuse, R36 ;  /* 0x000000b4c424723c */ /* 0x084ff00000041824 */
[C---:B------:R-:W-:Y:S08]  /*82c0*/  HMMA.16816.F32.BF16 R40, R204.reuse, R180, R40 ;  /* 0x000000b4cc28723c */ /* 0x040ff00000041828 */
[-C--:B------:R-:W-:Y:S08]  /*82d0*/  HMMA.16816.F32.BF16 R44, R204, R182.reuse, R44 ;  /* 0x000000b6cc2c723c */ /* 0x080ff0000004182c */
[C---:B------:R-:W-:Y:S01]  /*82e0*/  HMMA.16816.F32.BF16 R48, R196.reuse, R182, R48 ;  /* 0x000000b6c430723c */ /* 0x040fe20000041830 */
[----:B------:R-:W2:Y:S07]  /*82f0*/  LDSM.16.M88.4 R180, [R217+0x800] ;  /* 0x00080000d9b4783b */ /* 0x000eae0000000200 */
[-C--:B----4-:R-:W-:Y:S08]  /*8300*/  HMMA.16816.F32.BF16 R52, R196, R184.reuse, R52 ;  /* 0x000000b8c434723c */ /* 0x090ff00000041834 */
        /* <DEDUP_REMOVED lines=8> */
[----:B------:R-:W-:Y:S07]  /*8390*/  LDSM.16.M88.4 R176, [R217+0x2800] ;  /* 0x00280000d9b0783b */ /* 0x000fee0000000200 */
[-C--:B-1----:R-:W-:Y:S08]  /*83a0*/  HMMA.16816.F32.BF16 R84, R196, R172.reuse, R84 ;  /* 0x000000acc454723c */ /* 0x082ff00000041854 */
[C---:B------:R-:W-:Y:S08]  /*83b0*/  HMMA.16816.F32.BF16 R88, R204.reuse, R172, R88 ;  /* 0x000000accc58723c */ /* 0x040ff00000041858 */
[-C--:B------:R-:W-:Y:S08]  /*83c0*/  HMMA.16816.F32.BF16 R92, R204, R174.reuse, R92 ;  /* 0x000000aecc5c723c */ /* 0x080ff0000004185c */
[----:B------:R-:W-:Y:S01]  /*83d0*/  HMMA.16816.F32.BF16 R96, R196, R174, R96 ;  /* 0x000000aec460723c */ /* 0x000fe20000041860 */
[----:B------:R-:W1:Y:S01]  /*83e0*/  LDSM.16.M88.4 R172, [R217+0x2000] ;  /* 0x00200000d9ac783b */ /* 0x000e620000000200 */
[----:B------:R-:W-:Y:S05]  /*83f0*/  DEPBAR.LE SB0, 0x0 ;  /* 0x000080000000791a */ /* 0x000fea0000000000 */
[----:B------:R-:W-:Y:S01]  /*8400*/  BAR.SYNC.DEFER_BLOCKING 0x0 ;  /* 0x0000000000007b1d */ /* 0x000fe20000010000 */
[-C--:B------:R-:W-:Y:S08]  /*8410*/  HMMA.16816.F32.BF16 R4, R188, R192.reuse, R4 ;  /* 0x000000c0bc04723c */ /* 0x080ff00000041804 */
[C---:B------:R-:W-:Y:S08]  /*8420*/  HMMA.16816.F32.BF16 R8, R200.reuse, R192, R8 ;  /* 0x000000c0c808723c */ /* 0x040ff00000041808 */
[-C--:B------:R-:W-:Y:S08]  /*8430*/  HMMA.16816.F32.BF16 R12, R200, R194.reuse, R12 ;  /* 0x000000c2c80c723c */ /* 0x080ff0000004180c */
[C---:B------:R-:W-:Y:S08]  /*8440*/  HMMA.16816.F32.BF16 R16, R188.reuse, R194, R16 ;  /* 0x000000c2bc10723c */ /* 0x040ff00000041810 */
[-C--:B--2---:R-:W-:Y:S08]  /*8450*/  HMMA.16816.F32.BF16 R20, R188, R180.reuse, R20 ;  /* 0x000000b4bc14723c */ /* 0x084ff00000041814 */
[C---:B------:R-:W-:Y:S07]  /*8460*/  HMMA.16816.F32.BF16 R24, R200.reuse, R180, R24 ;  /* 0x000000b4c818723c */ /* 0x040fee0000041818 */
[-C--:B------:R-:W-:Y:S01]  /*8470*/  @P0 IADD3 R180, P2, R2, R134.reuse, RZ ;  /* 0x0000008602b40210 */ /* 0x080fe20007f5e0ff */
[-C--:B------:R-:W-:Y:S04]  /*8480*/  HMMA.16816.F32.BF16 R28, R200, R182.reuse, R28 ;  /* 0x000000b6c81c723c */ /* 0x080fe8000004181c */
[--C-:B------:R-:W-:Y:S04]  /*8490*/  @P0 IMAD.X R181, R3, 0x1, R0.reuse, P2 ;  /* 0x0000000103b50824 */ /* 0x100fe800010e0600 */
[C---:B------:R-:W-:Y:S01]  /*84a0*/  HMMA.16816.F32.BF16 R32, R188.reuse, R182, R32 ;  /* 0x000000b6bc20723c */ /* 0x040fe20000041820 */
[----:B------:R-:W2:Y:S06]  /*84b0*/  LDL R183, [R1+0x20] ;  /* 0x0000200001b77983 */ /* 0x000eac0000100800 */
[----:B------:R-:W-:Y:S01]  /*84c0*/  @!PT LDS RZ, [RZ] ;  /* 0x00000000fffff984 */ /* 0x000fe20000000800 */
[----:B------:R-:W-:Y:S01]  /*84d0*/  @!PT LDS RZ, [RZ] ;  /* 0x00000000fffff984 */ /* 0x000fe20000000800 */
[----:B------:R-:W-:Y:S01]  /*84e0*/  @!PT LDS RZ, [RZ] ;  /* 0x00000000fffff984 */ /* 0x000fe20000000800 */
[----:B------:R4:W-:Y:S01]  /*84f0*/  @P0 LDGSTS.E.BYPASS.LTC128B.128 [R231+0x3100], [R132.64], !P6 ;  /* 0x0310000084e70fae */ /* 0x0009e2000f101d4c */
[-C--:B------:R-:W-:Y:S05]  /*8500*/  HMMA.16816.F32.BF16 R36, R188, R208.reuse, R36 ;  /* 0x000000d0bc24723c */ /* 0x080fea0000041824 */
[----:B------:R5:W-:Y:S03]  /*8510*/  @P0 LDGSTS.E.BYPASS.LTC128B.128 [R231+0x3900], [R2.64], !P6 ;  /* 0x0390000002e70fae */ /* 0x000be6000f101d4c */
[C---:B------:R-:W-:Y:S03]  /*8520*/  HMMA.16816.F32.BF16 R40, R200.reuse, R208, R40 ;  /* 0x000000d0c828723c */ /* 0x040fe60000041828 */
[----:B------:R1:W-:Y:S05]  /*8530*/  @P0 LDGSTS.E.BYPASS.LTC128B.128 [R231+0x4100], [R180.64], !P6 ;  /* 0x04100000b4e70fae */ /* 0x0003ea000f101d4c */
[-C--:B------:R-:W-:Y:S08]  /*8540*/  HMMA.16816.F32.BF16 R44, R200, R210.reuse, R44 ;  /* 0x000000d2c82c723c */ /* 0x080ff0000004182c */
[C---:B------:R-:W-:Y:S08]  /*8550*/  HMMA.16816.F32.BF16 R48, R188.reuse, R210, R48 ;  /* 0x000000d2bc30723c */ /* 0x040ff00000041830 */
[-C--:B---3--:R-:W-:Y:S04]  /*8560*/  HMMA.16816.F32.BF16 R52, R188, R184.reuse, R52 ;  /* 0x000000b8bc34723c */ /* 0x088fe80000041834 */
[----:B-----5:R-:W-:Y:S04]  /*8570*/  IMAD R2, R229, -0x60, RZ ;  /* 0xffffffa0e5027824 */ /* 0x020fe800078e02ff */
[C---:B------:R-:W-:Y:S08]  /*8580*/  HMMA.16816.F32.BF16 R56, R200.reuse, R184, R56 ;  /* 0x000000b8c838723c */ /* 0x040ff00000041838 */
[-C--:B------:R-:W-:Y:S08]  /*8590*/  HMMA.16816.F32.BF16 R60, R200, R186.reuse, R60 ;  /* 0x000000bac83c723c */ /* 0x080ff0000004183c */
[C---:B------:R-:W-:Y:S08]  /*85a0*/  HMMA.16816.F32.BF16 R64, R188.reuse, R186, R64 ;  /* 0x000000babc40723c */ /* 0x040ff00000041840 */
[-C--:B-1----:R-:W-:Y:S08]  /*85b0*/  HMMA.16816.F32.BF16 R68, R188, R172.reuse, R68 ;  /* 0x000000acbc44723c */ /* 0x082ff00000041844 */
[C---:B------:R-:W-:Y:S01]  /*85c0*/  HMMA.16816.F32.BF16 R72, R200.reuse, R172, R72 ;  /* 0x000000acc848723c */ /* 0x040fe20000041848 */
[----:B------:R1:W3:Y:S07]  /*85d0*/  LDL R173, [R1+0x30] ;  /* 0x0000300001ad7983 */ /* 0x0002ee0000100800 */
[-C--:B------:R-:W-:Y:S08]  /*85e0*/  HMMA.16816.F32.BF16 R76, R200, R174.reuse, R76 ;  /* 0x000000aec84c723c */ /* 0x080ff0000004184c */
[C---:B------:R-:W-:Y:S07]  /*85f0*/  HMMA.16816.F32.BF16 R80, R188.reuse, R174, R80 ;  /* 0x000000aebc50723c */ /* 0x040fee0000041850 */
[-C--:B------:R-:W-:Y:S01]  /*8600*/  @P0 IADD3 R174, P1, R180, R134.reuse, RZ ;  /* 0x00000086b4ae0210 */ /* 0x080fe20007f3e0ff */
[-C--:B------:R-:W-:Y:S04]  /*8610*/  HMMA.16816.F32.BF16 R84, R188, R176.reuse, R84 ;  /* 0x000000b0bc54723c */ /* 0x080fe80000041854 */
[--C-:B------:R-:W-:Y:S01]  /*8620*/  @P0 IMAD.X R175, R181, 0x1, R0.reuse, P1 ;  /* 0x00000001b5af0824 */ /* 0x100fe200008e0600 */
[-C--:B----4-:R-:W-:Y:S03]  /*8630*/  @P0 IADD3 R132, P2, R174, R134.reuse, RZ ;  /* 0x00000086ae840210 */ /* 0x090fe60007f5e0ff */
[C---:B------:R-:W-:Y:S01]  /*8640*/  HMMA.16816.F32.BF16 R88, R200.reuse, R176, R88 ;  /* 0x000000b0c858723c */ /* 0x040fe20000041858 */
[----:B------:R4:W-:Y:S03]  /*8650*/  @P0 LDGSTS.E.BYPASS.LTC128B.128 [R231+0x4900], [R174.64], !P6 ;  /* 0x04900000aee70fae */ /* 0x0009e6000f101d4c */
[--C-:B------:R-:W-:Y:S03]  /*8660*/  @P0 IMAD.X R133, R175, 0x1, R0.reuse, P2 ;  /* 0x00000001af850824 */ /* 0x100fe600010e0600 */
[----:B------:R-:W-:Y:S01]  /*8670*/  @P0 IADD3 R176, P1, R132, R134, RZ ;  /* 0x0000008684b00210 */ /* 0x000fe20007f3e0ff */
[-C--:B------:R-:W-:Y:S01]  /*8680*/  HMMA.16816.F32.BF16 R92, R200, R178.reuse, R92 ;  /* 0x000000b2c85c723c */ /* 0x080fe2000004185c */
[----:B------:R1:W-:Y:S03]  /*8690*/  @P0 LDGSTS.E.BYPASS.LTC128B.128 [R231+0x5100], [R132.64], !P6 ;  /* 0x0510000084e70fae */ /* 0x0003e6000f101d4c */
[----:B------:R-:W-:Y:S04]  /*86a0*/  @P0 IMAD.X R177, R133, 0x1, R0, P1 ;  /* 0x0000000185b10824 */ /* 0x000fe800008e0600 */
[----:B------:R-:W-:Y:S01]  /*86b0*/  HMMA.16816.F32.BF16 R96, R188, R178, R96 ;  /* 0x000000b2bc60723c */ /* 0x000fe20000041860 */
[----:B------:R5:W-:Y:S01]  /*86c0*/  @P0 LDGSTS.E.BYPASS.LTC128B.128 [R231+0x5900], [R176.64], !P6 ;  /* 0x05900000b0e70fae */ /* 0x000be2000f101d4c */
[----:B------:R-:W-:Y:S05]  /*86d0*/  PLOP3.LUT P0, PT, PT, PT, UP1, 0x40, 0x0 ;  /* 0x000000000000781c */ /* 0x000fea0003f0e818 */
[----:B------:R-:W0:Y:S01]  /*86e0*/  LDGDEPBAR ;  /* 0x00000000000079af */ /* 0x000e220000000000 */
[----:B--2---:R-:W-:Y:S04]  /*86f0*/  IADD3 R182, -R183, 0x1, R2 ;  /* 0x00000001b7b67810 */ /* 0x004fe80007ffe102 */
[----:B-----5:R-:W-:Y:S04]  /*8700*/  IADD3 R176, R182, c[0x0][0x1d0], RZ ;  /* 0x00007400b6b07a10 */ /* 0x020fe80007ffe0ff */
[----:B------:R-:W-:Y:S04]  /*8710*/  IADD3 R176, R176, -c[0x0][0x168], RZ ;  /* 0x80005a00b0b07a10 */ /* 0x000fe80007ffe0ff */
[C---:B----4-:R-:W-:Y:S02]  /*8720*/  IADD3 R174, R176.reuse, c[0x0][0x328], RZ ;  /* 0x0000ca00b0ae7a10 */ /* 0x050fe40007ffe0ff */
[----:B------:R-:W-:Y:S01]  /*8730*/  IADD3 R175, R176, UR10, RZ ;  /* 0x0000000ab0af7c10 */ /* 0x000fe2000fffe0ff */
[----:B---3--:R-:W-:Y:S05]  /*8740*/  @P3 IMAD.MOV.U32 R173, RZ, RZ, R139 ;  /* 0x000000ffffad3224 */ /* 0x008fea00078e008b */
[----:B------:R-:W2:Y:S02]  /*8750*/  SHFL.IDX PT, R3, R173, RZ, 0x1c1f ;  /* 0x001c1fffad037589 */ /* 0x000ea400000e0000 */
[----:B--2---:R-:W-:Y:S02]  /*8760*/  IMAD.IADD R139, R174, 0x1, R3 ;  /* 0x00000001ae8b7824 */ /* 0x004fe400078e0203 */
[----:B------:R-:W-:Y:S01]  /*8770*/  IMAD.IADD R0, R3, 0x1, R175 ;  /* 0x0000000103007824 */ /* 0x000fe200078e02af */
[----:B------:R-:W-:-:S05]  /*8780*/  @P0 BRA `(.L_x_482) ;  /* 0x0000019000000947 */ /* 0x000fca0003800000 */
[----:B-1----:R-:W-:Y:S01]  /*8790*/  IADD3 R3, R3, c[0x0][0x1d0], RZ ;  /* 0x0000740003037a10 */ /* 0x002fe20007ffe0ff */
[----:B------:R-:W-:Y:S03]  /*87a0*/  BSSY B0, `(.L_x_483) ;  /* 0x0000012000007945 */ /* 0x000fe60003800000 */
[----:B------:R-:W-:Y:S04]  /*87b0*/  IADD3 R3, R3, -c[0x0][0x168], RZ ;  /* 0x80005a0003037a10 */ /* 0x000fe80007ffe0ff */
[----:B------:R-:W-:Y:S11]  /*87c0*/  ISETP.GT.AND P0, PT, R3, -0x1, PT ;  /* 0xffffffff0300780c */ /* 0x000ff60003f04270 */
[----:B------:R-:W-:Y:S02]  /*87d0*/  @!UPT UIADD3 URZ, URZ, URZ, URZ ;  /* 0x0000003f3f3ff290 */ /* 0x000fe4000fffe03f */
[----:B------:R-:W-:-:S05]  /*87e0*/  @P0 BRA `(.L_x_484) ;  /* 0x0000008000000947 */ /* 0x000fca0003800000 */
[----:B------:R-:W-:Y:S01]  /*87f0*/  LOP3.LUT R3, RZ, R3, RZ, 0x33, !PT ;  /* 0x00000003ff037212 */ /* 0x000fe200078e33ff */
[----:B------:R-:W-:Y:S05]  /*8800*/  IMAD.MOV.U32 R132, RZ, RZ, c[0x0][0x32c] ;  /* 0x0000cb00ff847624 */ /* 0x000fea00078e00ff */
[----:B------:R-:W-:Y:S11]  /*8810*/  ISETP.NE.AND P0, PT, R132, 0x1, PT ;  /* 0x000000018400780c */ /* 0x000ff60003f05270 */
[----:B------:R-:W-:Y:S02]  /*8820*/  @!UPT UIADD3 URZ, URZ, URZ, URZ ;  /* 0x0000003f3f3ff290 */ /* 0x000fe4000fffe03f */
[----:B------:R-:W-:Y:S05]  /*8830*/  @P0 IMAD.HI.U32 R132, R3, c[0x0][0x330], RZ ;  /* 0x0000cc0003840a27 */ /* 0x000fea00078e00ff */
[----:B------:R-:W-:Y:S04]  /*8840*/  @P0 SHF.R.U32.HI R3, RZ, c[0x0][0x334], R132 ;  /* 0x0000cd00ff030a19 */ /* 0x000fe80000011684 */
[----:B------:R-:W-:Y:S01]  /*8850*/  LOP3.LUT R3, RZ, R3, RZ, 0x33, !PT ;  /* 0x00000003ff037212 */ /* 0x000fe200078e33ff */
[----:B------:R-:W-:-:S05]  /*8860*/  BRA `(.L_x_485) ;  /* 0x0000005000007947 */ /* 0x000fca0003800000 */
.L_x_484:
[----:B------:R-:W-:Y:S04]  /*8870*/  MOV R132, c[0x0][0x32c] ;  /* 0x0000cb0000847a02 */ /* 0x000fe80000000f00 */
[----:B------:R-:W-:Y:S11]  /*8880*/  ISETP.NE.AND P0, PT, R132, 0x1, PT ;  /* 0x000000018400780c */ /* 0x000ff60003f05270 */
[----:B------:R-:W-:Y:S02]  /*8890*/  @!UPT UIADD3 URZ, URZ, URZ, URZ ;  /* 0x0000003f3f3ff290 */ /* 0x000fe4000fffe03f */
[----:B------:R-:W-:Y:S05]  /*88a0*/  @P0 IMAD.HI.U32 R132, R3, c[0x0][0x330], RZ ;  /* 0x0000cc0003840a27 */ /* 0x000fea00078e00ff */
[----:B------:R-:W-:Y:S02]  /*88b0*/  @P0 SHF.R.U32.HI R3, RZ, c[0x0][0x334], R132 ;  /* 0x0000cd00ff030a19 */ /* 0x000fe40000011684 */
.L_x_485:
[----:B------:R-:W-:Y:S05]  /*88c0*/  BSYNC B0 ;  /* 0x0000000000007941 */ /* 0x000fea0003800000 */
.L_x_483:
[----:B------:R-:W-:Y:S04]  /*88d0*/  IMAD.IADD R132, R2, 0x1, -R183 ;  /* 0x0000000102847824 */ /* 0x000fe800078e0ab7 */
[----:B------:R-:W-:Y:S05]  /*88e0*/  IMAD R3, R3, c[0x0][0x32c], R132 ;  /* 0x0000cb0003037a24 */ /* 0x000fea00078e0284 */
[----:B------:R-:W-:Y:S02]  /*88f0*/  IADD3 R132, R3, c[0x0][0x32c], RZ ;  /* 0x0000cb0003847a10 */ /* 0x000fe40007ffe0ff */
[----:B------:R-:W-:Y:S02]  /*8900*/  IMNMX R0, R0, R3, !PT ;  /* 0x0000000300007217 */ /* 0x000fe40007800200 */
[----:B------:R-:W-:Y:S02]  /*8910*/  IMNMX R139, R139, R132, PT ;  /* 0x000000848b8b7217 */ /* 0x000fe40003800200 */
.L_x_482:
[----:B-1----:R-:W-:Y:S01]  /*8920*/  PLOP3.LUT P0, PT, PT, PT, UP1, 0x40, 0x0 ;  /* 0x000000000000781c */ /* 0x002fe20003f0e818 */
[----:B------:R-:W1:Y:S02]  /*8930*/  SHFL.IDX PT, R3, R173, 0x1, 0x1c1f ;  /* 0x003c1f00ad037f89 */ /* 0x000e6400000e0000 */
[----:B-1----:R-:W-:Y:S01]  /*8940*/  IADD3 R132, R175, R3, RZ ;  /* 0x00000003af847210 */ /* 0x002fe20007ffe0ff */
[----:B------:R-:W-:Y:S09]  /*8950*/  IMAD.IADD R134, R174, 0x1, R3 ;  /* 0x00000001ae867824 */ /* 0x000ff200078e0203 */
[----:B------:R-:W-:-:S05]  /*8960*/  @P0 BRA `(.L_x_486) ;  /* 0x0000019000000947 */ /* 0x000fca0003800000 */
[----:B------:R-:W-:Y:S01]  /*8970*/  IADD3 R3, R3, c[0x0][0x1d0], RZ ;  /* 0x0000740003037a10 */ /* 0x000fe20007ffe0ff */
        /* <DEDUP_REMOVED lines=13> */
.L_x_488:
[----:B------:R-:W-:Y:S04]  /*8a50*/  MOV R133, c[0x0][0x32c] ;  /* 0x0000cb0000857a02 */ /* 0x000fe80000000f00 */
[----:B------:R-:W-:Y:S11]  /*8a60*/  ISETP.NE.AND P0, PT, R133, 0x1, PT ;  /* 0x000000018500780c */ /* 0x000ff60003f05270 */
[----:B------:R-:W-:Y:S02]  /*8a70*/  @!UPT UIADD3 URZ, URZ, URZ, URZ ;  /* 0x0000003f3f3ff290 */ /* 0x000fe4000fffe03f */
[----:B------:R-:W-:Y:S05]  /*8a80*/  @P0 IMAD.HI.U32 R133, R3, c[0x0][0x330], RZ ;  /* 0x0000cc0003850a27 */ /* 0x000fea00078e00ff */
[----:B------:R-:W-:Y:S02]  /*8a90*/  @P0 SHF.R.U32.HI R3, RZ, c[0x0][0x334], R133 ;  /* 0x0000cd00ff030a19 */ /* 0x000fe40000011685 */
.L_x_489:
[----:B------:R-:W-:Y:S05]  /*8aa0*/  BSYNC B0 ;  /* 0x0000000000007941 */ /* 0x000fea0003800000 */
.L_x_487:
[----:B------:R-:W-:Y:S04]  /*8ab0*/  IMAD.IADD R133, R2, 0x1, -R183 ;  /* 0x0000000102857824 */ /* 0x000fe800078e0ab7 */
[----:B------:R-:W-:Y:S05]  /*8ac0*/  IMAD R3, R3, c[0x0][0x32c], R133 ;  /* 0x0000cb0003037a24 */ /* 0x000fea00078e0285 */
[----:B------:R-:W-:Y:S02]  /*8ad0*/  IADD3 R133, R3, c[0x0][0x32c], RZ ;  /* 0x0000cb0003857a10 */ /* 0x000fe40007ffe0ff */
[----:B------:R-:W-:Y:S02]  /*8ae0*/  IMNMX R132, R132, R3, !PT ;  /* 0x0000000384847217 */ /* 0x000fe40007800200 */
[----:B------:R-:W-:Y:S02]  /*8af0*/  IMNMX R134, R134, R133, PT ;  /* 0x0000008586867217 */ /* 0x000fe40003800200 */
.L_x_486:
[----:B------:R-:W-:Y:S01]  /*8b00*/  PLOP3.LUT P0, PT, PT, PT, UP1, 0x40, 0x0 ;  /* 0x000000000000781c */ /* 0x000fe20003f0e818 */
        /* <DEDUP_REMOVED lines=18> */
.L_x_492:
[----:B------:R-:W-:Y:S04]  /*8c30*/  MOV R177, c[0x0][0x32c] ;  /* 0x0000cb0000b17a02 */ /* 0x000fe80000000f00 */
[----:B------:R-:W-:Y:S11]  /*8c40*/  ISETP.NE.AND P0, PT, R177, 0x1, PT ;  /* 0x00000001b100780c */ /* 0x000ff60003f05270 */
[----:B------:R-:W-:Y:S02]  /*8c50*/  @!UPT UIADD3 URZ, URZ, URZ, URZ ;  /* 0x0000003f3f3ff290 */ /* 0x000fe4000fffe03f */
[----:B------:R-:W-:Y:S05]  /*8c60*/  @P0 IMAD.HI.U32 R177, R172, c[0x0][0x330], RZ ;  /* 0x0000cc00acb10a27 */ /* 0x000fea00078e00ff */
[----:B------:R-:W-:Y:S02]  /*8c70*/  @P0 SHF.R.U32.HI R172, RZ, c[0x0][0x334], R177 ;  /* 0x0000cd00ffac0a19 */ /* 0x000fe400000116b1 */
.L_x_493:
[----:B------:R-:W-:Y:S05]  /*8c80*/  BSYNC B0 ;  /* 0x0000000000007941 */ /* 0x000fea0003800000 */
.L_x_491:
[----:B------:R-:W-:Y:S04]  /*8c90*/  IMAD.IADD R177, R2, 0x1, -R183 ;  /* 0x0000000102b17824 */ /* 0x000fe800078e0ab7 */
[----:B------:R-:W-:Y:S05]  /*8ca0*/  IMAD R172, R172, c[0x0][0x32c], R177 ;  /* 0x0000cb00acac7a24 */ /* 0x000fea00078e02b1 */
[----:B------:R-:W-:Y:S02]  /*8cb0*/  IADD3 R177, R172, c[0x0][0x32c], RZ ;  /* 0x0000cb00acb17a10 */ /* 0x000fe40007ffe0ff */
[----:B------:R-:W-:Y:S02]  /*8cc0*/  IMNMX R3, R3, R172, !PT ;  /* 0x000000ac03037217 */ /* 0x000fe40007800200 */
[----:B------:R-:W-:Y:S02]  /*8cd0*/  IMNMX R133, R133, R177, PT ;  /* 0x000000b185857217 */ /* 0x000fe40003800200 */
.L_x_490:
[C---:B------:R-:W-:Y:S02]  /*8ce0*/  ISETP.GE.AND P1, PT, R2.reuse, 0x9, PT ;  /* 0x000000090200780c */ /* 0x040fe40003f26270 */
[----:B------:R-:W-:Y:S02]  /*8cf0*/  ISETP.GE.AND P3, PT, R2, 0xa, PT ;  /* 0x0000000a0200780c */ /* 0x000fe40003f66270 */
[C---:B------:R-:W-:Y:S02]  /*8d00*/  ISETP.GT.AND P0, PT, R0.reuse, 0x8, !P1 ;  /* 0x000000080000780c */ /* 0x040fe40004f04270 */
[----:B------:R-:W-:Y:S02]  /*8d10*/  P2R R180, PR, RZ, 0x8 ;  /* 0x00000008ffb47803 */ /* 0x000fe40000000000 */
[----:B------:R-:W-:Y:S02]  /*8d20*/  ISETP.LT.OR P0, PT, R139, 0x9, P0 ;  /* 0x000000098b00780c */ /* 0x000fe40000701670 */
[----:B------:R-:W-:Y:S02]  /*8d30*/  ISETP.GT.AND P2, PT, R0, 0x9, !P3 ;  /* 0x000000090000780c */ /* 0x000fe40005f44270 */
[----:B------:R-:W-:Y:S02]  /*8d40*/  FSEL R184, R16, -INF , !P0 ;  /* 0xff80000010b87808 */ /* 0x000fe40004000000 */
[----:B------:R-:W-:Y:S02]  /*8d50*/  ISETP.GT.AND P0, PT, R132, 0x9, !P3 ;  /* 0x000000098400780c */ /* 0x000fe40005f04270 */
[----:B------:R-:W-:Y:S02]  /*8d60*/  ISETP.GE.AND P3, PT, R2, 0x12, PT ;  /* 0x000000120200780c */ /* 0x000fe40003f66270 */
[----:B------:R-:W-:Y:S02]  /*8d70*/  ISETP.LT.OR P0, PT, R134, 0xa, P0 ;  /* 0x0000000a8600780c */ /* 0x000fe40000701670 */
[----:B------:R-:W-:Y:S02]  /*8d80*/  P2R R178, PR, RZ, 0x8 ;  /* 0x00000008ffb27803 */ /* 0x000fe40000000000 */
[----:B------:R-:W-:Y:S02]  /*8d90*/  FSEL R187, R19, -INF , !P0 ;  /* 0xff80000013bb7808 */ /* 0x000fe40004000000 */
[----:B------:R-:W-:Y:S02]  /*8da0*/  ISETP.GT.AND P0, PT, R0, 0x11, !P3 ;  /* 0x000000110000780c */ /* 0x000fe40005f04270 */
[C---:B------:R-:W-:Y:S02]  /*8db0*/  ISETP.LT.OR P2, PT, R139.reuse, 0xa, P2 ;  /* 0x0000000a8b00780c */ /* 0x040fe40001741670 */
[----:B------:R-:W-:Y:S02]  /*8dc0*/  ISETP.LT.OR P0, PT, R139, 0x12, P0 ;  /* 0x000000128b00780c */ /* 0x000fe40000701670 */
[----:B------:R-:W-:Y:S02]  /*8dd0*/  FSEL R185, R17, -INF , !P2 ;  /* 0xff80000011b97808 */ /* 0x000fe40005000000 */
[----:B------:R-:W-:Y:S02]  /*8de0*/  FSEL R190, R21, -INF , !P0 ;  /* 0xff80000015be7808 */ /* 0x000fe40004000000 */
[----:B------:R-:W-:Y:S02]  /*8df0*/  ISETP.GT.AND P0, PT, R132, 0x11, !P3 ;  /* 0x000000118400780c */ /* 0x000fe40005f04270 */
[----:B------:R-:W-:Y:S02]  /*8e00*/  ISETP.GE.AND P3, PT, R2, 0x19, PT ;  /* 0x000000190200780c */ /* 0x000fe40003f66270 */
[----:B------:R-:W-:Y:S02]  /*8e10*/  ISETP.LT.OR P0, PT, R134, 0x12, P0 ;  /* 0x000000128600780c */ /* 0x000fe40000701670 */
[----:B------:R-:W-:Y:S02]  /*8e20*/  ISETP.GE.AND P2, PT, R2, 0x1a, PT ;  /* 0x0000001a0200780c */ /* 0x000fe40003f46270 */
[----:B------:R-:W-:Y:S02]  /*8e30*/  FSEL R191, R23, -INF , !P0 ;  /* 0xff80000017bf7808 */ /* 0x000fe40004000000 */
[----:B------:R-:W-:Y:S02]  /*8e40*/  ISETP.GT.AND P0, PT, R0, 0x18, !P3 ;  /* 0x000000180000780c */ /* 0x000fe40005f04270 */
[----:B------:R-:W-:Y:S02]  /*8e50*/  P2R R181, PR, RZ, 0x2 ;  /* 0x00000002ffb57803 */ /* 0x000fe40000000000 */
[C---:B------:R-:W-:Y:S02]  /*8e60*/  ISETP.LT.OR P0, PT, R139.reuse, 0x19, P0 ;  /* 0x000000198b00780c */ /* 0x040fe40000701670 */
[----:B------:R-:W-:Y:S02]  /*8e70*/  ISETP.GT.AND P1, PT, R132, 0x8, !P1 ;  /* 0x000000088400780c */ /* 0x000fe40004f24270 */
[----:B------:R-:W-:Y:S02]  /*8e80*/  FSEL R192, R32, -INF , !P0 ;  /* 0xff80000020c07808 */ /* 0x000fe40004000000 */
[----:B------:R-:W-:Y:S02]  /*8e90*/  ISETP.GT.AND P0, PT, R0, 0x19, !P2 ;  /* 0x000000190000780c */ /* 0x000fe40005704270 */
[----:B------:R-:W-:Y:S02]  /*8ea0*/  ISETP.GE.AND P4, PT, R2, 0x11, PT ;  /* 0x000000110200780c */ /* 0x000fe40003f86270 */
[----:B------:R-:W-:Y:S02]  /*8eb0*/  ISETP.LT.OR P0, PT, R139, 0x1a, P0 ;  /* 0x0000001a8b00780c */ /* 0x000fe40000701670 */
[----:B------:R-:W-:Y:S02]  /*8ec0*/  ISETP.LT.OR P1, PT, R134, 0x9, P1 ;  /* 0x000000098600780c */ /* 0x000fe40000f21670 */
[----:B------:R-:W-:Y:S02]  /*8ed0*/  FSEL R193, R33, -INF , !P0 ;  /* 0xff80000021c17808 */ /* 0x000fe40004000000 */
[----:B------:R-:W-:Y:S02]  /*8ee0*/  ISETP.GT.AND P0, PT, R132, 0x18, !P3 ;  /* 0x000000188400780c */ /* 0x000fe40005f04270 */
[----:B------:R-:W-:Y:S02]  /*8ef0*/  FSEL R186, R18, -INF , !P1 ;  /* 0xff80000012ba7808 */ /* 0x000fe40004800000 */
[----:B------:R-:W-:Y:S02]  /*8f00*/  ISETP.GT.AND P1, PT, R0, 0x10, !P4 ;  /* 0x000000100000780c */ /* 0x000fe40006724270 */
[----:B------:R-:W-:Y:S02]  /*8f10*/  ISETP.LT.OR P0, PT, R134, 0x19, P0 ;  /* 0x000000198600780c */ /* 0x000fe40000701670 */
[----:B------:R-:W-:Y:S02]  /*8f20*/  ISETP.LT.OR P1, PT, R139, 0x11, P1 ;  /* 0x000000118b00780c */ /* 0x000fe40000f21670 */
[----:B------:R-:W-:Y:S02]  /*8f30*/  FSEL R194, R34, -INF , !P0 ;  /* 0xff80000022c27808 */ /* 0x000fe40004000000 */
[----:B------:R-:W-:Y:S02]  /*8f40*/  ISETP.GT.AND P0, PT, R132, 0x19, !P2 ;  /* 0x000000198400780c */ /* 0x000fe40005704270 */
[----:B------:R-:W-:Y:S02]  /*8f50*/  FSEL R188, R20, -INF , !P1 ;  /* 0xff80000014bc7808 */ /* 0x000fe40004800000 */
[----:B------:R-:W-:Y:S02]  /*8f60*/  ISETP.GT.AND P1, PT, R132, 0x10, !P4 ;  /* 0x000000108400780c */ /* 0x000fe40006724270 */
[----:B------:R-:W-:Y:S02]  /*8f70*/  P2R R172, PR, RZ, 0x4 ;  /* 0x00000004ffac7803 */ /* 0x000fe40000000000 */
[----:B------:R-:W-:Y:S02]  /*8f80*/  ISETP.LT.OR P0, PT, R134, 0x1a, P0 ;  /* 0x0000001a8600780c */ /* 0x000fe40000701670 */
[----:B------:R-:W-:Y:S02]  /*8f90*/  ISETP.GE.AND P2, PT, R2, 0x21, PT ;  /* 0x000000210200780c */ /* 0x000fe40003f46270 */
[----:B------:R-:W-:Y:S02]  /*8fa0*/  ISETP.LT.OR P1, PT, R134, 0x11, P1 ;  /* 0x000000118600780c */ /* 0x000fe40000f21670 */
[----:B------:R-:W-:Y:S02]  /*8fb0*/  FSEL R195, R35, -INF , !P0 ;  /* 0xff80000023c37808 */ /* 0x000fe40004000000 */
[----:B------:R-:W-:Y:S02]  /*8fc0*/  ISETP.GT.AND P0, PT, R0, 0x20, !P2 ;  /* 0x000000200000780c */ /* 0x000fe40005704270 */
[----:B------:R-:W-:Y:S02]  /*8fd0*/  FSEL R189, R22, -INF , !P1 ;  /* 0xff80000016bd7808 */ /* 0x000fe40004800000 */
[C---:B------:R-:W-:Y:S02]  /*8fe0*/  ISETP.LT.OR P0, PT, R139.reuse, 0x21, P0 ;  /* 0x000000218b00780c */ /* 0x040fe40000701670 */
[----:B------:R-:W-:Y:S02]  /*8ff0*/  ISETP.GE.AND P1, PT, R2, 0x22, PT ;  /* 0x000000220200780c */ /* 0x000fe40003f26270 */
[----:B------:R-:W-:Y:S02]  /*9000*/  FSEL R196, R36, -INF , !P0 ;  /* 0xff80000024c47808 */ /* 0x000fe40004000000 */
[----:B------:R-:W-:Y:S02]  /*9010*/  ISETP.GT.AND P0, PT, R0, 0x21, !P1 ;  /* 0x000000210000780c */ /* 0x000fe40004f04270 */
[----:B------:R-:W-:Y:S02]  /*9020*/  P2R R35, PR, RZ, 0x4 ;  /* 0x00000004ff237803 */ /* 0x000fe40000000000 */
[----:B------:R-:W-:Y:S02]  /*9030*/  ISETP.LT.OR P0, PT, R139, 0x22, P0 ;  /* 0x000000228b00780c */ /* 0x000fe40000701670 */
[----:B------:R-:W-:Y:S02]  /*9040*/  P2R R34, PR, RZ, 0x2 ;  /* 0x00000002ff227803 */ /* 0x000fe40000000000 */
[----:B------:R-:W-:Y:S02]  /*9050*/  FSEL R197, R37, -INF , !P0 ;  /* 0xff80000025c57808 */ /* 0x000fe40004000000 */
[----:B------:R-:W-:Y:S02]  /*9060*/  ISETP.GT.AND P0, PT, R132, 0x20, !P2 ;  /* 0x000000208400780c */ /* 0x000fe40005704270 */
[----:B------:R-:W-:Y:S02]  /*9070*/  ISETP.GE.AND P2, PT, R2, 0x29, PT ;  /* 0x000000290200780c */ /* 0x000fe40003f46270 */
        /* <DEDUP_REMOVED lines=9> */
[----:B------:R-:W-:Y:S02]  /*9110*/  P2R R177, PR, RZ, 0x8 ;  /* 0x00000008ffb17803 */ /* 0x000fe40000000000 */
[C---:B------:R-:W-:Y:S02]  /*9120*/  ISETP.LT.OR P0, PT, R139.reuse, 0x29, P0 ;  /* 0x000000298b00780c */ /* 0x040fe40000701670 */
[----:B------:R-:W-:Y:S02]  /*9130*/  ISETP.GE.AND P3, PT, R2, 0x51, PT ;  /* 0x000000510200780c */ /* 0x000fe40003f66270 */
[----:B------:R-:W-:Y:S02]  /*9140*/  FSEL R203, R48, -INF , !P0 ;  /* 0xff80000030cb7808 */ /* 0x000fe40004000000 */
[----:B------:R-:W-:Y:S02]  /*9150*/  ISETP.GT.AND P0, PT, R0, 0x29, !P1 ;  /* 0x000000290000780c */ /* 0x000fe40004f04270 */
[----:B------:R-:W-:Y:S02]  /*9160*/  P2R R179, PR, RZ, 0x10 ;  /* 0x00000010ffb37803 */ /* 0x000fe40000000000 */
[----:B------:R-:W-:Y:S02]  /*9170*/  ISETP.LT.OR P0, PT, R139, 0x2a, P0 ;  /* 0x0000002a8b00780c */ /* 0x000fe40000701670 */
[----:B------:R-:W-:Y:S02]  /*9180*/  ISETP.GE.AND P4, PT, R2, 0x52, PT ;  /* 0x000000520200780c */ /* 0x000fe40003f86270 */
        /* <DEDUP_REMOVED lines=13> */
[C---:B------:R-:W-:Y:S02]  /*9260*/  ISETP.LT.OR P0, PT, R139.reuse, 0x31, P0 ;  /* 0x000000318b00780c */ /* 0x040fe40000701670 */
        /* <DEDUP_REMOVED lines=17> */
[----:B------:R-:W-:Y:S04]  /*9380*/  ISETP.GT.AND P0, PT, R0, 0x38, !P2 ;  /* 0x000000380000780c */ /* 0x000fe80005704270 */
[C---:B------:R-:W-:Y:S04]  /*9390*/  ISETP.LT.OR P0, PT, R139.reuse, 0x39, P0 ;  /* 0x000000398b00780c */ /* 0x040fe80000701670 */
[----:B------:R-:W-:Y:S02]  /*93a0*/  FSEL R234, R64, -INF , !P0 ;  /* 0xff80000040ea7808 */ /* 0x000fe40004000000 */
[----:B------:R-:W-:Y:S04]  /*93b0*/  ISETP.GT.AND P0, PT, R0, 0x39, !P1 ;  /* 0x000000390000780c */ /* 0x000fe80004f04270 */
[----:B------:R-:W-:Y:S04]  /*93c0*/  ISETP.LT.OR P0, PT, R139, 0x3a, P0 ;  /* 0x0000003a8b00780c */ /* 0x000fe80000701670 */
        /* <DEDUP_REMOVED lines=35> */
[----:B------:R-:W-:Y:S04]  /*9600*/  ISETP.LT.OR P0, PT, R134, 0x49, P0 ;  /* 0x000000498600780c */ /* 0x000fe80000701670 */
[----:B------:R-:W-:Y:S02]  /*9610*/  FSEL R248, R82, -INF , !P0 ;  /* 0xff80000052f87808 */ /* 0x000fe40004000000 */
[----:B------:R-:W-:Y:S02]  /*9620*/  ISETP.GT.AND P0, PT, R132, 0x49, !P1 ;  /* 0x000000498400780c */ /* 0x000fe40004f04270 */
[----:B------:R-:W-:Y:S02]  /*9630*/  ISETP.GE.AND P1, PT, R2, 0x1, PT ;  /* 0x000000010200780c */ /* 0x000fe40003f26270 */
[----:B------:R-:W-:Y:S04]  /*9640*/  ISETP.LT.OR P0, PT, R134, 0x4a, P0 ;  /* 0x0000004a8600780c */ /* 0x000fe80000701670 */
[----:B------:R-:W-:Y:S02]  /*9650*/  FSEL R249, R83, -INF , !P0 ;  /* 0xff80000053f97808 */ /* 0x000fe40004000000 */
[----:B------:R-:W-:Y:S04]  /*9660*/  ISETP.GT.AND P0, PT, R0, 0x50, !P3 ;  /* 0x000000500000780c */ /* 0x000fe80005f04270 */
[C---:B------:R-:W-:Y:S04]  /*9670*/  ISETP.LT.OR P0, PT, R139.reuse, 0x51, P0 ;  /* 0x000000518b00780c */ /* 0x040fe80000701670 */
[----:B------:R-:W-:Y:S02]  /*9680*/  FSEL R250, R84, -INF , !P0 ;  /* 0xff80000054fa7808 */ /* 0x000fe40004000000 */
[----:B------:R-:W-:Y:S04]  /*9690*/  ISETP.GT.AND P0, PT, R0, 0x51, !P4 ;  /* 0x000000510000780c */ /* 0x000fe80006704270 */
[----:B------:R-:W-:Y:S04]  /*96a0*/  ISETP.LT.OR P0, PT, R139, 0x52, P0 ;  /* 0x000000528b00780c */ /* 0x000fe80000701670 */
[----:B------:R-:W-:Y:S02]  /*96b0*/  FSEL R251, R85, -INF , !P0 ;  /* 0xff80000055fb7808 */ /* 0x000fe40004000000 */
[----:B------:R-:W-:Y:S04]  /*96c0*/  ISETP.GT.AND P0, PT, R132, 0x50, !P3 ;  /* 0x000000508400780c */ /* 0x000fe80005f04270 */
[----:B------:R-:W-:Y:S04]  /*96d0*/  ISETP.LT.OR P0, PT, R134, 0x51, P0 ;  /* 0x000000518600780c */ /* 0x000fe80000701670 */
[----:B------:R-:W-:Y:S02]  /*96e0*/  FSEL R252, R86, -INF , !P0 ;  /* 0xff80000056fc7808 */ /* 0x000fe40004000000 */
[----:B------:R-:W-:Y:S04]  /*96f0*/  ISETP.GT.AND P0, PT, R132, 0x51, !P4 ;  /* 0x000000518400780c */ /* 0x000fe80006704270 */
[----:B------:R-:W-:Y:S04]  /*9700*/  ISETP.LT.OR P0, PT, R134, 0x52, P0 ;  /* 0x000000528600780c */ /* 0x000fe80000701670 */
[----:B------:R-:W-:Y:S02]  /*9710*/  FSEL R87, R87, -INF , !P0 ;  /* 0xff80000057577808 */ /* 0x000fe40004000000 */
[C---:B------:R-:W-:Y:S04]  /*9720*/  ISETP.GT.AND P0, PT, R0.reuse, 0x1, !P2 ;  /* 0x000000010000780c */ /* 0x040fe80005704270 */
[----:B------:R-:W-:Y:S04]  /*9730*/  ISETP.LT.OR P0, PT, R139, 0x2, P0 ;  /* 0x000000028b00780c */ /* 0x000fe80000701670 */
[----:B------:R-:W-:Y:S02]  /*9740*/  FSEL R37, R5, -INF , !P0 ;  /* 0xff80000005257808 */ /* 0x000fe40004000000 */
[----:B------:R-:W-:Y:S04]  /*9750*/  ISETP.GT.AND P0, PT, R0, RZ, !P1 ;  /* 0x000000ff0000720c */ /* 0x000fe80004f04270 */
[----:B------:R-:W-:Y:S04]  /*9760*/  ISETP.LT.OR P0, PT, R139, 0x1, P0 ;  /* 0x000000018b00780c */ /* 0x000fe80000701670 */
[----:B------:R-:W-:Y:S02]  /*9770*/  FSEL R36, R4, -INF , !P0 ;  /* 0xff80000004247808 */ /* 0x000fe40004000000 */
[----:B------:R-:W-:Y:S04]  /*9780*/  ISETP.GT.AND P0, PT, R132, 0x1, !P2 ;  /* 0x000000018400780c */ /* 0x000fe80005704270 */
[----:B------:R-:W-:Y:S04]  /*9790*/  ISETP.LT.OR P0, PT, R134, 0x2, P0 ;  /* 0x000000028600780c */ /* 0x000fe80000701670 */
[----:B------:R-:W-:Y:S02]  /*97a0*/  FSEL R39, R7, -INF , !P0 ;  /* 0xff80000007277808 */ /* 0x000fe40004000000 */
[----:B------:R-:W-:Y:S04]  /*97b0*/  ISETP.GT.AND P0, PT, R132, RZ, !P1 ;  /* 0x000000ff8400720c */ /* 0x000fe80004f04270 */
        /* <DEDUP_REMOVED lines=17> */
[----:B------:R-:W-:Y:S04]  /*98d0*/  ISETP.NE.AND P0, PT, R181, RZ, PT ;  /* 0x000000ffb500720c */ /* 0x000fe80003f05270 */
        /* <DEDUP_REMOVED lines=83> */
[----:B------:R-:W-:Y:S02]  /*9e10*/  ISETP.GT.AND P0, PT, R3, 0x59, !P6 ;  /* 0x000000590300780c */ /* 0x000fe40007704270 */
[----:B------:R-:W1:Y:S01]  /*9e20*/  SHFL.IDX PT, R3, R173, 0x3, 0x1c1f ;  /* 0x007c1f00ad037f89 */ /* 0x000e6200000e0000 */
[----:B------:R-:W-:Y:S02]  /*9e30*/  ISETP.NE.AND P6, PT, R183, RZ, PT ;  /* 0x000000ffb700720c */ /* 0x000fe40003fc5270 */
[----:B------:R-:W-:Y:S04]  /*9e40*/  ISETP.LT.OR P0, PT, R133, 0x5a, P0 ;  /* 0x0000005a8500780c */ /* 0x000fe80000701670 */
[----:B------:R-:W-:Y:S02]  /*9e50*/  FSEL R183, R93, -INF , !P0 ;  /* 0xff8000005db77808 */ /* 0x000fe40004000000 */
[----:B------:R-:W-:Y:S01]  /*9e60*/  PLOP3.LUT P0, PT, PT, PT, UP1, 0x40, 0x0 ;  /* 0x000000000000781c */ /* 0x000fe20003f0e818 */
[--C-:B-1----:R-:W-:Y:S02]  /*9e70*/  IMAD.IADD R2, R174, 0x1, R3.reuse ;  /* 0x00000001ae027824 */ /* 0x102fe400078e0203 */
[----:B------:R-:W-:Y:S10]  /*9e80*/  IMAD.IADD R0, R175, 0x1, R3 ;  /* 0x00000001af007824 */ /* 0x000ff400078e0203 */
        /* <DEDUP_REMOVED lines=15> */
.L_x_496:
[----:B------:R-:W-:Y:S04]  /*9f80*/  MOV R2, c[0x0][0x32c] ;  /* 0x0000cb0000027a02 */ /* 0x000fe80000000f00 */
[----:B------:R-:W-:Y:S11]  /*9f90*/  ISETP.NE.AND P0, PT, R2, 0x1, PT ;  /* 0x000000010200780c */ /* 0x000ff60003f05270 */
[----:B------:R-:W-:Y:S02]  /*9fa0*/  @!UPT UIADD3 URZ, URZ, URZ, URZ ;  /* 0x0000003f3f3ff290 */ /* 0x000fe4000fffe03f */
[----:B------:R-:W-:Y:S05]  /*9fb0*/  @P0 IMAD.HI.U32 R2, R0, c[0x0][0x330], RZ ;  /* 0x0000cc0000020a27 */ /* 0x000fea00078e00ff */
[----:B------:R-:W-:Y:S02]  /*9fc0*/  @P0 SHF.R.U32.HI R0, RZ, c[0x0][0x334], R2 ;  /* 0x0000cd00ff000a19 */ /* 0x000fe40000011602 */
.L_x_497:
[----:B------:R-:W-:Y:S05]  /*9fd0*/  BSYNC B0 ;  /* 0x0000000000007941 */ /* 0x000fea0003800000 */
.L_x_495:
[----:B------:R-:W-:Y:S02]  /*9fe0*/  IADD3 R2, R182, -0x1, RZ ;  /* 0xffffffffb6027810 */ /* 0x000fe40007ffe0ff */
[C-C-:B------:R-:W-:Y:S02]  /*9ff0*/  IADD3 R4, R3.reuse, UR10, R176.reuse ;  /* 0x0000000a03047c10 */ /* 0x140fe4000fffe0b0 */
[----:B------:R-:W-:Y:S01]  /*a000*/  IADD3 R3, R3, c[0x0][0x328], R176 ;  /* 0x0000ca0003037a10 */ /* 0x000fe20007ffe0b0 */
[----:B------:R-:W-:Y:S05]  /*a010*/  IMAD R0, R0, c[0x0][0x32c], R2 ;  /* 0x0000cb0000007a24 */ /* 0x000fea00078e0202 */
[----:B------:R-:W-:Y:S02]  /*a020*/  IADD3 R2, R0, c[0x0][0x32c], RZ ;  /* 0x0000cb0000027a10 */ /* 0x000fe40007ffe0ff */
[----:B------:R-:W-:Y:S02]  /*a030*/  IMNMX R0, R4, R0, !PT ;  /* 0x0000000004007217 */ /* 0x000fe40007800200 */
[----:B------:R-:W-:Y:S02]  /*a040*/  IMNMX R2, R3, R2, PT ;  /* 0x0000000203027217 */ /* 0x000fe40003800200 */
.L_x_494:
[----:B------:R-:W-:Y:S02]  /*a050*/  ISETP.GT.AND P0, PT, R0, RZ, !P1 ;  /* 0x000000ff0000720c */ /* 0x000fe40004f04270 */
[----:B------:R-:W-:Y:S02]  /*a060*/  FMNMX.FTZ R134, R36, R135, !PT ;  /* 0x0000008724867209 */ /* 0x000fe40007810000 */
[----:B------:R-:W-:Y:S02]  /*a070*/  ISETP.LT.OR P0, PT, R2, 0x1, P0 ;  /* 0x000000010200780c */ /* 0x000fe40000701670 */
[----:B------:R-:W-:Y:S02]  /*a080*/  FMNMX.FTZ R134, R37, R134, !PT ;  /* 0x0000008625867209 */ /* 0x000fe40007810000 */
[----:B------:R-:W-:Y:S02]  /*a090*/  FSEL R10, R10, -INF , !P0 ;  /* 0xff8000000a0a7808 */ /* 0x000fe40004000000 */
[----:B------:R-:W-:Y:S02]  /*a0a0*/  ISETP.GT.AND P0, PT, R0, 0x1, !P2 ;  /* 0x000000010000780c */ /* 0x000fe40005704270 */
[----:B------:R-:W-:Y:S02]  /*a0b0*/  FMNMX.FTZ R134, R184, R134, !PT ;  /* 0x00000086b8867209 */ /* 0x000fe40007810000 */
[----:B------:R-:W-:Y:S02]  /*a0c0*/  ISETP.LT.OR P0, PT, R2, 0x2, P0 ;  /* 0x000000020200780c */ /* 0x000fe40000701670 */
[----:B------:R-:W-:Y:S02]  /*a0d0*/  ISETP.NE.AND P2, PT, R178, RZ, PT ;  /* 0x000000ffb200720c */ /* 0x000fe40003f45270 */
[----:B------:R-:W-:Y:S02]  /*a0e0*/  FSEL R11, R11, -INF , !P0 ;  /* 0xff8000000b0b7808 */ /* 0x000fe40004000000 */
[----:B------:R-:W-:Y:S02]  /*a0f0*/  ISETP.NE.AND P0, PT, R181, RZ, PT ;  /* 0x000000ffb500720c */ /* 0x000fe40003f05270 */
[----:B------:R-:W-:Y:S02]  /*a100*/  FMNMX.FTZ R134, R185, R134, !PT ;  /* 0x00000086b9867209 */ /* 0x000fe40007810000 */
        /* <DEDUP_REMOVED lines=10> */
[----:B------:R-:W-:Y:S02]  /*a1b0*/  FMNMX.FTZ R134, R193, R134, !PT ;  /* 0x00000086c1867209 */ /* 0x000fe40007810000 */
        /* <DEDUP_REMOVED lines=43> */
[----:B------:R-:W-:Y:S02]  /*a470*/  FMNMX.FTZ R134, R245, R134, !PT ;  /* 0x00000086f5867209 */ /* 0x000fe40007810000 */
[----:B------:R-:W-:Y:S02]  /*a480*/  ISETP.LT.OR P0, PT, R2, 0x29, P0 ;  /* 0x000000290200780c */ /* 0x000fe40000701670 */
[----:B------:R-:W-:Y:S02]  /*a490*/  FMNMX.FTZ R3, R198, R3, !PT ;  /* 0x00000003c6037209 */ /* 0x000fe40007810000 */
[----:B------:R-:W-:Y:S02]  /*a4a0*/  FMNMX.FTZ R134, R247, R134, !PT ;  /* 0x00000086f7867209 */ /* 0x000fe40007810000 */
[----:B------:R-:W-:Y:S02]  /*a4b0*/  FSEL R98, R46, -INF , !P0 ;  /* 0xff8000002e627808 */ /* 0x000fe40004000000 */
[----:B------:R-:W-:Y:S02]  /*a4c0*/  ISETP.NE.AND P0, PT, R32, RZ, PT ;  /* 0x000000ff2000720c */ /* 0x000fe40003f05270 */
[----:B------:R-:W-:Y:S02]  /*a4d0*/  FMNMX.FTZ R134, R250, R134, !PT ;  /* 0x00000086fa867209 */ /* 0x000fe40007810000 */
[----:B------:R-:W-:Y:S02]  /*a4e0*/  FMNMX.FTZ R3, R202, R3, !PT ;  /* 0x00000003ca037209 */ /* 0x000fe40007810000 */
[----:B------:R-:W-:Y:S02]  /*a4f0*/  ISETP.GT.AND P0, PT, R0, 0x29, !P0 ;  /* 0x000000290000780c */ /* 0x000fe40004704270 */
[----:B------:R-:W-:Y:S02]  /*a500*/  FMNMX.FTZ R134, R251, R134, !PT ;  /* 0x00000086fb867209 */ /* 0x000fe40007810000 */
[----:B------:R-:W-:Y:S02]  /*a510*/  FMNMX.FTZ R3, R205, R3, !PT ;  /* 0x00000003cd037209 */ /* 0x000fe40007810000 */
[----:B------:R-:W-:Y:S02]  /*a520*/  FMNMX.FTZ R4, R8, R137, !PT ;  /* 0x0000008908047209 */ /* 0x000fe40007810000 */
[----:B------:R-:W-:Y:S02]  /*a530*/  FMNMX.FTZ R134, R80, R134, !PT ;  /* 0x0000008650867209 */ /* 0x000fe40007810000 */
[----:B------:R-:W-:Y:S02]  /*a540*/  ISETP.LT.OR P0, PT, R2, 0x2a, P0 ;  /* 0x0000002a0200780c */ /* 0x000fe40000701670 */
[----:B------:R-:W-:Y:S02]  /*a550*/  FMNMX.FTZ R3, R206, R3, !PT ;  /* 0x00000003ce037209 */ /* 0x000fe40007810000 */
[----:B------:R-:W-:Y:S02]  /*a560*/  FMNMX.FTZ R4, R9, R4, !PT ;  /* 0x0000000409047209 */ /* 0x000fe40007810000 */
[----:B------:R-:W-:Y:S02]  /*a570*/  FMNMX.FTZ R134, R82, R134, !PT ;  /* 0x0000008652867209 */ /* 0x000fe40007810000 */
[----:B------:R-:W-:Y:S02]  /*a580*/  FSEL R99, R47, -INF , !P0 ;  /* 0xff8000002f637808 */ /* 0x000fe40004000000 */
[----:B------:R-:W-:Y:S01]  /*a590*/  ISETP.NE.AND P0, PT, R23, RZ, PT ;  /* 0x000000ff1700720c */ /* 0x000fe20003f05270 */
[----:B------:R-:W1:Y:S01]  /*a5a0*/  SHFL.BFLY PT, R5, R134, 0x2, 0x1f ;  /* 0x0c401f0086057f89 */ /* 0x000e6200000e0000 */
[----:B------:R-:W-:Y:S02]  /*a5b0*/  FMNMX.FTZ R3, R210, R3, !PT ;  /* 0x00000003d2037209 */ /* 0x000fe40007810000 */
        /* <DEDUP_REMOVED lines=24> */
[----:B-1----:R-:W-:Y:S02]  /*a740*/  FMNMX.FTZ R134, R134, R5, !PT ;  /* 0x0000000586867209 */ /* 0x002fe40007810000 */
[----:B------:R-:W-:Y:S02]  /*a750*/  ISETP.LT.OR P0, PT, R2, 0x39, P0 ;  /* 0x000000390200780c */ /* 0x000fe40000701670 */
[----:B------:R-:W-:Y:S01]  /*a760*/  FMNMX.FTZ R3, R252, R3, !PT ;  /* 0x00000003fc037209 */ /* 0x000fe20007810000 */
[----:B------:R-:W1:Y:S01]  /*a770*/  SHFL.BFLY PT, R6, R134, 0x1, 0x1f ;  /* 0x0c201f0086067f89 */ /* 0x000e6200000e0000 */
[----:B------:R-:W-:Y:S02]  /*a780*/  FMNMX.FTZ R4, R200, R4, !PT ;  /* 0x00000004c8047209 */ /* 0x000fe40007810000 */
[----:B------:R-:W-:Y:S02]  /*a790*/  FMNMX.FTZ R3, R87, R3, !PT ;  /* 0x0000000357037209 */ /* 0x000fe40007810000 */
[----:B------:R-:W-:Y:S02]  /*a7a0*/  FSEL R174, R62, -INF , !P0 ;  /* 0xff8000003eae7808 */ /* 0x000fe40004000000 */
[----:B------:R-:W-:Y:S02]  /*a7b0*/  MOV R62, R53 ;  /* 0x00000035003e7202 */ /* 0x000fe40000000f00 */
[----:B------:R-:W-:Y:S02]  /*a7c0*/  ISETP.NE.AND P0, PT, R20, RZ, PT ;  /* 0x000000ff1400720c */ /* 0x000fe40003f05270 */
[----:B------:R-:W-:Y:S02]  /*a7d0*/  FMNMX.FTZ R4, R201, R4, !PT ;  /* 0x00000004c9047209 */ /* 0x000fe40007810000 */
[----:B------:R-:W-:Y:S02]  /*a7e0*/  ISETP.GT.AND P0, PT, R0, 0x39, !P0 ;  /* 0x000000390000780c */ /* 0x000fe40004704270 */
[----:B------:R-:W-:Y:S02]  /*a7f0*/  FMNMX.FTZ R3, R62, R3, !PT ;  /* 0x000000033e037209 */ /* 0x000fe40007810000 */
[----:B------:R-:W-:Y:S02]  /*a800*/  FMNMX.FTZ R4, R209, R4, !PT ;  /* 0x00000004d1047209 */ /* 0x000fe40007810000 */
[----:B------:R-:W-:Y:S02]  /*a810*/  FMNMX.FTZ R3, R85, R3, !PT ;  /* 0x0000000355037209 */ /* 0x000fe40007810000 */
[----:B------:R-:W-:Y:S02]  /*a820*/  ISETP.NE.AND P2, PT, R19, RZ, PT ;  /* 0x000000ff1300720c */ /* 0x000fe40003f45270 */
[----:B------:R-:W-:Y:S01]  /*a830*/  ISETP.LT.OR P0, PT, R2, 0x3a, P0 ;  /* 0x0000003a0200780c */ /* 0x000fe20000701670 */
[----:B------:R-:W2:Y:S01]  /*a840*/  SHFL.BFLY PT, R133, R3, 0x2, 0x1f ;  /* 0x0c401f0003857f89 */ /* 0x000ea200000e0000 */
[----:B------:R-:W-:Y:S02]  /*a850*/  FMNMX.FTZ R4, R211, R4, !PT ;  /* 0x00000004d3047209 */ /* 0x000fe40007810000 */
[----:B------:R-:W-:Y:S02]  /*a860*/  FSEL R175, R63, -INF , !P0 ;  /* 0xff8000003faf7808 */ /* 0x000fe40004000000 */
[----:B------:R-:W-:Y:S02]  /*a870*/  ISETP.GT.AND P0, PT, R0, 0x40, !P2 ;  /* 0x000000400000780c */ /* 0x000fe40005704270 */
[----:B------:R-:W-:Y:S02]  /*a880*/  FMNMX.FTZ R4, R230, R4, !PT ;  /* 0x00000004e6047209 */ /* 0x000fe40007810000 */
[----:B------:R-:W-:Y:S02]  /*a890*/  ISETP.NE.AND P1, PT, R18, RZ, PT ;  /* 0x000000ff1200720c */ /* 0x000fe40003f25270 */
[----:B------:R-:W-:Y:S02]  /*a8a0*/  ISETP.LT.OR P0, PT, R2, 0x41, P0 ;  /* 0x000000410200780c */ /* 0x000fe40000701670 */
[----:B------:R-:W-:Y:S02]  /*a8b0*/  FMNMX.FTZ R4, R233, R4, !PT ;  /* 0x00000004e9047209 */ /* 0x000fe40007810000 */
[----:B------:R-:W-:Y:S02]  /*a8c0*/  FSEL R181, R74, -INF , !P0 ;  /* 0xff8000004ab57808 */ /* 0x000fe40004000000 */
[----:B------:R-:W-:Y:S02]  /*a8d0*/  ISETP.GT.AND P0, PT, R0, 0x41, !P1 ;  /* 0x000000410000780c */ /* 0x000fe40004f04270 */
[----:B------:R-:W-:Y:S02]  /*a8e0*/  FMNMX.FTZ R4, R241, R4, !PT ;  /* 0x00000004f1047209 */ /* 0x000fe40007810000 */
[----:B-1----:R-:W-:Y:S02]  /*a8f0*/  FMNMX.FTZ R134, R134, R6, !PT ;  /* 0x0000000686867209 */ /* 0x002fe40007810000 */
[----:B------:R-:W-:Y:S02]  /*a900*/  ISETP.NE.AND P2, PT, R17, RZ, PT ;  /* 0x000000ff1100720c */ /* 0x000fe40003f45270 */
[----:B------:R-:W-:Y:S01]  /*a910*/  ISETP.LT.OR P0, PT, R2, 0x42, P0 ;  /* 0x000000420200780c */ /* 0x000fe20000701670 */
[----:B------:R-:W-:Y:S01]  /*a920*/  FMUL.FTZ R71, R134, c[0x0][0x2d0] ;  /* 0x0000b40086477a20 */ /* 0x000fe20000410000 */
[----:B------:R-:W-:Y:S02]  /*a930*/  FMNMX.FTZ R5, R10, R138, !PT ;  /* 0x0000008a0a057209 */ /* 0x000fe40007810000 */
[----:B------:R-:W-:Y:S02]  /*a940*/  FMNMX.FTZ R4, R242, R4, !PT ;  /* 0x00000004f2047209 */ /* 0x000fe40007810000 */
[----:B------:R-:W-:Y:S02]  /*a950*/  FSEL R182, R75, -INF , !P0 ;  /* 0xff8000004bb67808 */ /* 0x000fe40004000000 */
[----:B------:R-:W-:Y:S02]  /*a960*/  ISETP.GT.AND P0, PT, R0, 0x48, !P2 ;  /* 0x000000480000780c */ /* 0x000fe40005704270 */
[----:B------:R-:W-:Y:S02]  /*a970*/  FSETP.NEU.FTZ.AND P2, PT, R134, -INF , PT ;  /* 0xff8000008600780b */ /* 0x000fe40003f5d000 */
[----:B------:R-:W-:Y:S02]  /*a980*/  FMNMX.FTZ R4, R244, R4, !PT ;  /* 0x00000004f4047209 */ /* 0x000fe40007810000 */
[----:B------:R-:W-:Y:S02]  /*a990*/  FMNMX.FTZ R5, R11, R5, !PT ;  /* 0x000000050b057209 */ /* 0x000fe40007810000 */
[----:B------:R-:W-:Y:S02]  /*a9a0*/  FSEL R71, R71, RZ, P2 ;  /* 0x000000ff47477208 */ /* 0x000fe40001000000 */
[----:B------:R-:W-:Y:S02]  /*a9b0*/  FMNMX.FTZ R4, R246, R4, !PT ;  /* 0x00000004f6047209 */ /* 0x000fe40007810000 */
[----:B------:R-:W-:Y:S02]  /*a9c0*/  FMNMX.FTZ R5, R14, R5, !PT ;  /* 0x000000050e057209 */ /* 0x000fe40007810000 */
[----:B--2---:R-:W-:Y:S02]  /*a9d0*/  FMNMX.FTZ R133, R3, R133, !PT ;  /* 0x0000008503857209 */ /* 0x004fe40007810000 */
[----:B------:R-:W-:Y:S01]  /*a9e0*/  FMNMX.FTZ R3, R88, R4, !PT ;  /* 0x0000000458037209 */ /* 0x000fe20007810000 */
[--C-:B------:R-:W-:Y:S01]  /*a9f0*/  FFMA.FTZ R4, R36, c[0x0][0x2d0], -R71.reuse ;  /* 0x0000b40024047a23 */ /* 0x100fe20000010847 */
[----:B------:R-:W-:Y:S01]  /*aa00*/  FMNMX.FTZ R5, R15, R5, !PT ;  /* 0x000000050f057209 */ /* 0x000fe20007810000 */
[----:B------:R-:W1:Y:S01]  /*aa10*/  SHFL.BFLY PT, R6, R133, 0x1, 0x1f ;  /* 0x0c201f0085067f89 */ /* 0x000e6200000e0000 */
[----:B------:R-:W-:Y:S01]  /*aa20*/  FMNMX.FTZ R3, R89, R3, !PT ;  /* 0x0000000359037209 */ /* 0x000fe20007810000 */
[----:B------:R2:W-:Y:S01]  /*aa30*/  MUFU.EX2 R63, R4 ;  /* 0x00000004003f7308 */ /* 0x0005e20000000800 */
[----:B------:R-:W-:Y:S02]  /*aa40*/  FMNMX.FTZ R5, R56, R5, !PT ;  /* 0x0000000538057209 */ /* 0x000fe40007810000 */
[----:B------:R-:W-:Y:S02]  /*aa50*/  FMNMX.FTZ R3, R81, R3, !PT ;  /* 0x0000000351037209 */ /* 0x000fe40007810000 */
[----:B------:R-:W-:Y:S02]  /*aa60*/  FMNMX.FTZ R5, R57, R5, !PT ;  /* 0x0000000539057209 */ /* 0x000fe40007810000 */
[----:B------:R-:W-:Y:S02]  /*aa70*/  FMNMX.FTZ R3, R183, R3, !PT ;  /* 0x00000003b7037209 */ /* 0x000fe40007810000 */
[----:B------:R-:W-:Y:S02]  /*aa80*/  FMNMX.FTZ R5, R60, R5, !PT ;  /* 0x000000053c057209 */ /* 0x000fe40007810000 */
[----:B------:R-:W-:Y:S01]  /*aa90*/  ISETP.LT.OR P0, PT, R2, 0x49, P0 ;  /* 0x000000490200780c */ /* 0x000fe20000701670 */
[----:B------:R-:W3:Y:S01]  /*aaa0*/  SHFL.BFLY PT, R7, R3, 0x2, 0x1f ;  /* 0x0c401f0003077f89 */ /* 0x000ee200000e0000 */
[----:B------:R-:W-:Y:S02]  /*aab0*/  FMNMX.FTZ R5, R84, R5, !PT ;  /* 0x0000000554057209 */ /* 0x000fe40007810000 */
[----:B------:R-:W-:Y:S01]  /*aac0*/  ISETP.NE.AND P1, PT, R16, RZ, PT ;  /* 0x000000ff1000720c */ /* 0x000fe20003f25270 */
[--C-:B------:R-:W-:Y:S01]  /*aad0*/  FFMA.FTZ R16, R192, c[0x0][0x2d0], -R71.reuse ;  /* 0x0000b400c0107a23 */ /* 0x100fe20000010847 */
[----:B------:R-:W-:Y:S02]  /*aae0*/  FMNMX.FTZ R5, R96, R5, !PT ;  /* 0x0000000560057209 */ /* 0x000fe40007810000 */
[----:B------:R-:W-:Y:S01]  /*aaf0*/  FSEL R177, R78, -INF , !P0 ;  /* 0xff8000004eb17808 */ /* 0x000fe20004000000 */
[----:B------:R-:W-:Y:S01]  /*ab00*/  MUFU.EX2 R35, R16 ;  /* 0x0000001000237308 */ /* 0x000fe20000000800 */
[----:B------:R-:W-:Y:S02]  /*ab10*/  FMNMX.FTZ R5, R97, R5, !PT ;  /* 0x0000000561057209 */ /* 0x000fe40007810000 */
[----:B-1----:R-:W-:Y:S02]  /*ab20*/  FMNMX.FTZ R133, R133, R6, !PT ;  /* 0x0000000685857209 */ /* 0x002fe40007810000 */
[----:B--2---:R-:W-:Y:S01]  /*ab30*/  FMNMX.FTZ R4, R98, R5, !PT ;  /* 0x0000000562047209 */ /* 0x004fe20007810000 */
[--C-:B------:R-:W-:Y:S01]  /*ab40*/  FFMA.FTZ R5, R37, c[0x0][0x2d0], -R71.reuse ;  /* 0x0000b40025057a23 */ /* 0x100fe20000010847 */
[C---:B------:R-:W-:Y:S01]  /*ab50*/  ISETP.GT.AND P0, PT, R0.reuse, 0x49, !P1 ;  /* 0x000000490000780c */ /* 0x040fe20004f04270 */
[----:B------:R-:W-:Y:S01]  /*ab60*/  FMUL.FTZ R92, R133, c[0x0][0x2d0] ;  /* 0x0000b400855c7a20 */ /* 0x000fe20000410000 */
[----:B------:R-:W-:Y:S01]  /*ab70*/  ISETP.GT.AND P3, PT, R0, 0x50, !P3 ;  /* 0x000000500000780c */ /* 0x000fe20005f64270 */
[----:B------:R1:W-:Y:S01]  /*ab80*/  MUFU.EX2 R24, R5 ;  /* 0x0000000500187308 */ /* 0x0003e20000000800 */
[----:B------:R-:W-:Y:S02]  /*ab90*/  FMNMX.FTZ R4, R99, R4, !PT ;  /* 0x0000000463047209 */ /* 0x000fe40007810000 */
[----:B------:R-:W-:Y:S02]  /*aba0*/  FSETP.NEU.FTZ.AND P1, PT, R133, -INF , PT ;  /* 0xff8000008500780b */ /* 0x000fe40003f3d000 */
[----:B------:R-:W-:Y:S02]  /*abb0*/  ISETP.LT.OR P0, PT, R2, 0x4a, P0 ;  /* 0x0000004a0200780c */ /* 0x000fe40000701670 */
[----:B---3--:R-:W-:Y:S02]  /*abc0*/  FMNMX.FTZ R3, R3, R7, !PT ;  /* 0x0000000703037209 */ /* 0x008fe40007810000 */
[----:B------:R-:W-:Y:S02]  /*abd0*/  FSEL R92, R92, RZ, P1 ;  /* 0x000000ff5c5c7208 */ /* 0x000fe40000800000 */
[----:B------:R-:W-:Y:S01]  /*abe0*/  FSEL R176, R79, -INF , !P0 ;  /* 0xff8000004fb07808 */ /* 0x000fe20004000000 */
[----:B------:R-:W2:Y:S01]  /*abf0*/  SHFL.BFLY PT, R132, R3, 0x1, 0x1f ;  /* 0x0c201f0003847f89 */ /* 0x000ea200000e0000 */
[----:B------:R-:W-:Y:S01]  /*ac00*/  ISETP.GT.AND P0, PT, R0, 0x51, !P4 ;  /* 0x000000510000780c */ /* 0x000fe20006704270 */
[--C-:B------:R-:W-:Y:S01]  /*ac10*/  FFMA.FTZ R28, R195, c[0x0][0x2d0], -R92.reuse ;  /* 0x0000b400c31c7a23 */ /* 0x100fe2000001085c */
[----:B------:R-:W-:Y:S02]  /*ac20*/  ISETP.NE.AND P4, PT, R52, RZ, PT ;  /* 0x000000ff3400720c */ /* 0x000fe40003f85270 */
[----:B------:R-:W-:Y:S02]  /*ac30*/  ISETP.LT.OR P0, PT, R2, 0x52, P0 ;  /* 0x000000520200780c */ /* 0x000fe40000701670 */
[----:B------:R-:W-:Y:S01]  /*ac40*/  ISETP.GT.AND P4, PT, R0, 0x59, !P4 ;  /* 0x000000590000780c */ /* 0x000fe20006784270 */
[----:B------:R-:W-:Y:S01]  /*ac50*/  LDSM.16.MT88.4 R52, [R214+0x100] ;  /* 0x00010000d634783b */ /* 0x000fe20000004200 */
[----:B------:R-:W-:Y:S02]  /*ac60*/  FSEL R179, R91, -INF , !P0 ;  /* 0xff8000005bb37808 */ /* 0x000fe40004000000 */
[----:B------:R-:W-:Y:S02]  /*ac70*/  ISETP.LT.OR P0, PT, R2, 0x5a, P4 ;  /* 0x0000005a0200780c */ /* 0x000fe40002701670 */
[----:B-1----:R-:W-:Y:S01]  /*ac80*/  FMNMX.FTZ R5, R172, R4, !PT ;  /* 0x00000004ac057209 */ /* 0x002fe20007810000 */
[----:B------:R-:W-:Y:S01]  /*ac90*/  FFMA.FTZ R4, R184, c[0x0][0x2d0], -R71 ;  /* 0x0000b400b8047a23 */ /* 0x000fe20000010847 */
[----:B------:R-:W-:Y:S01]  /*aca0*/  FSEL R70, R95, -INF , !P0 ;  /* 0xff8000005f467808 */ /* 0x000fe20004000000 */
[----:B------:R-:W-:Y:S01]  /*acb0*/  LDSM.16.MT88.4 R76, [R215+0x100] ;  /* 0x00010000d74c783b */ /* 0x000fe20000004200 */
[----:B------:R-:W-:Y:S01]  /*acc0*/  MUFU.EX2 R95, R28 ;  /* 0x0000001c005f7308 */ /* 0x000fe20000000800 */
[----:B------:R-:W-:Y:S02]  /*acd0*/  FMNMX.FTZ R5, R173, R5, !PT ;  /* 0x00000005ad057209 */ /* 0x000fe40007810000 */
[----:B------:R-:W-:Y:S01]  /*ace0*/  ISETP.GT.AND P5, PT, R0, 0x58, !P5 ;  /* 0x000000580000780c */ /* 0x000fe20006fa4270 */
[--C-:B------:R-:W-:Y:S01]  /*acf0*/  FFMA.FTZ R0, R39, c[0x0][0x2d0], -R92.reuse ;  /* 0x0000b40027007a23 */ /* 0x100fe2000001085c */
[----:B------:R-:W-:Y:S02]  /*ad00*/  ISETP.LT.OR P3, PT, R2, 0x51, P3 ;  /* 0x000000510200780c */ /* 0x000fe40001f61670 */
[----:B--2---:R-:W-:Y:S01]  /*ad10*/  FMNMX.FTZ R132, R3, R132, !PT ;  /* 0x0000008403847209 */ /* 0x004fe20007810000 */
[--C-:B------:R-:W-:Y:S01]  /*ad20*/  FFMA.FTZ R3, R187, c[0x0][0x2d0], -R92.reuse ;  /* 0x0000b400bb037a23 */ /* 0x100fe2000001085c */
[----:B------:R-:W-:Y:S01]  /*ad30*/  MOV R187, R82 ;  /* 0x0000005200bb7202 */ /* 0x000fe20000000f00 */
[----:B------:R1:W-:Y:S01]  /*ad40*/  MUFU.EX2 R86, R4 ;  /* 0x0000000400567308 */ /* 0x0003e20000000800 */
[----:B------:R-:W-:Y:S01]  /*ad50*/  FSEL R178, R90, -INF , !P3 ;  /* 0xff8000005ab27808 */ /* 0x000fe20005800000 */
[C---:B------:R-:W-:Y:S01]  /*ad60*/  FMUL.FTZ R93, R132.reuse, c[0x0][0x2d0] ;  /* 0x0000b400845d7a20 */ /* 0x040fe20000410000 */
[----:B------:R-:W-:Y:S02]  /*ad70*/  FSETP.NEU.FTZ.AND P0, PT, R132, -INF , PT ;  /* 0xff8000008400780b */ /* 0x000fe40003f1d000 */
[----:B------:R-:W-:Y:S01]  /*ad80*/  ISETP.LT.OR P3, PT, R2, 0x59, P5 ;  /* 0x000000590200780c */ /* 0x000fe20002f61670 */
[--C-:B------:R-:W-:Y:S01]  /*ad90*/  FFMA.FTZ R2, R186, c[0x0][0x2d0], -R92.reuse ;  /* 0x0000b400ba027a23 */ /* 0x100fe2000001085c */
[----:B------:R-:W-:Y:S01]  /*ada0*/  FSEL R93, R93, RZ, P0 ;  /* 0x000000ff5d5d7208 */ /* 0x000fe20000000000 */
[----:B------:R-:W-:Y:S01]  /*adb0*/  IMAD.MOV.U32 R186, RZ, RZ, R81 ;  /* 0x000000ffffba7224 */ /* 0x000fe200078e0051 */
[----:B------:R-:W-:Y:S01]  /*adc0*/  FSEL R180, R94, -INF , !P3 ;  /* 0xff8000005eb47808 */ /* 0x000fe20005800000 */
[----:B------:R2:W3:Y:S01]  /*add0*/  MUFU.EX2 R19, R3 ;  /* 0x0000000300137308 */ /* 0x0004e20000000800 */
[----:B------:R-:W-:Y:S01]  /*ade0*/  FMNMX.FTZ R5, R174, R5, !PT ;  /* 0x00000005ae057209 */ /* 0x000fe20007810000 */
[----:B------:R-:W-:Y:S02]  /*adf0*/  FFMA.FTZ R32, R48, c[0x0][0x2d0], -R93 ;  /* 0x0000b40030207a23 */ /* 0x000fe4000001085d */
[----:B------:R-:W-:Y:S01]  /*ae00*/  FFMA.FTZ R48, R196, c[0x0][0x2d0], -R71 ;  /* 0x0000b400c4307a23 */ /* 0x000fe20000010847 */
[----:B------:R-:W-:Y:S01]  /*ae10*/  FMNMX.FTZ R5, R175, R5, !PT ;  /* 0x00000005af057209 */ /* 0x000fe20007810000 */
[--C-:B------:R-:W-:Y:S02]  /*ae20*/  FFMA.FTZ R40, R50, c[0x0][0x2d0], -R93.reuse ;  /* 0x0000b40032287a23 */ /* 0x100fe4000001085d */
[----:B------:R-:W-:Y:S01]  /*ae30*/  FFMA.FTZ R44, R51, c[0x0][0x2d0], -R93 ;  /* 0x0000b400332c7a23 */ /* 0x000fe2000001085d */
[----:B------:R-:W-:Y:S01]  /*ae40*/  FMNMX.FTZ R5, R181, R5, !PT ;  /* 0x00000005b5057209 */ /* 0x000fe20007810000 */
[----:B------:R-:W-:Y:S03]  /*ae50*/  MUFU.EX2 R21, R0 ;  /* 0x0000000000157308 */ /* 0x000fe60000000800 */
[----:B------:R-:W-:Y:S01]  /*ae60*/  FMNMX.FTZ R5, R182, R5, !PT ;  /* 0x00000005b6057209 */ /* 0x000fe20007810000 */
[----:B-1----:R-:W-:Y:S06]  /*ae70*/  FFMA.FTZ R4, R185, c[0x0][0x2d0], -R71 ;  /* 0x0000b400b9047a23 */ /* 0x002fec0000010847 */
[----:B------:R1:W4:Y:S01]  /*ae80*/  MUFU.EX2 R83, R4 ;  /* 0x0000000400537308 */ /* 0x0003220000000800 */
[--C-:B--2---:R-:W-:Y:S02]  /*ae90*/  FFMA.FTZ R3, R8, c[0x0][0x2d0], -R93.reuse ;  /* 0x0000b40008037a23 */ /* 0x104fe4000001085d */
[--C-:B------:R-:W-:Y:S01]  /*aea0*/  FFMA.FTZ R8, R189, c[0x0][0x2d0], -R92.reuse ;  /* 0x0000b400bd087a23 */ /* 0x100fe2000001085c */
[----:B---3--:R-:W-:Y:S06]  /*aeb0*/  MOV R189, R19 ;  /* 0x0000001300bd7202 */ /* 0x008fec0000000f00 */
[----:B------:R2:W-:Y:S10]  /*aec0*/  MUFU.EX2 R185, R3 ;  /* 0x0000000300b97308 */ /* 0x0005f40000000800 */
[----:B------:R-:W-:Y:S01]  /*aed0*/  MUFU.EX2 R25, R2 ;  /* 0x0000000200197308 */ /* 0x000fe20000000800 */
[--C-:B-1----:R-:W-:Y:S01]  /*aee0*/  FFMA.FTZ R4, R38, c[0x0][0x2d0], -R92.reuse ;  /* 0x0000b40026047a23 */ /* 0x102fe2000001085c */
[----:B----4-:R-:W-:Y:S01]  /*aef0*/  F2FP.BF16.PACK_AB R74, R83, R86 ;  /* 0x00000056534a723e */ /* 0x010fe200000010ff */
[----:B------:R-:W-:Y:S07]  /*af00*/  LDSM.16.MT88.4 R36, [R216+0x100] ;  /* 0x00010000d824783b */ /* 0x000fee0000004200 */
[----:B------:R1:W3:Y:S01]  /*af10*/  MUFU.EX2 R184, R4 ;  /* 0x0000000400b87308 */ /* 0x0002e20000000800 */
[--C-:B--2---:R-:W-:Y:S09]  /*af20*/  FFMA.FTZ R3, R9, c[0x0][0x2d0], -R93.reuse ;  /* 0x0000b40009037a23 */ /* 0x104ff2000001085d */
[----:B------:R2:W4:Y:S10]  /*af30*/  MUFU.EX2 R59, R3 ;  /* 0x00000003003b7308 */ /* 0x0005340000000800 */
[----:B------:R-:W-:Y:S01]  /*af40*/  MUFU.EX2 R34, R8 ;  /* 0x0000000800227308 */ /* 0x000fe20000000800 */
[----:B-1----:R-:W-:Y:S02]  /*af50*/  FMNMX.FTZ R4, R177, R5, !PT ;  /* 0x00000005b1047209 */ /* 0x002fe40007810000 */
[----:B---3--:R-:W-:Y:S02]  /*af60*/  MOV R192, R184 ;  /* 0x000000b800c07202 */ /* 0x008fe40000000f00 */
[----:B------:R-:W-:Y:S04]  /*af70*/  FMNMX.FTZ R4, R176, R4, !PT ;  /* 0x00000004b0047209 */ /* 0x000fe80007810000 */
[----:B------:R-:W-:Y:S01]  /*af80*/  FMNMX.FTZ R4, R178, R4, !PT ;  /* 0x00000004b2047209 */ /* 0x000fe20007810000 */
[--C-:B--2---:R-:W-:Y:S01]  /*af90*/  FFMA.FTZ R3, R12, c[0x0][0x2d0], -R93.reuse ;  /* 0x0000b4000c037a23 */ /* 0x104fe2000001085d */
[----:B----4-:R-:W-:Y:S01]  /*afa0*/  F2FP.BF16.PACK_AB R64, R59, R185 ;  /* 0x000000b93b40723e */ /* 0x010fe200000010ff */
[----:B------:R-:W-:Y:S01]  /*afb0*/  FFMA.FTZ R12, R191, c[0x0][0x2d0], -R92 ;  /* 0x0000b400bf0c7a23 */ /* 0x000fe2000001085c */
[----:B------:R-:W-:Y:S01]  /*afc0*/  FMNMX.FTZ R0, R179, R4, !PT ;  /* 0x00000004b3007209 */ /* 0x000fe20007810000 */
[----:B------:R1:W-:Y:S01]  /*afd0*/  MUFU.EX2 R61, R3 ;  /* 0x00000003003d7308 */ /* 0x0003e20000000800 */
[----:B------:R-:W-:Y:S02]  /*afe0*/  FFMA.FTZ R4, R13, c[0x0][0x2d0], -R93 ;  /* 0x0000b4000d047a23 */ /* 0x000fe4000001085d */
[----:B------:R-:W-:Y:S01]  /*aff0*/  FMNMX.FTZ R0, R180, R0, !PT ;  /* 0x00000000b4007209 */ /* 0x000fe20007810000 */
[----:B------:R-:W-:Y:S02]  /*b000*/  IMAD.MOV.U32 R191, RZ, RZ, R185 ;  /* 0x000000ffffbf7224 */ /* 0x000fe400078e00b9 */
[----:B------:R-:W-:Y:S01]  /*b010*/  IMAD.MOV.U32 R185, RZ, RZ, R89 ;  /* 0x000000ffffb97224 */ /* 0x000fe200078e0059 */
[----:B------:R-:W-:Y:S03]  /*b020*/  FMNMX.FTZ R0, R70, R0, !PT ;  /* 0x0000000046007209 */ /* 0x000fe60007810000 */
[----:B------:R2:W-:Y:S02]  /*b030*/  MUFU.EX2 R18, R4 ;  /* 0x0000000400127308 */ /* 0x0005e40000000800 */
[----:B------:R-:W1:Y:S02]  /*b040*/  SHFL.BFLY PT, R2, R0, 0x2, 0x1f ;  /* 0x0c401f0000027f89 */ /* 0x000e6400000e0000 */
[----:B-1----:R-:W-:Y:S01]  /*b050*/  FMNMX.FTZ R3, R0, R2, !PT ;  /* 0x0000000200037209 */ /* 0x002fe20007810000 */
[----:B------:R-:W-:Y:S01]  /*b060*/  FFMA.FTZ R2, R188, c[0x0][0x2d0], -R71 ;  /* 0x0000b400bc027a23 */ /* 0x000fe20000010847 */
[----:B------:R-:W-:Y:S01]  /*b070*/  FSEL R0, R134, RZ, P2 ;  /* 0x000000ff86007208 */ /* 0x000fe20001000000 */
[----:B------:R-:W-:Y:S03]  /*b080*/  IMAD.MOV.U32 R188, RZ, RZ, R21 ;  /* 0x000000ffffbc7224 */ /* 0x000fe600078e0015 */
[----:B------:R1:W-:Y:S01]  /*b090*/  MUFU.EX2 R33, R2 ;  /* 0x0000000200217308 */ /* 0x0003e20000000800 */
[----:B--2---:R-:W2:Y:S01]  /*b0a0*/  SHFL.BFLY PT, R4, R3, 0x1, 0x1f ;  /* 0x0c201f0003047f89 */ /* 0x004ea200000e0000 */
[----:B------:R-:W-:Y:S01]  /*b0b0*/  FADD.FTZ R0, -R0, R135 ;  /* 0x0000008700007221 */ /* 0x000fe20000010100 */
[----:B------:R-:W-:Y:S02]  /*b0c0*/  F2FP.BF16.PACK_AB R73, R188, R184 ;  /* 0x000000b8bc49723e */ /* 0x000fe400000010ff */
[----:B------:R-:W-:Y:S01]  /*b0d0*/  MOV R184, R87 ;  /* 0x0000005700b87202 */ /* 0x000fe20000000f00 */
[----:B------:R-:W-:Y:S03]  /*b0e0*/  FMUL.FTZ R0, R0, c[0x0][0x2d0] ;  /* 0x0000b40000007a20 */ /* 0x000fe60000410000 */
[----:B------:R-:W3:Y:S01]  /*b0f0*/  LDSM.16.MT88.4 R20, [R213+0x100] ;  /* 0x00010000d514783b */ /* 0x000ee20000004200 */
[----:B------:R4:W5:Y:S01]  /*b100*/  MUFU.EX2 R69, R0 ;  /* 0x0000000000457308 */ /* 0x0009620000000800 */
[----:B-1----:R-:W-:Y:S02]  /*b110*/  FSEL R2, R133, RZ, P1 ;  /* 0x000000ff85027208 */ /* 0x002fe40000800000 */
[----:B--2---:R-:W-:Y:S03]  /*b120*/  FMNMX.FTZ R3, R3, R4, !PT ;  /* 0x0000000403037209 */ /* 0x004fe60007810000 */
[----:B------:R-:W-:Y:S02]  /*b130*/  FADD.FTZ R2, -R2, R136 ;  /* 0x0000008802027221 */ /* 0x000fe40000010100 */
[----:B------:R-:W-:Y:S02]  /*b140*/  FMUL.FTZ R94, R3, c[0x0][0x2d0] ;  /* 0x0000b400035e7a20 */ /* 0x000fe40000410000 */
[----:B------:R-:W-:Y:S01]  /*b150*/  FMUL.FTZ R2, R2, c[0x0][0x2d0] ;  /* 0x0000b40002027a20 */ /* 0x000fe20000410000 */
[----:B----4-:R-:W-:Y:S01]  /*b160*/  FSEL R0, R132, RZ, P0 ;  /* 0x000000ff84007208 */ /* 0x010fe20000000000 */
[----:B-----5:R-:W-:Y:S01]  /*b170*/  FMUL.FTZ R17, R69, R153 ;  /* 0x0000009945117220 */ /* 0x020fe20000410000 */
[----:B------:R-:W-:Y:S01]  /*b180*/  MOV R153, R192 ;  /* 0x000000c000997202 */ /* 0x000fe20000000f00 */
[----:B------:R-:W1:Y:S01]  /*b190*/  MUFU.EX2 R68, R2 ;  /* 0x0000000200447308 */ /* 0x000e620000000800 */
[----:B------:R-:W-:Y:S01]  /*b1a0*/  FSETP.NEU.FTZ.AND P0, PT, R3, -INF , PT ;  /* 0xff8000000300780b */ /* 0x000fe20003f1d000 */
[----:B------:R-:W-:Y:S02]  /*b1b0*/  FADD.FTZ R0, -R0, R137 ;  /* 0x0000008900007221 */ /* 0x000fe40000010100 */
[----:B------:R-:W-:Y:S01]  /*b1c0*/  FMUL.FTZ R16, R69, R152 ;  /* 0x0000009845107220 */ /* 0x000fe20000410000 */
[----:B------:R-:W-:Y:S01]  /*b1d0*/  FSEL R94, R94, RZ, P0 ;  /* 0x000000ff5e5e7208 */ /* 0x000fe20000000000 */
[----:B------:R-:W-:Y:S01]  /*b1e0*/  FMUL.FTZ R0, R0, c[0x0][0x2d0] ;  /* 0x0000b40000007a20 */ /* 0x000fe20000410000 */
[----:B------:R-:W-:Y:S01]  /*b1f0*/  MOV R152, R88 ;  /* 0x0000005800987202 */ /* 0x000fe20000000f00 */
[----:B------:R-:W-:Y:S02]  /*b200*/  FFMA.FTZ R88, R202, c[0x0][0x2d0], -R92 ;  /* 0x0000b400ca587a23 */ /* 0x000fe4000001085c */
[----:B------:R2:W4:Y:S01]  /*b210*/  MUFU.EX2 R2, R0 ;  /* 0x0000000000027308 */ /* 0x0005220000000800 */
[--C-:B------:R-:W-:Y:S09]  /*b220*/  FFMA.FTZ R4, R14, c[0x0][0x2d0], -R94.reuse ;  /* 0x0000b4000e047a23 */ /* 0x100ff2000001085e */
[----:B------:R5:W-:Y:S01]  /*b230*/  MUFU.EX2 R5, R4 ;  /* 0x0000000400057308 */ /* 0x000be20000000800 */
[C---:B-1----:R-:W-:Y:S02]  /*b240*/  FMUL.FTZ R6, R68.reuse, R142 ;  /* 0x0000008e44067220 */ /* 0x042fe40000410000 */
[C---:B------:R-:W-:Y:S01]  /*b250*/  FMUL.FTZ R7, R68.reuse, R143 ;  /* 0x0000008f44077220 */ /* 0x040fe20000410000 */
[----:B------:R-:W-:Y:S01]  /*b260*/  MOV R143, R18 ;  /* 0x00000012008f7202 */ /* 0x000fe20000000f00 */
[C---:B------:R-:W-:Y:S05]  /*b270*/  FMUL.FTZ R18, R68.reuse, R154 ;  /* 0x0000009a44127220 */ /* 0x040fea0000410000 */
[----:B------:R1:W-:Y:S01]  /*b280*/  MUFU.EX2 R142, R12 ;  /* 0x0000000c008e7308 */ /* 0x0003e20000000800 */
[----:B------:R-:W-:Y:S01]  /*b290*/  F2FP.BF16.PACK_AB R66, R143, R61 ;  /* 0x0000003d8f42723e */ /* 0x000fe200000010ff */
[----:B------:R-:W-:Y:S02]  /*b2a0*/  FMUL.FTZ R19, R68, R155 ;  /* 0x0000009b44137220 */ /* 0x000fe40000410000 */
[--C-:B--2---:R-:W-:Y:S02]  /*b2b0*/  FFMA.FTZ R0, R10, c[0x0][0x2d0], -R94.reuse ;  /* 0x0000b4000a007a23 */ /* 0x104fe4000001085e */
[----:B------:R-:W-:Y:S02]  /*b2c0*/  IMAD.MOV.U32 R154, RZ, RZ, R191 ;  /* 0x000000ffff9a7224 */ /* 0x000fe400078e00bf */
[C---:B----4-:R-:W-:Y:S02]  /*b2d0*/  FMUL.FTZ R8, R2.reuse, R144 ;  /* 0x0000009002087220 */ /* 0x050fe40000410000 */
[----:B------:R2:W-:Y:S01]  /*b2e0*/  MUFU.EX2 R135, R0 ;  /* 0x0000000000877308 */ /* 0x0005e20000000800 */
[C---:B------:R-:W-:Y:S02]  /*b2f0*/  FMUL.FTZ R9, R2.reuse, R145 ;  /* 0x0000009102097220 */ /* 0x040fe40000410000 */
[C---:B------:R-:W-:Y:S01]  /*b300*/  FMUL.FTZ R13, R2.reuse, R149 ;  /* 0x00000095020d7220 */ /* 0x040fe20000410000 */
[----:B------:R-:W-:Y:S01]  /*b310*/  MOV R149, R86 ;  /* 0x0000005600957202 */ /* 0x000fe20000000f00 */
[--C-:B-----5:R-:W-:Y:S02]  /*b320*/  FFMA.FTZ R4, R15, c[0x0][0x2d0], -R94.reuse ;  /* 0x0000b4000f047a23 */ /* 0x120fe4000001085e */
[----:B------:R-:W-:Y:S02]  /*b330*/  IMAD.MOV.U32 R144, RZ, RZ, R83 ;  /* 0x000000ffff907224 */ /* 0x000fe400078e0053 */
[C---:B------:R-:W-:Y:S01]  /*b340*/  FMUL.FTZ R41, R2.reuse, R109 ;  /* 0x0000006d02297220 */ /* 0x040fe20000410000 */
[----:B------:R4:W-:Y:S01]  /*b350*/  MUFU.EX2 R58, R4 ;  /* 0x00000004003a7308 */ /* 0x0009e20000000800 */
[C---:B------:R-:W-:Y:S02]  /*b360*/  FMUL.FTZ R29, R2.reuse, R101 ;  /* 0x00000065021d7220 */ /* 0x040fe40000410000 */
[C---:B------:R-:W-:Y:S02]  /*b370*/  FMUL.FTZ R45, R2.reuse, R169 ;  /* 0x000000a9022d7220 */ /* 0x040fe40000410000 */
[----:B-1----:R-:W-:Y:S02]  /*b380*/  FMUL.FTZ R12, R2, R148 ;  /* 0x00000094020c7220 */ /* 0x002fe40000410000 */
[C---:B------:R-:W-:Y:S01]  /*b390*/  FMUL.FTZ R50, R68.reuse, R114 ;  /* 0x0000007244327220 */ /* 0x040fe20000410000 */
[----:B------:R-:W-:Y:S01]  /*b3a0*/  MOV R114, R95 ;  /* 0x0000005f00727202 */ /* 0x000fe20000000f00 */
[----:B------:R-:W-:Y:S01]  /*b3b0*/  FMUL.FTZ R51, R68, R115 ;  /* 0x0000007344337220 */ /* 0x000fe20000410000 */
[----:B------:R1:W-:Y:S01]  /*b3c0*/  MUFU.EX2 R101, R32 ;  /* 0x0000002000657308 */ /* 0x0003e20000000800 */
[----:B------:R-:W-:Y:S01]  /*b3d0*/  FMUL.FTZ R28, R2, R100 ;  /* 0x00000064021c7220 */ /* 0x000fe20000410000 */
[----:B------:R-:W-:Y:S01]  /*b3e0*/  MOV R95, R80 ;  /* 0x00000050005f7202 */ /* 0x000fe20000000f00 */
[----:B------:R-:W-:Y:S01]  /*b3f0*/  IMAD.MOV.U32 R148, RZ, RZ, R63 ;  /* 0x000000ffff947224 */ /* 0x000fe200078e003f */
[----:B------:R-:W5:Y:S01]  /*b400*/  LDSM.16.MT88.4 R80, [R213+0x900] ;  /* 0x00090000d550783b */ /* 0x000f620000004200 */
[----:B--2---:R-:W-:Y:S05]  /*b410*/  FFMA.FTZ R0, R11, c[0x0][0x2d0], -R94 ;  /* 0x0000b4000b007a23 */ /* 0x004fea000001085e */
[----:B------:R2:W2:Y:S01]  /*b420*/  MUFU.EX2 R136, R0 ;  /* 0x0000000000887308 */ /* 0x0004a20000000800 */
[----:B----4-:R-:W-:Y:S02]  /*b430*/  FFMA.FTZ R4, R190, c[0x0][0x2d0], -R71 ;  /* 0x0000b400be047a23 */ /* 0x010fe40000010847 */
[----:B------:R-:W-:Y:S02]  /*b440*/  IMAD.MOV.U32 R190, RZ, RZ, R24 ;  /* 0x000000ffffbe7224 */ /* 0x000fe400078e0018 */
[----:B------:R-:W-:Y:S05]  /*b450*/  FFMA.FTZ R24, R194, c[0x0][0x2d0], -R92 ;  /* 0x0000b400c2187a23 */ /* 0x000fea000001085c */
[----:B------:R4:W3:Y:S01]  /*b460*/  MUFU.EX2 R90, R4 ;  /* 0x00000004005a7308 */ /* 0x0008e20000000800 */
[----:B------:R-:W-:Y:S02]  /*b470*/  F2FP.BF16.PACK_AB R72, R190, R63 ;  /* 0x0000003fbe48723e */ /* 0x000fe400000010ff */
[----:B------:R-:W-:Y:S01]  /*b480*/  MOV R155, R190 ;  /* 0x000000be009b7202 */ /* 0x000fe20000000f00 */
[----:B-1----:R-:W-:Y:S06]  /*b490*/  FMUL.FTZ R32, R69, R104 ;  /* 0x0000006845207220 */ /* 0x002fec0000410000 */
[----:B------:R1:W-:Y:S01]  /*b4a0*/  MUFU.EX2 R31, R24 ;  /* 0x00000018001f7308 */ /* 0x0003e20000000800 */
[----:B--2---:R-:W-:Y:S02]  /*b4b0*/  FSEL R0, R3, RZ, P0 ;  /* 0x000000ff03007208 */ /* 0x004fe40000000000 */
[----:B------:R-:W-:Y:S02]  /*b4c0*/  F2FP.BF16.PACK_AB R65, R136, R135 ;  /* 0x000000878841723e */ /* 0x000fe400000010ff */
[----:B------:R-:W-:Y:S01]  /*b4d0*/  ISETP.GT.AND P0, PT, R229, UR4, PT ;  /* 0x00000004e5007c0c */ /* 0x000fe2000bf04270 */
[----:B------:R-:W-:Y:S01]  /*b4e0*/  FADD.FTZ R0, -R0, R138 ;  /* 0x0000008a00007221 */ /* 0x000fe20000010100 */
[----:B------:R-:W-:Y:S01]  /*b4f0*/  MOV R138, R25 ;  /* 0x00000019008a7202 */ /* 0x000fe20000000f00 */
[----:B------:R-:W-:Y:S01]  /*b500*/  FMUL.FTZ R25, R2, R161 ;  /* 0x000000a102197220 */ /* 0x000fe20000410000 */
[----:B------:R-:W-:Y:S01]  /*b510*/  MOV R161, R33 ;  /* 0x0000002100a17202 */ /* 0x000fe20000000f00 */
[----:B------:R-:W-:Y:S01]  /*b520*/  FMUL.FTZ R0, R0, c[0x0][0x2d0] ;  /* 0x0000b40000007a20 */ /* 0x000fe20000410000 */
[----:B------:R-:W-:Y:S01]  /*b530*/  F2FP.BF16.PACK_AB R75, R189, R138 ;  /* 0x0000008abd4b723e */ /* 0x000fe200000010ff */
[----:B----4-:R-:W-:Y:S01]  /*b540*/  FMUL.FTZ R4, R69, R140 ;  /* 0x0000008c45047220 */ /* 0x010fe20000410000 */
[----:B------:R2:W-:Y:S01]  /*b550*/  MUFU.EX2 R137, R44 ;  /* 0x0000002c00897308 */ /* 0x0005e20000000800 */
[----:B------:R-:W-:Y:S01]  /*b560*/  IMAD.MOV.U32 R140, RZ, RZ, R5 ;  /* 0x000000ffff8c7224 */ /* 0x000fe200078e0005 */
[----:B------:R-:W-:Y:S01]  /*b570*/  IADD3 R229, R229, -0x1, RZ ;  /* 0xffffffffe5e57810 */ /* 0x000fe20007ffe0ff */
[C---:B------:R-:W-:Y:S01]  /*b580*/  FMUL.FTZ R5, R69.reuse, R141 ;  /* 0x0000008d45057220 */ /* 0x040fe20000410000 */
[----:B---3--:R-:W-:Y:S01]  /*b590*/  MOV R141, R90 ;  /* 0x0000005a008d7202 */ /* 0x008fe20000000f00 */
[----:B------:R-:W-:Y:S01]  /*b5a0*/  FMUL.FTZ R33, R69, R105 ;  /* 0x0000006945217220 */ /* 0x000fe20000410000 */
[----:B------:R-:W-:Y:S01]  /*b5b0*/  F2FP.BF16.PACK_AB R67, R58, R140 ;  /* 0x0000008c3a43723e */ /* 0x000fe200000010ff */
[----:B-1----:R-:W-:Y:S03]  /*b5c0*/  FMUL.FTZ R24, R2, R160 ;  /* 0x000000a002187220 */ /* 0x002fe60000410000 */
[-C--:B------:R-:W-:Y:S01]  /*b5d0*/  HMMA.16816.F32.BF16 R4, R72, R20.reuse, R4 ;  /* 0x000000144804723c */ /* 0x080fe20000041804 */
[----:B------:R-:W1:Y:S01]  /*b5e0*/  MUFU.EX2 R0, R0 ;  /* 0x0000000000007308 */ /* 0x000e620000000800 */
[----:B------:R-:W-:Y:S02]  /*b5f0*/  IMAD.MOV.U32 R160, RZ, RZ, R34 ;  /* 0x000000ffffa07224 */ /* 0x000fe400078e0022 */
[----:B------:R-:W-:Y:S02]  /*b600*/  FMUL.FTZ R34, R68, R106 ;  /* 0x0000006a44227220 */ /* 0x000fe40000410000 */
[----:B--2---:R-:W-:Y:S02]  /*b610*/  FMUL.FTZ R44, R2, R168 ;  /* 0x000000a8022c7220 */ /* 0x004fe40000410000 */
[C---:B-1----:R-:W-:Y:S01]  /*b620*/  FMUL.FTZ R10, R0.reuse, R146 ;  /* 0x00000092000a7220 */ /* 0x042fe20000410000 */
[----:B------:R-:W-:Y:S03]  /*b630*/  MOV R146, R58 ;  /* 0x0000003a00927202 */ /* 0x000fe60000000f00 */
[----:B------:R-:W-:Y:S02]  /*b640*/  FMUL.FTZ R11, R0, R147 ;  /* 0x00000093000b7220 */ /* 0x000fe40000410000 */
[--C-:B------:R-:W-:Y:S02]  /*b650*/  FFMA.FTZ R58, R57, c[0x0][0x2d0], -R94.reuse ;  /* 0x0000b400393a7a23 */ /* 0x100fe4000001085e */
[----:B------:R-:W-:Y:S02]  /*b660*/  IMAD.MOV.U32 R147, RZ, RZ, R61 ;  /* 0x000000ffff937224 */ /* 0x000fe400078e003d */
[----:B------:R-:W-:Y:S01]  /*b670*/  FMUL.FTZ R61, R2, R125 ;  /* 0x0000007d023d7220 */ /* 0x000fe20000410000 */
[C---:B------:R-:W-:Y:S01]  /*b680*/  HMMA.16816.F32.BF16 R8, R64.reuse, R20, R8 ;  /* 0x000000144008723c */ /* 0x040fe20000041808 */
[C---:B------:R-:W-:Y:S01]  /*b690*/  FMUL.FTZ R14, R0.reuse, R150 ;  /* 0x00000096000e7220 */ /* 0x040fe20000410000 */
[----:B------:R-:W2:Y:S01]  /*b6a0*/  LDL.LU R125, [R1+0x10] ;  /* 0x00001000017d7983 */ /* 0x000ea20000300800 */
[----:B------:R-:W-:Y:S01]  /*b6b0*/  FMUL.FTZ R15, R0, R151 ;  /* 0x00000097000f7220 */ /* 0x000fe20000410000 */
[----:B------:R-:W-:Y:S01]  /*b6c0*/  MOV R151, R62 ;  /* 0x0000003e00977202 */ /* 0x000fe20000000f00 */
[----:B------:R-:W-:Y:S02]  /*b6d0*/  FFMA.FTZ R62, R60, c[0x0][0x2d0], -R94 ;  /* 0x0000b4003c3e7a23 */ /* 0x000fe4000001085e */
[----:B------:R-:W-:Y:S02]  /*b6e0*/  FFMA.FTZ R20, R193, c[0x0][0x2d0], -R71 ;  /* 0x0000b400c1147a23 */ /* 0x000fe40000010847 */
[----:B------:R-:W-:Y:S01]  /*b6f0*/  FMUL.FTZ R60, R2, R124 ;  /* 0x0000007c023c7220 */ /* 0x000fe20000410000 */
[-C--:B------:R-:W-:Y:S01]  /*b700*/  HMMA.16816.F32.BF16 R12, R64, R22.reuse, R12 ;  /* 0x00000016400c723c */ /* 0x080fe2000004180c */
[----:B------:R1:W3:Y:S01]  /*b710*/  MUFU.EX2 R91, R20 ;  /* 0x00000014005b7308 */ /* 0x0002e20000000800 */
[----:B------:R-:W4:Y:S01]  /*b720*/  LDL.LU R124, [R1+0x14] ;  /* 0x00001400017c7983 */ /* 0x000f220000300800 */
[C---:B------:R-:W-:Y:S02]  /*b730*/  FMUL.FTZ R21, R69.reuse, R157 ;  /* 0x0000009d45157220 */ /* 0x040fe40000410000 */
[C---:B------:R-:W-:Y:S02]  /*b740*/  FMUL.FTZ R26, R0.reuse, R162 ;  /* 0x000000a2001a7220 */ /* 0x040fe40000410000 */
[C---:B------:R-:W-:Y:S01]  /*b750*/  FMUL.FTZ R27, R0.reuse, R163 ;  /* 0x000000a3001b7220 */ /* 0x040fe20000410000 */
[C---:B------:R-:W-:Y:S01]  /*b760*/  HMMA.16816.F32.BF16 R16, R72.reuse, R22, R16 ;  /* 0x000000164810723c */ /* 0x040fe20000041810 */
[C---:B------:R-:W-:Y:S02]  /*b770*/  FMUL.FTZ R30, R0.reuse, R102 ;  /* 0x00000066001e7220 */ /* 0x040fe40000410000 */
[----:B------:R5:W-:Y:S01]  /*b780*/  MUFU.EX2 R157, R48 ;  /* 0x00000030009d7308 */ /* 0x000be20000000800 */
[----:B------:R-:W-:Y:S01]  /*b790*/  IMAD.MOV.U32 R102, RZ, RZ, R31 ;  /* 0x000000ffff667224 */ /* 0x000fe200078e001f */
[----:B------:R-:W-:Y:S01]  /*b7a0*/  MOV R163, R152 ;  /* 0x0000009800a37202 */ /* 0x000fe20000000f00 */
[----:B------:R-:W-:Y:S01]  /*b7b0*/  FMUL.FTZ R31, R0, R103 ;  /* 0x00000067001f7220 */ /* 0x000fe20000410000 */
[----:B------:R-:W-:Y:S01]  /*b7c0*/  MOV R103, R35 ;  /* 0x0000002300677202 */ /* 0x000fe20000000f00 */
[C---:B------:R-:W-:Y:S04]  /*b7d0*/  FMUL.FTZ R22, R68.reuse, R158 ;  /* 0x0000009e44167220 */ /* 0x040fe80000410000 */
[C---:B------:R-:W-:Y:S01]  /*b7e0*/  FMUL.FTZ R23, R68.reuse, R159 ;  /* 0x0000009f44177220 */ /* 0x040fe20000410000 */
[----:B------:R5:W-:Y:S01]  /*b7f0*/  MUFU.EX2 R158, R40 ;  /* 0x00000028009e7308 */ /* 0x000be20000000800 */
[----:B------:R-:W-:Y:S02]  /*b800*/  FMUL.FTZ R35, R68, R107 ;  /* 0x0000006b44237220 */ /* 0x000fe40000410000 */
[C---:B------:R-:W-:Y:S02]  /*b810*/  FMUL.FTZ R42, R0.reuse, R110 ;  /* 0x0000006e002a7220 */ /* 0x040fe40000410000 */
[C---:B-1----:R-:W-:Y:S02]  /*b820*/  FMUL.FTZ R20, R69.reuse, R156 ;  /* 0x0000009c45147220 */ /* 0x042fe40000410000 */
[----:B---3--:R-:W-:Y:S02]  /*b830*/  IMAD.MOV.U32 R115, RZ, RZ, R91 ;  /* 0x000000ffff737224 */ /* 0x008fe400078e005b */
[----:B------:R-:W-:Y:S01]  /*b840*/  IMAD.MOV.U32 R152, RZ, RZ, R148 ;  /* 0x000000ffff987224 */ /* 0x000fe200078e0094 */
[----:B------:R-:W-:Y:S01]  /*b850*/  MOV R148, R147 ;  /* 0x0000009300947202 */ /* 0x000fe20000000f00 */
[----:B------:R-:W-:Y:S01]  /*b860*/  IMAD.MOV.U32 R156, RZ, RZ, R188 ;  /* 0x000000ffff9c7224 */ /* 0x000fe200078e00bc */
[-C--:B------:R-:W-:Y:S01]  /*b870*/  HMMA.16816.F32.BF16 R20, R72, R36.reuse, R20 ;  /* 0x000000244814723c */ /* 0x080fe20000041814 */
[C---:B------:R-:W-:Y:S02]  /*b880*/  FMUL.FTZ R43, R0.reuse, R111 ;  /* 0x0000006f002b7220 */ /* 0x040fe40000410000 */
[----:B-----5:R-:W-:Y:S02]  /*b890*/  FMUL.FTZ R48, R69, R112 ;  /* 0x0000007045307220 */ /* 0x020fe40000410000 */
[----:B------:R1:W-:Y:S01]  /*b8a0*/  MUFU.EX2 R112, R58 ;  /* 0x0000003a00707308 */ /* 0x0003e20000000800 */
[C---:B------:R-:W-:Y:S02]  /*b8b0*/  FMUL.FTZ R46, R0.reuse, R170 ;  /* 0x000000aa002e7220 */ /* 0x040fe40000410000 */
[C---:B------:R-:W-:Y:S01]  /*b8c0*/  HMMA.16816.F32.BF16 R24, R64.reuse, R36, R24 ;  /* 0x000000244018723c */ /* 0x040fe20000041818 */
[----:B------:R-:W-:Y:S03]  /*b8d0*/  FMUL.FTZ R47, R0, R171 ;  /* 0x000000ab002f7220 */ /* 0x000fe60000410000 */
[C---:B------:R-:W-:Y:S02]  /*b8e0*/  FMUL.FTZ R40, R2.reuse, R108 ;  /* 0x0000006c02287220 */ /* 0x040fe40000410000 */
[----:B------:R-:W-:Y:S01]  /*b8f0*/  FMUL.FTZ R57, R2, R121 ;  /* 0x0000007902397220 */ /* 0x000fe20000410000 */
[----:B------:R3:W-:Y:S01]  /*b900*/  MUFU.EX2 R108, R62 ;  /* 0x0000003e006c7308 */ /* 0x0007e20000000800 */
[-C--:B------:R-:W-:Y:S01]  /*b910*/  HMMA.16816.F32.BF16 R28, R64, R38.reuse, R28 ;  /* 0x00000026401c723c */ /* 0x080fe2000004181c */
[----:B------:R-:W-:Y:S03]  /*b920*/  FFMA.FTZ R36, R49, c[0x0][0x2d0], -R93 ;  /* 0x0000b40031247a23 */ /* 0x000fe6000001085d */
[C---:B------:R-:W-:Y:S02]  /*b930*/  FMUL.FTZ R37, R69.reuse, R165 ;  /* 0x000000a545257220 */ /* 0x040fe40000410000 */
[C---:B------:R-:W-:Y:S02]  /*b940*/  FMUL.FTZ R49, R69.reuse, R113 ;  /* 0x0000007145317220 */ /* 0x040fe40000410000 */
[C---:B------:R-:W-:Y:S01]  /*b950*/  HMMA.16816.F32.BF16 R32, R72.reuse, R38, R32 ;  /* 0x000000264820723c */ /* 0x040fe20000041820 */
[----:B------:R5:W-:Y:S03]  /*b960*/  MUFU.EX2 R100, R36 ;  /* 0x0000002400647308 */ /* 0x000be60000000800 */
[----:B------:R-:W-:Y:S02]  /*b970*/  IMAD.MOV.U32 R150, RZ, RZ, R59 ;  /* 0x000000ffff967224 */ /* 0x000fe400078e003b */
[----:B-1----:R-:W-:Y:S02]  /*b980*/  FMUL.FTZ R58, R0, R122 ;  /* 0x0000007a003a7220 */ /* 0x002fe40000410000 */
[C---:B------:R-:W-:Y:S03]  /*b990*/  FMUL.FTZ R38, R68.reuse, R166 ;  /* 0x000000a644267220 */ /* 0x040fe60000410000 */
[----:B------:R1:W-:Y:S01]  /*b9a0*/  MUFU.EX2 R166, R88 ;  /* 0x0000005800a67308 */ /* 0x0003e20000000800 */
[----:B------:R-:W-:Y:S02]  /*b9b0*/  FMUL.FTZ R39, R68, R167 ;  /* 0x000000a744277220 */ /* 0x000fe40000410000 */
[C---:B------:R-:W-:Y:S02]  /*b9c0*/  FMUL.FTZ R59, R0.reuse, R123 ;  /* 0x0000007b003b7220 */ /* 0x040fe40000410000 */
[C---:B---3--:R-:W-:Y:S02]  /*b9d0*/  FMUL.FTZ R62, R0.reuse, R126 ;  /* 0x0000007e003e7220 */ /* 0x048fe40000410000 */
[----:B------:R-:W-:Y:S02]  /*b9e0*/  FMUL.FTZ R63, R0, R127 ;  /* 0x0000007f003f7220 */ /* 0x000fe40000410000 */
[----:B------:R-:W-:Y:S02]  /*b9f0*/  IMAD.MOV.U32 R113, RZ, RZ, R137 ;  /* 0x000000ffff717224 */ /* 0x000fe400078e0089 */
[----:B------:R-:W-:Y:S02]  /*ba00*/  IMAD.MOV.U32 R137, RZ, RZ, R85 ;  /* 0x000000ffff897224 */ /* 0x000fe400078e0055 */
[----:B------:R-:W-:Y:S01]  /*ba10*/  IMAD.MOV.U32 R147, RZ, RZ, R146 ;  /* 0x000000ffff937224 */ /* 0x000fe200078e0092 */
[----:B------:R-:W-:Y:S01]  /*ba20*/  MOV R146, R144 ;  /* 0x0000009000927202 */ /* 0x000fe20000000f00 */
[C---:B-----5:R-:W-:Y:S02]  /*ba30*/  FMUL.FTZ R36, R69.reuse, R164 ;  /* 0x000000a445247220 */ /* 0x060fe40000410000 */
[----:B------:R-:W-:Y:S02]  /*ba40*/  IMAD.MOV.U32 R144, RZ, RZ, R189 ;  /* 0x000000ffff907224 */ /* 0x000fe400078e00bd */
[----:B------:R-:W-:Y:S02]  /*ba50*/  IMAD.MOV.U32 R159, RZ, RZ, R186 ;  /* 0x000000ffff9f7224 */ /* 0x000fe400078e00ba */
[----:B------:R-:W-:Y:S01]  /*ba60*/  IMAD.MOV.U32 R162, RZ, RZ, R185 ;  /* 0x000000ffffa27224 */ /* 0x000fe200078e00b9 */
[-C--:B------:R-:W-:Y:S01]  /*ba70*/  HMMA.16816.F32.BF16 R36, R72, R52.reuse, R36 ;  /* 0x000000344824723c */ /* 0x080fe20000041824 */
[----:B-1----:R-:W-:Y:S07]  /*ba80*/  LDSM.16.MT88.4 R88, [R214+0x900] ;  /* 0x00090000d658783b */ /* 0x002fee0000004200 */
[C---:B------:R-:W-:Y:S07]  /*ba90*/  HMMA.16816.F32.BF16 R40, R64.reuse, R52, R40 ;  /* 0x000000344028723c */ /* 0x040fee0000041828 */
[--C-:B------:R-:W-:Y:S01]  /*baa0*/  FFMA.FTZ R52, R56, c[0x0][0x2d0], -R94.reuse ;  /* 0x0000b40038347a23 */ /* 0x100fe2000001085e */
[-C--:B------:R-:W-:Y:S01]  /*bab0*/  HMMA.16816.F32.BF16 R44, R64, R54.reuse, R44 ;  /* 0x00000036402c723c */ /* 0x080fe2000004182c */
[----:B------:R-:W-:Y:S02]  /*bac0*/  FMUL.FTZ R56, R2, R120 ;  /* 0x0000007802387220 */ /* 0x000fe40000410000 */
[----:B------:R1:W3:Y:S01]  /*bad0*/  MUFU.EX2 R104, R52 ;  /* 0x0000003400687308 */ /* 0x0002e20000000800 */
[C---:B------:R-:W-:Y:S04]  /*bae0*/  FMUL.FTZ R53, R69.reuse, R117 ;  /* 0x0000007545357220 */ /* 0x040fe80000410000 */
[C---:B------:R-:W-:Y:S07]  /*baf0*/  HMMA.16816.F32.BF16 R48, R72.reuse, R54, R48 ;  /* 0x000000364830723c */ /* 0x040fee0000041830 */
[C---:B------:R-:W-:Y:S02]  /*bb00*/  FMUL.FTZ R54, R68.reuse, R118 ;  /* 0x0000007644367220 */ /* 0x040fe40000410000 */
[----:B------:R-:W-:Y:S03]  /*bb10*/  FMUL.FTZ R55, R68, R119 ;  /* 0x0000007744377220 */ /* 0x000fe60000410000 */
[C---:B-1----:R-:W-:Y:S07]  /*bb20*/  FMUL.FTZ R52, R69.reuse, R116 ;  /* 0x0000007445347220 */ /* 0x042fee0000410000 */
[-C--:B------:R-:W-:Y:S08]  /*bb30*/  HMMA.16816.F32.BF16 R52, R72, R76.reuse, R52 ;  /* 0x0000004c4834723c */ /* 0x080ff00000041834 */
[C---:B------:R-:W-:Y:S07]  /*bb40*/  HMMA.16816.F32.BF16 R56, R64.reuse, R76, R56 ;  /* 0x0000004c4038723c */ /* 0x040fee0000041838 */
[----:B------:R-:W-:Y:S01]  /*bb50*/  FFMA.FTZ R76, R84, c[0x0][0x2d0], -R94 ;  /* 0x0000b400544c7a23 */ /* 0x000fe2000001085e */
[-C--:B------:R-:W-:Y:S01]  /*bb60*/  HMMA.16816.F32.BF16 R60, R64, R78.reuse, R60 ;  /* 0x0000004e403c723c */ /* 0x080fe2000004183c */
[----:B---3--:R-:W-:Y:S01]  /*bb70*/  F2FP.BF16.PACK_AB R77, R112, R104 ;  /* 0x00000068704d723e */ /* 0x008fe200000010ff */
[----:B------:R-:W1:Y:S01]  /*bb80*/  LDSM.16.MT88.4 R84, [R216+0x900] ;  /* 0x00090000d854783b */ /* 0x000e620000004200 */
[----:B------:R3:W5:Y:S04]  /*bb90*/  MUFU.EX2 R145, R76 ;  /* 0x0000004c00917308 */ /* 0x0007680000000800 */
[C---:B------:R-:W-:Y:S02]  /*bba0*/  FMUL.FTZ R64, R69.reuse, R128 ;  /* 0x0000008045407220 */ /* 0x040fe40000410000 */
[----:B------:R-:W-:Y:S03]  /*bbb0*/  FMUL.FTZ R65, R69, R129 ;  /* 0x0000008145417220 */ /* 0x000fe60000410000 */
[C---:B------:R-:W-:Y:S02]  /*bbc0*/  FMUL.FTZ R66, R68.reuse, R130 ;  /* 0x0000008244427220 */ /* 0x040fe40000410000 */
[----:B------:R-:W-:Y:S07]  /*bbd0*/  FMUL.FTZ R67, R68, R131 ;  /* 0x0000008344437220 */ /* 0x000fee0000410000 */
[----:B------:R-:W-:Y:S01]  /*bbe0*/  HMMA.16816.F32.BF16 R64, R72, R78, R64 ;  /* 0x0000004e4840723c */ /* 0x000fe20000041840 */
[--C-:B---3--:R-:W-:Y:S06]  /*bbf0*/  FFMA.FTZ R76, R197, c[0x0][0x2d0], -R71.reuse ;  /* 0x0000b400c54c7a23 */ /* 0x108fec0000010847 */
[----:B------:R-:W-:Y:S02]  /*bc00*/  F2FP.BF16.PACK_AB R74, R115, R103 ;  /* 0x00000067734a723e */ /* 0x000fe400000010ff */
[----:B------:R-:W-:Y:S01]  /*bc10*/  F2FP.BF16.PACK_AB R75, R114, R102 ;  /* 0x00000066724b723e */ /* 0x000fe200000010ff */
[----:B------:R3:W-:Y:S02]  /*bc20*/  MUFU.EX2 R105, R76 ;  /* 0x0000004c00697308 */ /* 0x0007e40000000800 */
[----:B------:R-:W-:Y:S02]  /*bc30*/  F2FP.BF16.PACK_AB R72, R141, R161 ;  /* 0x000000a18d48723e */ /* 0x000fe400000010ff */
[----:B------:R-:W-:Y:S02]  /*bc40*/  F2FP.BF16.PACK_AB R73, R142, R160 ;  /* 0x000000a08e49723e */ /* 0x000fe400000010ff */
[----:B------:R-:W-:Y:S02]  /*bc50*/  F2FP.BF16.PACK_AB R78, R113, R158 ;  /* 0x0000009e714e723e */ /* 0x000fe400000010ff */
[----:B-----5:R-:W-:Y:S03]  /*bc60*/  F2FP.BF16.PACK_AB R79, R145, R108 ;  /* 0x0000006c914f723e */ /* 0x020fe600000010ff */
[-C--:B------:R-:W-:Y:S01]  /*bc70*/  HMMA.16816.F32.BF16 R4, R72, R80.reuse, R4 ;  /* 0x000000504804723c */ /* 0x080fe20000041804 */
[--C-:B---3--:R-:W-:Y:S04]  /*bc80*/  FFMA.FTZ R76, R198, c[0x0][0x2d0], -R92.reuse ;  /* 0x0000b400c64c7a23 */ /* 0x108fe8000001085c */
[----:B------:R3:W-:Y:S02]  /*bc90*/  MUFU.EX2 R167, R76 ;  /* 0x0000004c00a77308 */ /* 0x0007e40000000800 */
[----:B---3--:R-:W-:Y:S07]  /*bca0*/  F2FP.BF16.PACK_AB R76, R100, R101 ;  /* 0x00000065644c723e */ /* 0x008fee00000010ff */
[C---:B------:R-:W-:Y:S07]  /*bcb0*/  HMMA.16816.F32.BF16 R8, R76.reuse, R80, R8 ;  /* 0x000000504c08723c */ /* 0x040fee0000041808 */
[--C-:B------:R-:W-:Y:S01]  /*bcc0*/  FFMA.FTZ R80, R203, c[0x0][0x2d0], -R71.reuse ;  /* 0x0000b400cb507a23 */ /* 0x100fe20000010847 */
[-C--:B------:R-:W-:Y:S03]  /*bcd0*/  HMMA.16816.F32.BF16 R12, R76, R82.reuse, R12 ;  /* 0x000000524c0c723c */ /* 0x080fe6000004180c */
[----:B------:R3:W-:Y:S05]  /*bce0*/  MUFU.EX2 R106, R80 ;  /* 0x00000050006a7308 */ /* 0x0007ea0000000800 */
[C---:B------:R-:W-:Y:S08]  /*bcf0*/  HMMA.16816.F32.BF16 R16, R72.reuse, R82, R16 ;  /* 0x000000524810723c */ /* 0x040ff00000041810 */
[-C--:B-1----:R-:W-:Y:S08]  /*bd00*/  HMMA.16816.F32.BF16 R20, R72, R84.reuse, R20 ;  /* 0x000000544814723c */ /* 0x082ff00000041814 */
[C---:B------:R-:W-:Y:S01]  /*bd10*/  HMMA.16816.F32.BF16 R24, R76.reuse, R84, R24 ;  /* 0x000000544c18723c */ /* 0x040fe20000041818 */
[----:B---3--:R-:W-:Y:S06]  /*bd20*/  FFMA.FTZ R80, R204, c[0x0][0x2d0], -R71 ;  /* 0x0000b400cc507a23 */ /* 0x008fec0000010847 */
[--C-:B------:R-:W-:Y:S01]  /*bd30*/  FFMA.FTZ R84, R199, c[0x0][0x2d0], -R93.reuse ;  /* 0x0000b400c7547a23 */ /* 0x100fe2000001085d */
[-C--:B------:R-:W-:Y:S01]  /*bd40*/  HMMA.16816.F32.BF16 R28, R76, R86.reuse, R28 ;  /* 0x000000564c1c723c */ /* 0x080fe2000004181c */
[----:B------:R1:W3:Y:S07]  /*bd50*/  MUFU.EX2 R107, R80 ;  /* 0x00000050006b7308 */ /* 0x0002ee0000000800 */
[C---:B------:R-:W-:Y:S03]  /*bd60*/  HMMA.16816.F32.BF16 R32, R72.reuse, R86, R32 ;  /* 0x000000564820723c */ /* 0x040fe60000041820 */
[----:B------:R5:W-:Y:S05]  /*bd70*/  MUFU.EX2 R164, R84 ;  /* 0x0000005400a47308 */ /* 0x000bea0000000800 */
[-C--:B------:R-:W-:Y:S08]  /*bd80*/  HMMA.16816.F32.BF16 R36, R72, R88.reuse, R36 ;  /* 0x000000584824723c */ /* 0x080ff00000041824 */
[C---:B------:R-:W-:Y:S01]  /*bd90*/  HMMA.16816.F32.BF16 R40, R76.reuse, R88, R40 ;  /* 0x000000584c28723c */ /* 0x040fe20000041828 */
[----:B-1----:R-:W-:Y:S04]  /*bda0*/  FFMA.FTZ R80, R205, c[0x0][0x2d0], -R92 ;  /* 0x0000b400cd507a23 */ /* 0x002fe8000001085c */
[----:B------:R1:W-:Y:S02]  /*bdb0*/  MUFU.EX2 R205, R80 ;  /* 0x0000005000cd7308 */ /* 0x0003e40000000800 */
[----:B------:R-:W-:Y:S01]  /*bdc0*/  FFMA.FTZ R88, R97, c[0x0][0x2d0], -R94 ;  /* 0x0000b40061587a23 */ /* 0x000fe2000001085e */
[-C--:B------:R-:W-:Y:S01]  /*bdd0*/  HMMA.16816.F32.BF16 R44, R76, R90.reuse, R44 ;  /* 0x0000005a4c2c723c */ /* 0x080fe2000004182c */
[----:B-----5:R-:W-:Y:S06]  /*bde0*/  FFMA.FTZ R84, R200, c[0x0][0x2d0], -R93 ;  /* 0x0000b400c8547a23 */ /* 0x020fec000001085d */
[----:B------:R5:W-:Y:S01]  /*bdf0*/  MUFU.EX2 R202, R88 ;  /* 0x0000005800ca7308 */ /* 0x000be20000000800 */
[C---:B------:R-:W-:Y:S09]  /*be00*/  HMMA.16816.F32.BF16 R48, R72.reuse, R90, R48 ;  /* 0x0000005a4830723c */ /* 0x040ff20000041830 */
[----:B------:R2:W-:Y:S03]  /*be10*/  MUFU.EX2 R111, R84 ;  /* 0x00000054006f7308 */ /* 0x0005e60000000800 */
[----:B-1----:R-:W-:Y:S02]  /*be20*/  FFMA.FTZ R80, R206, c[0x0][0x2d0], -R92 ;  /* 0x0000b400ce507a23 */ /* 0x002fe4000001085c */
[----:B---3--:R-:W-:Y:S01]  /*be30*/  IMAD.MOV.U32 R206, RZ, RZ, R107 ;  /* 0x000000ffffce7224 */ /* 0x008fe200078e006b */
[----:B------:R-:W-:Y:S04]  /*be40*/  MOV R107, R184 ;  /* 0x000000b8006b7202 */ /* 0x000fe80000000f00 */
[----:B------:R1:W-:Y:S01]  /*be50*/  MUFU.EX2 R204, R80 ;  /* 0x0000005000cc7308 */ /* 0x0003e20000000800 */
[----:B-----5:R-:W-:Y:S02]  /*be60*/  FFMA.FTZ R88, R98, c[0x0][0x2d0], -R94 ;  /* 0x0000b40062587a23 */ /* 0x020fe4000001085e */
[--C-:B--2---:R-:W-:Y:S07]  /*be70*/  FFMA.FTZ R84, R201, c[0x0][0x2d0], -R93.reuse ;  /* 0x0000b400c9547a23 */ /* 0x104fee000001085d */
[----:B------:R2:W-:Y:S01]  /*be80*/  MUFU.EX2 R201, R88 ;  /* 0x0000005800c97308 */ /* 0x0005e20000000800 */
[----:B-1----:R-:W-:Y:S09]  /*be90*/  FFMA.FTZ R80, R139, c[0x0][0x2d0], -R93 ;  /* 0x0000b4008b507a23 */ /* 0x002ff2000001085d */
[----:B------:R1:W3:Y:S10]  /*bea0*/  MUFU.EX2 R110, R84 ;  /* 0x00000054006e7308 */ /* 0x0002f40000000800 */
[----:B------:R5:W-:Y:S01]  /*beb0*/  MUFU.EX2 R165, R80 ;  /* 0x0000005000a57308 */ /* 0x000be20000000800 */
[----:B--2---:R-:W-:Y:S01]  /*bec0*/  FFMA.FTZ R88, R232, c[0x0][0x2d0], -R92 ;  /* 0x0000b400e8587a23 */ /* 0x004fe2000001085c */
[----:B------:R-:W-:Y:S08]  /*bed0*/  MOV R232, R157 ;  /* 0x0000009d00e87202 */ /* 0x000ff00000000f00 */
[----:B------:R2:W-:Y:S01]  /*bee0*/  MUFU.EX2 R169, R88 ;  /* 0x0000005800a97308 */ /* 0x0005e20000000800 */
[--C-:B-1----:R-:W-:Y:S01]  /*bef0*/  FFMA.FTZ R84, R207, c[0x0][0x2d0], -R71.reuse ;  /* 0x0000b400cf547a23 */ /* 0x102fe20000010847 */
[----:B------:R-:W-:Y:S02]  /*bf00*/  MOV R207, R106 ;  /* 0x0000006a00cf7202 */ /* 0x000fe40000000f00 */
[----:B------:R-:W-:Y:S06]  /*bf10*/  MOV R106, R95 ;  /* 0x0000005f006a7202 */ /* 0x000fec0000000f00 */
[----:B------:R1:W-:Y:S01]  /*bf20*/  MUFU.EX2 R203, R84 ;  /* 0x0000005400cb7308 */ /* 0x0003e20000000800 */
[----:B-----5:R-:W5:Y:S08]  /*bf30*/  LDSM.16.MT88.4 R80, [R215+0x900] ;  /* 0x00090000d750783b */ /* 0x020f700000004200 */
[----:B--2---:R-:W-:Y:S01]  /*bf40*/  LDSM.16.MT88.4 R88, [R214+0x1100] ;  /* 0x00110000d658783b */ /* 0x004fe20000004200 */
[--C-:B-1----:R-:W-:Y:S04]  /*bf50*/  FFMA.FTZ R84, R96, c[0x0][0x2d0], -R94.reuse ;  /* 0x0000b40060547a23 */ /* 0x102fe8000001085e */
[----:B------:R1:W2:Y:S01]  /*bf60*/  MUFU.EX2 R109, R84 ;  /* 0x00000054006d7308 */ /* 0x0002a20000000800 */
[-C--:B-----5:R-:W-:Y:S08]  /*bf70*/  HMMA.16816.F32.BF16 R52, R72, R80.reuse, R52 ;  /* 0x000000504834723c */ /* 0x0a0ff00000041834 */
[C---:B------:R-:W-:Y:S01]  /*bf80*/  HMMA.16816.F32.BF16 R56, R76.reuse, R80, R56 ;  /* 0x000000504c38723c */ /* 0x040fe20000041838 */
[----:B-1----:R-:W1:Y:S06]  /*bf90*/  LDSM.16.MT88.4 R84, [R213+0x1100] ;  /* 0x00110000d554783b */ /* 0x002e6c0000004200 */
[----:B------:R-:W-:Y:S01]  /*bfa0*/  FFMA.FTZ R80, R99, c[0x0][0x2d0], -R94 ;  /* 0x0000b40063507a23 */ /* 0x000fe2000001085e */
[-C--:B------:R-:W-:Y:S03]  /*bfb0*/  HMMA.16816.F32.BF16 R60, R76, R82.reuse, R60 ;  /* 0x000000524c3c723c */ /* 0x080fe6000004183c */
[----:B------:R5:W4:Y:S04]  /*bfc0*/  MUFU.EX2 R200, R80 ;  /* 0x0000005000c87308 */ /* 0x000b280000000800 */
[----:B------:R-:W-:Y:S01]  /*bfd0*/  FFMA.FTZ R76, R208, c[0x0][0x2d0], -R71 ;  /* 0x0000b400d04c7a23 */ /* 0x000fe20000010847 */
[----:B------:R-:W-:Y:S01]  /*bfe0*/  HMMA.16816.F32.BF16 R64, R72, R82, R64 ;  /* 0x000000524840723c */ /* 0x000fe20000041840 */
[----:B---3--:R-:W-:Y:S03]  /*bff0*/  F2FP.BF16.PACK_AB R78, R110, R111 ;  /* 0x0000006f6e4e723e */ /* 0x008fe600000010ff */
[----:B--2---:R-:W-:Y:S01]  /*c000*/  F2FP.BF16.PACK_AB R77, R202, R109 ;  /* 0x0000006dca4d723e */ /* 0x004fe200000010ff */
[----:B------:R2:W-:Y:S01]  /*c010*/  MUFU.EX2 R171, R76 ;  /* 0x0000004c00ab7308 */ /* 0x0005e20000000800 */
[----:B------:R-:W-:Y:S02]  /*c020*/  MOV R208, R145 ;  /* 0x0000009100d07202 */ /* 0x000fe40000000f00 */
[----:B------:R-:W-:Y:S04]  /*c030*/  F2FP.BF16.PACK_AB R73, R166, R167 ;  /* 0x000000a7a649723e */ /* 0x000fe800000010ff */
[----:B------:R-:W-:Y:S02]  /*c040*/  F2FP.BF16.PACK_AB R74, R206, R207 ;  /* 0x000000cfce4a723e */ /* 0x000fe400000010ff */
[----:B------:R-:W-:Y:S01]  /*c050*/  F2FP.BF16.PACK_AB R75, R204, R205 ;  /* 0x000000cdcc4b723e */ /* 0x000fe200000010ff */
[----:B-----5:R-:W3:Y:S01]  /*c060*/  LDSM.16.MT88.4 R80, [R216+0x1100] ;  /* 0x00110000d850783b */ /* 0x020ee20000004200 */
[----:B----4-:R-:W-:Y:S01]  /*c070*/  F2FP.BF16.PACK_AB R79, R200, R201 ;  /* 0x000000c9c84f723e */ /* 0x010fe200000010ff */
[----:B--2---:R-:W-:Y:S02]  /*c080*/  FFMA.FTZ R76, R210, c[0x0][0x2d0], -R92 ;  /* 0x0000b400d24c7a23 */ /* 0x004fe4000001085c */
[----:B------:R-:W-:Y:S01]  /*c090*/  IMAD.MOV.U32 R210, RZ, RZ, R105 ;  /* 0x000000ffffd27224 */ /* 0x000fe200078e0069 */
[----:B------:R-:W-:Y:S01]  /*c0a0*/  MOV R105, R187 ;  /* 0x000000bb00697202 */ /* 0x000fe20000000f00 */
[----:B------:R2:W-:Y:S03]  /*c0b0*/  MUFU.EX2 R170, R76 ;  /* 0x0000004c00aa7308 */ /* 0x0005e60000000800 */
[----:B------:R-:W-:Y:S01]  /*c0c0*/  F2FP.BF16.PACK_AB R72, R210, R157 ;  /* 0x0000009dd248723e */ /* 0x000fe200000010ff */
[----:B------:R-:W-:Y:S04]  /*c0d0*/  IMAD.MOV.U32 R157, RZ, RZ, R153 ;  /* 0x000000ffff9d7224 */ /* 0x000fe800078e0099 */
[----:B------:R-:W-:Y:S02]  /*c0e0*/  FFMA.FTZ R68, R68, R124, R157 ;  /* 0x0000007c44447223 */ /* 0x000fe4000001009d */
[-C--:B-1----:R-:W-:Y:S01]  /*c0f0*/  HMMA.16816.F32.BF16 R4, R72, R84.reuse, R4 ;  /* 0x000000544804723c */ /* 0x082fe20000041804 */
[----:B--2---:R-:W-:Y:S07]  /*c100*/  F2FP.BF16.PACK_AB R76, R164, R165 ;  /* 0x000000a5a44c723e */ /* 0x004fee00000010ff */
[C---:B------:R-:W-:Y:S07]  /*c110*/  HMMA.16816.F32.BF16 R8, R76.reuse, R84, R8 ;  /* 0x000000544c08723c */ /* 0x040fee0000041808 */
[--C-:B------:R-:W-:Y:S01]  /*c120*/  FFMA.FTZ R84, R234, c[0x0][0x2d0], -R71.reuse ;  /* 0x0000b400ea547a23 */ /* 0x100fe20000010847 */
[-C--:B------:R-:W-:Y:S01]  /*c130*/  HMMA.16816.F32.BF16 R12, R76, R86.reuse, R12 ;  /* 0x000000564c0c723c */ /* 0x080fe2000004180c */
[----:B------:R-:W-:Y:S02]  /*c140*/  IMAD.MOV.U32 R234, RZ, RZ, R104 ;  /* 0x000000ffffea7224 */ /* 0x000fe400078e0068 */
[----:B------:R1:W-:Y:S05]  /*c150*/  MUFU.EX2 R199, R84 ;  /* 0x0000005400c77308 */ /* 0x0003ea0000000800 */
[C---:B------:R-:W-:Y:S08]  /*c160*/  HMMA.16816.F32.BF16 R16, R72.reuse, R86, R16 ;  /* 0x000000564810723c */ /* 0x040ff00000041810 */
[-C--:B---3--:R-:W-:Y:S08]  /*c170*/  HMMA.16816.F32.BF16 R20, R72, R80.reuse, R20 ;  /* 0x000000504814723c */ /* 0x088ff00000041814 */
[C---:B------:R-:W-:Y:S01]  /*c180*/  HMMA.16816.F32.BF16 R24, R76.reuse, R80, R24 ;  /* 0x000000504c18723c */ /* 0x040fe20000041818 */
[----:B-1----:R-:W-:Y:S03]  /*c190*/  FFMA.FTZ R84, R235, c[0x0][0x2d0], -R71 ;  /* 0x0000b400eb547a23 */ /* 0x002fe60000010847 */
[----:B------:R-:W-:Y:S03]  /*c1a0*/  MOV R235, R158 ;  /* 0x0000009e00eb7202 */ /* 0x000fe60000000f00 */
[--C-:B------:R-:W-:Y:S01]  /*c1b0*/  FFMA.FTZ R80, R209, c[0x0][0x2d0], -R93.reuse ;  /* 0x0000b400d1507a23 */ /* 0x100fe2000001085d */
[-C--:B------:R-:W-:Y:S01]  /*c1c0*/  HMMA.16816.F32.BF16 R28, R76, R82.reuse, R28 ;  /* 0x000000524c1c723c */ /* 0x080fe2000004181c */
[----:B------:R1:W-:Y:S03]  /*c1d0*/  MUFU.EX2 R198, R84 ;  /* 0x0000005400c67308 */ /* 0x0003e60000000800 */
[----:B------:R-:W-:Y:S01]  /*c1e0*/  MOV R158, R152 ;  /* 0x00000098009e7202 */ /* 0x000fe20000000f00 */
[----:B------:R-:W-:Y:S01]  /*c1f0*/  IMAD.MOV.U32 R209, RZ, RZ, R234 ;  /* 0x000000ffffd17224 */ /* 0x000fe200078e00ea */
[----:B------:R-:W-:Y:S02]  /*c200*/  MOV R234, R112 ;  /* 0x0000007000ea7202 */ /* 0x000fe40000000f00 */
[C---:B------:R-:W-:Y:S01]  /*c210*/  HMMA.16816.F32.BF16 R32, R72.reuse, R82, R32 ;  /* 0x000000524820723c */ /* 0x040fe20000041820 */
[----:B------:R-:W-:Y:S02]  /*c220*/  FFMA.FTZ R69, R69, R125, R158 ;  /* 0x0000007d45457223 */ /* 0x000fe4000001009e */
[----:B------:R2:W-:Y:S05]  /*c230*/  MUFU.EX2 R168, R80 ;  /* 0x0000005000a87308 */ /* 0x0005ea0000000800 */
[-C--:B------:R-:W-:Y:S08]  /*c240*/  HMMA.16816.F32.BF16 R36, R72, R88.reuse, R36 ;  /* 0x000000584824723c */ /* 0x080ff00000041824 */
[C---:B------:R-:W-:Y:S01]  /*c250*/  HMMA.16816.F32.BF16 R40, R76.reuse, R88, R40 ;  /* 0x000000584c28723c */ /* 0x040fe20000041828 */
[----:B-1----:R-:W-:Y:S03]  /*c260*/  FFMA.FTZ R84, R236, c[0x0][0x2d0], -R92 ;  /* 0x0000b400ec547a23 */ /* 0x002fe6000001085c */
[----:B------:R-:W-:Y:S01]  /*c270*/  IMAD.MOV.U32 R236, RZ, RZ, R156 ;  /* 0x000000ffffec7224 */ /* 0x000fe200078e009c */
[----:B------:R1:W-:Y:S01]  /*c280*/  MUFU.EX2 R196, R84 ;  /* 0x0000005400c47308 */ /* 0x0003e20000000800 */
[----:B------:R-:W-:Y:S01]  /*c290*/  MOV R156, R154 ;  /* 0x0000009a009c7202 */ /* 0x000fe20000000f00 */
[----:B------:R-:W-:Y:S01]  /*c2a0*/  FFMA.FTZ R88, R173, c[0x0][0x2d0], -R94 ;  /* 0x0000b400ad587a23 */ /* 0x000fe2000001085e */
[-C--:B------:R-:W-:Y:S01]  /*c2b0*/  HMMA.16816.F32.BF16 R44, R76, R90.reuse, R44 ;  /* 0x0000005a4c2c723c */ /* 0x080fe2000004182c */
[----:B--2---:R-:W-:Y:S03]  /*c2c0*/  FFMA.FTZ R80, R211, c[0x0][0x2d0], -R93 ;  /* 0x0000b400d3507a23 */ /* 0x004fe6000001085d */
[----:B------:R-:W-:Y:S01]  /*c2d0*/  MOV R211, R235 ;  /* 0x000000eb00d37202 */ /* 0x000fe20000000f00 */
[----:B------:R-:W-:Y:S02]  /*c2e0*/  IMAD.MOV.U32 R235, RZ, RZ, R113 ;  /* 0x000000ffffeb7224 */ /* 0x000fe400078e0071 */
[----:B------:R2:W-:Y:S01]  /*c2f0*/  MUFU.EX2 R119, R88 ;  /* 0x0000005800777308 */ /* 0x0005e20000000800 */
[C---:B------:R-:W-:Y:S09]  /*c300*/  HMMA.16816.F32.BF16 R48, R72.reuse, R90, R48 ;  /* 0x0000005a4830723c */ /* 0x040ff20000041830 */
[----:B------:R3:W-:Y:S03]  /*c310*/  MUFU.EX2 R195, R80 ;  /* 0x0000005000c37308 */ /* 0x0007e60000000800 */
[----:B-1----:R-:W-:Y:S01]  /*c320*/  FFMA.FTZ R84, R237, c[0x0][0x2d0], -R92 ;  /* 0x0000b400ed547a23 */ /* 0x002fe2000001085c */
[----:B------:R-:W-:Y:S02]  /*c330*/  MOV R237, R155 ;  /* 0x0000009b00ed7202 */ /* 0x000fe40000000f00 */
[----:B------:R-:W-:Y:S04]  /*c340*/  LDSM.16.MT88.4 R152, [R213+0x2900] ;  /* 0x00290000d598783b */ /* 0x000fe80000004200 */
[----:B------:R1:W-:Y:S01]  /*c350*/  MUFU.EX2 R197, R84 ;  /* 0x0000005400c57308 */ /* 0x0003e20000000800 */
[----:B--2---:R-:W-:Y:S09]  /*c360*/  FFMA.FTZ R88, R174, c[0x0][0x2d0], -R94 ;  /* 0x0000b400ae587a23 */ /* 0x004ff2000001085e */
[----:B------:R2:W-:Y:S01]  /*c370*/  MUFU.EX2 R118, R88 ;  /* 0x0000005800767308 */ /* 0x0005e20000000800 */
[----:B---3--:R-:W-:Y:S02]  /*c380*/  FFMA.FTZ R80, R230, c[0x0][0x2d0], -R93 ;  /* 0x0000b400e6507a23 */ /* 0x008fe4000001085d */
[----:B------:R-:W-:Y:S07]  /*c390*/  IMAD.MOV.U32 R230, RZ, RZ, R147 ;  /* 0x000000ffffe67224 */ /* 0x000fee00078e0093 */
[----:B------:R3:W-:Y:S01]  /*c3a0*/  MUFU.EX2 R193, R80 ;  /* 0x0000005000c17308 */ /* 0x0007e20000000800 */
[----:B-1----:R-:W1:Y:S01]  /*c3b0*/  LDSM.16.MT88.4 R84, [R215+0x1100] ;  /* 0x00110000d754783b */ /* 0x002e620000004200 */
[----:B--2---:R-:W-:Y:S08]  /*c3c0*/  FFMA.FTZ R88, R243, c[0x0][0x2d0], -R92 ;  /* 0x0000b400f3587a23 */ /* 0x004ff0000001085c */
[----:B------:R2:W-:Y:S01]  /*c3d0*/  MUFU.EX2 R189, R88 ;  /* 0x0000005800bd7308 */ /* 0x0005e20000000800 */
[----:B---3--:R-:W-:Y:S01]  /*c3e0*/  FFMA.FTZ R80, R233, c[0x0][0x2d0], -R93 ;  /* 0x0000b400e9507a23 */ /* 0x008fe2000001085d */
[----:B------:R-:W-:Y:S08]  /*c3f0*/  MOV R233, R142 ;  /* 0x0000008e00e97202 */ /* 0x000ff00000000f00 */
[----:B------:R3:W4:Y:S01]  /*c400*/  MUFU.EX2 R194, R80 ;  /* 0x0000005000c27308 */ /* 0x0007220000000800 */
[----:B--2---:R-:W-:Y:S01]  /*c410*/  LDSM.16.MT88.4 R88, [R214+0x1900] ;  /* 0x00190000d658783b */ /* 0x004fe20000004200 */
[-C--:B-1----:R-:W-:Y:S08]  /*c420*/  HMMA.16816.F32.BF16 R52, R72, R84.reuse, R52 ;  /* 0x000000544834723c */ /* 0x082ff00000041834 */
[C---:B------:R-:W-:Y:S01]  /*c430*/  HMMA.16816.F32.BF16 R56, R76.reuse, R84, R56 ;  /* 0x000000544c38723c */ /* 0x040fe20000041838 */
[----:B---3--:R-:W-:Y:S03]  /*c440*/  FFMA.FTZ R80, R238, c[0x0][0x2d0], -R71 ;  /* 0x0000b400ee507a23 */ /* 0x008fe60000010847 */
[----:B------:R-:W-:Y:S01]  /*c450*/  IMAD.MOV.U32 R238, RZ, RZ, R141 ;  /* 0x000000ffffee7224 */ /* 0x000fe200078e008d */
[----:B------:R1:W-:Y:S02]  /*c460*/  MUFU.EX2 R192, R80 ;  /* 0x0000005000c07308 */ /* 0x0003e40000000800 */
[--C-:B------:R-:W-:Y:S01]  /*c470*/  FFMA.FTZ R84, R175, c[0x0][0x2d0], -R94.reuse ;  /* 0x0000b400af547a23 */ /* 0x100fe2000001085e */
[-C--:B------:R-:W-:Y:S07]  /*c480*/  HMMA.16816.F32.BF16 R60, R76, R86.reuse, R60 ;  /* 0x000000564c3c723c */ /* 0x080fee000004183c */
[--C-:B------:R-:W-:Y:S01]  /*c490*/  FFMA.FTZ R76, R239, c[0x0][0x2d0], -R71.reuse ;  /* 0x0000b400ef4c7a23 */ /* 0x100fe20000010847 */
[----:B------:R-:W-:Y:S01]  /*c4a0*/  HMMA.16816.F32.BF16 R64, R72, R86, R64 ;  /* 0x000000564840723c */ /* 0x000fe20000041840 */
[----:B------:R-:W2:Y:S03]  /*c4b0*/  MUFU.EX2 R98, R84 ;  /* 0x0000005400627308 */ /* 0x000ea60000000800 */
[----:B----4-:R-:W-:Y:S02]  /*c4c0*/  F2FP.BF16.PACK_AB R78, R194, R193 ;  /* 0x000000c1c24e723e */ /* 0x010fe400000010ff */
[----:B------:R-:W-:Y:S02]  /*c4d0*/  MOV R239, R140 ;  /* 0x0000008c00ef7202 */ /* 0x000fe40000000f00 */
[----:B------:R-:W-:Y:S03]  /*c4e0*/  F2FP.BF16.PACK_AB R72, R171, R203 ;  /* 0x000000cbab48723e */ /* 0x000fe600000010ff */
[----:B------:R3:W-:Y:S01]  /*c4f0*/  MUFU.EX2 R190, R76 ;  /* 0x0000004c00be7308 */ /* 0x0007e20000000800 */
[----:B------:R-:W-:Y:S01]  /*c500*/  F2FP.BF16.PACK_AB R73, R169, R170 ;  /* 0x000000aaa949723e */ /* 0x000fe200000010ff */
[----:B-1----:R-:W-:Y:S01]  /*c510*/  FFMA.FTZ R80, R172, c[0x0][0x2d0], -R94 ;  /* 0x0000b400ac507a23 */ /* 0x002fe2000001085e */
[----:B------:R-:W-:Y:S02]  /*c520*/  F2FP.BF16.PACK_AB R74, R198, R199 ;  /* 0x000000c7c64a723e */ /* 0x000fe400000010ff */
[----:B------:R-:W-:Y:S05]  /*c530*/  F2FP.BF16.PACK_AB R75, R197, R196 ;  /* 0x000000c4c54b723e */ /* 0x000fea00000010ff */
[----:B------:R1:W4:Y:S01]  /*c540*/  MUFU.EX2 R191, R80 ;  /* 0x0000005000bf7308 */ /* 0x0003220000000800 */
[----:B--2---:R-:W-:Y:S01]  /*c550*/  F2FP.BF16.PACK_AB R79, R98, R118 ;  /* 0x00000076624f723e */ /* 0x004fe200000010ff */
[----:B------:R-:W-:Y:S01]  /*c560*/  LDSM.16.MT88.4 R84, [R216+0x1900] ;  /* 0x00190000d854783b */ /* 0x000fe20000004200 */
[--C-:B---3--:R-:W-:Y:S01]  /*c570*/  FFMA.FTZ R76, R240, c[0x0][0x2d0], -R92.reuse ;  /* 0x0000b400f04c7a23 */ /* 0x108fe2000001085c */
[----:B------:R-:W-:Y:S06]  /*c580*/  MOV R240, R146 ;  /* 0x0000009200f07202 */ /* 0x000fec0000000f00 */
[----:B------:R2:W-:Y:S01]  /*c590*/  MUFU.EX2 R117, R76 ;  /* 0x0000004c00757308 */ /* 0x0005e20000000800 */
[----:B-1----:R-:W1:Y:S01]  /*c5a0*/  LDSM.16.MT88.4 R80, [R213+0x1900] ;  /* 0x00190000d550783b */ /* 0x002e620000004200 */
[----:B----4-:R-:W-:Y:S02]  /*c5b0*/  F2FP.BF16.PACK_AB R77, R119, R191 ;  /* 0x000000bf774d723e */ /* 0x010fe400000010ff */
[----:B--2---:R-:W-:Y:S01]  /*c5c0*/  F2FP.BF16.PACK_AB R76, R195, R168 ;  /* 0x000000a8c34c723e */ /* 0x004fe200000010ff */
[-C--:B-1----:R-:W-:Y:S08]  /*c5d0*/  HMMA.16816.F32.BF16 R4, R72, R80.reuse, R4 ;  /* 0x000000504804723c */ /* 0x082ff00000041804 */
[C---:B------:R-:W-:Y:S07]  /*c5e0*/  HMMA.16816.F32.BF16 R8, R76.reuse, R80, R8 ;  /* 0x000000504c08723c */ /* 0x040fee0000041808 */
[--C-:B------:R-:W-:Y:S01]  /*c5f0*/  FFMA.FTZ R80, R245, c[0x0][0x2d0], -R71.reuse ;  /* 0x0000b400f5507a23 */ /* 0x100fe20000010847 */
[-C--:B------:R-:W-:Y:S03]  /*c600*/  HMMA.16816.F32.BF16 R12, R76, R82.reuse, R12 ;  /* 0x000000524c0c723c */ /* 0x080fe6000004180c */
[----:B------:R1:W-:Y:S05]  /*c610*/  MUFU.EX2 R123, R80 ;  /* 0x00000050007b7308 */ /* 0x0003ea0000000800 */
[C---:B------:R-:W-:Y:S08]  /*c620*/  HMMA.16816.F32.BF16 R16, R72.reuse, R82, R16 ;  /* 0x000000524810723c */ /* 0x040ff00000041810 */
[-C--:B------:R-:W-:Y:S08]  /*c630*/  HMMA.16816.F32.BF16 R20, R72, R84.reuse, R20 ;  /* 0x000000544814723c */ /* 0x080ff00000041814 */
[C---:B------:R-:W-:Y:S01]  /*c640*/  HMMA.16816.F32.BF16 R24, R76.reuse, R84, R24 ;  /* 0x000000544c18723c */ /* 0x040fe20000041818 */
[----:B-1----:R-:W-:Y:S06]  /*c650*/  FFMA.FTZ R80, R247, c[0x0][0x2d0], -R71 ;  /* 0x0000b400f7507a23 */ /* 0x002fec0000010847 */
[--C-:B------:R-:W-:Y:S01]  /*c660*/  FFMA.FTZ R84, R242, c[0x0][0x2d0], -R93.reuse ;  /* 0x0000b400f2547a23 */ /* 0x100fe2000001085d */
[-C--:B------:R-:W-:Y:S01]  /*c670*/  HMMA.16816.F32.BF16 R28, R76, R86.reuse, R28 ;  /* 0x000000564c1c723c */ /* 0x080fe2000004181c */
[----:B------:R1:W-:Y:S07]  /*c680*/  MUFU.EX2 R188, R80 ;  /* 0x0000005000bc7308 */ /* 0x0003ee0000000800 */
        /* <DEDUP_REMOVED lines=8> */
[--C-:B--2---:R-:W-:Y:S06]  /*c710*/  FFMA.FTZ R84, R244, c[0x0][0x2d0], -R93.reuse ;  /* 0x0000b400f4547a23 */ /* 0x104fec000001085d */
[----:B------:R2:W-:Y:S01]  /*c720*/  MUFU.EX2 R97, R88 ;  /* 0x0000005800617308 */ /* 0x0005e20000000800 */
[C---:B------:R-:W-:Y:S09]  /*c730*/  HMMA.16816.F32.BF16 R48, R72.reuse, R90, R48 ;  /* 0x0000005a4830723c */ /* 0x040ff20000041830 */
[----:B------:R3:W-:Y:S03]  /*c740*/  MUFU.EX2 R186, R84 ;  /* 0x0000005400ba7308 */ /* 0x0007e60000000800 */
[----:B-1----:R-:W-:Y:S07]  /*c750*/  FFMA.FTZ R80, R249, c[0x0][0x2d0], -R92 ;  /* 0x0000b400f9507a23 */ /* 0x002fee000001085c */
[----:B------:R1:W-:Y:S01]  /*c760*/  MUFU.EX2 R187, R80 ;  /* 0x0000005000bb7308 */ /* 0x0003e20000000800 */
[----:B--2---:R-:W-:Y:S09]  /*c770*/  FFMA.FTZ R88, R177, c[0x0][0x2d0], -R94 ;  /* 0x0000b400b1587a23 */ /* 0x004ff2000001085e */
[----:B------:R2:W-:Y:S01]  /*c780*/  MUFU.EX2 R96, R88 ;  /* 0x0000005800607308 */ /* 0x0005e20000000800 */
[--C-:B---3--:R-:W-:Y:S09]  /*c790*/  FFMA.FTZ R84, R246, c[0x0][0x2d0], -R93.reuse ;  /* 0x0000b400f6547a23 */ /* 0x108ff2000001085d */
[----:B------:R3:W4:Y:S01]  /*c7a0*/  MUFU.EX2 R185, R84 ;  /* 0x0000005400b97308 */ /* 0x0007220000000800 */
[----:B-1----:R-:W-:Y:S09]  /*c7b0*/  FFMA.FTZ R80, R241, c[0x0][0x2d0], -R93 ;  /* 0x0000b400f1507a23 */ /* 0x002ff2000001085d */
[----:B------:R1:W-:Y:S01]  /*c7c0*/  MUFU.EX2 R116, R80 ;  /* 0x0000005000747308 */ /* 0x0003e20000000800 */
[----:B--2---:R-:W-:Y:S09]  /*c7d0*/  FFMA.FTZ R88, R107, c[0x0][0x2d0], -R92 ;  /* 0x0000b4006b587a23 */ /* 0x004ff2000001085c */
[----:B------:R2:W-:Y:S01]  /*c7e0*/  MUFU.EX2 R172, R88 ;  /* 0x0000005800ac7308 */ /* 0x0005e20000000800 */
[--C-:B---3--:R-:W-:Y:S09]  /*c7f0*/  FFMA.FTZ R84, R250, c[0x0][0x2d0], -R71.reuse ;  /* 0x0000b400fa547a23 */ /* 0x108ff20000010847 */
[----:B------:R3:W-:Y:S01]  /*c800*/  MUFU.EX2 R184, R84 ;  /* 0x0000005400b87308 */ /* 0x0007e20000000800 */
[----:B-1----:R-:W1:Y:S08]  /*c810*/  LDSM.16.MT88.4 R80, [R215+0x1900] ;  /* 0x00190000d750783b */ /* 0x002e700000004200 */
[----:B--2---:R-:W-:Y:S01]  /*c820*/  LDSM.16.MT88.4 R88, [R214+0x2100] ;  /* 0x00210000d658783b */ /* 0x004fe20000004200 */
[--C-:B---3--:R-:W-:Y:S04]  /*c830*/  FFMA.FTZ R84, R181, c[0x0][0x2d0], -R94.reuse ;  /* 0x0000b400b5547a23 */ /* 0x108fe8000001085e */
[----:B------:R2:W3:Y:S01]  /*c840*/  MUFU.EX2 R120, R84 ;  /* 0x0000005400787308 */ /* 0x0004e20000000800 */
[-C--:B-1----:R-:W-:Y:S08]  /*c850*/  HMMA.16816.F32.BF16 R52, R72, R80.reuse, R52 ;  /* 0x000000504834723c */ /* 0x082ff00000041834 */
[C---:B------:R-:W-:Y:S01]  /*c860*/  HMMA.16816.F32.BF16 R56, R76.reuse, R80, R56 ;  /* 0x000000504c38723c */ /* 0x040fe20000041838 */
[----:B--2---:R-:W1:Y:S06]  /*c870*/  LDSM.16.MT88.4 R84, [R213+0x2100] ;  /* 0x00210000d554783b */ /* 0x004e6c0000004200 */
[----:B------:R-:W-:Y:S01]  /*c880*/  FFMA.FTZ R80, R176, c[0x0][0x2d0], -R94 ;  /* 0x0000b400b0507a23 */ /* 0x000fe2000001085e */
[-C--:B------:R-:W-:Y:S03]  /*c890*/  HMMA.16816.F32.BF16 R60, R76, R82.reuse, R60 ;  /* 0x000000524c3c723c */ /* 0x080fe6000004183c */
[----:B------:R2:W5:Y:S04]  /*c8a0*/  MUFU.EX2 R95, R80 ;  /* 0x00000050005f7308 */ /* 0x0005680000000800 */
[--C-:B------:R-:W-:Y:S01]  /*c8b0*/  FFMA.FTZ R76, R251, c[0x0][0x2d0], -R71.reuse ;  /* 0x0000b400fb4c7a23 */ /* 0x100fe20000010847 */
[----:B------:R-:W-:Y:S01]  /*c8c0*/  HMMA.16816.F32.BF16 R64, R72, R82, R64 ;  /* 0x000000524840723c */ /* 0x000fe20000041840 */
[----:B----4-:R-:W-:Y:S03]  /*c8d0*/  F2FP.BF16.PACK_AB R78, R185, R186 ;  /* 0x000000bab94e723e */ /* 0x010fe600000010ff */
[----:B---3--:R-:W-:Y:S01]  /*c8e0*/  F2FP.BF16.PACK_AB R77, R97, R120 ;  /* 0x00000078614d723e */ /* 0x008fe200000010ff */
[----:B------:R3:W4:Y:S02]  /*c8f0*/  MUFU.EX2 R175, R76 ;  /* 0x0000004c00af7308 */ /* 0x0007240000000800 */
[----:B------:R-:W-:Y:S02]  /*c900*/  F2FP.BF16.PACK_AB R72, R190, R192 ;  /* 0x000000c0be48723e */ /* 0x000fe400000010ff */
[----:B------:R-:W-:Y:S03]  /*c910*/  F2FP.BF16.PACK_AB R73, R189, R117 ;  /* 0x00000075bd49723e */ /* 0x000fe600000010ff */
[----:B------:R-:W-:Y:S02]  /*c920*/  F2FP.BF16.PACK_AB R74, R188, R123 ;  /* 0x0000007bbc4a723e */ /* 0x000fe400000010ff */
[----:B------:R-:W-:Y:S01]  /*c930*/  F2FP.BF16.PACK_AB R75, R187, R122 ;  /* 0x0000007abb4b723e */ /* 0x000fe200000010ff */
[----:B--2---:R-:W2:Y:S01]  /*c940*/  LDSM.16.MT88.4 R80, [R216+0x2100] ;  /* 0x00210000d850783b */ /* 0x004ea20000004200 */
[----:B-----5:R-:W-:Y:S05]  /*c950*/  F2FP.BF16.PACK_AB R79, R95, R96 ;  /* 0x000000605f4f723e */ /* 0x020fea00000010ff */
[-C--:B-1----:R-:W-:Y:S01]  /*c960*/  HMMA.16816.F32.BF16 R4, R72, R84.reuse, R4 ;  /* 0x000000544804723c */ /* 0x082fe20000041804 */
[--C-:B---3--:R-:W-:Y:S01]  /*c970*/  FFMA.FTZ R76, R252, c[0x0][0x2d0], -R92.reuse ;  /* 0x0000b400fc4c7a23 */ /* 0x108fe2000001085c */
[----:B----4-:R-:W-:Y:S03]  /*c980*/  F2FP.BF16.PACK_AB R128, R175, R184 ;  /* 0x000000b8af80723e */ /* 0x010fe600000010ff */
[----:B------:R1:W3:Y:S02]  /*c990*/  MUFU.EX2 R174, R76 ;  /* 0x0000004c00ae7308 */ /* 0x0002e40000000800 */
[----:B-1----:R-:W-:Y:S02]  /*c9a0*/  F2FP.BF16.PACK_AB R76, R121, R116 ;  /* 0x00000074794c723e */ /* 0x002fe400000010ff */
[----:B---3--:R-:W-:Y:S05]  /*c9b0*/  F2FP.BF16.PACK_AB R129, R172, R174 ;  /* 0x000000aeac81723e */ /* 0x008fea00000010ff */
[C---:B------:R-:W-:Y:S07]  /*c9c0*/  HMMA.16816.F32.BF16 R8, R76.reuse, R84, R8 ;  /* 0x000000544c08723c */ /* 0x040fee0000041808 */
[--C-:B------:R-:W-:Y:S01]  /*c9d0*/  FFMA.FTZ R84, R106, c[0x0][0x2d0], -R71.reuse ;  /* 0x0000b4006a547a23 */ /* 0x100fe20000010847 */
[-C--:B------:R-:W-:Y:S01]  /*c9e0*/  HMMA.16816.F32.BF16 R12, R76, R86.reuse, R12 ;  /* 0x000000564c0c723c */ /* 0x080fe2000004180c */
[----:B------:R-:W-:Y:S02]  /*c9f0*/  FFMA.FTZ R71, R105, c[0x0][0x2d0], -R71 ;  /* 0x0000b40069477a23 */ /* 0x000fe40000010847 */
[----:B------:R-:W-:Y:S01]  /*ca00*/  LDSM.16.MT88.4 R104, [R216+0x2900] ;  /* 0x00290000d868783b */ /* 0x000fe20000004200 */
[----:B------:R1:W-:Y:S04]  /*ca10*/  MUFU.EX2 R173, R84 ;  /* 0x0000005400ad7308 */ /* 0x0003e80000000800 */
[C---:B------:R-:W-:Y:S06]  /*ca20*/  HMMA.16816.F32.BF16 R16, R72.reuse, R86, R16 ;  /* 0x000000564810723c */ /* 0x040fec0000041810 */
[----:B------:R3:W4:Y:S02]  /*ca30*/  MUFU.EX2 R139, R71 ;  /* 0x00000047008b7308 */ /* 0x0007240000000800 */
[-C--:B--2---:R-:W-:Y:S08]  /*ca40*/  HMMA.16816.F32.BF16 R20, R72, R80.reuse, R20 ;  /* 0x000000504814723c */ /* 0x084ff00000041814 */
[C---:B------:R-:W-:Y:S01]  /*ca50*/  HMMA.16816.F32.BF16 R24, R76.reuse, R80, R24 ;  /* 0x000000504c18723c */ /* 0x040fe20000041818 */
[----:B-1----:R-:W1:Y:S07]  /*ca60*/  LDSM.16.MT88.4 R84, [R215+0x2100] ;  /* 0x00210000d754783b */ /* 0x002e6e0000004200 */
[-C--:B------:R-:W-:Y:S01]  /*ca70*/  HMMA.16816.F32.BF16 R28, R76, R82.reuse, R28 ;  /* 0x000000524c1c723c */ /* 0x080fe2000004181c */
[----:B---3--:R-:W-:Y:S03]  /*ca80*/  FFMA.FTZ R71, R151, c[0x0][0x2d0], -R92 ;  /* 0x0000b40097477a23 */ /* 0x008fe6000001085c */
[----:B----4-:R-:W-:Y:S01]  /*ca90*/  F2FP.BF16.PACK_AB R130, R139, R173 ;  /* 0x000000ad8b82723e */ /* 0x010fe200000010ff */
[----:B------:R-:W-:Y:S01]  /*caa0*/  IMAD.MOV.U32 R151, RZ, RZ, R150 ;  /* 0x000000ffff977224 */ /* 0x000fe200078e0096 */
[----:B------:R-:W-:Y:S02]  /*cab0*/  MOV R150, R149 ;  /* 0x0000009500967202 */ /* 0x000fe40000000f00 */
[C---:B------:R-:W-:Y:S01]  /*cac0*/  HMMA.16816.F32.BF16 R32, R72.reuse, R82, R32 ;  /* 0x000000524820723c */ /* 0x040fe20000041820 */
[----:B------:R-:W2:Y:S03]  /*cad0*/  LDL.LU R83, [R1+0x18] ;  /* 0x0000180001537983 */ /* 0x000ea60000300800 */
[----:B------:R-:W-:Y:S01]  /*cae0*/  FFMA.FTZ R92, R137, c[0x0][0x2d0], -R92 ;  /* 0x0000b400895c7a23 */ /* 0x000fe2000001085c */
[----:B------:R-:W-:Y:S01]  /*caf0*/  MOV R149, R138 ;  /* 0x0000008a00957202 */ /* 0x000fe20000000f00 */
[----:B------:R-:W-:Y:S01]  /*cb00*/  IMAD.MOV.U32 R158, RZ, RZ, R150 ;  /* 0x000000ffff9e7224 */ /* 0x000fe200078e0096 */
[----:B------:R3:W-:Y:S02]  /*cb10*/  MUFU.EX2 R138, R71 ;  /* 0x00000047008a7308 */ /* 0x0007e40000000800 */
[----:B------:R-:W-:Y:S01]  /*cb20*/  MOV R157, R149 ;  /* 0x00000095009d7202 */ /* 0x000fe20000000f00 */
[-C--:B------:R-:W-:Y:S07]  /*cb30*/  HMMA.16816.F32.BF16 R36, R72, R88.reuse, R36 ;  /* 0x000000584824723c */ /* 0x080fee0000041824 */
[----:B------:R-:W4:Y:S01]  /*cb40*/  MUFU.EX2 R137, R92 ;  /* 0x0000005c00897308 */ /* 0x000f220000000800 */
[C---:B------:R-:W-:Y:S08]  /*cb50*/  HMMA.16816.F32.BF16 R40, R76.reuse, R88, R40 ;  /* 0x000000584c28723c */ /* 0x040ff00000041828 */
[-C--:B------:R-:W-:Y:S01]  /*cb60*/  HMMA.16816.F32.BF16 R44, R76, R90.reuse, R44 ;  /* 0x0000005a4c2c723c */ /* 0x080fe2000004182c */
[--C-:B---3--:R-:W-:Y:S03]  /*cb70*/  FFMA.FTZ R71, R163, c[0x0][0x2d0], -R93.reuse ;  /* 0x0000b400a3477a23 */ /* 0x108fe6000001085d */
[----:B------:R-:W-:Y:S04]  /*cb80*/  IMAD.MOV.U32 R163, RZ, RZ, R144 ;  /* 0x000000ffffa37224 */ /* 0x000fe800078e0090 */
[C---:B------:R-:W-:Y:S01]  /*cb90*/  HMMA.16816.F32.BF16 R48, R72.reuse, R90, R48 ;  /* 0x0000005a4830723c */ /* 0x040fe20000041830 */
[----:B------:R3:W-:Y:S03]  /*cba0*/  MUFU.EX2 R99, R71 ;  /* 0x0000004700637308 */ /* 0x0007e60000000800 */
[----:B----4-:R-:W-:Y:S04]  /*cbb0*/  F2FP.BF16.PACK_AB R131, R137, R138 ;  /* 0x0000008a8983723e */ /* 0x010fe800000010ff */
[-C--:B-1----:R-:W-:Y:S08]  /*cbc0*/  HMMA.16816.F32.BF16 R52, R72, R84.reuse, R52 ;  /* 0x000000544834723c */ /* 0x082ff00000041834 */
[C---:B------:R-:W-:Y:S08]  /*cbd0*/  HMMA.16816.F32.BF16 R56, R76.reuse, R84, R56 ;  /* 0x000000544c38723c */ /* 0x040ff00000041838 */
[-C--:B------:R-:W-:Y:S01]  /*cbe0*/  HMMA.16816.F32.BF16 R60, R76, R86.reuse, R60 ;  /* 0x000000564c3c723c */ /* 0x080fe2000004183c */
[----:B---3--:R-:W-:Y:S03]  /*cbf0*/  FFMA.FTZ R71, R162, c[0x0][0x2d0], -R93 ;  /* 0x0000b400a2477a23 */ /* 0x008fe6000001085d */
[----:B------:R-:W-:Y:S01]  /*cc00*/  MOV R162, R143 ;  /* 0x0000008f00a27202 */ /* 0x000fe20000000f00 */
[----:B------:R1:W3:Y:S03]  /*cc10*/  MUFU.EX2 R92, R71 ;  /* 0x00000047005c7308 */ /* 0x0002e60000000800 */
[----:B------:R-:W-:Y:S08]  /*cc20*/  HMMA.16816.F32.BF16 R64, R72, R86, R64 ;  /* 0x000000564840723c */ /* 0x000ff00000041840 */
[-C--:B------:R-:W-:Y:S07]  /*cc30*/  HMMA.16816.F32.BF16 R140, R128, R152.reuse, R4 ;  /* 0x00000098808c723c */ /* 0x080fee0000041804 */
[----:B------:R-:W-:Y:S01]  /*cc40*/  FADD.FTZ R4, R237, R69 ;  /* 0x00000045ed047221 */ /* 0x000fe20000010000 */
[----:B------:R-:W-:Y:S01]  /*cc50*/  MOV R237, R115 ;  /* 0x0000007300ed7202 */ /* 0x000fe20000000f00 */
[----:B------:R-:W-:Y:S03]  /*cc60*/  FADD.FTZ R6, R236, R68 ;  /* 0x00000044ec067221 */ /* 0x000fe60000010000 */
[----:B------:R-:W-:Y:S01]  /*cc70*/  FADD.FTZ R4, R158, R4 ;  /* 0x000000049e047221 */ /* 0x000fe20000010000 */
[----:B------:R-:W-:Y:S01]  /*cc80*/  MOV R236, R114 ;  /* 0x0000007200ec7202 */ /* 0x000fe20000000f00 */
[--C-:B-1----:R-:W-:Y:S01]  /*cc90*/  FFMA.FTZ R71, R159, c[0x0][0x2d0], -R93.reuse ;  /* 0x0000b4009f477a23 */ /* 0x102fe2000001085d */
[----:B------:R-:W1:Y:S01]  /*cca0*/  LDSM.16.MT88.4 R112, [R214+0x2900] ;  /* 0x00290000d670783b */ /* 0x000e620000004200 */
[----:B------:R-:W-:Y:S01]  /*ccb0*/  FFMA.FTZ R93, R183, c[0x0][0x2d0], -R93 ;  /* 0x0000b400b75d7a23 */ /* 0x000fe2000001085d */
[----:B---3--:R-:W-:Y:S01]  /*ccc0*/  F2FP.BF16.PACK_AB R124, R92, R99 ;  /* 0x000000635c7c723e */ /* 0x008fe200000010ff */
[----:B------:R-:W-:Y:S01]  /*ccd0*/  FADD.FTZ R6, R157, R6 ;  /* 0x000000069d067221 */ /* 0x000fe20000010000 */
[----:B------:R3:W-:Y:S01]  /*cce0*/  MUFU.EX2 R82, R71 ;  /* 0x0000004700527308 */ /* 0x0007e20000000800 */
[----:B------:R-:W-:Y:S01]  /*ccf0*/  FADD.FTZ R4, R240, R4 ;  /* 0x00000004f0047221 */ /* 0x000fe20000010000 */
[----:B------:R-:W-:Y:S08]  /*cd00*/  MOV R159, R151 ;  /* 0x00000097009f7202 */ /* 0x000ff00000000f00 */
[----:B------:R-:W4:Y:S01]  /*cd10*/  MUFU.EX2 R93, R93 ;  /* 0x0000005d005d7308 */ /* 0x000f220000000800 */
[--C-:B---3--:R-:W-:Y:S09]  /*cd20*/  FFMA.FTZ R71, R178, c[0x0][0x2d0], -R94.reuse ;  /* 0x0000b400b2477a23 */ /* 0x108ff2000001085e */
[----:B------:R3:W-:Y:S01]  /*cd30*/  MUFU.EX2 R80, R71 ;  /* 0x0000004700507308 */ /* 0x0007e20000000800 */
[----:B----4-:R-:W-:Y:S01]  /*cd40*/  F2FP.BF16.PACK_AB R126, R93, R82 ;  /* 0x000000525d7e723e */ /* 0x010fe200000010ff */
[--C-:B---3--:R-:W-:Y:S08]  /*cd50*/  FFMA.FTZ R71, R179, c[0x0][0x2d0], -R94.reuse ;  /* 0x0000b400b3477a23 */ /* 0x108ff0000001085e */
[----:B------:R3:W4:Y:S02]  /*cd60*/  MUFU.EX2 R81, R71 ;  /* 0x0000004700517308 */ /* 0x0007240000000800 */
[--C-:B---3--:R-:W-:Y:S01]  /*cd70*/  FFMA.FTZ R71, R180, c[0x0][0x2d0], -R94.reuse ;  /* 0x0000b400b4477a23 */ /* 0x108fe2000001085e */
[----:B----4-:R-:W-:Y:S01]  /*cd80*/  F2FP.BF16.PACK_AB R125, R81, R80 ;  /* 0x00000050517d723e */ /* 0x010fe200000010ff */
[----:B------:R-:W-:Y:S02]  /*cd90*/  FFMA.FTZ R94, R70, c[0x0][0x2d0], -R94 ;  /* 0x0000b400465e7a23 */ /* 0x000fe4000001085e */
[----:B------:R-:W3:Y:S04]  /*cda0*/  LDL.LU R70, [R1+0x1c] ;  /* 0x00001c0001467983 */ /* 0x000ee80000300800 */
[----:B------:R-:W-:Y:S10]  /*cdb0*/  MUFU.EX2 R71, R71 ;  /* 0x0000004700477308 */ /* 0x000ff40000000800 */
[----:B------:R-:W4:Y:S02]  /*cdc0*/  MUFU.EX2 R94, R94 ;  /* 0x0000005e005e7308 */ /* 0x000f240000000800 */
[----:B----4-:R-:W-:Y:S07]  /*cdd0*/  F2FP.BF16.PACK_AB R127, R94, R71 ;  /* 0x000000475e7f723e */ /* 0x010fee00000010ff */
[C---:B------:R-:W-:Y:S01]  /*cde0*/  HMMA.16816.F32.BF16 R144, R124.reuse, R152, R8 ;  /* 0x000000987c90723c */ /* 0x040fe20000041808 */
[----:B--2---:R-:W-:Y:S01]  /*cdf0*/  FFMA.FTZ R2, R2, R83, R156 ;  /* 0x0000005302027223 */ /* 0x004fe2000001009c */
[----:B------:R-:W-:Y:S06]  /*ce00*/  MOV R156, R148 ;  /* 0x00000094009c7202 */ /* 0x000fec0000000f00 */
[-C--:B------:R-:W-:Y:S01]  /*ce10*/  HMMA.16816.F32.BF16 R148, R124, R154.reuse, R12 ;  /* 0x0000009a7c94723c */ /* 0x080fe2000004180c */
[----:B------:R-:W-:Y:S04]  /*ce20*/  FADD.FTZ R2, R159, R2 ;  /* 0x000000029f027221 */ /* 0x000fe80000010000 */
[----:B------:R-:W-:Y:S02]  /*ce30*/  FADD.FTZ R5, R156, R2 ;  /* 0x000000029c057221 */ /* 0x000fe40000010000 */
[----:B------:R-:W-:Y:S01]  /*ce40*/  FADD.FTZ R2, R163, R6 ;  /* 0x00000006a3027221 */ /* 0x000fe20000010000 */
[C---:B------:R-:W-:Y:S01]  /*ce50*/  HMMA.16816.F32.BF16 R152, R128.reuse, R154, R16 ;  /* 0x0000009a8098723c */ /* 0x040fe20000041810 */
[----:B------:R-:W-:Y:S07]  /*ce60*/  FADD.FTZ R6, R161, R4 ;  /* 0x00000004a1067221 */ /* 0x000fee0000010000 */
[-C--:B------:R-:W-:Y:S01]  /*ce70*/  HMMA.16816.F32.BF16 R156, R128, R104.reuse, R20 ;  /* 0x00000068809c723c */ /* 0x080fe20000041814 */
[----:B---3--:R-:W-:Y:S03]  /*ce80*/  FFMA.FTZ R8, R0, R70, R135 ;  /* 0x0000004600087223 */ /* 0x008fe60000010087 */
[----:B------:R-:W-:Y:S02]  /*ce90*/  FADD.FTZ R0, R162, R5 ;  /* 0x00000005a2007221 */ /* 0x000fe40000010000 */
[----:B------:R-:W-:Y:S01]  /*cea0*/  FADD.FTZ R8, R136, R8 ;  /* 0x0000000888087221 */ /* 0x000fe20000010000 */
[----:B------:R-:W-:Y:S01]  /*ceb0*/  MOV R136, R133 ;  /* 0x0000008500887202 */ /* 0x000fe20000000f00 */
[----:B------:R-:W-:Y:S04]  /*cec0*/  FADD.FTZ R5, R160, R2 ;  /* 0x00000002a0057221 */ /* 0x000fe80000010000 */
[----:B------:R-:W-:Y:S01]  /*ced0*/  FADD.FTZ R7, R101, R0 ;  /* 0x0000000065077221 */ /* 0x000fe20000010000 */
[C---:B------:R-:W-:Y:S01]  /*cee0*/  HMMA.16816.F32.BF16 R160, R124.reuse, R104, R24 ;  /* 0x000000687ca0723c */ /* 0x040fe20000041818 */
[----:B------:R-:W-:Y:S02]  /*cef0*/  FADD.FTZ R4, R239, R8 ;  /* 0x00000008ef047221 */ /* 0x000fe40000010000 */
[----:B------:R-:W-:Y:S02]  /*cf00*/  FADD.FTZ R2, R238, R6 ;  /* 0x00000006ee027221 */ /* 0x000fe40000010000 */
[----:B------:R-:W-:Y:S02]  /*cf10*/  FADD.FTZ R0, R233, R5 ;  /* 0x00000005e9007221 */ /* 0x000fe40000010000 */
[----:B------:R-:W-:Y:S02]  /*cf20*/  FADD.FTZ R7, R100, R7 ;  /* 0x0000000764077221 */ /* 0x000fe40000010000 */
[----:B------:R-:W-:Y:S03]  /*cf30*/  FADD.FTZ R4, R230, R4 ;  /* 0x00000004e6047221 */ /* 0x000fe60000010000 */
[----:B------:R-:W-:Y:S02]  /*cf40*/  FADD.FTZ R6, R103, R2 ;  /* 0x0000000267067221 */ /* 0x000fe40000010000 */
[----:B------:R-:W-:Y:S02]  /*cf50*/  FADD.FTZ R5, R102, R0 ;  /* 0x0000000066057221 */ /* 0x000fe40000010000 */
[----:B------:R-:W-:Y:S01]  /*cf60*/  FADD.FTZ R2, R211, R7 ;  /* 0x00000007d3027221 */ /* 0x000fe20000010000 */
[-C--:B------:R-:W-:Y:S01]  /*cf70*/  HMMA.16816.F32.BF16 R100, R124, R106.reuse, R28 ;  /* 0x0000006a7c64723c */ /* 0x080fe2000004181c */
[----:B------:R-:W-:Y:S02]  /*cf80*/  FADD.FTZ R4, R209, R4 ;  /* 0x00000004d1047221 */ /* 0x000fe40000010000 */
[----:B------:R-:W-:Y:S02]  /*cf90*/  FADD.FTZ R0, R237, R6 ;  /* 0x00000006ed007221 */ /* 0x000fe40000010000 */
[----:B------:R-:W-:Y:S02]  /*cfa0*/  FADD.FTZ R10, R236, R5 ;  /* 0x00000005ec0a7221 */ /* 0x000fe40000010000 */
[----:B------:R-:W-:Y:S01]  /*cfb0*/  FADD.FTZ R11, R234, R4 ;  /* 0x00000004ea0b7221 */ /* 0x000fe20000010000 */
[C---:B------:R-:W-:Y:S01]  /*cfc0*/  HMMA.16816.F32.BF16 R104, R128.reuse, R106, R32 ;  /* 0x0000006a8068723c */ /* 0x040fe20000041820 */
[----:B------:R-:W-:Y:S01]  /*cfd0*/  FADD.FTZ R8, R235, R2 ;  /* 0x00000002eb087221 */ /* 0x000fe20000010000 */
[----:B------:R-:W2:Y:S02]  /*cfe0*/  LDSM.16.MT88.4 R4, [R215+0x2900] ;  /* 0x00290000d704783b */ /* 0x000ea40000004200 */
        /* <DEDUP_REMOVED lines=8> */
[-C--:B-1----:R-:W-:Y:S01]  /*d070*/  HMMA.16816.F32.BF16 R164, R128, R112.reuse, R36 ;  /* 0x0000007080a4723c */ /* 0x082fe20000041824 */
        /* <DEDUP_REMOVED lines=22> */
[----:B------:R-:W-:Y:S03]  /*d1e0*/  FADD.FTZ R8, R191, R8 ;  /* 0x00000008bf087221 */ /* 0x000fe60000010000 */
        /* <DEDUP_REMOVED lines=8> */
[----:B------:R-:W-:Y:S01]  /*d270*/  FADD.FTZ R2, R190, R10 ;  /* 0x0000000abe027221 */ /* 0x000fe20000010000 */
[-C--:B--2---:R-:W-:Y:S01]  /*d280*/  HMMA.16816.F32.BF16 R116, R128, R4.reuse, R52 ;  /* 0x000000048074723c */ /* 0x084fe20000041834 */
[----:B------:R-:W-:Y:S02]  /*d290*/  FADD.FTZ R8, R98, R8 ;  /* 0x0000000862087221 */ /* 0x000fe40000010000 */
[----:B------:R-:W-:Y:S02]  /*d2a0*/  FADD.FTZ R0, R189, R11 ;  /* 0x0000000bbd007221 */ /* 0x000fe40000010000 */
[----:B------:R-:W-:Y:S02]  /*d2b0*/  FADD.FTZ R10, R121, R9 ;  /* 0x00000009790a7221 */ /* 0x000fe40000010000 */
[----:B------:R-:W-:Y:S02]  /*d2c0*/  FADD.FTZ R11, R123, R2 ;  /* 0x000000027b0b7221 */ /* 0x000fe40000010000 */
[----:B------:R-:W-:Y:S03]  /*d2d0*/  FADD.FTZ R8, R120, R8 ;  /* 0x0000000878087221 */ /* 0x000fe60000010000 */
[----:B------:R-:W-:Y:S02]  /*d2e0*/  FADD.FTZ R9, R122, R0 ;  /* 0x000000007a097221 */ /* 0x000fe40000010000 */
[----:B------:R-:W-:Y:S01]  /*d2f0*/  FADD.FTZ R2, R186, R10 ;  /* 0x0000000aba027221 */ /* 0x000fe20000010000 */
[C---:B------:R-:W-:Y:S01]  /*d300*/  HMMA.16816.F32.BF16 R120, R124.reuse, R4, R56 ;  /* 0x000000047c78723c */ /* 0x040fe20000041838 */
[----:B------:R-:W-:Y:S02]  /*d310*/  FADD.FTZ R0, R188, R11 ;  /* 0x0000000bbc007221 */ /* 0x000fe40000010000 */
[----:B------:R-:W-:Y:S04]  /*d320*/  IMAD.MOV.U32 R135, RZ, RZ, R134 ;  /* 0x000000ffff877224 */ /* 0x000fe800078e0086 */
[----:B------:R-:W-:Y:S01]  /*d330*/  FADD.FTZ R4, R97, R8 ;  /* 0x0000000861047221 */ /* 0x000fe20000010000 */
[-C--:B------:R-:W-:Y:S01]  /*d340*/  HMMA.16816.F32.BF16 R124, R124, R6.reuse, R60 ;  /* 0x000000067c7c723c */ /* 0x080fe2000004183c */
[----:B------:R-:W-:Y:S03]  /*d350*/  FADD.FTZ R8, R187, R9 ;  /* 0x00000009bb087221 */ /* 0x000fe60000010000 */
[----:B------:R-:W-:Y:S02]  /*d360*/  FADD.FTZ R9, R185, R2 ;  /* 0x00000002b9097221 */ /* 0x000fe40000010000 */
[----:B------:R-:W-:Y:S02]  /*d370*/  FADD.FTZ R4, R96, R4 ;  /* 0x0000000460047221 */ /* 0x000fe40000010000 */
[----:B------:R-:W-:Y:S01]  /*d380*/  FADD.FTZ R5, R184, R0 ;  /* 0x00000000b8057221 */ /* 0x000fe20000010000 */
[----:B------:R-:W-:Y:S03]  /*d390*/  HMMA.16816.F32.BF16 R128, R128, R6, R64 ;  /* 0x000000068080723c */ /* 0x000fe60000041840 */
[----:B------:R-:W-:Y:S02]  /*d3a0*/  FADD.FTZ R2, R174, R8 ;  /* 0x00000008ae027221 */ /* 0x000fe40000010000 */
[----:B------:R-:W-:Y:S02]  /*d3b0*/  FADD.FTZ R4, R95, R4 ;  /* 0x000000045f047221 */ /* 0x000fe40000010000 */
[----:B------:R-:W-:Y:S02]  /*d3c0*/  FADD.FTZ R0, R99, R9 ;  /* 0x0000000963007221 */ /* 0x000fe40000010000 */
[----:B------:R-:W-:Y:S03]  /*d3d0*/  FADD.FTZ R5, R175, R5 ;  /* 0x00000005af057221 */ /* 0x000fe60000010000 */
[----:B------:R-:W-:Y:S02]  /*d3e0*/  FADD.FTZ R8, R172, R2 ;  /* 0x00000002ac087221 */ /* 0x000fe40000010000 */
[----:B------:R-:W-:Y:S02]  /*d3f0*/  FADD.FTZ R2, R80, R4 ;  /* 0x0000000450027221 */ /* 0x000fe40000010000 */
[----:B------:R-:W-:Y:S02]  /*d400*/  FADD.FTZ R4, R92, R0 ;  /* 0x000000005c047221 */ /* 0x000fe40000010000 */
[----:B------:R-:W-:Y:S02]  /*d410*/  FADD.FTZ R0, R173, R5 ;  /* 0x00000005ad007221 */ /* 0x000fe40000010000 */
[----:B------:R-:W-:Y:S01]  /*d420*/  FADD.FTZ R5, R138, R8 ;  /* 0x000000088a057221 */ /* 0x000fe20000010000 */
[----:B------:R-:W-:Y:S01]  /*d430*/  MOV R138, R3 ;  /* 0x00000003008a7202 */ /* 0x000fe20000000f00 */
[----:B------:R-:W-:Y:S02]  /*d440*/  FADD.FTZ R6, R139, R0 ;  /* 0x000000008b067221 */ /* 0x000fe40000010000 */
[----:B------:R-:W-:Y:S01]  /*d450*/  FADD.FTZ R5, R137, R5 ;  /* 0x0000000589057221 */ /* 0x000fe20000010000 */
[----:B------:R-:W-:Y:S01]  /*d460*/  MOV R137, R132 ;  /* 0x0000008400897202 */ /* 0x000fe20000000f00 */
[----:B------:R-:W-:Y:S01]  /*d470*/  FADD.FTZ R2, R81, R2 ;  /* 0x0000000251027221 */ /* 0x000fe20000010000 */
[----:B------:R1:W-:Y:S01]  /*d480*/  STL [R1+0x10], R6 ;  /* 0x0000100601007387 */ /* 0x0003e20000100800 */
[----:B------:R-:W-:Y:S02]  /*d490*/  FADD.FTZ R4, R82, R4 ;  /* 0x0000000452047221 */ /* 0x000fe40000010000 */
[----:B------:R-:W-:Y:S01]  /*d4a0*/  FADD.FTZ R0, R71, R2 ;  /* 0x0000000247007221 */ /* 0x000fe20000010000 */
[----:B------:R1:W-:Y:S01]  /*d4b0*/  STL [R1+0x14], R5 ;  /* 0x0000140501007387 */ /* 0x0003e20000100800 */
[----:B------:R-:W-:Y:S02]  /*d4c0*/  FADD.FTZ R2, R93, R4 ;  /* 0x000000045d027221 */ /* 0x000fe40000010000 */
[----:B------:R-:W-:Y:S03]  /*d4d0*/  FADD.FTZ R0, R94, R0 ;  /* 0x000000005e007221 */ /* 0x000fe60000010000 */
[----:B------:R1:W-:Y:S04]  /*d4e0*/  STL [R1+0x18], R2 ;  /* 0x0000180201007387 */ /* 0x0003e80000100800 */
[----:B------:R1:W-:Y:S01]  /*d4f0*/  STL [R1+0x1c], R0 ;  /* 0x00001c0001007387 */ /* 0x0003e20000100800 */
[----:B------:R-:W-:-:S05]  /*d500*/  @P0 BRA `(.L_x_498) ;  /* 0xffffa49000000947 */ /* 0x000fca000383ffff */
.L_x_481:
[----:B------:R-:W2:Y:S01]  /*d510*/  S2UR UR6, SR_CTAID.X ;  /* 0x00000000000679c3 */ /* 0x000ea20000002500 */
[----:B------:R-:W-:Y:S01]  /*d520*/  ULDC.64 UR4, c[0x0][0x2c8] ;  /* 0x0000b20000047ab9 */ /* 0x000fe20000000a00 */
[----:B------:R-:W-:Y:S01]  /*d530*/  PLOP3.LUT P0, PT, PT, PT, UP1, 0x40, 0x0 ;  /* 0x000000000000781c */ /* 0x000fe20003f0e818 */
[----:B--2---:R-:W-:-:S04]  /*d540*/  ULEA UR6, UR6, 0x7f, 0x7 ;  /* 0x0000007f06067891 */ /* 0x004fc8000f8e383f */
[----:B------:R-:W-:-:S03]  /*d550*/  UIMAD.WIDE.U32 UR14, UR6, UR4, URZ ;  /* 0x00000004060e72a5 */ /* 0x000fc6000f8e003f */
[----:B------:R-:W-:Y:S02]  /*d560*/  ULDC UR4, c[0x0][0x168] ;  /* 0x00005a0000047ab9 */ /* 0x000fe40000000800 */
[----:B------:R-:W-:Y:S02]  /*d570*/  UIADD3 UR4, -UR4, 0x1, URZ ;  /* 0x0000000104047890 */ /* 0x000fe4000fffe13f */
[----:B------:R-:W-:-:S03]  /*d580*/  @UP2 USHF.R.U32.HI UR6, URZ, UR5, UR15 ;  /* 0x000000053f062299 */ /* 0x000fc6000801160f */
[----:B------:R-:W-:Y:S02]  /*d590*/  ULDC UR5, c[0x0][0x1d0] ;  /* 0x0000740000057ab9 */ /* 0x000fe40000000800 */
[----:B------:R-:W-:-:S03]  /*d5a0*/  UIADD3 UR5, UR6, UR5, UR4 ;  /* 0x0000000506057290 */ /* 0x000fc6000fffe004 */
[----:B------:R-:W-:Y:S02]  /*d5b0*/  ULDC UR4, c[0x0][0x324] ;  /* 0x0000c90000047ab9 */ /* 0x000fe40000000800 */
[----:B------:R-:W-:-:S06]  /*d5c0*/  UIADD3 UR4, UR5, -UR4, URZ ;  /* 0x8000000405047290 */ /* 0x000fcc000fffe03f */
[----:B-1----:R-:W-:Y:S01]  /*d5d0*/  MOV R2, UR4 ;  /* 0x0000000400027c02 */ /* 0x002fe20008000f00 */
        /* <DEDUP_REMOVED lines=11> */
.L_x_500:
[----:B------:R-:W-:-:S04]  /*d690*/  MOV R4, c[0x0][0x32c] ;  /* 0x0000cb0000047a02 */ /* 0x000fc80000000f00 */
[----:B------:R-:W-:-:S13]  /*d6a0*/  ISETP.NE.AND P0, PT, R4, 0x1, PT ;  /* 0x000000010400780c */ /* 0x000fda0003f05270 */
[----:B------:R-:W-:-:S05]  /*d6b0*/  @P0 IMAD.HI.U32 R4, R0, c[0x0][0x330], RZ ;  /* 0x0000cc0000040a27 */ /* 0x000fca00078e00ff */
[----:B------:R-:W-:-:S05]  /*d6c0*/  @P0 SHF.R.U32.HI R0, RZ, c[0x0][0x334], R4 ;  /* 0x0000cd00ff000a19 */ /* 0x000fca0000011604 */
.L_x_501:
[----:B------:R-:W-:-:S05]  /*d6d0*/  IMAD R0, R0, c[0x0][0x32c], RZ ;  /* 0x0000cb0000007a24 */ /* 0x000fca00078e02ff */
[----:B------:R-:W-:-:S03]  /*d6e0*/  IMNMX R2, R2, R0, !PT ;  /* 0x0000000002027217 */ /* 0x000fc60007800200 */
.L_x_499:
[----:B------:R-:W2:Y:S01]  /*d6f0*/  LDL R4, [R1] ;  /* 0x0000000001047983 */ /* 0x000ea20000100800 */
[----:B------:R-:W-:-:S05]  /*d700*/  IADD3 R2, R2, 0x5f, RZ ;  /* 0x0000005f02027810 */ /* 0x000fca0007ffe0ff */
[----:B------:R-:W-:-:S05]  /*d710*/  IMAD.HI R2, R2, 0x2aaaaaab, RZ ;  /* 0x2aaaaaab02027827 */ /* 0x000fca00078e02ff */
[----:B------:R-:W-:-:S04]  /*d720*/  SHF.R.U32.HI R0, RZ, 0x1f, R2 ;  /* 0x0000001fff007819 */ /* 0x000fc80000011602 */
[----:B------:R-:W-:-:S04]  /*d730*/  LEA.HI.SX32 R0, R2, R0, 0x1c ;  /* 0x0000000002007211 */ /* 0x000fc800078fe2ff */
[----:B--2---:R-:W-:-:S04]  /*d740*/  IMNMX R237, R4, R0, !PT ;  /* 0x0000000004ed7217 */ /* 0x004fc80007800200 */
[----:B------:R-:W-:-:S13]  /*d750*/  ISETP.GE.AND P0, PT, R229, R237, PT ;  /* 0x000000ede500720c */ /* 0x000fda0003f06270 */
[----:B------:R-:W-:Y:S05]  /*d760*/  @!P0 BRA `(.L_x_502) ;  /* 0x0000369000008947 */ /* 0x000fea0003800000 */
[----:B------:R-:W-:Y:S01]  /*d770*/  MOV R135, R133 ;  /* 0x0000008500877202 */ /* 0x000fe20000000f00 */
[----:B------:R-:W-:Y:S01]  /*d780*/  IMAD.MOV.U32 R139, RZ, RZ, R3 ;  /* 0x000000ffff8b7224 */ /* 0x000fe200078e0003 */
[----:B------:R-:W-:Y:S01]  /*d790*/  MOV R0, R134 ;  /* 0x0000008600007202 */ /* 0x000fe20000000f00 */
[----:B------:R-:W-:Y:S01]  /*d7a0*/  IMAD.MOV.U32 R230, RZ, RZ, R229 ;  /* 0x000000ffffe67224 */ /* 0x000fe200078e00e5 */
[----:B------:R-:W-:Y:S01]  /*d7b0*/  MOV R138, R132 ;  /* 0x00000084008a7202 */ /* 0x000fe20000000f00 */
[----:B------:R-:W-:Y:S01]  /*d7c0*/  IMAD.MOV.U32 R239, RZ, RZ, c[0x0][0x1e4] ;  /* 0x00007900ffef7624 */ /* 0x000fe200078e00ff */
[----:B------:R-:W-:Y:S02]  /*d7d0*/  MOV R238, c[0x0][0x1e0] ;  /* 0x0000780000ee7a02 */ /* 0x000fe40000000f00 */
.L_x_503:
[----:B------:R-:W2:Y:S01]  /*d7e0*/  LDL R229, [R1] ;  /* 0x0000000001e57983 */ /* 0x000ea20000100800 */
[----:B------:R-:W-:Y:S04]  /*d7f0*/  DEPBAR.LE SB0, 0x0 ;  /* 0x000080000000791a */ /* 0x000fe80000000000 */
[----:B------:R-:W-:Y:S08]  /*d800*/  BAR.SYNC.DEFER_BLOCKING 0x0 ;  /* 0x0000000000007b1d */ /* 0x000ff00000010000 */
[----:B------:R-:W-:Y:S08]  /*d810*/  LDSM.16.M88.4 R96, [R219+0x6100] ;  /* 0x00610000db60783b */ /* 0x000ff00000000200 */
[----:B------:R-:W3:Y:S06]  /*d820*/  LDL.64 R202, [R1+0x40] ;  /* 0x0000400001ca7983 */ /* 0x000eec0000100a00 */
[----:B------:R-:W4:Y:S06]  /*d830*/  LDL.64 R200, [R1+0x48] ;  /* 0x0000480001c87983 */ /* 0x000f2c0000100a00 */
[----:B------:R-:W1:Y:S08]  /*d840*/  LDSM.16.M88.4 R16, [R212+0x3100] ;  /* 0x00310000d410783b */ /* 0x000e700000000200 */
[----:B------:R-:W5:Y:S08]  /*d850*/  LDSM.16.M88.4 R92, [R219+0x8100] ;  /* 0x00810000db5c783b */ /* 0x000f700000000200 */
[----:B------:R-:W5:Y:S08]  /*d860*/  LDSM.16.M88.4 R32, [R212+0x3900] ;  /* 0x00390000d420783b */ /* 0x000f700000000200 */
[----:B------:R-:W4:Y:S06]  /*d870*/  LDL.64 R242, [R1+0x28] ;  /* 0x0000280001f27983 */ /* 0x000f2c0000100a00 */
[----:B------:R-:W5:Y:S08]  /*d880*/  LDSM.16.M88.4 R48, [R212+0x4100] ;  /* 0x00410000d430783b */ /* 0x000f700000000200 */
[----:B------:R-:W4:Y:S01]  /*d890*/  LDL.64 R240, [R1+0x38] ;  /* 0x0000380001f07983 */ /* 0x000f220000100a00 */
[-C--:B-1----:R-:W-:Y:S05]  /*d8a0*/  HMMA.16816.F32.BF16 R4, R96, R16.reuse, RZ ;  /* 0x000000106004723c */ /* 0x082fea00000418ff */
[----:B------:R-:W1:Y:S03]  /*d8b0*/  LDSM.16.M88.4 R64, [R212+0x4900] ;  /* 0x00490000d440783b */ /* 0x000e660000000200 */
[C---:B-----5:R-:W-:Y:S05]  /*d8c0*/  HMMA.16816.F32.BF16 R8, R92.reuse, R16, RZ ;  /* 0x000000105c08723c */ /* 0x060fea00000418ff */
[----:B------:R-:W5:Y:S03]  /*d8d0*/  LDSM.16.M88.4 R80, [R212+0x5100] ;  /* 0x00510000d450783b */ /* 0x000f660000000200 */
[-C--:B------:R-:W-:Y:S05]  /*d8e0*/  HMMA.16816.F32.BF16 R12, R92, R18.reuse, RZ ;  /* 0x000000125c0c723c */ /* 0x080fea00000418ff */
[----:B------:R-:W1:Y:S03]  /*d8f0*/  LDSM.16.M88.4 R172, [R212+0x5900] ;  /* 0x00590000d4ac783b */ /* 0x000e660000000200 */
[C---:B------:R-:W-:Y:S05]  /*d900*/  HMMA.16816.F32.BF16 R16, R96.reuse, R18, RZ ;  /* 0x000000126010723c */ /* 0x040fea00000418ff */
[----:B------:R-:W-:Y:S03]  /*d910*/  LDSM.16.M88.4 R176, [R222+0x6100] ;  /* 0x00610000deb0783b */ /* 0x000fe60000000200 */
[-C--:B------:R-:W-:Y:S05]  /*d920*/  HMMA.16816.F32.BF16 R20, R96, R32.reuse, RZ ;  /* 0x000000206014723c */ /* 0x080fea00000418ff */
[----:B------:R-:W1:Y:S03]  /*d930*/  LDSM.16.M88.4 R180, [R223] ;  /* 0x00000000dfb4783b */ /* 0x000e660000000200 */
[C---:B------:R-:W-:Y:S05]  /*d940*/  HMMA.16816.F32.BF16 R24, R92.reuse, R32, RZ ;  /* 0x000000205c18723c */ /* 0x040fea00000418ff */
[----:B------:R-:W1:Y:S03]  /*d950*/  LDSM.16.M88.4 R184, [R222+0x8100] ;  /* 0x00810000deb8783b */ /* 0x000e660000000200 */
[-C--:B------:R-:W-:Y:S05]  /*d960*/  HMMA.16816.F32.BF16 R28, R92, R34.reuse, RZ ;  /* 0x000000225c1c723c */ /* 0x080fea00000418ff */
[----:B------:R-:W1:Y:S03]  /*d970*/  LDSM.16.M88.4 R188, [R228] ;  /* 0x00000000e4bc783b */ /* 0x000e660000000200 */
[C---:B------:R-:W-:Y:S05]  /*d980*/  HMMA.16816.F32.BF16 R32, R96.reuse, R34, RZ ;  /* 0x000000226020723c */ /* 0x040fea00000418ff */
[----:B------:R-:W2:Y:S03]  /*d990*/  LDSM.16.M88.4 R192, [R227] ;  /* 0x00000000e3c0783b */ /* 0x000ea60000000200 */
[-C--:B------:R-:W-:Y:S08]  /*d9a0*/  HMMA.16816.F32.BF16 R36, R96, R48.reuse, RZ ;  /* 0x000000306024723c */ /* 0x080ff000000418ff */
[C---:B------:R-:W-:Y:S08]  /*d9b0*/  HMMA.16816.F32.BF16 R40, R92.reuse, R48, RZ ;  /* 0x000000305c28723c */ /* 0x040ff000000418ff */
[-C--:B------:R-:W-:Y:S08]  /*d9c0*/  HMMA.16816.F32.BF16 R44, R92, R50.reuse, RZ ;  /* 0x000000325c2c723c */ /* 0x080ff000000418ff */
[C---:B------:R-:W-:Y:S08]  /*d9d0*/  HMMA.16816.F32.BF16 R48, R96.reuse, R50, RZ ;  /* 0x000000326030723c */ /* 0x040ff000000418ff */
[-C--:B-1----:R-:W-:Y:S08]  /*d9e0*/  HMMA.16816.F32.BF16 R52, R96, R64.reuse, RZ ;  /* 0x000000406034723c */ /* 0x082ff000000418ff */
[C---:B------:R-:W-:Y:S08]  /*d9f0*/  HMMA.16816.F32.BF16 R56, R92.reuse, R64, RZ ;  /* 0x000000405c38723c */ /* 0x040ff000000418ff */
[-C--:B------:R-:W-:Y:S08]  /*da00*/  HMMA.16816.F32.BF16 R60, R92, R66.reuse, RZ ;  /* 0x000000425c3c723c */ /* 0x080ff000000418ff */
[C---:B------:R-:W-:Y:S08]  /*da10*/  HMMA.16816.F32.BF16 R64, R96.reuse, R66, RZ ;  /* 0x000000426040723c */ /* 0x040ff000000418ff */
[-C--:B-----5:R-:W-:Y:S08]  /*da20*/  HMMA.16816.F32.BF16 R68, R96, R80.reuse, RZ ;  /* 0x000000506044723c */ /* 0x0a0ff000000418ff */
[C---:B------:R-:W-:Y:S08]  /*da30*/  HMMA.16816.F32.BF16 R72, R92.reuse, R80, RZ ;  /* 0x000000505c48723c */ /* 0x040ff000000418ff */
[-C--:B------:R-:W-:Y:S08]  /*da40*/  HMMA.16816.F32.BF16 R76, R92, R82.reuse, RZ ;  /* 0x000000525c4c723c */ /* 0x080ff000000418ff */
[C---:B------:R-:W-:Y:S08]  /*da50*/  HMMA.16816.F32.BF16 R80, R96.reuse, R82, RZ ;  /* 0x000000526050723c */ /* 0x040ff000000418ff */
[-C--:B------:R-:W-:Y:S08]  /*da60*/  HMMA.16816.F32.BF16 R84, R96, R172.reuse, RZ ;  /* 0x000000ac6054723c */ /* 0x080ff000000418ff */
[C---:B------:R-:W-:Y:S08]  /*da70*/  HMMA.16816.F32.BF16 R88, R92.reuse, R172, RZ ;  /* 0x000000ac5c58723c */ /* 0x040ff000000418ff */
[-C--:B------:R-:W-:Y:S08]  /*da80*/  HMMA.16816.F32.BF16 R92, R92, R174.reuse, RZ ;  /* 0x000000ae5c5c723c */ /* 0x080ff000000418ff */
[----:B------:R-:W-:Y:S01]  /*da90*/  HMMA.16816.F32.BF16 R96, R96, R174, RZ ;  /* 0x000000ae6060723c */ /* 0x000fe200000418ff */
[----:B------:R-:W1:Y:S07]  /*daa0*/  LDSM.16.M88.4 R172, [R226] ;  /* 0x00000000e2ac783b */ /* 0x000e6e0000000200 */
[-C--:B------:R-:W-:Y:S08]  /*dab0*/  HMMA.16816.F32.BF16 R4, R176, R180.reuse, R4 ;  /* 0x000000b4b004723c */ /* 0x080ff00000041804 */
[C---:B------:R-:W-:Y:S08]  /*dac0*/  HMMA.16816.F32.BF16 R8, R184.reuse, R180, R8 ;  /* 0x000000b4b808723c */ /* 0x040ff00000041808 */
[-C--:B------:R-:W-:Y:S03]  /*dad0*/  HMMA.16816.F32.BF16 R12, R184, R182.reuse, R12 ;  /* 0x000000b6b80c723c */ /* 0x080fe6000004180c */
[----:B--2---:R-:W-:Y:S05]  /*dae0*/  ISETP.GT.AND P0, PT, R229, R230, PT ;  /* 0x000000e6e500720c */ /* 0x004fea0003f04270 */
[C---:B------:R-:W-:Y:S01]  /*daf0*/  HMMA.16816.F32.BF16 R16, R176.reuse, R182, R16 ;  /* 0x000000b6b010723c */ /* 0x040fe20000041810 */
[----:B------:R-:W2:Y:S07]  /*db00*/  LDSM.16.M88.4 R180, [R225] ;  /* 0x00000000e1b4783b */ /* 0x000eae0000000200 */
[-C--:B------:R-:W-:Y:S04]  /*db10*/  HMMA.16816.F32.BF16 R20, R176, R188.reuse, R20 ;  /* 0x000000bcb014723c */ /* 0x080fe80000041814 */
[----:B------:R-:W-:Y:S01]  /*db20*/  @!P0 SHF.R.S32.HI R2, RZ, 0x1f, R230 ;  /* 0x0000001fff028819 */ /* 0x000fe200000114e6 */
[----:B------:R-:W-:Y:S03]  /*db30*/  @!P0 IMAD.WIDE.U32 R132, R230, c[0x0][0x208], RZ ;  /* 0x00008200e6848a25 */ /* 0x000fe600078e00ff */
[C---:B------:R-:W-:Y:S04]  /*db40*/  HMMA.16816.F32.BF16 R24, R184.reuse, R188, R24 ;  /* 0x000000bcb818723c */ /* 0x040fe80000041818 */
[----:B------:R-:W-:Y:S04]  /*db50*/  @!P0 IMAD R2, R2, c[0x0][0x208], RZ ;  /* 0x0000820002028a24 */ /* 0x000fe800078e02ff */
[-C--:B------:R-:W-:Y:S04]  /*db60*/  HMMA.16816.F32.BF16 R28, R184, R190.reuse, R28 ;  /* 0x000000beb81c723c */ /* 0x080fe8000004181c */
[----:B------:R-:W-:Y:S04]  /*db70*/  @!P0 IMAD R2, R230, c[0x0][0x20c], R2 ;  /* 0x00008300e6028a24 */ /* 0x000fe800078e0202 */
[C---:B------:R-:W-:Y:S01]  /*db80*/  HMMA.16816.F32.BF16 R32, R176.reuse, R190, R32 ;  /* 0x000000beb020723c */ /* 0x040fe20000041820 */
[----:B------:R-:W5:Y:S03]  /*db90*/  LDSM.16.M88.4 R188, [R224] ;  /* 0x00000000e0bc783b */ /* 0x000f660000000200 */
[----:B---3--:R-:W-:Y:S02]  /*dba0*/  @!P0 MOV R3, R203 ;  /* 0x000000cb00038202 */ /* 0x008fe40000000f00 */
[----:B------:R-:W-:Y:S02]  /*dbb0*/  @!P0 IADD3 R133, R133, R2, RZ ;  /* 0x0000000285858210 */ /* 0x000fe40007ffe0ff */
[-C--:B------:R-:W-:Y:S04]  /*dbc0*/  HMMA.16816.F32.BF16 R36, R176, R192.reuse, R36 ;  /* 0x000000c0b024723c */ /* 0x080fe80000041824 */
[----:B----4-:R-:W-:Y:S04]  /*dbd0*/  @!P0 MOV R2, R200 ;  /* 0x000000c800028202 */ /* 0x010fe80000000f00 */
[C---:B------:R-:W-:Y:S04]  /*dbe0*/  HMMA.16816.F32.BF16 R40, R184.reuse, R192, R40 ;  /* 0x000000c0b828723c */ /* 0x040fe80000041828 */
[----:B------:R-:W-:Y:S04]  /*dbf0*/  @!P0 IMAD.WIDE.U32 R2, R132, 0x60, R2 ;  /* 0x0000006084028825 */ /* 0x000fe800078e0002 */
[-C--:B------:R-:W-:Y:S04]  /*dc00*/  HMMA.16816.F32.BF16 R44, R184, R194.reuse, R44 ;  /* 0x000000c2b82c723c */ /* 0x080fe8000004182c */
[----:B------:R-:W-:Y:S01]  /*dc10*/  @!P0 IMAD R132, R133, 0x60, RZ ;  /* 0x0000006085848824 */ /* 0x000fe200078e02ff */
[----:B------:R-:W-:Y:S03]  /*dc20*/  @!P0 LEA R198, P1, R2, c[0x0][0x1f8], 0x1 ;  /* 0x00007e0002c68a11 */ /* 0x000fe600078208ff */
[C---:B------:R-:W-:Y:S04]  /*dc30*/  HMMA.16816.F32.BF16 R48, R176.reuse, R194, R48 ;  /* 0x000000c2b030723c */ /* 0x040fe80000041830 */
[----:B------:R-:W-:Y:S02]  /*dc40*/  @!P0 IADD3 R3, R3, R132, RZ ;  /* 0x0000008403038210 */ /* 0x000fe40007ffe0ff */
[----:B------:R-:W-:Y:S02]  /*dc50*/  @!P0 IADD3 R196, P2, R198, UR9, RZ ;  /* 0x00000009c6c48c10 */ /* 0x000fe4000ff5e0ff */
[-C--:B-1----:R-:W-:Y:S04]  /*dc60*/  HMMA.16816.F32.BF16 R52, R176, R172.reuse, R52 ;  /* 0x000000acb034723c */ /* 0x082fe80000041834 */
[----:B------:R-:W-:Y:S02]  /*dc70*/  @!P0 LEA.HI.X R199, R2, c[0x0][0x1fc], R3, 0x1, P1 ;  /* 0x00007f0002c78a11 */ /* 0x000fe400008f0c03 */
[----:B------:R-:W-:Y:S02]  /*dc80*/  @!P0 IADD3 R136, P1, R196, UR9, RZ ;  /* 0x00000009c4888c10 */ /* 0x000fe4000ff3e0ff */
[C---:B------:R-:W-:Y:S01]  /*dc90*/  HMMA.16816.F32.BF16 R56, R184.reuse, R172, R56 ;  /* 0x000000acb838723c */ /* 0x040fe20000041838 */
[----:B------:R-:W-:Y:S01]  /*dca0*/  @!PT LDS RZ, [RZ] ;  /* 0x00000000fffff984 */ /* 0x000fe20000000800 */
[----:B------:R-:W-:Y:S01]  /*dcb0*/  @!PT LDS RZ, [RZ] ;  /* 0x00000000fffff984 */ /* 0x000fe20000000800 */
[----:B------:R-:W-:Y:S01]  /*dcc0*/  @!PT LDS RZ, [RZ] ;  /* 0x00000000fffff984 */ /* 0x000fe20000000800 */
[----:B------:R1:W-:Y:S03]  /*dcd0*/  @!P0 LDGSTS.E.BYPASS.LTC128B.128 [R231+0x100], [R198.64], !P6 ;  /* 0x00100000c6e78fae */ /* 0x0003e6000f101d4c */
[----:B------:R-:W-:Y:S02]  /*dce0*/  @!P0 IADD3.X R197, R199, UR8, RZ, P2, !PT ;  /* 0x00000008c7c58c10 */ /* 0x000fe400097fe4ff */
[----:B------:R-:W-:Y:S02]  /*dcf0*/  @!P0 IADD3 R132, P3, R136, UR9, RZ ;  /* 0x0000000988848c10 */ /* 0x000fe4000ff7e0ff */
[-C--:B------:R-:W-:Y:S01]  /*dd00*/  HMMA.16816.F32.BF16 R60, R184, R174.reuse, R60 ;  /* 0x000000aeb83c723c */ /* 0x080fe2000004183c */
[----:B------:R1:W-:Y:S03]  /*dd10*/  @!P0 LDGSTS.E.BYPASS.LTC128B.128 [R231+0x900], [R196.64], !P6 ;  /* 0x00900000c4e78fae */ /* 0x0003e6000f101d4c */
[----:B------:R-:W-:Y:S02]  /*dd20*/  @!P0 IADD3.X R137, R197, UR8, RZ, P1, !PT ;  /* 0x00000008c5898c10 */ /* 0x000fe40008ffe4ff */
[----:B------:R-:W-:Y:S02]  /*dd30*/  @!P0 IADD3 R2, P2, R132, UR9, RZ ;  /* 0x0000000984028c10 */ /* 0x000fe4000ff5e0ff */
[C---:B------:R-:W-:Y:S01]  /*dd40*/  HMMA.16816.F32.BF16 R64, R176.reuse, R174, R64 ;  /* 0x000000aeb040723c */ /* 0x040fe20000041840 */
[----:B------:R3:W-:Y:S03]  /*dd50*/  @!P0 LDGSTS.E.BYPASS.LTC128B.128 [R231+0x1100], [R136.64], !P6 ;  /* 0x0110000088e78fae */ /* 0x0007e6000f101d4c */
[----:B------:R-:W-:Y:S02]  /*dd60*/  @!P0 IADD3.X R133, R137, UR8, RZ, P3, !PT ;  /* 0x0000000889858c10 */ /* 0x000fe40009ffe4ff */
[----:B------:R-:W-:Y:S02]  /*dd70*/  @!P0 IADD3 R192, P1, R2, UR9, RZ ;  /* 0x0000000902c08c10 */ /* 0x000fe4000ff3e0ff */
[-C--:B--2---:R-:W-:Y:S01]  /*dd80*/  HMMA.16816.F32.BF16 R68, R176, R180.reuse, R68 ;  /* 0x000000b4b044723c */ /* 0x084fe20000041844 */
[----:B------:R2:W-:Y:S03]  /*dd90*/  @!P0 LDGSTS.E.BYPASS.LTC128B.128 [R231+0x1900], [R132.64], !P6 ;  /* 0x0190000084e78fae */ /* 0x0005e6000f101d4c */
[----:B------:R-:W-:Y:S04]  /*dda0*/  @!P0 IADD3.X R3, R133, UR8, RZ, P2, !PT ;  /* 0x0000000885038c10 */ /* 0x000fe800097fe4ff */
[C---:B------:R-:W-:Y:S01]  /*ddb0*/  HMMA.16816.F32.BF16 R72, R184.reuse, R180, R72 ;  /* 0x000000b4b848723c */ /* 0x040fe20000041848 */
[----:B------:R4:W-:Y:S03]  /*ddc0*/  @!P0 LDGSTS.E.BYPASS.LTC128B.128 [R231+0x2100], [R2.64], !P6 ;  /* 0x0210000002e78fae */ /* 0x0009e6000f101d4c */
[----:B------:R-:W-:Y:S04]  /*ddd0*/  @!P0 IADD3.X R193, R3, UR8, RZ, P1, !PT ;  /* 0x0000000803c18c10 */ /* 0x000fe80008ffe4ff */
[-C--:B------:R-:W-:Y:S01]  /*dde0*/  HMMA.16816.F32.BF16 R76, R184, R182.reuse, R76 ;  /* 0x000000b6b84c723c */ /* 0x080fe2000004184c */
[----:B------:R2:W-:Y:S02]  /*ddf0*/  @!P0 LDGSTS.E.BYPASS.LTC128B.128 [R231+0x2900], [R192.64], !P6 ;  /* 0x02900000c0e78fae */ /* 0x0005e4000f101d4c */
[C---:B------:R-:W-:Y:S02]  /*de00*/  ISETP.GT.AND P0, PT, R230.reuse, R229, PT ;  /* 0x000000e5e600720c */ /* 0x040fe40003f04270 */
[----:B------:R-:W-:Y:S03]  /*de10*/  IADD3 R229, R230, -0x1, RZ ;  /* 0xffffffffe6e57810 */ /* 0x000fe60007ffe0ff */
[C---:B------:R-:W-:Y:S01]  /*de20*/  HMMA.16816.F32.BF16 R80, R176.reuse, R182, R80 ;  /* 0x000000b6b050723c */ /* 0x040fe20000041850 */
[----:B-1----:R-:W-:Y:S07]  /*de30*/  LDSM.16.M88.4 R196, [R218+0x3100] ;  /* 0x00310000dac4783b */ /* 0x002fee0000000200 */
[-C--:B-----5:R-:W-:Y:S01]  /*de40*/  HMMA.16816.F32.BF16 R84, R176, R188.reuse, R84 ;  /* 0x000000bcb054723c */ /* 0x0a0fe20000041854 */
[----:B------:R-:W-:Y:S07]  /*de50*/  LDSM.16.M88.4 R200, [R220+0x8100] ;  /* 0x00810000dcc8783b */ /* 0x000fee0000000200 */
[C---:B------:R-:W-:Y:S01]  /*de60*/  HMMA.16816.F32.BF16 R88, R184.reuse, R188, R88 ;  /* 0x000000bcb858723c */ /* 0x040fe20000041858 */
[----:B------:R-:W0:Y:S07]  /*de70*/  LDGDEPBAR ;  /* 0x00000000000079af */ /* 0x000e2e0000000000 */
[-C--:B------:R-:W-:Y:S01]  /*de80*/  HMMA.16816.F32.BF16 R92, R184, R190.reuse, R92 ;  /* 0x000000beb85c723c */ /* 0x080fe2000004185c */
[----:B--2---:R-:W1:Y:S07]  /*de90*/  LDSM.16.M88.4 R192, [R220+0x6100] ;  /* 0x00610000dcc0783b */ /* 0x004e6e0000000200 */
[----:B------:R-:W-:Y:S01]  /*dea0*/  HMMA.16816.F32.BF16 R96, R176, R190, R96 ;  /* 0x000000beb060723c */ /* 0x000fe20000041860 */
[----:B------:R-:W2:Y:S08]  /*deb0*/  LDSM.16.M88.4 R204, [R218+0x3900] ;  /* 0x00390000dacc783b */ /* 0x000eb00000000200 */
[----:B------:R-:W5:Y:S08]  /*dec0*/  LDSM.16.M88.4 R208, [R218+0x4100] ;  /* 0x00410000dad0783b */ /* 0x000f700000000200 */
[----:B------:R-:W2:Y:S08]  /*ded0*/  LDSM.16.M88.4 R172, [R218+0x4900] ;  /* 0x00490000daac783b */ /* 0x000eb00000000200 */
[----:B------:R-:W2:Y:S01]  /*dee0*/  LDSM.16.M88.4 R176, [R218+0x5100] ;  /* 0x00510000dab0783b */ /* 0x000ea20000000200 */
[-C--:B-1----:R-:W-:Y:S07]  /*def0*/  HMMA.16816.F32.BF16 R4, R192, R196.reuse, R4 ;  /* 0x000000c4c004723c */ /* 0x082fee0000041804 */
[----:B------:R-:W1:Y:S01]  /*df00*/  LDSM.16.M88.4 R180, [R218+0x5900] ;  /* 0x00590000dab4783b */ /* 0x000e620000000200 */
[C---:B------:R-:W-:Y:S07]  /*df10*/  HMMA.16816.F32.BF16 R8, R200.reuse, R196, R8 ;  /* 0x000000c4c808723c */ /* 0x040fee0000041808 */
[----:B------:R-:W-:Y:S01]  /*df20*/  LDSM.16.M88.4 R184, [R221+0x6100] ;  /* 0x00610000ddb8783b */ /* 0x000fe20000000200 */
[-C--:B------:R-:W-:Y:S07]  /*df30*/  HMMA.16816.F32.BF16 R12, R200, R198.reuse, R12 ;  /* 0x000000c6c80c723c */ /* 0x080fee000004180c */
[----:B------:R-:W1:Y:S01]  /*df40*/  LDSM.16.M88.4 R188, [R217] ;  /* 0x00000000d9bc783b */ /* 0x000e620000000200 */
[C---:B------:R-:W-:Y:S07]  /*df50*/  HMMA.16816.F32.BF16 R16, R192.reuse, R198, R16 ;  /* 0x000000c6c010723c */ /* 0x040fee0000041810 */
[----:B------:R-:W-:Y:S01]  /*df60*/  LDSM.16.M88.4 R196, [R217+0x800] ;  /* 0x00080000d9c4783b */ /* 0x000fe20000000200 */
[-C--:B--2---:R-:W-:Y:S08]  /*df70*/  HMMA.16816.F32.BF16 R20, R192, R204.reuse, R20 ;  /* 0x000000ccc014723c */ /* 0x084ff00000041814 */
[C---:B------:R-:W-:Y:S08]  /*df80*/  HMMA.16816.F32.BF16 R24, R200.reuse, R204, R24 ;  /* 0x000000ccc818723c */ /* 0x040ff00000041818 */
[-C--:B------:R-:W-:Y:S08]  /*df90*/  HMMA.16816.F32.BF16 R28, R200, R206.reuse, R28 ;  /* 0x000000cec81c723c */ /* 0x080ff0000004181c */
[C---:B------:R-:W-:Y:S01]  /*dfa0*/  HMMA.16816.F32.BF16 R32, R192.reuse, R206, R32 ;  /* 0x000000cec020723c */ /* 0x040fe20000041820 */
[----:B------:R-:W-:Y:S07]  /*dfb0*/  LDSM.16.M88.4 R204, [R217+0x1000] ;  /* 0x00100000d9cc783b */ /* 0x000fee0000000200 */
[-C--:B-----5:R-:W-:Y:S08]  /*dfc0*/  HMMA.16816.F32.BF16 R36, R192, R208.reuse, R36 ;  /* 0x000000d0c024723c */ /* 0x0a0ff00000041824 */
        /* <DEDUP_REMOVED lines=13> */
[----:B------:R-:W5:Y:S07]  /*e0a0*/  LDSM.16.M88.4 R176, [R217+0x2000] ;  /* 0x00200000d9b0783b */ /* 0x000f6e0000000200 */
[-C--:B-1----:R-:W-:Y:S08]  /*e0b0*/  HMMA.16816.F32.BF16 R84, R192, R180.reuse, R84 ;  /* 0x000000b4c054723c */ /* 0x082ff00000041854 */
[C---:B------:R-:W-:Y:S08]  /*e0c0*/  HMMA.16816.F32.BF16 R88, R200.reuse, R180, R88 ;  /* 0x000000b4c858723c */ /* 0x040ff00000041858 */
[-C--:B------:R-:W-:Y:S08]  /*e0d0*/  HMMA.16816.F32.BF16 R92, R200, R182.reuse, R92 ;  /* 0x000000b6c85c723c */ /* 0x080ff0000004185c */
[----:B------:R-:W-:Y:S01]  /*e0e0*/  HMMA.16816.F32.BF16 R96, R192, R182, R96 ;  /* 0x000000b6c060723c */ /* 0x000fe20000041860 */
[----:B------:R-:W1:Y:S01]  /*e0f0*/  LDSM.16.M88.4 R180, [R217+0x2800] ;  /* 0x00280000d9b4783b */ /* 0x000e620000000200 */
[----:B------:R-:W-:Y:S06]  /*e100*/  DEPBAR.LE SB0, 0x0 ;  /* 0x000080000000791a */ /* 0x000fec0000000000 */
[-C--:B------:R-:W-:Y:S01]  /*e110*/  HMMA.16816.F32.BF16 R4, R184, R188.reuse, R4 ;  /* 0x000000bcb804723c */ /* 0x080fe20000041804 */
[----:B------:R-:W-:Y:S07]  /*e120*/  BAR.SYNC.DEFER_BLOCKING 0x0 ;  /* 0x0000000000007b1d */ /* 0x000fee0000010000 */
[C---:B--2---:R-:W-:Y:S08]  /*e130*/  HMMA.16816.F32.BF16 R8, R172.reuse, R188, R8 ;  /* 0x000000bcac08723c */ /* 0x044ff00000041808 */
[-C--:B------:R-:W-:Y:S08]  /*e140*/  HMMA.16816.F32.BF16 R12, R172, R190.reuse, R12 ;  /* 0x000000beac0c723c */ /* 0x080ff0000004180c */
[C---:B------:R-:W-:Y:S04]  /*e150*/  HMMA.16816.F32.BF16 R16, R184.reuse, R190, R16 ;  /* 0x000000beb810723c */ /* 0x040fe80000041810 */
[----:B----4-:R-:W-:Y:S02]  /*e160*/  FMNMX.FTZ R2, R4, R0, !PT ;  /* 0x0000000004027209 */ /* 0x010fe40007810000 */
[----:B------:R-:W-:Y:S02]  /*e170*/  FMNMX.FTZ R3, R6, R135, !PT ;  /* 0x0000008706037209 */ /* 0x000fe40007810000 */
[-C--:B------:R-:W-:Y:S04]  /*e180*/  HMMA.16816.F32.BF16 R20, R184, R196.reuse, R20 ;  /* 0x000000c4b814723c */ /* 0x080fe80000041814 */
        /* <DEDUP_REMOVED lines=78> */
[----:B---3--:R-:W1:Y:S01]  /*e670*/  SHFL.BFLY PT, R137, R134, 0x2, 0x1f ;  /* 0x0c401f0086897f89 */ /* 0x008e6200000e0000 */
        /* <DEDUP_REMOVED lines=29> */
[C---:B------:R-:W-:Y:S01]  /*e850*/  FADD.FTZ R0, -R134.reuse, R0 ;  /* 0x0000000086007221 */ /* 0x040fe20000010100 */
[----:B------:R-:W-:Y:S01]  /*e860*/  FMNMX.FTZ R132, R47, R132, !PT ;  /* 0x000000842f847209 */ /* 0x000fe20007810000 */
[----:B------:R-:W-:Y:S01]  /*e870*/  FMUL.FTZ R180, R134, c[0x0][0x2d0] ;  /* 0x0000b40086b47a20 */ /* 0x000fe20000410000 */
[----:B--2---:R-:W-:Y:S03]  /*e880*/  FMNMX.FTZ R3, R3, R133, !PT ;  /* 0x0000008503037209 */ /* 0x004fe60007810000 */
[--C-:B------:R-:W-:Y:S01]  /*e890*/  FFMA.FTZ R49, R49, c[0x0][0x2d0], -R180.reuse ;  /* 0x0000b40031317a23 */ /* 0x100fe200000108b4 */
[----:B------:R-:W-:Y:S01]  /*e8a0*/  FMNMX.FTZ R132, R58, R132, !PT ;  /* 0x000000843a847209 */ /* 0x000fe20007810000 */
[--C-:B------:R-:W-:Y:S02]  /*e8b0*/  FFMA.FTZ R52, R52, c[0x0][0x2d0], -R180.reuse ;  /* 0x0000b40034347a23 */ /* 0x100fe400000108b4 */
[----:B------:R-:W-:Y:S01]  /*e8c0*/  MUFU.EX2 R190, R49 ;  /* 0x0000003100be7308 */ /* 0x000fe20000000800 */
[----:B------:R-:W-:Y:S01]  /*e8d0*/  FMNMX.FTZ R132, R59, R132, !PT ;  /* 0x000000843b847209 */ /* 0x000fe20007810000 */
[----:B------:R-:W1:Y:S01]  /*e8e0*/  SHFL.BFLY PT, R172, R3, 0x1, 0x1f ;  /* 0x0c201f0003ac7f89 */ /* 0x000e6200000e0000 */
[----:B---3--:R-:W-:Y:S01]  /*e8f0*/  FMNMX.FTZ R133, R2, R136, !PT ;  /* 0x0000008802857209 */ /* 0x008fe20007810000 */
[----:B------:R-:W-:Y:S01]  /*e900*/  FMUL.FTZ R2, R0, c[0x0][0x2d0] ;  /* 0x0000b40000027a20 */ /* 0x000fe20000410000 */
[----:B------:R-:W-:Y:S01]  /*e910*/  FMNMX.FTZ R132, R62, R132, !PT ;  /* 0x000000843e847209 */ /* 0x000fe20007810000 */
[--C-:B------:R-:W-:Y:S02]  /*e920*/  FFMA.FTZ R53, R53, c[0x0][0x2d0], -R180.reuse ;  /* 0x0000b40035357a23 */ /* 0x100fe400000108b4 */
[----:B------:R-:W-:Y:S01]  /*e930*/  FMUL.FTZ R181, R133, c[0x0][0x2d0] ;  /* 0x0000b40085b57a20 */ /* 0x000fe20000410000 */
[----:B------:R-:W-:Y:S01]  /*e940*/  FMNMX.FTZ R132, R63, R132, !PT ;  /* 0x000000843f847209 */ /* 0x000fe20007810000 */
[----:B------:R2:W3:Y:S01]  /*e950*/  MUFU.EX2 R137, R2 ;  /* 0x0000000200897308 */ /* 0x0004e20000000800 */
[--C-:B------:R-:W-:Y:S02]  /*e960*/  FFMA.FTZ R4, R4, c[0x0][0x2d0], -R180.reuse ;  /* 0x0000b40004047a23 */ /* 0x100fe400000108b4 */
[----:B------:R-:W-:Y:S01]  /*e970*/  FMNMX.FTZ R132, R74, R132, !PT ;  /* 0x000000844a847209 */ /* 0x000fe20007810000 */
[--C-:B------:R-:W-:Y:S02]  /*e980*/  FFMA.FTZ R6, R6, c[0x0][0x2d0], -R181.reuse ;  /* 0x0000b40006067a23 */ /* 0x100fe400000108b5 */
[--C-:B------:R-:W-:Y:S01]  /*e990*/  FFMA.FTZ R50, R50, c[0x0][0x2d0], -R181.reuse ;  /* 0x0000b40032327a23 */ /* 0x100fe200000108b5 */
[----:B------:R-:W-:Y:S01]  /*e9a0*/  FMNMX.FTZ R132, R75, R132, !PT ;  /* 0x000000844b847209 */ /* 0x000fe20007810000 */
[--C-:B------:R-:W-:Y:S02]  /*e9b0*/  FFMA.FTZ R51, R51, c[0x0][0x2d0], -R181.reuse ;  /* 0x0000b40033337a23 */ /* 0x100fe400000108b5 */
[----:B------:R-:W-:Y:S01]  /*e9c0*/  MUFU.EX2 R209, R4 ;  /* 0x0000000400d17308 */ /* 0x000fe20000000800 */
[----:B------:R-:W-:Y:S01]  /*e9d0*/  FMNMX.FTZ R132, R78, R132, !PT ;  /* 0x000000844e847209 */ /* 0x000fe20007810000 */
[--C-:B------:R-:W-:Y:S02]  /*e9e0*/  FFMA.FTZ R54, R54, c[0x0][0x2d0], -R181.reuse ;  /* 0x0000b40036367a23 */ /* 0x100fe400000108b5 */
[--C-:B------:R-:W-:Y:S01]  /*e9f0*/  FFMA.FTZ R55, R55, c[0x0][0x2d0], -R181.reuse ;  /* 0x0000b40037377a23 */ /* 0x100fe200000108b5 */
[----:B------:R-:W-:Y:S01]  /*ea00*/  FMNMX.FTZ R132, R79, R132, !PT ;  /* 0x000000844f847209 */ /* 0x000fe20007810000 */
[----:B------:R-:W-:Y:S02]  /*ea10*/  FFMA.FTZ R7, R7, c[0x0][0x2d0], -R181 ;  /* 0x0000b40007077a23 */ /* 0x000fe400000108b5 */
[--C-:B------:R-:W-:Y:S01]  /*ea20*/  FFMA.FTZ R16, R16, c[0x0][0x2d0], -R180.reuse ;  /* 0x0000b40010107a23 */ /* 0x100fe200000108b4 */
[----:B------:R-:W-:Y:S01]  /*ea30*/  FMNMX.FTZ R132, R90, R132, !PT ;  /* 0x000000845a847209 */ /* 0x000fe20007810000 */
[----:B------:R4:W-:Y:S01]  /*ea40*/  MUFU.EX2 R208, R6 ;  /* 0x0000000600d07308 */ /* 0x0009e20000000800 */
[--C-:B------:R-:W-:Y:S02]  /*ea50*/  FFMA.FTZ R5, R5, c[0x0][0x2d0], -R180.reuse ;  /* 0x0000b40005057a23 */ /* 0x100fe400000108b4 */
[----:B------:R-:W-:Y:S01]  /*ea60*/  FMNMX.FTZ R0, R91, R132, !PT ;  /* 0x000000845b007209 */ /* 0x000fe20007810000 */
[----:B--2---:R-:W-:Y:S01]  /*ea70*/  FADD.FTZ R2, -R133, R135 ;  /* 0x0000008785027221 */ /* 0x004fe20000010100 */
[----:B-1----:R-:W-:Y:S01]  /*ea80*/  FMNMX.FTZ R132, R3, R172, !PT ;  /* 0x000000ac03847209 */ /* 0x002fe20007810000 */
[--C-:B------:R-:W-:Y:S01]  /*ea90*/  FFMA.FTZ R17, R17, c[0x0][0x2d0], -R180.reuse ;  /* 0x0000b40011117a23 */ /* 0x100fe200000108b4 */
[----:B------:R-:W-:Y:S01]  /*eaa0*/  FMNMX.FTZ R0, R94, R0, !PT ;  /* 0x000000005e007209 */ /* 0x000fe20007810000 */
[----:B------:R-:W-:Y:S02]  /*eab0*/  FMUL.FTZ R2, R2, c[0x0][0x2d0] ;  /* 0x0000b40002027a20 */ /* 0x000fe40000410000 */
[----:B------:R1:W-:Y:S01]  /*eac0*/  MUFU.EX2 R235, R5 ;  /* 0x0000000500eb7308 */ /* 0x0003e20000000800 */
[--C-:B------:R-:W-:Y:S01]  /*ead0*/  FFMA.FTZ R18, R18, c[0x0][0x2d0], -R181.reuse ;  /* 0x0000b40012127a23 */ /* 0x100fe200000108b5 */
[----:B------:R-:W-:Y:S01]  /*eae0*/  FMNMX.FTZ R0, R95, R0, !PT ;  /* 0x000000005f007209 */ /* 0x000fe20007810000 */
[----:B------:R-:W-:Y:S02]  /*eaf0*/  FFMA.FTZ R19, R19, c[0x0][0x2d0], -R181 ;  /* 0x0000b40013137a23 */ /* 0x000fe400000108b5 */
[C---:B---3--:R-:W-:Y:S02]  /*eb00*/  FMUL.FTZ R112, R137.reuse, R112 ;  /* 0x0000007089707220 */ /* 0x048fe40000410000 */
[C---:B------:R-:W-:Y:S01]  /*eb10*/  FMUL.FTZ R113, R137.reuse, R113 ;  /* 0x0000007189717220 */ /* 0x040fe20000410000 */
[----:B------:R-:W2:Y:S01]  /*eb20*/  SHFL.BFLY PT, R3, R0, 0x2, 0x1f ;  /* 0x0c401f0000037f89 */ /* 0x000ea200000e0000 */
[C---:B------:R-:W-:Y:S01]  /*eb30*/  FMUL.FTZ R116, R137.reuse, R116 ;  /* 0x0000007489747220 */ /* 0x040fe20000410000 */
[----:B------:R3:W5:Y:S01]  /*eb40*/  MUFU.EX2 R136, R2 ;  /* 0x0000000200887308 */ /* 0x0007620000000800 */
[C---:B------:R-:W-:Y:S02]  /*eb50*/  FMUL.FTZ R117, R137.reuse, R117 ;  /* 0x0000007589757220 */ /* 0x040fe40000410000 */
[--C-:B------:R-:W-:Y:S01]  /*eb60*/  FFMA.FTZ R48, R48, c[0x0][0x2d0], -R180.reuse ;  /* 0x0000b40030307a23 */ /* 0x100fe200000108b4 */
[----:B----4-:R-:W-:Y:S01]  /*eb70*/  @P0 SHF.R.S32.HI R6, RZ, 0x1f, R229 ;  /* 0x0000001fff060819 */ /* 0x010fe200000114e5 */
[C---:B------:R-:W-:Y:S02]  /*eb80*/  FMUL.FTZ R128, R137.reuse, R128 ;  /* 0x0000008089807220 */ /* 0x040fe40000410000 */
[----:B------:R-:W-:Y:S02]  /*eb90*/  FMUL.FTZ R129, R137, R129 ;  /* 0x0000008189817220 */ /* 0x000fe40000410000 */
[--C-:B------:R-:W-:Y:S01]  /*eba0*/  FFMA.FTZ R64, R64, c[0x0][0x2d0], -R180.reuse ;  /* 0x0000b40040407a23 */ /* 0x100fe200000108b4 */
[----:B------:R4:W-:Y:S01]  /*ebb0*/  MUFU.EX2 R211, R7 ;  /* 0x0000000700d37308 */ /* 0x0009e20000000800 */
[----:B------:R-:W-:Y:S02]  /*ebc0*/  @P0 IMAD R6, R6, c[0x0][0x1e0], RZ ;  /* 0x0000780006060a24 */ /* 0x000fe400078e02ff */
[----:B------:R-:W-:Y:S02]  /*ebd0*/  FFMA.FTZ R65, R65, c[0x0][0x2d0], -R180 ;  /* 0x0000b40041417a23 */ /* 0x000fe400000108b4 */
[C---:B-1----:R-:W-:Y:S04]  /*ebe0*/  @P0 IMAD.WIDE.U32 R4, R229.reuse, c[0x0][0x1e0], RZ ;  /* 0x00007800e5040a25 */ /* 0x042fe800078e00ff */
[----:B------:R-:W-:Y:S01]  /*ebf0*/  @P0 IMAD R6, R229, c[0x0][0x1e4], R6 ;  /* 0x00007900e5060a24 */ /* 0x000fe200078e0206 */
[----:B------:R1:W-:Y:S01]  /*ec00*/  MUFU.EX2 R234, R16 ;  /* 0x0000001000ea7308 */ /* 0x0003e20000000800 */
[----:B------:R-:W-:Y:S01]  /*ec10*/  FFMA.FTZ R21, R21, c[0x0][0x2d0], -R180 ;  /* 0x0000b40015157a23 */ /* 0x000fe200000108b4 */
[----:B--2---:R-:W-:Y:S01]  /*ec20*/  FMNMX.FTZ R0, R0, R3, !PT ;  /* 0x0000000300007209 */ /* 0x004fe20007810000 */
[----:B------:R-:W-:Y:S01]  /*ec30*/  FFMA.FTZ R23, R23, c[0x0][0x2d0], -R181 ;  /* 0x0000b40017177a23 */ /* 0x000fe200000108b5 */
[----:B------:R-:W-:Y:S01]  /*ec40*/  @P0 IADD3 R5, R5, R6, RZ ;  /* 0x0000000605050210 */ /* 0x000fe20007ffe0ff */
[----:B---3--:R-:W-:Y:S01]  /*ec50*/  FADD.FTZ R2, -R132, R138 ;  /* 0x0000008a84027221 */ /* 0x008fe20000010100 */
[----:B------:R-:W-:Y:S01]  /*ec60*/  @P0 MOV R6, R240 ;  /* 0x000000f000060202 */ /* 0x000fe20000000f00 */
[----:B-----5:R-:W-:Y:S02]  /*ec70*/  FMUL.FTZ R114, R136, R114 ;  /* 0x0000007288727220 */ /* 0x020fe40000410000 */
[----:B------:R-:W-:Y:S01]  /*ec80*/  FMUL.FTZ R2, R2, c[0x0][0x2d0] ;  /* 0x0000b40002027a20 */ /* 0x000fe20000410000 */
[----:B------:R2:W-:Y:S01]  /*ec90*/  MUFU.EX2 R236, R17 ;  /* 0x0000001100ec7308 */ /* 0x0005e20000000800 */
[C---:B------:R-:W-:Y:S02]  /*eca0*/  FMUL.FTZ R115, R136.reuse, R115 ;  /* 0x0000007388737220 */ /* 0x040fe40000410000 */
[C---:B------:R-:W-:Y:S01]  /*ecb0*/  FMUL.FTZ R118, R136.reuse, R118 ;  /* 0x0000007688767220 */ /* 0x040fe20000410000 */
[----:B----4-:R-:W-:Y:S01]  /*ecc0*/  @P0 MOV R7, R243 ;  /* 0x000000f300070202 */ /* 0x010fe20000000f00 */
[C---:B------:R-:W-:Y:S01]  /*ecd0*/  FMUL.FTZ R119, R136.reuse, R119 ;  /* 0x0000007788777220 */ /* 0x040fe20000410000 */
[----:B------:R-:W3:Y:S01]  /*ece0*/  LDL.LU R243, [R1+0x10] ;  /* 0x0000100001f37983 */ /* 0x000ee20000300800 */
[----:B------:R-:W-:Y:S02]  /*ecf0*/  FMUL.FTZ R130, R136, R130 ;  /* 0x0000008288827220 */ /* 0x000fe40000410000 */
[----:B------:R-:W-:Y:S01]  /*ed00*/  @P0 IMAD.WIDE.U32 R6, R4, 0x60, R6 ;  /* 0x0000006004060825 */ /* 0x000fe200078e0006 */
[----:B------:R4:W5:Y:S01]  /*ed10*/  MUFU.EX2 R135, R2 ;  /* 0x0000000200877308 */ /* 0x0009620000000800 */
[----:B------:R-:W3:Y:S02]  /*ed20*/  LDL.LU R242, [R1+0x14] ;  /* 0x0000140001f27983 */ /* 0x000ee40000300800 */
[----:B------:R-:W-:Y:S01]  /*ed30*/  @P0 IMAD R5, R5, 0x60, RZ ;  /* 0x0000006005050824 */ /* 0x000fe200078e02ff */
[----:B------:R-:W-:Y:S01]  /*ed40*/  @P0 LEA R4, P1, R6, c[0x0][0x1c8], 0x1 ;  /* 0x0000720006040a11 */ /* 0x000fe200078208ff */
[----:B------:R-:W3:Y:S01]  /*ed50*/  LDL.LU R241, [R1+0x18] ;  /* 0x0000180001f17983 */ /* 0x000ee20000300800 */
[----:B-1----:R-:W-:Y:S02]  /*ed60*/  FMUL.FTZ R16, R137, R152 ;  /* 0x0000009889107220 */ /* 0x002fe40000410000 */
[----:B------:R-:W-:Y:S01]  /*ed70*/  @P0 IADD3 R5, R7, R5, RZ ;  /* 0x0000000507050210 */ /* 0x000fe20007ffe0ff */
[----:B------:R-:W3:Y:S01]  /*ed80*/  LDL.LU R240, [R1+0x1c] ;  /* 0x00001c0001f07983 */ /* 0x000ee20000300800 */
[----:B------:R1:W-:Y:S01]  /*ed90*/  MUFU.EX2 R233, R18 ;  /* 0x0000001200e97308 */ /* 0x0003e20000000800 */
[----:B------:R-:W-:Y:S01]  /*eda0*/  FMUL.FTZ R131, R136, R131 ;  /* 0x0000008388837220 */ /* 0x000fe20000410000 */
[----:B------:R-:W-:Y:S01]  /*edb0*/  @P0 LEA.HI.X R5, R6, c[0x0][0x1cc], R5, 0x1, P1 ;  /* 0x0000730006050a11 */ /* 0x000fe200008f0c05 */
[--C-:B------:R-:W-:Y:S02]  /*edc0*/  FFMA.FTZ R32, R32, c[0x0][0x2d0], -R180.reuse ;  /* 0x0000b40020207a23 */ /* 0x100fe400000108b4 */
[----:B--2---:R-:W-:Y:S02]  /*edd0*/  FMUL.FTZ R17, R137, R153 ;  /* 0x0000009989117220 */ /* 0x004fe40000410000 */
[----:B------:R2:W-:Y:S01]  /*ede0*/  @P0 LDGSTS.E.BYPASS.LTC128B.128 [R231+0x3100], [R4.64], !P6 ;  /* 0x0310000004e70fae */ /* 0x0005e2000f101d4c */
[----:B------:R-:W-:Y:S02]  /*edf0*/  FFMA.FTZ R33, R33, c[0x0][0x2d0], -R180 ;  /* 0x0000b40021217a23 */ /* 0x000fe400000108b4 */
[----:B------:R2:W-:Y:S01]  /*ee00*/  MUFU.EX2 R232, R19 ;  /* 0x0000001300e87308 */ /* 0x0005e20000000800 */
[--C-:B------:R-:W-:Y:S02]  /*ee10*/  FFMA.FTZ R34, R34, c[0x0][0x2d0], -R181.reuse ;  /* 0x0000b40022227a23 */ /* 0x100fe400000108b5 */
[----:B------:R-:W-:Y:S02]  /*ee20*/  FFMA.FTZ R35, R35, c[0x0][0x2d0], -R181 ;  /* 0x0000b40023237a23 */ /* 0x000fe400000108b5 */
[----:B----4-:R-:W4:Y:S01]  /*ee30*/  SHFL.BFLY PT, R2, R0, 0x1, 0x1f ;  /* 0x0c201f0000027f89 */ /* 0x010f2200000e0000 */
[C---:B-----5:R-:W-:Y:S02]  /*ee40*/  FMUL.FTZ R100, R135.reuse, R100 ;  /* 0x0000006487647220 */ /* 0x060fe40000410000 */
[C---:B------:R-:W-:Y:S02]  /*ee50*/  FMUL.FTZ R101, R135.reuse, R101 ;  /* 0x0000006587657220 */ /* 0x040fe40000410000 */
[----:B------:R-:W-:Y:S01]  /*ee60*/  MUFU.EX2 R201, R21 ;  /* 0x0000001500c97308 */ /* 0x000fe20000000800 */
[C---:B------:R-:W-:Y:S02]  /*ee70*/  FMUL.FTZ R108, R135.reuse, R108 ;  /* 0x0000006c876c7220 */ /* 0x040fe40000410000 */
[C---:B------:R-:W-:Y:S02]  /*ee80*/  FMUL.FTZ R109, R135.reuse, R109 ;  /* 0x0000006d876d7220 */ /* 0x040fe40000410000 */
[C---:B-1----:R-:W-:Y:S02]  /*ee90*/  FMUL.FTZ R18, R136.reuse, R154 ;  /* 0x0000009a88127220 */ /* 0x042fe40000410000 */
[C---:B------:R-:W-:Y:S02]  /*eea0*/  FMUL.FTZ R120, R135.reuse, R120 ;  /* 0x0000007887787220 */ /* 0x040fe40000410000 */
[C---:B------:R-:W-:Y:S01]  /*eeb0*/  FMUL.FTZ R121, R135.reuse, R121 ;  /* 0x0000007987797220 */ /* 0x040fe20000410000 */
[----:B------:R-:W-:Y:S01]  /*eec0*/  MUFU.EX2 R200, R23 ;  /* 0x0000001700c87308 */ /* 0x000fe20000000800 */
[C---:B------:R-:W-:Y:S02]  /*eed0*/  FMUL.FTZ R124, R135.reuse, R124 ;  /* 0x0000007c877c7220 */ /* 0x040fe40000410000 */
[----:B------:R-:W-:Y:S02]  /*eee0*/  FMUL.FTZ R125, R135, R125 ;  /* 0x0000007d877d7220 */ /* 0x000fe40000410000 */
[----:B--2---:R-:W-:Y:S02]  /*eef0*/  FMUL.FTZ R19, R136, R155 ;  /* 0x0000009b88137220 */ /* 0x004fe40000410000 */
[C---:B------:R-:W-:Y:S01]  /*ef00*/  FMUL.FTZ R104, R137.reuse, R104 ;  /* 0x0000006889687220 */ /* 0x040fe20000410000 */
[----:B----4-:R-:W-:Y:S02]  /*ef10*/  FMNMX.FTZ R3, R0, R2, !PT ;  /* 0x0000000200037209 */ /* 0x010fe40007810000 */
[----:B------:R1:W-:Y:S01]  /*ef20*/  MUFU.EX2 R202, R32 ;  /* 0x0000002000ca7308 */ /* 0x0003e20000000800 */
[----:B------:R-:W-:Y:S02]  /*ef30*/  FMUL.FTZ R105, R137, R105 ;  /* 0x0000006989697220 */ /* 0x000fe40000410000 */
[----:B------:R-:W-:Y:S02]  /*ef40*/  FMUL.FTZ R106, R136, R106 ;  /* 0x0000006a886a7220 */ /* 0x000fe40000410000 */
[C---:B------:R-:W-:Y:S02]  /*ef50*/  FADD.FTZ R0, -R3.reuse, R139 ;  /* 0x0000008b03007221 */ /* 0x040fe40000010100 */
[----:B------:R-:W-:Y:S02]  /*ef60*/  FMUL.FTZ R139, R132, c[0x0][0x2d0] ;  /* 0x0000b400848b7a20 */ /* 0x000fe40000410000 */
[----:B------:R-:W-:Y:S01]  /*ef70*/  FMUL.FTZ R2, R3, c[0x0][0x2d0] ;  /* 0x0000b40003027a20 */ /* 0x000fe20000410000 */
[----:B------:R2:W-:Y:S01]  /*ef80*/  MUFU.EX2 R203, R33 ;  /* 0x0000002100cb7308 */ /* 0x0005e20000000800 */
[--C-:B------:R-:W-:Y:S02]  /*ef90*/  FFMA.FTZ R13, R13, c[0x0][0x2d0], -R139.reuse ;  /* 0x0000b4000d0d7a23 */ /* 0x100fe4000001088b */
[--C-:B------:R-:W-:Y:S02]  /*efa0*/  FFMA.FTZ R40, R40, c[0x0][0x2d0], -R139.reuse ;  /* 0x0000b40028287a23 */ /* 0x100fe4000001088b */
[--C-:B------:R-:W-:Y:S02]  /*efb0*/  FFMA.FTZ R41, R41, c[0x0][0x2d0], -R139.reuse ;  /* 0x0000b40029297a23 */ /* 0x100fe4000001088b */
[--C-:B------:R-:W-:Y:S02]  /*efc0*/  FFMA.FTZ R42, R42, c[0x0][0x2d0], -R2.reuse ;  /* 0x0000b4002a2a7a23 */ /* 0x100fe40000010802 */
[--C-:B------:R-:W-:Y:S01]  /*efd0*/  FFMA.FTZ R43, R43, c[0x0][0x2d0], -R2.reuse ;  /* 0x0000b4002b2b7a23 */ /* 0x100fe20000010802 */
        /* <DEDUP_REMOVED lines=8> */
[----:B-1----:R-:W-:Y:S02]  /*f060*/  FMUL.FTZ R32, R135, R160 ;  /* 0x000000a087207220 */ /* 0x002fe40000410000 */
[--C-:B------:R-:W-:Y:S02]  /*f070*/  FFMA.FTZ R9, R9, c[0x0][0x2d0], -R139.reuse ;  /* 0x0000b40009097a23 */ /* 0x100fe4000001088b */
[----:B--2---:R-:W-:Y:S02]  /*f080*/  FMUL.FTZ R33, R135, R161 ;  /* 0x000000a187217220 */ /* 0x004fe40000410000 */
[--C-:B------:R-:W-:Y:S01]  /*f090*/  FFMA.FTZ R44, R44, c[0x0][0x2d0], -R139.reuse ;  /* 0x0000b4002c2c7a23 */ /* 0x100fe2000001088b */
[----:B------:R1:W-:Y:S01]  /*f0a0*/  MUFU.EX2 R207, R12 ;  /* 0x0000000c00cf7308 */ /* 0x0003e20000000800 */
[--C-:B------:R-:W-:Y:S02]  /*f0b0*/  FFMA.FTZ R45, R45, c[0x0][0x2d0], -R139.reuse ;  /* 0x0000b4002d2d7a23 */ /* 0x100fe4000001088b */
[--C-:B------:R-:W-:Y:S01]  /*f0c0*/  FFMA.FTZ R46, R46, c[0x0][0x2d0], -R2.reuse ;  /* 0x0000b4002e2e7a23 */ /* 0x100fe20000010802 */
[----:B----4-:R-:W-:Y:S01]  /*f0d0*/  @P0 SHF.L.U32 R13, R238, 0x5, RZ ;  /* 0x00000005ee0d0819 */ /* 0x010fe200000006ff */
[--C-:B------:R-:W-:Y:S02]  /*f0e0*/  FFMA.FTZ R47, R47, c[0x0][0x2d0], -R2.reuse ;  /* 0x0000b4002f2f7a23 */ /* 0x100fe40000010802 */
[----:B------:R-:W-:Y:S02]  /*f0f0*/  FMUL.FTZ R0, R0, c[0x0][0x2d0] ;  /* 0x0000b40000007a20 */ /* 0x000fe40000410000 */
[--C-:B------:R-:W-:Y:S01]  /*f100*/  FFMA.FTZ R28, R28, c[0x0][0x2d0], -R139.reuse ;  /* 0x0000b4001c1c7a23 */ /* 0x100fe2000001088b */
[----:B------:R2:W-:Y:S01]  /*f110*/  MUFU.EX2 R185, R11 ;  /* 0x0000000b00b97308 */ /* 0x0005e20000000800 */
[--C-:B------:R-:W-:Y:S02]  /*f120*/  FFMA.FTZ R26, R26, c[0x0][0x2d0], -R2.reuse ;  /* 0x0000b4001a1a7a23 */ /* 0x100fe40000010802 */
[----:B------:R-:W-:Y:S01]  /*f130*/  FMUL.FTZ R21, R137, R157 ;  /* 0x0000009d89157220 */ /* 0x000fe20000410000 */
[----:B-----5:R-:W-:Y:S01]  /*f140*/  @P0 IADD3 R10, P2, R4, R13, RZ ;  /* 0x0000000d040a0210 */ /* 0x020fe20007f5e0ff */
[----:B------:R-:W-:Y:S02]  /*f150*/  FMUL.FTZ R23, R136, R159 ;  /* 0x0000009f88177220 */ /* 0x000fe40000410000 */
[--C-:B------:R-:W-:Y:S02]  /*f160*/  FFMA.FTZ R24, R24, c[0x0][0x2d0], -R139.reuse ;  /* 0x0000b40018187a23 */ /* 0x100fe4000001088b */
[--C-:B------:R-:W-:Y:S01]  /*f170*/  FFMA.FTZ R25, R25, c[0x0][0x2d0], -R139.reuse ;  /* 0x0000b40019197a23 */ /* 0x100fe2000001088b */
[----:B------:R-:W4:Y:S01]  /*f180*/  MUFU.EX2 R0, R0 ;  /* 0x0000000000007308 */ /* 0x000f220000000800 */
[----:B------:R-:W-:Y:S02]  /*f190*/  FFMA.FTZ R29, R29, c[0x0][0x2d0], -R139 ;  /* 0x0000b4001d1d7a23 */ /* 0x000fe4000001088b */
[--C-:B------:R-:W-:Y:S01]  /*f1a0*/  FFMA.FTZ R30, R30, c[0x0][0x2d0], -R2.reuse ;  /* 0x0000b4001e1e7a23 */ /* 0x100fe20000010802 */
[----:B-1----:R-:W-:Y:S01]  /*f1b0*/  @P0 SHF.L.U64.HI R12, R238, 0x5, R239 ;  /* 0x00000005ee0c0819 */ /* 0x002fe200000102ef */
[----:B------:R-:W-:Y:S02]  /*f1c0*/  FMUL.FTZ R107, R136, R107 ;  /* 0x0000006b886b7220 */ /* 0x000fe40000410000 */
[----:B------:R-:W-:Y:S02]  /*f1d0*/  FFMA.FTZ R138, R31, c[0x0][0x2d0], -R2 ;  /* 0x0000b4001f8a7a23 */ /* 0x000fe40000010802 */
[--C-:B------:R-:W-:Y:S01]  /*f1e0*/  FFMA.FTZ R36, R36, c[0x0][0x2d0], -R180.reuse ;  /* 0x0000b40024247a23 */ /* 0x100fe200000108b4 */
[----:B------:R1:W-:Y:S01]  /*f1f0*/  MUFU.EX2 R205, R8 ;  /* 0x0000000800cd7308 */ /* 0x0003e20000000800 */
[--C-:B------:R-:W-:Y:S02]  /*f200*/  FFMA.FTZ R37, R37, c[0x0][0x2d0], -R180.reuse ;  /* 0x0000b40025257a23 */ /* 0x100fe400000108b4 */
[--C-:B------:R-:W-:Y:S01]  /*f210*/  FFMA.FTZ R38, R38, c[0x0][0x2d0], -R181.reuse ;  /* 0x0000b40026267a23 */ /* 0x100fe200000108b5 */
[----:B--2---:R-:W-:Y:S01]  /*f220*/  @P0 IADD3.X R11, R5, R12, RZ, P2, !PT ;  /* 0x0000000c050b0210 */ /* 0x004fe200017fe4ff */
[--C-:B------:R-:W-:Y:S02]  /*f230*/  FFMA.FTZ R97, R97, c[0x0][0x2d0], -R180.reuse ;  /* 0x0000b40061617a23 */ /* 0x100fe400000108b4 */
[----:B------:R-:W-:Y:S02]  /*f240*/  FFMA.FTZ R99, R99, c[0x0][0x2d0], -R181 ;  /* 0x0000b40063637a23 */ /* 0x000fe400000108b5 */
[----:B------:R2:W-:Y:S01]  /*f250*/  @P0 LDGSTS.E.BYPASS.LTC128B.128 [R231+0x3900], [R10.64], !P6 ;  /* 0x039000000ae70fae */ /* 0x0005e2000f101d4c */
[----:B------:R5:W-:Y:S01]  /*f260*/  MUFU.EX2 R183, R14 ;  /* 0x0000000e00b77308 */ /* 0x000be20000000800 */
[----:B------:R-:W-:Y:S02]  /*f270*/  FFMA.FTZ R93, R93, c[0x0][0x2d0], -R139 ;  /* 0x0000b4005d5d7a23 */ /* 0x000fe4000001088b */
[----:B------:R-:W-:Y:S02]  /*f280*/  FFMA.FTZ R20, R20, c[0x0][0x2d0], -R180 ;  /* 0x0000b40014147a23 */ /* 0x000fe400000108b4 */
[C---:B----4-:R-:W-:Y:S02]  /*f290*/  FMUL.FTZ R102, R0.reuse, R102 ;  /* 0x0000006600667220 */ /* 0x050fe40000410000 */
[C---:B------:R-:W-:Y:S02]  /*f2a0*/  FMUL.FTZ R103, R0.reuse, R103 ;  /* 0x0000006700677220 */ /* 0x040fe40000410000 */
[----:B------:R-:W-:Y:S01]  /*f2b0*/  FMUL.FTZ R110, R0, R110 ;  /* 0x0000006e006e7220 */ /* 0x000fe20000410000 */
[----:B------:R4:W2:Y:S01]  /*f2c0*/  MUFU.EX2 R206, R9 ;  /* 0x0000000900ce7308 */ /* 0x0008a20000000800 */
[--C-:B------:R-:W-:Y:S02]  /*f2d0*/  FFMA.FTZ R22, R22, c[0x0][0x2d0], -R181.reuse ;  /* 0x0000b40016167a23 */ /* 0x100fe400000108b5 */
[----:B------:R-:W-:Y:S01]  /*f2e0*/  FMUL.FTZ R111, R0, R111 ;  /* 0x0000006f006f7220 */ /* 0x000fe20000410000 */
[----:B-1----:R-:W-:Y:S01]  /*f2f0*/  @P0 IADD3 R8, P1, R10, R13, RZ ;  /* 0x0000000d0a080210 */ /* 0x002fe20007f3e0ff */
[C---:B------:R-:W-:Y:S02]  /*f300*/  FMUL.FTZ R31, R0.reuse, R171 ;  /* 0x000000ab001f7220 */ /* 0x040fe40000410000 */
[----:B------:R-:W-:Y:S01]  /*f310*/  FMUL.FTZ R122, R0, R122 ;  /* 0x0000007a007a7220 */ /* 0x000fe20000410000 */
[----:B------:R-:W-:Y:S01]  /*f320*/  @P0 IADD3 R6, P3, R8, R13, RZ ;  /* 0x0000000d08060210 */ /* 0x000fe20007f7e0ff */
[C---:B------:R-:W-:Y:S01]  /*f330*/  FMUL.FTZ R123, R0.reuse, R123 ;  /* 0x0000007b007b7220 */ /* 0x040fe20000410000 */
[----:B------:R1:W1:Y:S01]  /*f340*/  MUFU.EX2 R184, R15 ;  /* 0x0000000f00b87308 */ /* 0x0002620000000800 */
[----:B------:R-:W-:Y:S01]  /*f350*/  FMUL.FTZ R126, R0, R126 ;  /* 0x0000007e007e7220 */ /* 0x000fe20000410000 */
[----:B------:R-:W-:Y:S01]  /*f360*/  @P0 IADD3 R4, P2, R6, R13, RZ ;  /* 0x0000000d06040210 */ /* 0x000fe20007f5e0ff */
[C---:B------:R-:W-:Y:S02]  /*f370*/  FMUL.FTZ R127, R0.reuse, R127 ;  /* 0x0000007f007f7220 */ /* 0x040fe40000410000 */
[----:B-----5:R-:W-:Y:S02]  /*f380*/  FMUL.FTZ R14, R0, R150 ;  /* 0x00000096000e7220 */ /* 0x020fe40000410000 */
[--C-:B------:R-:W-:Y:S02]  /*f390*/  FFMA.FTZ R66, R66, c[0x0][0x2d0], -R181.reuse ;  /* 0x0000b40042427a23 */ /* 0x100fe400000108b5 */
[----:B------:R-:W-:Y:S01]  /*f3a0*/  FFMA.FTZ R67, R67, c[0x0][0x2d0], -R181 ;  /* 0x0000b40043437a23 */ /* 0x000fe200000108b5 */
[----:B------:R5:W-:Y:S01]  /*f3b0*/  MUFU.EX2 R204, R20 ;  /* 0x0000001400cc7308 */ /* 0x000be20000000800 */
[--C-:B------:R-:W-:Y:S02]  /*f3c0*/  FFMA.FTZ R56, R56, c[0x0][0x2d0], -R139.reuse ;  /* 0x0000b40038387a23 */ /* 0x100fe4000001088b */
[--C-:B------:R-:W-:Y:S01]  /*f3d0*/  FFMA.FTZ R57, R57, c[0x0][0x2d0], -R139.reuse ;  /* 0x0000b40039397a23 */ /* 0x100fe2000001088b */
[-C--:B----4-:R-:W-:Y:S01]  /*f3e0*/  @P0 IADD3.X R9, R11, R12.reuse, RZ, P1, !PT ;  /* 0x0000000c0b090210 */ /* 0x090fe20000ffe4ff */
[--C-:B------:R-:W-:Y:S01]  /*f3f0*/  FFMA.FTZ R60, R60, c[0x0][0x2d0], -R139.reuse ;  /* 0x0000b4003c3c7a23 */ /* 0x100fe2000001088b */
[----:B--2---:R-:W-:Y:S01]  /*f400*/  @P0 IADD3 R10, P1, R4, R13, RZ ;  /* 0x0000000d040a0210 */ /* 0x004fe20007f3e0ff */
[----:B------:R-:W-:Y:S01]  /*f410*/  FMUL.FTZ R13, R135, R149 ;  /* 0x00000095870d7220 */ /* 0x000fe20000410000 */
[-C--:B------:R-:W-:Y:S01]  /*f420*/  @P0 IADD3.X R7, R9, R12.reuse, RZ, P3, !PT ;  /* 0x0000000c09070210 */ /* 0x080fe20001ffe4ff */
[----:B------:R2:W-:Y:S01]  /*f430*/  @P0 LDGSTS.E.BYPASS.LTC128B.128 [R231+0x4100], [R8.64], !P6 ;  /* 0x0410000008e70fae */ /* 0x0005e2000f101d4c */
[----:B------:R4:W-:Y:S01]  /*f440*/  MUFU.EX2 R199, R22 ;  /* 0x0000001600c77308 */ /* 0x0009e20000000800 */
[----:B------:R-:W-:Y:S01]  /*f450*/  FFMA.FTZ R61, R61, c[0x0][0x2d0], -R139 ;  /* 0x0000b4003d3d7a23 */ /* 0x000fe2000001088b */
[-C--:B------:R-:W-:Y:S01]  /*f460*/  @P0 IADD3.X R5, R7, R12.reuse, RZ, P2, !PT ;  /* 0x0000000c07050210 */ /* 0x080fe200017fe4ff */
[--C-:B------:R-:W-:Y:S02]  /*f470*/  FFMA.FTZ R58, R58, c[0x0][0x2d0], -R2.reuse ;  /* 0x0000b4003a3a7a23 */ /* 0x100fe40000010802 */
[----:B-1----:R-:W-:Y:S01]  /*f480*/  FMUL.FTZ R15, R0, R151 ;  /* 0x00000097000f7220 */ /* 0x002fe20000410000 */
[----:B------:R-:W-:Y:S01]  /*f490*/  @P0 IADD3.X R11, R5, R12, RZ, P1, !PT ;  /* 0x0000000c050b0210 */ /* 0x000fe20000ffe4ff */
[----:B------:R1:W-:Y:S01]  /*f4a0*/  @P0 LDGSTS.E.BYPASS.LTC128B.128 [R231+0x4900], [R6.64], !P6 ;  /* 0x0490000006e70fae */ /* 0x0003e2000f101d4c */
[----:B------:R-:W-:Y:S02]  /*f4b0*/  FMUL.FTZ R12, R135, R148 ;  /* 0x00000094870c7220 */ /* 0x000fe40000410000 */
[----:B------:R1:W-:Y:S01]  /*f4c0*/  MUFU.EX2 R198, R34 ;  /* 0x0000002200c67308 */ /* 0x0003e20000000800 */
[--C-:B------:R-:W-:Y:S02]  /*f4d0*/  FFMA.FTZ R59, R59, c[0x0][0x2d0], -R2.reuse ;  /* 0x0000b4003b3b7a23 */ /* 0x100fe40000010802 */
[--C-:B------:R-:W-:Y:S02]  /*f4e0*/  FFMA.FTZ R62, R62, c[0x0][0x2d0], -R2.reuse ;  /* 0x0000b4003e3e7a23 */ /* 0x100fe40000010802 */
[----:B------:R1:W-:Y:S01]  /*f4f0*/  @P0 LDGSTS.E.BYPASS.LTC128B.128 [R231+0x5100], [R4.64], !P6 ;  /* 0x0510000004e70fae */ /* 0x0003e2000f101d4c */
[----:B-----5:R-:W-:Y:S02]  /*f500*/  FMUL.FTZ R20, R137, R156 ;  /* 0x0000009c89147220 */ /* 0x020fe40000410000 */
[----:B------:R-:W-:Y:S02]  /*f510*/  FFMA.FTZ R63, R63, c[0x0][0x2d0], -R2 ;  /* 0x0000b4003f3f7a23 */ /* 0x000fe40000010802 */
[----:B------:R5:W5:Y:S01]  /*f520*/  MUFU.EX2 R197, R35 ;  /* 0x0000002300c57308 */ /* 0x000b620000000800 */
[--C-:B------:R-:W-:Y:S02]  /*f530*/  FFMA.FTZ R68, R68, c[0x0][0x2d0], -R180.reuse ;  /* 0x0000b40044447a23 */ /* 0x100fe400000108b4 */
[----:B------:R5:W-:Y:S01]  /*f540*/  @P0 LDGSTS.E.BYPASS.LTC128B.128 [R231+0x5900], [R10.64], !P6 ;  /* 0x059000000ae70fae */ /* 0x000be2000f101d4c */
[----:B----4-:R-:W-:Y:S01]  /*f550*/  FMUL.FTZ R22, R136, R158 ;  /* 0x0000009e88167220 */ /* 0x010fe20000410000 */
[----:B------:R-:W-:Y:S01]  /*f560*/  ISETP.GT.AND P0, PT, R230, R237, PT ;  /* 0x000000ede600720c */ /* 0x000fe20003f04270 */
[C---:B--2---:R-:W-:Y:S01]  /*f570*/  FMUL.FTZ R8, R135.reuse, R144 ;  /* 0x0000009087087220 */ /* 0x044fe20000410000 */
[----:B------:R-:W-:Y:S01]  /*f580*/  F2FP.BF16.PACK_AB R144, R206, R205 ;  /* 0x000000cdce90723e */ /* 0x000fe200000010ff */
[----:B------:R-:W-:Y:S01]  /*f590*/  FMUL.FTZ R9, R135, R145 ;  /* 0x0000009187097220 */ /* 0x000fe20000410000 */
[----:B------:R-:W-:Y:S01]  /*f5a0*/  F2FP.BF16.PACK_AB R145, R185, R182 ;  /* 0x000000b6b991723e */ /* 0x000fe200000010ff */
[----:B------:R2:W-:Y:S01]  /*f5b0*/  MUFU.EX2 R194, R28 ;  /* 0x0000001c00c27308 */ /* 0x0005e20000000800 */
[----:B------:R-:W4:Y:S01]  /*f5c0*/  LDSM.16.MT88.4 R172, [R213+0x100] ;  /* 0x00010000d5ac783b */ /* 0x000f220000004200 */
[--C-:B------:R-:W-:Y:S01]  /*f5d0*/  FFMA.FTZ R69, R69, c[0x0][0x2d0], -R180.reuse ;  /* 0x0000b40045457a23 */ /* 0x100fe200000108b4 */
[----:B------:R-:W-:Y:S01]  /*f5e0*/  MOV R230, R229 ;  /* 0x000000e500e67202 */ /* 0x000fe20000000f00 */
[----:B-1----:R-:W-:Y:S01]  /*f5f0*/  FMUL.FTZ R6, R136, R142 ;  /* 0x0000008e88067220 */ /* 0x002fe20000410000 */
[----:B------:R-:W-:Y:S01]  /*f600*/  F2FP.BF16.PACK_AB R142, R236, R234 ;  /* 0x000000eaec8e723e */ /* 0x000fe200000010ff */
[----:B------:R-:W-:Y:S01]  /*f610*/  FMUL.FTZ R7, R136, R143 ;  /* 0x0000008f88077220 */ /* 0x000fe20000410000 */
[----:B------:R-:W-:Y:S01]  /*f620*/  F2FP.BF16.PACK_AB R143, R232, R233 ;  /* 0x000000e9e88f723e */ /* 0x000fe200000010ff */
[----:B------:R-:W-:Y:S01]  /*f630*/  FMUL.FTZ R34, R0, R162 ;  /* 0x000000a200227220 */ /* 0x000fe20000410000 */
[----:B------:R-:W1:Y:S01]  /*f640*/  LDSM.16.MT88.4 R176, [R216+0x100] ;  /* 0x00010000d8b0783b */ /* 0x000e620000004200 */
[----:B------:R4:W-:Y:S01]  /*f650*/  MUFU.EX2 R195, R25 ;  /* 0x0000001900c37308 */ /* 0x0009e20000000800 */
[----:B------:R-:W-:Y:S02]  /*f660*/  FFMA.FTZ R80, R80, c[0x0][0x2d0], -R180 ;  /* 0x0000b40050507a23 */ /* 0x000fe400000108b4 */
[----:B------:R-:W-:Y:S01]  /*f670*/  FMUL.FTZ R4, R137, R140 ;  /* 0x0000008c89047220 */ /* 0x000fe20000410000 */
[----:B------:R-:W-:Y:S01]  /*f680*/  F2FP.BF16.PACK_AB R140, R235, R209 ;  /* 0x000000d1eb8c723e */ /* 0x000fe200000010ff */
[----:B------:R-:W-:Y:S01]  /*f690*/  FMUL.FTZ R5, R137, R141 ;  /* 0x0000008d89057220 */ /* 0x000fe20000410000 */
[----:B------:R-:W-:Y:S01]  /*f6a0*/  F2FP.BF16.PACK_AB R141, R211, R208 ;  /* 0x000000d0d38d723e */ /* 0x000fe200000010ff */
[----:B------:R-:W1:Y:S01]  /*f6b0*/  LDSM.16.MT88.4 R148, [R214+0x100] ;  /* 0x00010000d694783b */ /* 0x000e620000004200 */
[C---:B-----5:R-:W-:Y:S02]  /*f6c0*/  FMUL.FTZ R35, R0.reuse, R163 ;  /* 0x000000a300237220 */ /* 0x060fe40000410000 */
[----:B------:R-:W-:Y:S01]  /*f6d0*/  MUFU.EX2 R186, R50 ;  /* 0x0000003200ba7308 */ /* 0x000fe20000000800 */
[----:B------:R-:W-:Y:S01]  /*f6e0*/  FMUL.FTZ R10, R0, R146 ;  /* 0x00000092000a7220 */ /* 0x000fe20000410000 */
[----:B------:R-:W-:Y:S01]  /*f6f0*/  F2FP.BF16.PACK_AB R146, R210, R207 ;  /* 0x000000cfd292723e */ /* 0x000fe200000010ff */
[----:B------:R-:W-:Y:S01]  /*f700*/  FMUL.FTZ R11, R0, R147 ;  /* 0x00000093000b7220 */ /* 0x000fe20000410000 */
[----:B------:R-:W-:Y:S01]  /*f710*/  F2FP.BF16.PACK_AB R147, R184, R183 ;  /* 0x000000b7b893723e */ /* 0x000fe200000010ff */
[----:B------:R-:W5:Y:S01]  /*f720*/  LDSM.16.MT88.4 R152, [R215+0x100] ;  /* 0x00010000d798783b */ /* 0x000f620000004200 */
[----:B--2---:R-:W-:Y:S02]  /*f730*/  FFMA.FTZ R28, R27, c[0x0][0x2d0], -R2 ;  /* 0x0000b4001b1c7a23 */ /* 0x004fe40000010802 */
[----:B------:R-:W-:Y:S02]  /*f740*/  FMUL.FTZ R27, R136, R167 ;  /* 0x000000a7881b7220 */ /* 0x000fe40000410000 */
[----:B------:R2:W-:Y:S01]  /*f750*/  MUFU.EX2 R167, R28 ;  /* 0x0000001c00a77308 */ /* 0x0005e20000000800 */
[----:B------:R-:W-:Y:S02]  /*f760*/  FFMA.FTZ R81, R81, c[0x0][0x2d0], -R180 ;  /* 0x0000b40051517a23 */ /* 0x000fe400000108b4 */
[----:B------:R-:W0:Y:S01]  /*f770*/  LDGDEPBAR ;  /* 0x00000000000079af */ /* 0x000e220000000000 */
[----:B----4-:R-:W-:Y:S02]  /*f780*/  FMUL.FTZ R25, R137, R165 ;  /* 0x000000a589197220 */ /* 0x010fe40000410000 */
[--C-:B------:R-:W-:Y:S02]  /*f790*/  FFMA.FTZ R70, R70, c[0x0][0x2d0], -R181.reuse ;  /* 0x0000b40046467a23 */ /* 0x100fe400000108b5 */
[--C-:B------:R-:W-:Y:S02]  /*f7a0*/  FFMA.FTZ R71, R71, c[0x0][0x2d0], -R181.reuse ;  /* 0x0000b40047477a23 */ /* 0x100fe400000108b5 */
[----:B------:R4:W-:Y:S01]  /*f7b0*/  MUFU.EX2 R189, R48 ;  /* 0x0000003000bd7308 */ /* 0x0009e20000000800 */
[-C--:B------:R-:W-:Y:S05]  /*f7c0*/  HMMA.16816.F32.BF16 R4, R140, R172.reuse, R4 ;  /* 0x000000ac8c04723c */ /* 0x080fea0000041804 */
[--C-:B------:R-:W-:Y:S02]  /*f7d0*/  FFMA.FTZ R82, R82, c[0x0][0x2d0], -R181.reuse ;  /* 0x0000b40052527a23 */ /* 0x100fe400000108b5 */
[----:B------:R-:W-:Y:S01]  /*f7e0*/  FFMA.FTZ R83, R83, c[0x0][0x2d0], -R181 ;  /* 0x0000b40053537a23 */ /* 0x000fe200000108b5 */
[C---:B------:R-:W-:Y:S01]  /*f7f0*/  HMMA.16816.F32.BF16 R8, R144.reuse, R172, R8 ;  /* 0x000000ac9008723c */ /* 0x040fe20000041808 */
[----:B------:R-:W-:Y:S03]  /*f800*/  MUFU.EX2 R171, R45 ;  /* 0x0000002d00ab7308 */ /* 0x000fe60000000800 */
[--C-:B------:R-:W-:Y:S02]  /*f810*/  FFMA.FTZ R72, R72, c[0x0][0x2d0], -R139.reuse ;  /* 0x0000b40048487a23 */ /* 0x100fe4000001088b */
[----:B--2---:R-:W-:Y:S02]  /*f820*/  FMUL.FTZ R28, R135, R168 ;  /* 0x000000a8871c7220 */ /* 0x004fe40000410000 */
[-C--:B------:R-:W-:Y:S03]  /*f830*/  HMMA.16816.F32.BF16 R12, R144, R174.reuse, R12 ;  /* 0x000000ae900c723c */ /* 0x080fe6000004180c */
[----:B------:R2:W-:Y:S01]  /*f840*/  MUFU.EX2 R172, R26 ;  /* 0x0000001a00ac7308 */ /* 0x0005e20000000800 */
[--C-:B------:R-:W-:Y:S02]  /*f850*/  FFMA.FTZ R73, R73, c[0x0][0x2d0], -R139.reuse ;  /* 0x0000b40049497a23 */ /* 0x100fe4000001088b */
[----:B------:R-:W-:Y:S02]  /*f860*/  FFMA.FTZ R76, R76, c[0x0][0x2d0], -R139 ;  /* 0x0000b4004c4c7a23 */ /* 0x000fe4000001088b */
[C---:B------:R-:W-:Y:S04]  /*f870*/  HMMA.16816.F32.BF16 R16, R140.reuse, R174, R16 ;  /* 0x000000ae8c10723c */ /* 0x040fe80000041810 */
[----:B----4-:R-:W-:Y:S01]  /*f880*/  FFMA.FTZ R48, R39, c[0x0][0x2d0], -R181 ;  /* 0x0000b40027307a23 */ /* 0x010fe200000108b5 */
[----:B------:R-:W-:Y:S01]  /*f890*/  MUFU.EX2 R175, R53 ;  /* 0x0000003500af7308 */ /* 0x000fe20000000800 */
[----:B------:R-:W-:Y:S01]  /*f8a0*/  F2FP.BF16.PACK_AB R39, R197, R198 ;  /* 0x000000c6c527723e */ /* 0x000fe200000010ff */
[----:B------:R-:W-:Y:S01]  /*f8b0*/  FFMA.FTZ R77, R77, c[0x0][0x2d0], -R139 ;  /* 0x0000b4004d4d7a23 */ /* 0x000fe2000001088b */
[-C--:B-1----:R-:W-:Y:S04]  /*f8c0*/  HMMA.16816.F32.BF16 R20, R140, R176.reuse, R20 ;  /* 0x000000b08c14723c */ /* 0x082fe80000041814 */
[--C-:B------:R-:W-:Y:S02]  /*f8d0*/  FFMA.FTZ R74, R74, c[0x0][0x2d0], -R2.reuse ;  /* 0x0000b4004a4a7a23 */ /* 0x100fe40000010802 */
[--C-:B------:R-:W-:Y:S01]  /*f8e0*/  FFMA.FTZ R75, R75, c[0x0][0x2d0], -R2.reuse ;  /* 0x0000b4004b4b7a23 */ /* 0x100fe20000010802 */
[----:B------:R1:W4:Y:S01]  /*f8f0*/  MUFU.EX2 R196, R24 ;  /* 0x0000001800c47308 */ /* 0x0003220000000800 */
[C---:B------:R-:W-:Y:S04]  /*f900*/  HMMA.16816.F32.BF16 R32, R144.reuse, R176, R32 ;  /* 0x000000b09020723c */ /* 0x040fe80000041820 */
[----:B--2---:R-:W-:Y:S02]  /*f910*/  FMUL.FTZ R26, R136, R166 ;  /* 0x000000a6881a7220 */ /* 0x004fe40000410000 */
[--C-:B------:R-:W-:Y:S02]  /*f920*/  FFMA.FTZ R78, R78, c[0x0][0x2d0], -R2.reuse ;  /* 0x0000b4004e4e7a23 */ /* 0x100fe40000010802 */
[-C--:B------:R-:W-:Y:S01]  /*f930*/  HMMA.16816.F32.BF16 R100, R144, R178.reuse, R100 ;  /* 0x000000b29064723c */ /* 0x080fe20000041864 */
[----:B------:R2:W-:Y:S03]  /*f940*/  MUFU.EX2 R166, R30 ;  /* 0x0000001e00a67308 */ /* 0x0005e60000000800 */
[----:B------:R-:W-:Y:S02]  /*f950*/  FFMA.FTZ R79, R79, c[0x0][0x2d0], -R2 ;  /* 0x0000b4004f4f7a23 */ /* 0x000fe40000010802 */
[--C-:B------:R-:W-:Y:S02]  /*f960*/  FFMA.FTZ R84, R84, c[0x0][0x2d0], -R180.reuse ;  /* 0x0000b40054547a23 */ /* 0x100fe400000108b4 */
[C---:B------:R-:W-:Y:S03]  /*f970*/  HMMA.16816.F32.BF16 R104, R140.reuse, R178, R104 ;  /* 0x000000b28c68723c */ /* 0x040fe60000041868 */
[----:B------:R3:W3:Y:S01]  /*f980*/  MUFU.EX2 R193, R29 ;  /* 0x0000001d00c17308 */ /* 0x0006e20000000800 */
[--C-:B------:R-:W-:Y:S02]  /*f990*/  FFMA.FTZ R85, R85, c[0x0][0x2d0], -R180.reuse ;  /* 0x0000b40055557a23 */ /* 0x100fe400000108b4 */
[----:B------:R-:W-:Y:S02]  /*f9a0*/  FFMA.FTZ R96, R96, c[0x0][0x2d0], -R180 ;  /* 0x0000b40060607a23 */ /* 0x000fe400000108b4 */
[----:B-1----:R-:W-:Y:S04]  /*f9b0*/  FMUL.FTZ R24, R137, R164 ;  /* 0x000000a489187220 */ /* 0x002fe80000410000 */
[--C-:B------:R-:W-:Y:S01]  /*f9c0*/  FFMA.FTZ R86, R86, c[0x0][0x2d0], -R181.reuse ;  /* 0x0000b40056567a23 */ /* 0x100fe200000108b5 */
[----:B------:R-:W-:Y:S01]  /*f9d0*/  MUFU.EX2 R187, R48 ;  /* 0x0000003000bb7308 */ /* 0x000fe20000000800 */
[--C-:B------:R-:W-:Y:S01]  /*f9e0*/  FFMA.FTZ R87, R87, c[0x0][0x2d0], -R181.reuse ;  /* 0x0000b40057577a23 */ /* 0x100fe200000108b5 */
[-C--:B------:R-:W-:Y:S03]  /*f9f0*/  HMMA.16816.F32.BF16 R24, R140, R148.reuse, R24 ;  /* 0x000000948c18723c */ /* 0x080fe60000041818 */
[----:B--2---:R-:W-:Y:S02]  /*fa00*/  FMUL.FTZ R30, R0, R170 ;  /* 0x000000aa001e7220 */ /* 0x004fe40000410000 */
[----:B------:R-:W-:Y:S02]  /*fa10*/  FFMA.FTZ R98, R98, c[0x0][0x2d0], -R181 ;  /* 0x0000b40062627a23 */ /* 0x000fe400000108b5 */
[--C-:B------:R-:W-:Y:S01]  /*fa20*/  FFMA.FTZ R92, R92, c[0x0][0x2d0], -R139.reuse ;  /* 0x0000b4005c5c7a23 */ /* 0x100fe2000001088b */
[C---:B------:R-:W-:Y:S01]  /*fa30*/  HMMA.16816.F32.BF16 R108, R144.reuse, R148, R108 ;  /* 0x00000094906c723c */ /* 0x040fe2000004186c */
[----:B------:R1:W-:Y:S03]  /*fa40*/  MUFU.EX2 R192, R36 ;  /* 0x0000002400c07308 */ /* 0x0003e60000000800 */
[----:B---3--:R-:W-:Y:S02]  /*fa50*/  FMUL.FTZ R29, R135, R169 ;  /* 0x000000a9871d7220 */ /* 0x008fe40000410000 */
[--C-:B------:R-:W-:Y:S02]  /*fa60*/  FFMA.FTZ R90, R90, c[0x0][0x2d0], -R2.reuse ;  /* 0x0000b4005a5a7a23 */ /* 0x100fe40000010802 */
[--C-:B------:R-:W-:Y:S03]  /*fa70*/  FFMA.FTZ R91, R91, c[0x0][0x2d0], -R2.reuse ;  /* 0x0000b4005b5b7a23 */ /* 0x100fe60000010802 */
[-C--:B------:R-:W-:Y:S01]  /*fa80*/  HMMA.16816.F32.BF16 R28, R144, R150.reuse, R28 ;  /* 0x00000096901c723c */ /* 0x080fe2000004181c */
[----:B------:R2:W-:Y:S02]  /*fa90*/  MUFU.EX2 R179, R51 ;  /* 0x0000003300b37308 */ /* 0x0005e40000000800 */
[--C-:B------:R-:W-:Y:S02]  /*faa0*/  FFMA.FTZ R94, R94, c[0x0][0x2d0], -R2.reuse ;  /* 0x0000b4005e5e7a23 */ /* 0x100fe40000010802 */
[----:B------:R-:W-:Y:S02]  /*fab0*/  FFMA.FTZ R2, R95, c[0x0][0x2d0], -R2 ;  /* 0x0000b4005f027a23 */ /* 0x000fe40000010802 */
[--C-:B------:R-:W-:Y:S01]  /*fac0*/  FFMA.FTZ R88, R88, c[0x0][0x2d0], -R139.reuse ;  /* 0x0000b40058587a23 */ /* 0x100fe2000001088b */
[C---:B------:R-:W-:Y:S01]  /*fad0*/  HMMA.16816.F32.BF16 R112, R140.reuse, R150, R112 ;  /* 0x000000968c70723c */ /* 0x040fe20000041870 */
[----:B------:R-:W3:Y:S02]  /*fae0*/  LDSM.16.MT88.4 R148, [R213+0x900] ;  /* 0x00090000d594783b */ /* 0x000ee40000004200 */
[----:B------:R-:W-:Y:S01]  /*faf0*/  MUFU.EX2 R178, R40 ;  /* 0x0000002800b27308 */ /* 0x000fe20000000800 */
[----:B------:R-:W-:Y:S01]  /*fb00*/  FFMA.FTZ R89, R89, c[0x0][0x2d0], -R139 ;  /* 0x0000b40059597a23 */ /* 0x000fe2000001088b */
[----:B------:R-:W-:Y:S01]  /*fb10*/  MOV R139, R3 ;  /* 0x00000003008b7202 */ /* 0x000fe20000000f00 */
[----:B------:R-:W-:Y:S01]  /*fb20*/  FFMA.FTZ R137, R137, R243, R209 ;  /* 0x000000f389897223 */ /* 0x000fe200000100d1 */
[----:B-1----:R-:W-:Y:S01]  /*fb30*/  F2FP.BF16.PACK_AB R36, R201, R204 ;  /* 0x000000ccc924723e */ /* 0x002fe200000010ff */
[-C--:B-----5:R-:W-:Y:S04]  /*fb40*/  HMMA.16816.F32.BF16 R116, R140, R152.reuse, R116 ;  /* 0x000000988c74723c */ /* 0x0a0fe80000041874 */
[----:B------:R-:W-:Y:S01]  /*fb50*/  FFMA.FTZ R0, R0, R240, R182 ;  /* 0x000000f000007223 */ /* 0x000fe200000100b6 */
[----:B------:R1:W-:Y:S01]  /*fb60*/  MUFU.EX2 R191, R37 ;  /* 0x0000002500bf7308 */ /* 0x0003e20000000800 */
[----:B------:R-:W-:Y:S02]  /*fb70*/  FFMA.FTZ R136, R136, R242, R208 ;  /* 0x000000f288887223 */ /* 0x000fe400000100d0 */
[C---:B------:R-:W-:Y:S01]  /*fb80*/  HMMA.16816.F32.BF16 R120, R144.reuse, R152, R120 ;  /* 0x000000989078723c */ /* 0x040fe20000041878 */
[----:B--2---:R-:W-:Y:S03]  /*fb90*/  LDSM.16.MT88.4 R48, [R214+0x900] ;  /* 0x00090000d630783b */ /* 0x004fe60000004200 */
[----:B------:R-:W-:Y:S02]  /*fba0*/  FADD.FTZ R0, R185, R0 ;  /* 0x00000000b9007221 */ /* 0x000fe40000010000 */
[----:B------:R-:W-:Y:S01]  /*fbb0*/  FFMA.FTZ R135, R135, R241, R205 ;  /* 0x000000f187877223 */ /* 0x000fe200000100cd */
[----:B------:R2:W-:Y:S01]  /*fbc0*/  MUFU.EX2 R188, R38 ;  /* 0x0000002600bc7308 */ /* 0x0005e20000000800 */
[-C--:B------:R-:W-:Y:S01]  /*fbd0*/  HMMA.16816.F32.BF16 R124, R144, R154.reuse, R124 ;  /* 0x0000009a907c723c */ /* 0x080fe2000004187c */
[----:B------:R-:W5:Y:S03]  /*fbe0*/  LDSM.16.MT88.4 R144, [R216+0x900] ;  /* 0x00090000d890783b */ /* 0x000f660000004200 */
[----:B------:R-:W-:Y:S04]  /*fbf0*/  FADD.FTZ R0, R183, R0 ;  /* 0x00000000b7007221 */ /* 0x000fe80000010000 */
[----:B------:R-:W-:Y:S01]  /*fc00*/  HMMA.16816.F32.BF16 R128, R140, R154, R128 ;  /* 0x0000009a8c80723c */ /* 0x000fe20000041880 */
[----:B------:R-:W3:Y:S01]  /*fc10*/  MUFU.EX2 R165, R138 ;  /* 0x0000008a00a57308 */ /* 0x000ee20000000800 */
[----:B------:R-:W-:Y:S02]  /*fc20*/  LDSM.16.MT88.4 R152, [R213+0x2900] ;  /* 0x00290000d598783b */ /* 0x000fe40000004200 */
[----:B-1----:R-:W-:Y:S03]  /*fc30*/  F2FP.BF16.PACK_AB R37, R200, R199 ;  /* 0x000000c7c825723e */ /* 0x002fe600000010ff */
[----:B----4-:R-:W-:Y:S02]  /*fc40*/  F2FP.BF16.PACK_AB R140, R195, R196 ;  /* 0x000000c4c38c723e */ /* 0x010fe400000010ff */
[----:B------:R-:W-:Y:S02]  /*fc50*/  F2FP.BF16.PACK_AB R142, R193, R194 ;  /* 0x000000c2c18e723e */ /* 0x000fe400000010ff */
[----:B------:R-:W-:Y:S01]  /*fc60*/  MUFU.EX2 R177, R41 ;  /* 0x0000002900b17308 */ /* 0x000fe20000000800 */
[----:B------:R-:W-:Y:S02]  /*fc70*/  F2FP.BF16.PACK_AB R141, R167, R172 ;  /* 0x000000aca78d723e */ /* 0x000fe400000010ff */
[----:B--2---:R-:W-:Y:S07]  /*fc80*/  F2FP.BF16.PACK_AB R38, R203, R202 ;  /* 0x000000cacb26723e */ /* 0x004fee00000010ff */
[----:B------:R-:W-:Y:S01]  /*fc90*/  MUFU.EX2 R164, R42 ;  /* 0x0000002a00a47308 */ /* 0x000fe20000000800 */
[-C--:B---3--:R-:W-:Y:S05]  /*fca0*/  HMMA.16816.F32.BF16 R4, R36, R148.reuse, R4 ;  /* 0x000000942404723c */ /* 0x088fea0000041804 */
[----:B------:R-:W-:Y:S04]  /*fcb0*/  F2FP.BF16.PACK_AB R143, R165, R166 ;  /* 0x000000a6a58f723e */ /* 0x000fe800000010ff */
[----:B------:R-:W1:Y:S03]  /*fcc0*/  MUFU.EX2 R169, R43 ;  /* 0x0000002b00a97308 */ /* 0x000e660000000800 */
[C---:B------:R-:W-:Y:S07]  /*fcd0*/  HMMA.16816.F32.BF16 R8, R140.reuse, R148, R8 ;  /* 0x000000948c08723c */ /* 0x040fee0000041808 */
[----:B------:R-:W-:Y:S01]  /*fce0*/  MUFU.EX2 R170, R52 ;  /* 0x0000003400aa7308 */ /* 0x000fe20000000800 */
[-C--:B------:R-:W-:Y:S08]  /*fcf0*/  HMMA.16816.F32.BF16 R12, R140, R150.reuse, R12 ;  /* 0x000000968c0c723c */ /* 0x080ff0000004180c */
[C---:B------:R-:W-:Y:S01]  /*fd00*/  HMMA.16816.F32.BF16 R16, R36.reuse, R150, R16 ;  /* 0x000000962410723c */ /* 0x040fe20000041810 */
[----:B------:R-:W2:Y:S01]  /*fd10*/  LDSM.16.MT88.4 R148, [R215+0x900] ;  /* 0x00090000d794783b */ /* 0x000ea20000004200 */
[----:B------:R3:W4:Y:S02]  /*fd20*/  MUFU.EX2 R176, R44 ;  /* 0x0000002c00b07308 */ /* 0x0007240000000800 */
[----:B-1----:R-:W-:Y:S04]  /*fd30*/  F2FP.BF16.PACK_AB R45, R169, R164 ;  /* 0x000000a4a92d723e */ /* 0x002fe800000010ff */
[-C--:B-----5:R-:W-:Y:S01]  /*fd40*/  HMMA.16816.F32.BF16 R20, R36, R144.reuse, R20 ;  /* 0x000000902414723c */ /* 0x0a0fe20000041814 */
[----:B------:R-:W1:Y:S03]  /*fd50*/  LDSM.16.MT88.4 R40, [R213+0x1100] ;  /* 0x00110000d528783b */ /* 0x000e660000004200 */
[----:B------:R4:W-:Y:S04]  /*fd60*/  MUFU.EX2 R168, R46 ;  /* 0x0000002e00a87308 */ /* 0x0009e80000000800 */
[C---:B------:R-:W-:Y:S06]  /*fd70*/  HMMA.16816.F32.BF16 R32, R140.reuse, R144, R32 ;  /* 0x000000908c20723c */ /* 0x040fec0000041820 */
[----:B------:R-:W5:Y:S02]  /*fd80*/  MUFU.EX2 R138, R47 ;  /* 0x0000002f008a7308 */ /* 0x000f640000000800 */
[-C--:B------:R-:W-:Y:S04]  /*fd90*/  HMMA.16816.F32.BF16 R100, R140, R146.reuse, R100 ;  /* 0x000000928c64723c */ /* 0x080fe80000041864 */
[----:B---3--:R-:W-:Y:S04]  /*fda0*/  F2FP.BF16.PACK_AB R44, R177, R178 ;  /* 0x000000b2b12c723e */ /* 0x008fe800000010ff */
[C---:B------:R-:W-:Y:S01]  /*fdb0*/  HMMA.16816.F32.BF16 R104, R36.reuse, R146, R104 ;  /* 0x000000922468723c */ /* 0x040fe20000041868 */
[----:B------:R-:W-:Y:S03]  /*fdc0*/  MUFU.EX2 R174, R64 ;  /* 0x0000004000ae7308 */ /* 0x000fe60000000800 */
[----:B----4-:R-:W-:Y:S04]  /*fdd0*/  F2FP.BF16.PACK_AB R46, R171, R176 ;  /* 0x000000b0ab2e723e */ /* 0x010fe800000010ff */
[-C--:B------:R-:W-:Y:S03]  /*fde0*/  HMMA.16816.F32.BF16 R24, R36, R48.reuse, R24 ;  /* 0x000000302418723c */ /* 0x080fe60000041818 */
[----:B------:R-:W-:Y:S01]  /*fdf0*/  MUFU.EX2 R64, R54 ;  /* 0x0000003600407308 */ /* 0x000fe20000000800 */
[----:B-----5:R-:W-:Y:S04]  /*fe00*/  F2FP.BF16.PACK_AB R47, R138, R168 ;  /* 0x000000a88a2f723e */ /* 0x020fe800000010ff */
[C---:B------:R-:W-:Y:S05]  /*fe10*/  HMMA.16816.F32.BF16 R108, R140.reuse, R48, R108 ;  /* 0x000000308c6c723c */ /* 0x040fea000004186c */
[----:B------:R-:W-:Y:S03]  /*fe20*/  MUFU.EX2 R173, R65 ;  /* 0x0000004100ad7308 */ /* 0x000fe60000000800 */
[-C--:B------:R-:W-:Y:S07]  /*fe30*/  HMMA.16816.F32.BF16 R28, R140, R50.reuse, R28 ;  /* 0x000000328c1c723c */ /* 0x080fee000004181c */
[----:B------:R3:W-:Y:S01]  /*fe40*/  MUFU.EX2 R65, R55 ;  /* 0x0000003700417308 */ /* 0x0007e20000000800 */
[C---:B------:R-:W-:Y:S01]  /*fe50*/  HMMA.16816.F32.BF16 R112, R36.reuse, R50, R112 ;  /* 0x000000322470723c */ /* 0x040fe20000041870 */
[----:B------:R-:W4:Y:S07]  /*fe60*/  LDSM.16.MT88.4 R48, [R216+0x1100] ;  /* 0x00110000d830783b */ /* 0x000f2e0000004200 */
[-C--:B--2---:R-:W-:Y:S01]  /*fe70*/  HMMA.16816.F32.BF16 R116, R36, R148.reuse, R116 ;  /* 0x000000942474723c */ /* 0x084fe20000041874 */
[----:B------:R-:W-:Y:S07]  /*fe80*/  MUFU.EX2 R97, R97 ;  /* 0x0000006100617308 */ /* 0x000fee0000000800 */
[C---:B------:R-:W-:Y:S03]  /*fe90*/  HMMA.16816.F32.BF16 R120, R140.reuse, R148, R120 ;  /* 0x000000948c78723c */ /* 0x040fe60000041878 */
[----:B------:R-:W-:Y:S01]  /*fea0*/  MUFU.EX2 R99, R99 ;  /* 0x0000006300637308 */ /* 0x000fe20000000800 */
[----:B---3--:R-:W2:Y:S04]  /*feb0*/  LDSM.16.MT88.4 R52, [R214+0x1100] ;  /* 0x00110000d634783b */ /* 0x008ea80000004200 */
[-C--:B------:R-:W-:Y:S05]  /*fec0*/  HMMA.16816.F32.BF16 R124, R140, R150.reuse, R124 ;  /* 0x000000968c7c723c */ /* 0x080fea000004187c */
[----:B------:R-:W-:Y:S03]  /*fed0*/  MUFU.EX2 R93, R93 ;  /* 0x0000005d005d7308 */ /* 0x000fe60000000800 */
[----:B------:R-:W-:Y:S07]  /*fee0*/  HMMA.16816.F32.BF16 R128, R36, R150, R128 ;  /* 0x000000962480723c */ /* 0x000fee0000041880 */
[----:B------:R-:W-:Y:S01]  /*fef0*/  F2FP.BF16.PACK_AB R36, R191, R192 ;  /* 0x000000c0bf24723e */ /* 0x000fe200000010ff */
[----:B------:R-:W-:Y:S01]  /*ff00*/  MUFU.EX2 R66, R66 ;  /* 0x0000004200427308 */ /* 0x000fe20000000800 */
[----:B------:R-:W-:Y:S03]  /*ff10*/  F2FP.BF16.PACK_AB R38, R190, R189 ;  /* 0x000000bdbe26723e */ /* 0x000fe600000010ff */
[----:B------:R-:W-:Y:S02]  /*ff20*/  F2FP.BF16.PACK_AB R37, R187, R188 ;  /* 0x000000bcbb25723e */ /* 0x000fe400000010ff */
[----:B------:R-:W-:Y:S04]  /*ff30*/  F2FP.BF16.PACK_AB R39, R179, R186 ;  /* 0x000000bab327723e */ /* 0x000fe800000010ff */
[----:B------:R-:W-:Y:S03]  /*ff40*/  MUFU.EX2 R67, R67 ;  /* 0x0000004300437308 */ /* 0x000fe60000000800 */
[-C--:B-1----:R-:W-:Y:S07]  /*ff50*/  HMMA.16816.F32.BF16 R4, R36, R40.reuse, R4 ;  /* 0x000000282404723c */ /* 0x082fee0000041804 */
[----:B------:R-:W-:Y:S01]  /*ff60*/  MUFU.EX2 R56, R56 ;  /* 0x0000003800387308 */ /* 0x000fe20000000800 */
[C---:B------:R-:W-:Y:S08]  /*ff70*/  HMMA.16816.F32.BF16 R8, R44.reuse, R40, R8 ;  /* 0x000000282c08723c */ /* 0x040ff00000041808 */
[-C--:B------:R-:W-:Y:S01]  /*ff80*/  HMMA.16816.F32.BF16 R12, R44, R42.reuse, R12 ;  /* 0x0000002a2c0c723c */ /* 0x080fe2000004180c */
[----:B------:R-:W1:Y:S07]  /*ff90*/  MUFU.EX2 R57, R57 ;  /* 0x0000003900397308 */ /* 0x000e6e0000000800 */
[C---:B------:R-:W-:Y:S01]  /*ffa0*/  HMMA.16816.F32.BF16 R16, R36.reuse, R42, R16 ;  /* 0x0000002a2410723c */ /* 0x040fe20000041810 */
[----:B------:R-:W3:Y:S02]  /*ffb0*/  LDSM.16.MT88.4 R40, [R215+0x1100] ;  /* 0x00110000d728783b */ /* 0x000ee40000004200 */
[----:B------:R-:W-:Y:S05]  /*ffc0*/  MUFU.EX2 R60, R60 ;  /* 0x0000003c003c7308 */ /* 0x000fea0000000800 */
[-C--:B----4-:R-:W-:Y:S05]  /*ffd0*/  HMMA.16816.F32.BF16 R20, R36, R48.reuse, R20 ;  /* 0x000000302414723c */ /* 0x090fea0000041814 */
[----:B------:R-:W-:Y:S03]  /*ffe0*/  MUFU.EX2 R61, R61 ;  /* 0x0000003d003d7308 */ /* 0x000fe60000000800 */
[C---:B------:R-:W-:Y:S07]  /*fff0*/  HMMA.16816.F32.BF16 R32, R44.reuse, R48, R32 ;  /* 0x000000302c20723c */ /* 0x040fee0000041820 */
[----:B------:R-:W-:Y:S01]  /*10000*/  MUFU.EX2 R58, R58 ;  /* 0x0000003a003a7308 */ /* 0x000fe20000000800 */
[-C--:B------:R-:W-:Y:S08]  /*10010*/  HMMA.16816.F32.BF16 R100, R44, R50.reuse, R100 ;  /* 0x000000322c64723c */ /* 0x080ff00000041864 */
[C---:B------:R-:W-:Y:S01]  /*10020*/  HMMA.16816.F32.BF16 R104, R36.reuse, R50, R104 ;  /* 0x000000322468723c */ /* 0x040fe20000041868 */
[----:B------:R-:W4:Y:S01]  /*10030*/  LDSM.16.MT88.4 R48, [R213+0x1900] ;  /* 0x00190000d530783b */ /* 0x000f220000004200 */
[----:B------:R-:W5:Y:S06]  /*10040*/  MUFU.EX2 R59, R59 ;  /* 0x0000003b003b7308 */ /* 0x000f6c0000000800 */
[-C--:B--2---:R-:W-:Y:S04]  /*10050*/  HMMA.16816.F32.BF16 R24, R36, R52.reuse, R24 ;  /* 0x000000342418723c */ /* 0x084fe80000041818 */
[----:B------:R-:W-:Y:S04]  /*10060*/  MUFU.EX2 R62, R62 ;  /* 0x0000003e003e7308 */ /* 0x000fe80000000800 */
[C---:B------:R-:W-:Y:S06]  /*10070*/  HMMA.16816.F32.BF16 R108, R44.reuse, R52, R108 ;  /* 0x000000342c6c723c */ /* 0x040fec000004186c */
[----:B------:R-:W2:Y:S02]  /*10080*/  MUFU.EX2 R63, R63 ;  /* 0x0000003f003f7308 */ /* 0x000ea40000000800 */
[-C--:B------:R-:W-:Y:S08]  /*10090*/  HMMA.16816.F32.BF16 R28, R44, R54.reuse, R28 ;  /* 0x000000362c1c723c */ /* 0x080ff0000004181c */
[C---:B------:R-:W-:Y:S01]  /*100a0*/  HMMA.16816.F32.BF16 R112, R36.reuse, R54, R112 ;  /* 0x000000362470723c */ /* 0x040fe20000041870 */
[----:B------:R-:W-:Y:S01]  /*100b0*/  LDSM.16.MT88.4 R52, [R214+0x1900] ;  /* 0x00190000d634783b */ /* 0x000fe20000004200 */
[----:B------:R-:W-:Y:S06]  /*100c0*/  MUFU.EX2 R68, R68 ;  /* 0x0000004400447308 */ /* 0x000fec0000000800 */
[-C--:B---3--:R-:W-:Y:S04]  /*100d0*/  HMMA.16816.F32.BF16 R116, R36, R40.reuse, R116 ;  /* 0x000000282474723c */ /* 0x088fe80000041874 */
[----:B------:R-:W-:Y:S04]  /*100e0*/  MUFU.EX2 R69, R69 ;  /* 0x0000004500457308 */ /* 0x000fe80000000800 */
[C---:B------:R-:W-:Y:S06]  /*100f0*/  HMMA.16816.F32.BF16 R120, R44.reuse, R40, R120 ;  /* 0x000000282c78723c */ /* 0x040fec0000041878 */
[----:B------:R-:W-:Y:S01]  /*10100*/  MUFU.EX2 R80, R80 ;  /* 0x0000005000507308 */ /* 0x000fe20000000800 */
[----:B-1----:R-:W-:Y:S01]  /*10110*/  F2FP.BF16.PACK_AB R40, R57, R56 ;  /* 0x000000383928723e */ /* 0x002fe200000010ff */
[-C--:B------:R-:W-:Y:S01]  /*10120*/  HMMA.16816.F32.BF16 R124, R44, R42.reuse, R124 ;  /* 0x0000002a2c7c723c */ /* 0x080fe2000004187c */
[----:B------:R-:W1:Y:S03]  /*10130*/  LDSM.16.MT88.4 R44, [R216+0x1900] ;  /* 0x00190000d82c783b */ /* 0x000e660000004200 */
[----:B-----5:R-:W-:Y:S04]  /*10140*/  F2FP.BF16.PACK_AB R41, R59, R58 ;  /* 0x0000003a3b29723e */ /* 0x020fe800000010ff */
[----:B------:R-:W-:Y:S01]  /*10150*/  HMMA.16816.F32.BF16 R128, R36, R42, R128 ;  /* 0x0000002a2480723c */ /* 0x000fe20000041880 */
[----:B------:R-:W-:Y:S06]  /*10160*/  MUFU.EX2 R81, R81 ;  /* 0x0000005100517308 */ /* 0x000fec0000000800 */
[----:B------:R-:W-:Y:S02]  /*10170*/  F2FP.BF16.PACK_AB R36, R175, R170 ;  /* 0x000000aaaf24723e */ /* 0x000fe400000010ff */
[----:B------:R-:W-:Y:S02]  /*10180*/  F2FP.BF16.PACK_AB R38, R173, R174 ;  /* 0x000000aead26723e */ /* 0x000fe400000010ff */
[----:B------:R-:W-:Y:S01]  /*10190*/  MUFU.EX2 R70, R70 ;  /* 0x0000004600467308 */ /* 0x000fe20000000800 */
[----:B------:R-:W-:Y:S02]  /*101a0*/  F2FP.BF16.PACK_AB R37, R65, R64 ;  /* 0x000000404125723e */ /* 0x000fe400000010ff */
[----:B------:R-:W-:Y:S02]  /*101b0*/  F2FP.BF16.PACK_AB R39, R67, R66 ;  /* 0x000000424327723e */ /* 0x000fe400000010ff */
[----:B------:R-:W-:Y:S02]  /*101c0*/  F2FP.BF16.PACK_AB R42, R61, R60 ;  /* 0x0000003c3d2a723e */ /* 0x000fe400000010ff */
[----:B--2---:R-:W-:Y:S03]  /*101d0*/  F2FP.BF16.PACK_AB R43, R63, R62 ;  /* 0x0000003e3f2b723e */ /* 0x004fe600000010ff */
[-C--:B----4-:R-:W-:Y:S01]  /*101e0*/  HMMA.16816.F32.BF16 R4, R36, R48.reuse, R4 ;  /* 0x000000302404723c */ /* 0x090fe20000041804 */
        /* <DEDUP_REMOVED lines=8> */
[-C--:B-1----:R-:W-:Y:S08]  /*10270*/  HMMA.16816.F32.BF16 R20, R36, R44.reuse, R20 ;  /* 0x0000002c2414723c */ /* 0x082ff00000041814 */
[C---:B------:R-:W-:Y:S01]  /*10280*/  HMMA.16816.F32.BF16 R32, R40.reuse, R44, R32 ;  /* 0x0000002c2820723c */ /* 0x040fe20000041820 */
[----:B------:R-:W1:Y:S07]  /*10290*/  MUFU.EX2 R73, R73 ;  /* 0x0000004900497308 */ /* 0x000e6e0000000800 */
        /* <DEDUP_REMOVED lines=9> */
[----:B------:R-:W5:Y:S07]  /*10330*/  MUFU.EX2 R75, R75 ;  /* 0x0000004b004b7308 */ /* 0x000f6e0000000800 */
[C---:B------:R-:W-:Y:S01]  /*10340*/  HMMA.16816.F32.BF16 R112, R36.reuse, R54, R112 ;  /* 0x000000362470723c */ /* 0x040fe20000041870 */
[----:B------:R-:W-:Y:S02]  /*10350*/  LDSM.16.MT88.4 R52, [R214+0x2100] ;  /* 0x00210000d634783b */ /* 0x000fe40000004200 */
[----:B------:R-:W-:Y:S05]  /*10360*/  MUFU.EX2 R78, R78 ;  /* 0x0000004e004e7308 */ /* 0x000fea0000000800 */
[-C--:B--2---:R-:W-:Y:S05]  /*10370*/  HMMA.16816.F32.BF16 R116, R36, R48.reuse, R116 ;  /* 0x000000302474723c */ /* 0x084fea0000041874 */
[----:B------:R-:W2:Y:S03]  /*10380*/  MUFU.EX2 R79, R79 ;  /* 0x0000004f004f7308 */ /* 0x000ea60000000800 */
[C---:B------:R-:W-:Y:S07]  /*10390*/  HMMA.16816.F32.BF16 R120, R40.reuse, R48, R120 ;  /* 0x000000302878723c */ /* 0x040fee0000041878 */
[----:B------:R-:W-:Y:S01]  /*103a0*/  MUFU.EX2 R84, R84 ;  /* 0x0000005400547308 */ /* 0x000fe20000000800 */
[-C--:B------:R-:W-:Y:S07]  /*103b0*/  HMMA.16816.F32.BF16 R124, R40, R50.reuse, R124 ;  /* 0x00000032287c723c */ /* 0x080fee000004187c */
[----:B-1----:R-:W-:Y:S01]  /*103c0*/  F2FP.BF16.PACK_AB R40, R73, R72 ;  /* 0x000000484928723e */ /* 0x002fe200000010ff */
[----:B------:R-:W-:Y:S01]  /*103d0*/  HMMA.16816.F32.BF16 R128, R36, R50, R128 ;  /* 0x000000322480723c */ /* 0x000fe20000041880 */
[----:B------:R-:W1:Y:S01]  /*103e0*/  LDSM.16.MT88.4 R48, [R216+0x2100] ;  /* 0x00210000d830783b */ /* 0x000e620000004200 */
[----:B------:R-:W-:Y:S02]  /*103f0*/  MUFU.EX2 R85, R85 ;  /* 0x0000005500557308 */ /* 0x000fe40000000800 */
[----:B----4-:R-:W-:Y:S02]  /*10400*/  F2FP.BF16.PACK_AB R42, R77, R76 ;  /* 0x0000004c4d2a723e */ /* 0x010fe400000010ff */
[----:B-----5:R-:W-:Y:S02]  /*10410*/  F2FP.BF16.PACK_AB R41, R75, R74 ;  /* 0x0000004a4b29723e */ /* 0x020fe400000010ff */
[----:B------:R-:W-:Y:S04]  /*10420*/  F2FP.BF16.PACK_AB R36, R69, R68 ;  /* 0x000000444524723e */ /* 0x000fe800000010ff */
[----:B------:R-:W-:Y:S01]  /*10430*/  F2FP.BF16.PACK_AB R38, R81, R80 ;  /* 0x000000505126723e */ /* 0x000fe200000010ff */
[----:B------:R-:W-:Y:S01]  /*10440*/  MUFU.EX2 R96, R96 ;  /* 0x0000006000607308 */ /* 0x000fe20000000800 */
[----:B------:R-:W-:Y:S02]  /*10450*/  F2FP.BF16.PACK_AB R37, R71, R70 ;  /* 0x000000464725723e */ /* 0x000fe400000010ff */
[----:B------:R-:W-:Y:S02]  /*10460*/  F2FP.BF16.PACK_AB R39, R83, R82 ;  /* 0x000000525327723e */ /* 0x000fe400000010ff */
[----:B--2---:R-:W-:Y:S05]  /*10470*/  F2FP.BF16.PACK_AB R43, R79, R78 ;  /* 0x0000004e4f2b723e */ /* 0x004fea00000010ff */
        /* <DEDUP_REMOVED lines=11> */
[----:B------:R-:W-:Y:S07]  /*10530*/  MUFU.EX2 R91, R91 ;  /* 0x0000005b005b7308 */ /* 0x000fee0000000800 */
[-C--:B------:R-:W-:Y:S03]  /*10540*/  HMMA.16816.F32.BF16 R100, R40, R50.reuse, R100 ;  /* 0x000000322864723c */ /* 0x080fe60000041864 */
[----:B------:R-:W-:Y:S05]  /*10550*/  MUFU.EX2 R94, R94 ;  /* 0x0000005e005e7308 */ /* 0x000fea0000000800 */
[C---:B------:R-:W-:Y:S01]  /*10560*/  HMMA.16816.F32.BF16 R104, R36.reuse, R50, R104 ;  /* 0x000000322468723c */ /* 0x040fe20000041868 */
[----:B------:R-:W1:Y:S04]  /*10570*/  LDSM.16.MT88.4 R48, [R216+0x2900] ;  /* 0x00290000d830783b */ /* 0x000e680000004200 */
[----:B------:R-:W-:Y:S03]  /*10580*/  MUFU.EX2 R88, R88 ;  /* 0x0000005800587308 */ /* 0x000fe60000000800 */
[-C--:B------:R-:W-:Y:S07]  /*10590*/  HMMA.16816.F32.BF16 R24, R36, R52.reuse, R24 ;  /* 0x000000342418723c */ /* 0x080fee0000041818 */
[----:B------:R-:W3:Y:S01]  /*105a0*/  MUFU.EX2 R89, R89 ;  /* 0x0000005900597308 */ /* 0x000ee20000000800 */
[C---:B------:R-:W-:Y:S08]  /*105b0*/  HMMA.16816.F32.BF16 R108, R40.reuse, R52, R108 ;  /* 0x00000034286c723c */ /* 0x040ff0000004186c */
[-C--:B------:R-:W-:Y:S01]  /*105c0*/  HMMA.16816.F32.BF16 R28, R40, R54.reuse, R28 ;  /* 0x00000036281c723c */ /* 0x080fe2000004181c */
[----:B------:R-:W4:Y:S07]  /*105d0*/  MUFU.EX2 R90, R90 ;  /* 0x0000005a005a7308 */ /* 0x000f2e0000000800 */
[C---:B------:R-:W-:Y:S08]  /*105e0*/  HMMA.16816.F32.BF16 R112, R36.reuse, R54, R112 ;  /* 0x000000362470723c */ /* 0x040ff00000041870 */
[-C--:B--2---:R-:W-:Y:S08]  /*105f0*/  HMMA.16816.F32.BF16 R116, R36, R44.reuse, R116 ;  /* 0x0000002c2474723c */ /* 0x084ff00000041874 */
[C---:B------:R-:W-:Y:S01]  /*10600*/  HMMA.16816.F32.BF16 R120, R40.reuse, R44, R120 ;  /* 0x0000002c2878723c */ /* 0x040fe20000041878 */
[----:B------:R2:W5:Y:S07]  /*10610*/  MUFU.EX2 R44, R2 ;  /* 0x00000002002c7308 */ /* 0x00056e0000000800 */
[-C--:B------:R-:W-:Y:S07]  /*10620*/  HMMA.16816.F32.BF16 R124, R40, R46.reuse, R124 ;  /* 0x0000002e287c723c */ /* 0x080fee000004187c */
[----:B---3--:R-:W-:Y:S01]  /*10630*/  F2FP.BF16.PACK_AB R40, R89, R88 ;  /* 0x000000585928723e */ /* 0x008fe200000010ff */
[----:B------:R-:W-:Y:S04]  /*10640*/  HMMA.16816.F32.BF16 R128, R36, R46, R128 ;  /* 0x0000002e2480723c */ /* 0x000fe80000041880 */
[----:B------:R-:W-:Y:S02]  /*10650*/  F2FP.BF16.PACK_AB R42, R93, R92 ;  /* 0x0000005c5d2a723e */ /* 0x000fe400000010ff */
[----:B----4-:R-:W-:Y:S02]  /*10660*/  F2FP.BF16.PACK_AB R41, R91, R90 ;  /* 0x0000005a5b29723e */ /* 0x010fe400000010ff */
[----:B------:R-:W-:Y:S01]  /*10670*/  F2FP.BF16.PACK_AB R36, R85, R84 ;  /* 0x000000545524723e */ /* 0x000fe200000010ff */
[----:B--2---:R-:W-:Y:S03]  /*10680*/  FADD.FTZ R2, R206, R135 ;  /* 0x00000087ce027221 */ /* 0x004fe60000010000 */
[----:B------:R-:W-:Y:S01]  /*10690*/  F2FP.BF16.PACK_AB R38, R97, R96 ;  /* 0x000000606126723e */ /* 0x000fe200000010ff */
[----:B------:R-:W-:Y:S01]  /*106a0*/  FADD.FTZ R2, R207, R2 ;  /* 0x00000002cf027221 */ /* 0x000fe20000010000 */
[----:B------:R-:W-:Y:S02]  /*106b0*/  F2FP.BF16.PACK_AB R37, R87, R86 ;  /* 0x000000565725723e */ /* 0x000fe400000010ff */
[----:B------:R-:W-:Y:S02]  /*106c0*/  F2FP.BF16.PACK_AB R39, R99, R98 ;  /* 0x000000626327723e */ /* 0x000fe400000010ff */
[----:B-----5:R-:W-:Y:S02]  /*106d0*/  F2FP.BF16.PACK_AB R43, R44, R94 ;  /* 0x0000005e2c2b723e */ /* 0x020fe400000010ff */
[----:B------:R-:W-:Y:S03]  /*106e0*/  MOV R135, R133 ;  /* 0x0000008500877202 */ /* 0x000fe60000000f00 */
[-C--:B------:R-:W-:Y:S01]  /*106f0*/  HMMA.16816.F32.BF16 R140, R36, R152.reuse, R4 ;  /* 0x00000098248c723c */ /* 0x080fe20000041804 */
[----:B------:R-:W2:Y:S07]  /*10700*/  LDSM.16.MT88.4 R4, [R214+0x2900] ;  /* 0x00290000d604783b */ /* 0x000eae0000004200 */
        /* <DEDUP_REMOVED lines=28> */
[----:B------:R-:W1:Y:S01]  /*108d0*/  LDSM.16.MT88.4 R8, [R215+0x2900] ;  /* 0x00290000d708783b */ /* 0x000e620000004200 */
        /* <DEDUP_REMOVED lines=21> */
[-C--:B------:R-:W-:Y:S03]  /*10a30*/  HMMA.16816.F32.BF16 R168, R40, R6.reuse, R28 ;  /* 0x0000000628a8723c */ /* 0x080fe6000004181c */
[----:B------:R-:W-:Y:S01]  /*10a40*/  FADD.FTZ R14, R138, R12 ;  /* 0x0000000c8a0e7221 */ /* 0x000fe20000010000 */
[----:B------:R-:W-:Y:S01]  /*10a50*/  MOV R138, R132 ;  /* 0x00000084008a7202 */ /* 0x000fe20000000f00 */
        /* <DEDUP_REMOVED lines=48> */
[----:B------:R-:W-:Y:S01]  /*10d60*/  STL [R1+0x10], R6 ;  /* 0x0000100601007387 */ /* 0x000fe20000100800 */
[----:B------:R-:W-:Y:S02]  /*10d70*/  FADD.FTZ R0, R94, R4 ;  /* 0x000000045e007221 */ /* 0x000fe40000010000 */
[----:B------:R-:W-:Y:S02]  /*10d80*/  FADD.FTZ R4, R99, R5 ;  /* 0x0000000563047221 */ /* 0x000fe40000010000 */
[----:B------:R-:W-:Y:S02]  /*10d90*/  FADD.FTZ R2, R93, R2 ;  /* 0x000000025d027221 */ /* 0x000fe40000010000 */
[----:B------:R-:W-:Y:S01]  /*10da0*/  FADD.FTZ R0, R44, R0 ;  /* 0x000000002c007221 */ /* 0x000fe20000010000 */
[----:B------:R-:W-:Y:S04]  /*10db0*/  STL [R1+0x14], R4 ;  /* 0x0000140401007387 */ /* 0x000fe80000100800 */
[----:B------:R-:W-:Y:S04]  /*10dc0*/  STL [R1+0x18], R2 ;  /* 0x0000180201007387 */ /* 0x000fe80000100800 */
[----:B------:R1:W-:Y:S02]  /*10dd0*/  STL [R1+0x1c], R0 ;  /* 0x00001c0001007387 */ /* 0x0003e40000100800 */
[----:B-1----:R-:W-:Y:S01]  /*10de0*/  MOV R0, R134 ;  /* 0x0000008600007202 */ /* 0x002fe20000000f00 */
[----:B------:R-:W-:-:S05]  /*10df0*/  @P0 BRA `(.L_x_503) ;  /* 0xffffc9e000000947 */ /* 0x000fca000383ffff */
.L_x_502:
[----:B------:R-:W2:Y:S02]  /*10e00*/  LDL R2, [R1] ;  /* 0x0000000001027983 */ /* 0x000ea40000100800 */
[----:B--2---:R-:W-:-:S13]  /*10e10*/  ISETP.GE.AND P0, PT, R229, R2, PT ;  /* 0x00000002e500720c */ /* 0x004fda0003f06270 */
[----:B------:R-:W-:Y:S05]  /*10e20*/  @!P0 BRA `(.L_x_504) ;  /* 0x00005a3000008947 */ /* 0x000fea0003800000 */
[----:B------:R-:W2:Y:S01]  /*10e30*/  LDL.LU.64 R6, [R1+0x40] ;  /* 0x0000400001067983 */ /* 0x000ea20000300a00 */
[----:B------:R-:W-:Y:S01]  /*10e40*/  MOV R138, R3 ;  /* 0x00000003008a7202 */ /* 0x000fe20000000f00 */
[----:B------:R-:W-:Y:S01]  /*10e50*/  UMOV UR14, 0x60 ;  /* 0x00000060000e7882 */ /* 0x000fe20000000000 */
[----:B------:R-:W-:Y:S01]  /*10e60*/  IMAD.MOV.U32 R136, RZ, RZ, R133 ;  /* 0x000000ffff887224 */ /* 0x000fe200078e0085 */
[----:B------:R-:W3:Y:S01]  /*10e70*/  LDL.LU.64 R4, [R1+0x48] ;  /* 0x0000480001047983 */ /* 0x000ee20000300a00 */
[----:B------:R-:W-:Y:S01]  /*10e80*/  ULDC.64 UR4, c[0x0][0x208] ;  /* 0x0000820000047ab9 */ /* 0x000fe20000000a00 */
[----:B------:R-:W-:Y:S01]  /*10e90*/  IMAD.MOV.U32 R135, RZ, RZ, R134 ;  /* 0x000000ffff877224 */ /* 0x000fe200078e0086 */
[----:B------:R-:W-:Y:S01]  /*10ea0*/  UIMAD.WIDE.U32 UR16, UR14, UR4, URZ ;  /* 0x000000040e1072a5 */ /* 0x000fe2000f8e003f */
[----:B------:R-:W-:Y:S01]  /*10eb0*/  IMAD.MOV.U32 R137, RZ, RZ, R132 ;  /* 0x000000ffff897224 */ /* 0x000fe200078e0084 */
[----:B------:R-:W-:Y:S02]  /*10ec0*/  UIMAD UR5, UR14, UR5, URZ ;  /* 0x000000050e0572a4 */ /* 0x000fe4000f8e023f */
[----:B------:R-:W-:-:S02]  /*10ed0*/  ULDC.64 UR6, c[0x0][0x1e0] ;  /* 0x0000780000067ab9 */ /* 0x000fc40000000a00 */
[----:B------:R-:W-:Y:S02]  /*10ee0*/  USHF.L.U64.HI UR7, UR6, 0x5, UR7 ;  /* 0x0000000506077899 */ /* 0x000fe40008010207 */
[----:B------:R-:W-:Y:S02]  /*10ef0*/  USHF.L.U32 UR6, UR6, 0x5, URZ ;  /* 0x0000000506067899 */ /* 0x000fe4000800063f */
[----:B------:R-:W-:Y:S01]  /*10f00*/  UIADD3 UR5, UR17, UR5, URZ ;  /* 0x0000000511057290 */ /* 0x000fe2000fffe03f */
[----:B--2---:R-:W-:Y:S02]  /*10f10*/  MOV R3, R7 ;  /* 0x0000000700037202 */ /* 0x004fe40000000f00 */
[----:B---3--:R-:W-:-:S05]  /*10f20*/  MOV R2, R4 ;  /* 0x0000000400027202 */ /* 0x008fca0000000f00 */
[----:B------:R1:W-:Y:S04]  /*10f30*/  STL.64 [R1+0x8], R2 ;  /* 0x0000080201007387 */ /* 0x0003e80000100a00 */
.L_x_521:
[----:B------:R-:W-:Y:S04]  /*10f40*/  DEPBAR.LE SB0, 0x0 ;  /* 0x000080000000791a */ /* 0x000fe80000000000 */
[----:B------:R-:W-:Y:S01]  /*10f50*/  BAR.SYNC.DEFER_BLOCKING 0x0 ;  /* 0x0000000000007b1d */ /* 0x000fe20000010000 */
[----:B------:R-:W-:Y:S01]  /*10f60*/  SHF.R.S32.HI R132, RZ, 0x1f, R229 ;  /* 0x0000001fff847819 */ /* 0x000fe200000114e5 */
[C---:B------:R-:W-:Y:S01]  /*10f70*/  IMAD R0, R229.reuse, UR5, RZ ;  /* 0x00000005e5007c24 */ /* 0x040fe2000f8e02ff */
[----:B------:R-:W-:Y:S03]  /*10f80*/  PLOP3.LUT P3, PT, PT, PT, UP2, 0x80, 0x0 ;  /* 0x000000000000781c */ /* 0x000fe60003f6f028 */
[----:B------:R-:W-:Y:S01]  /*10f90*/  IMAD R0, R132, UR16, R0 ;  /* 0x0000001084007c24 */ /* 0x000fe2000f8e0200 */
[----:B------:R-:W-:Y:S06]  /*10fa0*/  LDSM.16.M88.4 R96, [R219+0x6100] ;  /* 0x00610000db60783b */ /* 0x000fec0000000200 */
[----:B--2---:R-:W2:Y:S06]  /*10fb0*/  LDSM.16.M88.4 R16, [R212+0x3100] ;  /* 0x00310000d410783b */ /* 0x004eac0000000200 */
[----:B------:R-:W3:Y:S06]  /*10fc0*/  LDSM.16.M88.4 R92, [R219+0x8100] ;  /* 0x00810000db5c783b */ /* 0x000eec0000000200 */
[----:B-1----:R-:W4:Y:S06]  /*10fd0*/  LDL.64 R2, [R1+0x8] ;  /* 0x0000080001027983 */ /* 0x002f2c0000100a00 */
[----:B------:R-:W1:Y:S06]  /*10fe0*/  LDSM.16.M88.4 R32, [R212+0x3900] ;  /* 0x00390000d420783b */ /* 0x000e6c0000000200 */
[----:B------:R-:W5:Y:S06]  /*10ff0*/  LDL R245, [R1] ;  /* 0x0000000001f57983 */ /* 0x000f6c0000100800 */
[----:B------:R-:W1:Y:S06]  /*11000*/  LDSM.16.M88.4 R48, [R212+0x4100] ;  /* 0x00410000d430783b */ /* 0x000e6c0000000200 */
[----:B------:R-:W5:Y:S01]  /*11010*/  LDL.64 R234, [R1+0x28] ;  /* 0x0000280001ea7983 */ /* 0x000f620000100a00 */
[-C--:B--2---:R-:W-:Y:S05]  /*11020*/  HMMA.16816.F32.BF16 R4, R96, R16.reuse, RZ ;  /* 0x000000106004723c */ /* 0x084fea00000418ff */
[----:B------:R-:W2:Y:S03]  /*11030*/  LDSM.16.M88.4 R64, [R212+0x4900] ;  /* 0x00490000d440783b */ /* 0x000ea60000000200 */
[C---:B---3--:R-:W-:Y:S03]  /*11040*/  HMMA.16816.F32.BF16 R8, R92.reuse, R16, RZ ;  /* 0x000000105c08723c */ /* 0x048fe600000418ff */
[----:B------:R-:W3:Y:S06]  /*11050*/  LDL.64 R232, [R1+0x38] ;  /* 0x0000380001e87983 */ /* 0x000eec0000100a00 */
[----:B------:R-:W2:Y:S01]  /*11060*/  LDSM.16.M88.4 R80, [R212+0x5100] ;  /* 0x00510000d450783b */ /* 0x000ea20000000200 */
[-C--:B------:R-:W-:Y:S05]  /*11070*/  HMMA.16816.F32.BF16 R12, R92, R18.reuse, RZ ;  /* 0x000000125c0c723c */ /* 0x080fea00000418ff */
[----:B------:R-:W3:Y:S03]  /*11080*/  LDL R139, [R1+0x30] ;  /* 0x00003000018b7983 */ /* 0x000ee60000100800 */
[C---:B------:R-:W-:Y:S03]  /*11090*/  HMMA.16816.F32.BF16 R16, R96.reuse, R18, RZ ;  /* 0x000000126010723c */ /* 0x040fe600000418ff */
[----:B------:R-:W2:Y:S05]  /*110a0*/  LDSM.16.M88.4 R172, [R212+0x5900] ;  /* 0x00590000d4ac783b */ /* 0x000eaa0000000200 */
[-C--:B-1----:R-:W-:Y:S01]  /*110b0*/  HMMA.16816.F32.BF16 R20, R96, R32.reuse, RZ ;  /* 0x000000206014723c */ /* 0x082fe200000418ff */
[----:B------:R-:W3:Y:S06]  /*110c0*/  LDL R134, [R1+0x20] ;  /* 0x0000200001867983 */ /* 0x000eec0000100800 */
[----:B------:R-:W-:Y:S01]  /*110d0*/  LDSM.16.M88.4 R176, [R222+0x6100] ;  /* 0x00610000deb0783b */ /* 0x000fe20000000200 */
[C---:B------:R-:W-:Y:S05]  /*110e0*/  HMMA.16816.F32.BF16 R24, R92.reuse, R32, RZ ;  /* 0x000000205c18723c */ /* 0x040fea00000418ff */
[----:B------:R-:W1:Y:S03]  /*110f0*/  LDSM.16.M88.4 R180, [R223] ;  /* 0x00000000dfb4783b */ /* 0x000e660000000200 */
[-C--:B------:R-:W-:Y:S03]  /*11100*/  HMMA.16816.F32.BF16 R28, R92, R34.reuse, RZ ;  /* 0x000000225c1c723c */ /* 0x080fe600000418ff */
[----:B------:R-:W1:Y:S05]  /*11110*/  LDSM.16.M88.4 R184, [R222+0x8100] ;  /* 0x00810000deb8783b */ /* 0x000e6a0000000200 */
[C---:B------:R-:W-:Y:S01]  /*11120*/  HMMA.16816.F32.BF16 R32, R96.reuse, R34, RZ ;  /* 0x000000226020723c */ /* 0x040fe200000418ff */
[----:B------:R-:W1:Y:S06]  /*11130*/  LDSM.16.M88.4 R188, [R228] ;  /* 0x00000000e4bc783b */ /* 0x000e6c0000000200 */
[----:B------:R-:W-:Y:S01]  /*11140*/  LDSM.16.M88.4 R192, [R225] ;  /* 0x00000000e1c0783b */ /* 0x000fe20000000200 */
[-C--:B------:R-:W-:Y:S05]  /*11150*/  HMMA.16816.F32.BF16 R36, R96, R48.reuse, RZ ;  /* 0x000000306024723c */ /* 0x080fea00000418ff */
[----:B------:R-:W-:Y:S03]  /*11160*/  LDSM.16.M88.4 R196, [R224] ;  /* 0x00000000e0c4783b */ /* 0x000fe60000000200 */
[C---:B------:R-:W-:Y:S08]  /*11170*/  HMMA.16816.F32.BF16 R40, R92.reuse, R48, RZ ;  /* 0x000000305c28723c */ /* 0x040ff000000418ff */
[-C--:B------:R-:W-:Y:S08]  /*11180*/  HMMA.16816.F32.BF16 R44, R92, R50.reuse, RZ ;  /* 0x000000325c2c723c */ /* 0x080ff000000418ff */
[C---:B------:R-:W-:Y:S08]  /*11190*/  HMMA.16816.F32.BF16 R48, R96.reuse, R50, RZ ;  /* 0x000000326030723c */ /* 0x040ff000000418ff */
[-C--:B--2---:R-:W-:Y:S08]  /*111a0*/  HMMA.16816.F32.BF16 R52, R96, R64.reuse, RZ ;  /* 0x000000406034723c */ /* 0x084ff000000418ff */
        /* <DEDUP_REMOVED lines=11> */
[----:B------:R-:W2:Y:S07]  /*11260*/  LDSM.16.M88.4 R172, [R227] ;  /* 0x00000000e3ac783b */ /* 0x000eae0000000200 */
        /* <DEDUP_REMOVED lines=8> */
[C---:B------:R-:W-:Y:S08]  /*112f0*/  HMMA.16816.F32.BF16 R32, R176.reuse, R190, R32 ;  /* 0x000000beb020723c */ /* 0x040ff00000041820 */
[-C--:B--2---:R-:W-:Y:S08]  /*11300*/  HMMA.16816.F32.BF16 R36, R176, R172.reuse, R36 ;  /* 0x000000acb024723c */ /* 0x084ff00000041824 */
[C---:B------:R-:W-:Y:S08]  /*11310*/  HMMA.16816.F32.BF16 R40, R184.reuse, R172, R40 ;  /* 0x000000acb828723c */ /* 0x040ff00000041828 */
[-C--:B------:R-:W-:Y:S04]  /*11320*/  HMMA.16816.F32.BF16 R44, R184, R174.reuse, R44 ;  /* 0x000000aeb82c723c */ /* 0x080fe8000004182c */
[----:B----4-:R-:W-:Y:S04]  /*11330*/  IMAD.WIDE.U32 R2, R229, UR16, R2 ;  /* 0x00000010e5027c25 */ /* 0x010fe8000f8e0002 */
[C---:B------:R-:W-:Y:S04]  /*11340*/  HMMA.16816.F32.BF16 R48, R176.reuse, R174, R48 ;  /* 0x000000aeb030723c */ /* 0x040fe80000041830 */
[----:B------:R-:W-:Y:S01]  /*11350*/  IMAD.IADD R0, R3, 0x1, R0 ;  /* 0x0000000103007824 */ /* 0x000fe200078e0200 */
[C---:B------:R-:W-:Y:S03]  /*11360*/  LEA R202, P0, R2.reuse, c[0x0][0x1f8], 0x1 ;  /* 0x00007e0002ca7a11 */ /* 0x040fe600078008ff */
[-C--:B-1----:R-:W-:Y:S04]  /*11370*/  HMMA.16816.F32.BF16 R52, R176, R180.reuse, R52 ;  /* 0x000000b4b034723c */ /* 0x082fe80000041834 */
[----:B------:R-:W-:Y:S02]  /*11380*/  LEA.HI.X R203, R2, c[0x0][0x1fc], R0, 0x1, P0 ;  /* 0x00007f0002cb7a11 */ /* 0x000fe400000f0c00 */
[----:B------:R-:W-:Y:S02]  /*11390*/  IADD3 R132, P0, R202, UR9, RZ ;  /* 0x00000009ca847c10 */ /* 0x000fe4000ff1e0ff */
[C---:B------:R-:W-:Y:S01]  /*113a0*/  HMMA.16816.F32.BF16 R56, R184.reuse, R180, R56 ;  /* 0x000000b4b838723c */ /* 0x040fe20000041838 */
[----:B------:R-:W-:Y:S01]  /*113b0*/  @!PT LDS RZ, [RZ] ;  /* 0x00000000fffff984 */ /* 0x000fe20000000800 */
[----:B------:R-:W-:Y:S01]  /*113c0*/  @!PT LDS RZ, [RZ] ;  /* 0x00000000fffff984 */ /* 0x000fe20000000800 */
[----:B------:R-:W-:Y:S01]  /*113d0*/  @!PT LDS RZ, [RZ] ;  /* 0x00000000fffff984 */ /* 0x000fe20000000800 */
[----:B------:R1:W-:Y:S03]  /*113e0*/  LDGSTS.E.BYPASS.LTC128B.128 [R231+0x100], [R202.64], !P6 ;  /* 0x00100000cae77fae */ /* 0x0003e6000f101d4c */
[----:B------:R-:W-:Y:S02]  /*113f0*/  IADD3.X R133, R203, UR8, RZ, P0, !PT ;  /* 0x00000008cb857c10 */ /* 0x000fe400087fe4ff */
[----:B------:R-:W-:Y:S02]  /*11400*/  IADD3 R200, P1, R132, UR9, RZ ;  /* 0x0000000984c87c10 */ /* 0x000fe4000ff3e0ff */
[-C--:B------:R-:W-:Y:S01]  /*11410*/  HMMA.16816.F32.BF16 R60, R184, R182.reuse, R60 ;  /* 0x000000b6b83c723c */ /* 0x080fe2000004183c */
[----:B------:R2:W-:Y:S03]  /*11420*/  LDGSTS.E.BYPASS.LTC128B.128 [R231+0x900], [R132.64], !P6 ;  /* 0x0090000084e77fae */ /* 0x0005e6000f101d4c */
[----:B------:R-:W-:Y:S02]  /*11430*/  IADD3.X R201, R133, UR8, RZ, P1, !PT ;  /* 0x0000000885c97c10 */ /* 0x000fe40008ffe4ff */
[----:B------:R-:W-:Y:S02]  /*11440*/  IADD3 R2, P0, R200, UR9, RZ ;  /* 0x00000009c8027c10 */ /* 0x000fe4000ff1e0ff */
[C---:B------:R-:W-:Y:S01]  /*11450*/  HMMA.16816.F32.BF16 R64, R176.reuse, R182, R64 ;  /* 0x000000b6b040723c */ /* 0x040fe20000041840 */
[----:B------:R1:W-:Y:S03]  /*11460*/  LDGSTS.E.BYPASS.LTC128B.128 [R231+0x1100], [R200.64], !P6 ;  /* 0x01100000c8e77fae */ /* 0x0003e6000f101d4c */
[----:B------:R-:W-:Y:S02]  /*11470*/  IADD3.X R3, R201, UR8, RZ, P0, !PT ;  /* 0x00000008c9037c10 */ /* 0x000fe400087fe4ff */
[----:B------:R-:W-:Y:S02]  /*11480*/  IADD3 R188, P1, R2, UR9, RZ ;  /* 0x0000000902bc7c10 */ /* 0x000fe4000ff3e0ff */
[-C--:B------:R-:W-:Y:S01]  /*11490*/  HMMA.16816.F32.BF16 R68, R176, R192.reuse, R68 ;  /* 0x000000c0b044723c */ /* 0x080fe20000041844 */
[----:B------:R4:W-:Y:S03]  /*114a0*/  LDGSTS.E.BYPASS.LTC128B.128 [R231+0x1900], [R2.64], !P6 ;  /* 0x0190000002e77fae */ /* 0x0009e6000f101d4c */
[----:B------:R-:W-:Y:S02]  /*114b0*/  IADD3.X R189, R3, UR8, RZ, P1, !PT ;  /* 0x0000000803bd7c10 */ /* 0x000fe40008ffe4ff */
[----:B------:R-:W-:Y:S02]  /*114c0*/  PLOP3.LUT P1, PT, PT, PT, UP2, 0x80, 0x0 ;  /* 0x000000000000781c */ /* 0x000fe40003f2f028 */
[C---:B------:R-:W-:Y:S01]  /*114d0*/  HMMA.16816.F32.BF16 R72, R184.reuse, R192, R72 ;  /* 0x000000c0b848723c */ /* 0x040fe20000041848 */
[----:B------:R3:W-:Y:S03]  /*114e0*/  LDGSTS.E.BYPASS.LTC128B.128 [R231+0x2100], [R188.64], !P6 ;  /* 0x02100000bce77fae */ /* 0x0007e6000f101d4c */
[----:B--2---:R-:W-:Y:S04]  /*114f0*/  IADD3 R132, P0, R188, UR9, RZ ;  /* 0x00000009bc847c10 */ /* 0x004fe8000ff1e0ff */
[-C--:B------:R-:W-:Y:S04]  /*11500*/  HMMA.16816.F32.BF16 R76, R184, R194.reuse, R76 ;  /* 0x000000c2b84c723c */ /* 0x080fe8000004184c */
[----:B------:R-:W-:Y:S02]  /*11510*/  IADD3.X R133, R189, UR8, RZ, P0, !PT ;  /* 0x00000008bd857c10 */ /* 0x000fe400087fe4ff */
[C---:B-----5:R-:W-:Y:S02]  /*11520*/  ISETP.GT.AND P0, PT, R229.reuse, R245, PT ;  /* 0x000000f5e500720c */ /* 0x060fe40003f04270 */
[C---:B------:R-:W-:Y:S01]  /*11530*/  HMMA.16816.F32.BF16 R80, R176.reuse, R194, R80 ;  /* 0x000000c2b050723c */ /* 0x040fe20000041850 */
[----:B------:R2:W-:Y:S06]  /*11540*/  LDGSTS.E.BYPASS.LTC128B.128 [R231+0x2900], [R132.64], !P6 ;  /* 0x0290000084e77fae */ /* 0x0005ec000f101d4c */
[----:B-1----:R-:W-:Y:S01]  /*11550*/  LDSM.16.M88.4 R200, [R218+0x3100] ;  /* 0x00310000dac8783b */ /* 0x002fe20000000200 */
[-C--:B------:R-:W-:Y:S04]  /*11560*/  HMMA.16816.F32.BF16 R84, R176, R196.reuse, R84 ;  /* 0x000000c4b054723c */ /* 0x080fe80000041854 */
[----:B------:R-:W-:Y:S01]  /*11570*/  @P0 IADD3 R0, R229, -0x1, RZ ;  /* 0xffffffffe5000810 */ /* 0x000fe20007ffe0ff */
[----:B---3--:R-:W1:Y:S01]  /*11580*/  LDSM.16.M88.4 R188, [R220+0x6100] ;  /* 0x00610000dcbc783b */ /* 0x008e620000000200 */
[----:B----4-:R-:W-:Y:S02]  /*11590*/  @P0 IMAD.MOV.U32 R3, RZ, RZ, R235 ;  /* 0x000000ffff030224 */ /* 0x010fe400078e00eb */
[C---:B------:R-:W-:Y:S03]  /*115a0*/  HMMA.16816.F32.BF16 R88, R184.reuse, R196, R88 ;  /* 0x000000c4b858723c */ /* 0x040fe60000041858 */
[----:B------:R-:W3:Y:S01]  /*115b0*/  LDSM.16.M88.4 R204, [R220+0x8100] ;  /* 0x00810000dccc783b */ /* 0x000ee20000000200 */
[----:B------:R-:W-:Y:S04]  /*115c0*/  @P0 SHF.R.S32.HI R2, RZ, 0x1f, R0 ;  /* 0x0000001fff020819 */ /* 0x000fe80000011400 */
[-C--:B------:R-:W-:Y:S01]  /*115d0*/  HMMA.16816.F32.BF16 R92, R184, R198.reuse, R92 ;  /* 0x000000c6b85c723c */ /* 0x080fe2000004185c */
[----:B------:R-:W0:Y:S03]  /*115e0*/  LDGDEPBAR ;  /* 0x00000000000079af */ /* 0x000e260000000000 */
[----:B--2---:R-:W-:Y:S03]  /*115f0*/  @P0 IMAD.WIDE.U32 R132, R0, c[0x0][0x1e0], RZ ;  /* 0x0000780000840a25 */ /* 0x004fe600078e00ff */
[----:B------:R-:W2:Y:S01]  /*11600*/  LDSM.16.M88.4 R208, [R218+0x3900] ;  /* 0x00390000dad0783b */ /* 0x000ea20000000200 */
[----:B------:R-:W-:Y:S04]  /*11610*/  HMMA.16816.F32.BF16 R96, R176, R198, R96 ;  /* 0x000000c6b060723c */ /* 0x000fe80000041860 */
[----:B------:R-:W-:Y:S01]  /*11620*/  @P0 IMAD R2, R2, c[0x0][0x1e0], RZ ;  /* 0x0000780002020a24 */ /* 0x000fe200078e02ff */
[----:B------:R-:W4:Y:S03]  /*11630*/  LDSM.16.M88.4 R172, [R218+0x4100] ;  /* 0x00410000daac783b */ /* 0x000f260000000200 */
[----:B------:R-:W-:Y:S03]  /*11640*/  @P0 IMAD R2, R0, c[0x0][0x1e4], R2 ;  /* 0x0000790000020a24 */ /* 0x000fe600078e0202 */
[----:B------:R-:W5:Y:S01]  /*11650*/  LDSM.16.M88.4 R180, [R218+0x4900] ;  /* 0x00490000dab4783b */ /* 0x000f620000000200 */
[----:B------:R-:W-:Y:S02]  /*11660*/  @P0 IMAD.IADD R0, R133, 0x1, R2 ;  /* 0x0000000185000824 */ /* 0x000fe400078e0202 */
[----:B------:R-:W-:Y:S02]  /*11670*/  @P0 IMAD.MOV.U32 R2, RZ, RZ, R232 ;  /* 0x000000ffff020224 */ /* 0x000fe400078e00e8 */
[----:B------:R-:W-:Y:S01]  /*11680*/  @P0 IMAD R0, R0, 0x60, RZ ;  /* 0x0000006000000824 */ /* 0x000fe200078e02ff */
[----:B------:R-:W4:Y:S01]  /*11690*/  LDSM.16.M88.4 R176, [R218+0x5100] ;  /* 0x00510000dab0783b */ /* 0x000f220000000200 */
[----:B------:R-:W-:Y:S01]  /*116a0*/  @P0 IMAD.WIDE.U32 R2, R132, 0x60, R2 ;  /* 0x0000006084020825 */ /* 0x000fe200078e0002 */
[-C--:B-1----:R-:W-:Y:S04]  /*116b0*/  HMMA.16816.F32.BF16 R4, R188, R200.reuse, R4 ;  /* 0x000000c8bc04723c */ /* 0x082fe80000041804 */
[----:B------:R-:W1:Y:S01]  /*116c0*/  LDSM.16.M88.4 R184, [R218+0x5900] ;  /* 0x00590000dab8783b */ /* 0x000e620000000200 */
[C---:B------:R-:W-:Y:S01]  /*116d0*/  @P0 LEA R132, P2, R2.reuse, c[0x0][0x1c8], 0x1 ;  /* 0x0000720002840a11 */ /* 0x040fe200078408ff */
[----:B------:R-:W-:Y:S02]  /*116e0*/  @P0 IMAD.IADD R0, R3, 0x1, R0 ;  /* 0x0000000103000824 */ /* 0x000fe400078e0200 */
[C---:B---3--:R-:W-:Y:S02]  /*116f0*/  HMMA.16816.F32.BF16 R8, R204.reuse, R200, R8 ;  /* 0x000000c8cc08723c */ /* 0x048fe40000041808 */
[----:B------:R-:W-:Y:S02]  /*11700*/  LDSM.16.M88.4 R192, [R217] ;  /* 0x00000000d9c0783b */ /* 0x000fe40000000200 */
[----:B------:R-:W-:Y:S01]  /*11710*/  @P0 LEA.HI.X R133, R2, c[0x0][0x1cc], R0, 0x1, P2 ;  /* 0x0000730002850a11 */ /* 0x000fe200010f0c00 */
[----:B------:R-:W-:Y:S01]  /*11720*/  @P1 IMAD.HI.U32 R0, R139, c[0x0][0x2c8], RZ ;  /* 0x0000b2008b001a27 */ /* 0x000fe200078e00ff */
[----:B------:R-:W-:Y:S02]  /*11730*/  @P0 IADD3 R2, P1, R132, UR6, RZ ;  /* 0x0000000684020c10 */ /* 0x000fe4000ff3e0ff */
[----:B------:R-:W-:Y:S01]  /*11740*/  LDSM.16.M88.4 R196, [R221+0x8100] ;  /* 0x00810000ddc4783b */ /* 0x000fe20000000200 */
[-C--:B------:R-:W-:Y:S03]  /*11750*/  HMMA.16816.F32.BF16 R12, R204, R202.reuse, R12 ;  /* 0x000000cacc0c723c */ /* 0x080fe6000004180c */
[----:B------:R-:W-:Y:S02]  /*11760*/  @P0 IADD3.X R3, R133, UR7, RZ, P1, !PT ;  /* 0x0000000785030c10 */ /* 0x000fe40008ffe4ff */
[----:B------:R-:W-:Y:S03]  /*11770*/  @P3 SHF.R.U32.HI R139, RZ, c[0x0][0x2cc], R0 ;  /* 0x0000b300ff8b3a19 */ /* 0x000fe60000011600 */
[C---:B------:R-:W-:Y:S01]  /*11780*/  HMMA.16816.F32.BF16 R16, R188.reuse, R202, R16 ;  /* 0x000000cabc10723c */ /* 0x040fe20000041810 */
[----:B------:R-:W-:Y:S07]  /*11790*/  LDSM.16.M88.4 R200, [R217+0x800] ;  /* 0x00080000d9c8783b */ /* 0x000fee0000000200 */
[-C--:B--2---:R-:W-:Y:S08]  /*117a0*/  HMMA.16816.F32.BF16 R20, R188, R208.reuse, R20 ;  /* 0x000000d0bc14723c */ /* 0x084ff00000041814 */
[C---:B------:R-:W-:Y:S08]  /*117b0*/  HMMA.16816.F32.BF16 R24, R204.reuse, R208, R24 ;  /* 0x000000d0cc18723c */ /* 0x040ff00000041818 */
[-C--:B------:R-:W-:Y:S08]  /*117c0*/  HMMA.16816.F32.BF16 R28, R204, R210.reuse, R28 ;  /* 0x000000d2cc1c723c */ /* 0x080ff0000004181c */
[C---:B------:R-:W-:Y:S08]  /*117d0*/  HMMA.16816.F32.BF16 R32, R188.reuse, R210, R32 ;  /* 0x000000d2bc20723c */ /* 0x040ff00000041820 */
[-C--:B----4-:R-:W-:Y:S08]  /*117e0*/  HMMA.16816.F32.BF16 R36, R188, R172.reuse, R36 ;  /* 0x000000acbc24723c */ /* 0x090ff00000041824 */
[C---:B------:R-:W-:Y:S08]  /*117f0*/  HMMA.16816.F32.BF16 R40, R204.reuse, R172, R40 ;  /* 0x000000accc28723c */ /* 0x040ff00000041828 */
[-C--:B------:R-:W-:Y:S08]  /*11800*/  HMMA.16816.F32.BF16 R44, R204, R174.reuse, R44 ;  /* 0x000000aecc2c723c */ /* 0x080ff0000004182c */
[C---:B------:R-:W-:Y:S01]  /*11810*/  HMMA.16816.F32.BF16 R48, R188.reuse, R174, R48 ;  /* 0x000000aebc30723c */ /* 0x040fe20000041830 */
[----:B------:R-:W2:Y:S07]  /*11820*/  LDSM.16.M88.4 R172, [R221+0x6100] ;  /* 0x00610000ddac783b */ /* 0x000eae0000000200 */
[-C--:B-----5:R-:W-:Y:S08]  /*11830*/  HMMA.16816.F32.BF16 R52, R188, R180.reuse, R52 ;  /* 0x000000b4bc34723c */ /* 0x0a0ff00000041834 */
        /* <DEDUP_REMOVED lines=9> */
[-C--:B-1----:R-:W-:Y:S08]  /*118d0*/  HMMA.16816.F32.BF16 R84, R188, R184.reuse, R84 ;  /* 0x000000b8bc54723c */ /* 0x082ff00000041854 */
[C---:B------:R-:W-:Y:S08]  /*118e0*/  HMMA.16816.F32.BF16 R88, R204.reuse, R184, R88 ;  /* 0x000000b8cc58723c */ /* 0x040ff00000041858 */
[-C--:B------:R-:W-:Y:S08]  /*118f0*/  HMMA.16816.F32.BF16 R92, R204, R186.reuse, R92 ;  /* 0x000000bacc5c723c */ /* 0x080ff0000004185c */
[----:B------:R-:W-:Y:S01]  /*11900*/  HMMA.16816.F32.BF16 R96, R188, R186, R96 ;  /* 0x000000babc60723c */ /* 0x000fe20000041860 */
[----:B------:R-:W1:Y:S07]  /*11910*/  LDSM.16.M88.4 R184, [R217+0x2000] ;  /* 0x00200000d9b8783b */ /* 0x000e6e0000000200 */
[-C--:B--2---:R-:W-:Y:S08]  /*11920*/  HMMA.16816.F32.BF16 R4, R172, R192.reuse, R4 ;  /* 0x000000c0ac04723c */ /* 0x084ff00000041804 */
[C---:B------:R-:W-:Y:S08]  /*11930*/  HMMA.16816.F32.BF16 R8, R196.reuse, R192, R8 ;  /* 0x000000c0c408723c */ /* 0x040ff00000041808 */
[-C--:B------:R-:W-:Y:S08]  /*11940*/  HMMA.16816.F32.BF16 R12, R196, R194.reuse, R12 ;  /* 0x000000c2c40c723c */ /* 0x080ff0000004180c */
[C---:B------:R-:W-:Y:S08]  /*11950*/  HMMA.16816.F32.BF16 R16, R172.reuse, R194, R16 ;  /* 0x000000c2ac10723c */ /* 0x040ff00000041810 */
[-C--:B------:R-:W-:Y:S08]  /*11960*/  HMMA.16816.F32.BF16 R20, R172, R200.reuse, R20 ;  /* 0x000000c8ac14723c */ /* 0x080ff00000041814 */
[C---:B------:R-:W-:Y:S08]  /*11970*/  HMMA.16816.F32.BF16 R24, R196.reuse, R200, R24 ;  /* 0x000000c8c418723c */ /* 0x040ff00000041818 */
[-C--:B------:R-:W-:Y:S08]  /*11980*/  HMMA.16816.F32.BF16 R28, R196, R202.reuse, R28 ;  /* 0x000000cac41c723c */ /* 0x080ff0000004181c */
[C---:B------:R-:W-:Y:S08]  /*11990*/  HMMA.16816.F32.BF16 R32, R172.reuse, R202, R32 ;  /* 0x000000caac20723c */ /* 0x040ff00000041820 */
[-C--:B---3--:R-:W-:Y:S08]  /*119a0*/  HMMA.16816.F32.BF16 R36, R172, R180.reuse, R36 ;  /* 0x000000b4ac24723c */ /* 0x088ff00000041824 */
[C---:B------:R-:W-:Y:S07]  /*119b0*/  HMMA.16816.F32.BF16 R40, R196.reuse, R180, R40 ;  /* 0x000000b4c428723c */ /* 0x040fee0000041828 */
[----:B------:R-:W-:Y:S01]  /*119c0*/  @P0 IADD3 R180, P2, R2, UR6, RZ ;  /* 0x0000000602b40c10 */ /* 0x000fe2000ff5e0ff */
[-C--:B------:R-:W-:Y:S04]  /*119d0*/  HMMA.16816.F32.BF16 R44, R196, R182.reuse, R44 ;  /* 0x000000b6c42c723c */ /* 0x080fe8000004182c */
[----:B------:R-:W-:Y:S04]  /*119e0*/  @P0 IADD3.X R181, R3, UR7, RZ, P2, !PT ;  /* 0x0000000703b50c10 */ /* 0x000fe800097fe4ff */
[C---:B------:R-:W-:Y:S08]  /*119f0*/  HMMA.16816.F32.BF16 R48, R172.reuse, R182, R48 ;  /* 0x000000b6ac30723c */ /* 0x040ff00000041830 */
[-C--:B----4-:R-:W-:Y:S08]  /*11a00*/  HMMA.16816.F32.BF16 R52, R172, R176.reuse, R52 ;  /* 0x000000b0ac34723c */ /* 0x090ff00000041834 */
[C---:B------:R-:W-:Y:S08]  /*11a10*/  HMMA.16816.F32.BF16 R56, R196.reuse, R176, R56 ;  /* 0x000000b0c438723c */ /* 0x040ff00000041838 */
[-C--:B------:R-:W-:Y:S08]  /*11a20*/  HMMA.16816.F32.BF16 R60, R196, R178.reuse, R60 ;  /* 0x000000b2c43c723c */ /* 0x080ff0000004183c */
[C---:B------:R-:W-:Y:S01]  /*11a30*/  HMMA.16816.F32.BF16 R64, R172.reuse, R178, R64 ;  /* 0x000000b2ac40723c */ /* 0x040fe20000041840 */
[----:B------:R-:W2:Y:S01]  /*11a40*/  LDSM.16.M88.4 R176, [R217+0x2800] ;  /* 0x00280000d9b0783b */ /* 0x000ea20000000200 */
[----:B------:R-:W-:Y:S05]  /*11a50*/  DEPBAR.LE SB0, 0x0 ;  /* 0x000080000000791a */ /* 0x000fea0000000000 */
[----:B------:R-:W-:Y:S01]  /*11a60*/  BAR.SYNC.DEFER_BLOCKING 0x0 ;  /* 0x0000000000007b1d */ /* 0x000fe20000010000 */
[-C--:B-1----:R-:W-:Y:S08]  /*11a70*/  HMMA.16816.F32.BF16 R68, R172, R184.reuse, R68 ;  /* 0x000000b8ac44723c */ /* 0x082ff00000041844 */
[C---:B------:R-:W-:Y:S08]  /*11a80*/  HMMA.16816.F32.BF16 R72, R196.reuse, R184, R72 ;  /* 0x000000b8c448723c */ /* 0x040ff00000041848 */
[-C--:B------:R-:W-:Y:S01]  /*11a90*/  HMMA.16816.F32.BF16 R76, R196, R186.reuse, R76 ;  /* 0x000000bac44c723c */ /* 0x080fe2000004184c */
[----:B------:R-:W-:Y:S01]  /*11aa0*/  @!PT LDS RZ, [RZ] ;  /* 0x00000000fffff984 */ /* 0x000fe20000000800 */
[----:B------:R-:W-:Y:S01]  /*11ab0*/  @!PT LDS RZ, [RZ] ;  /* 0x00000000fffff984 */ /* 0x000fe20000000800 */
[----:B------:R-:W-:Y:S01]  /*11ac0*/  @!PT LDS RZ, [RZ] ;  /* 0x00000000fffff984 */ /* 0x000fe20000000800 */
[----:B------:R1:W-:Y:S07]  /*11ad0*/  @P0 LDGSTS.E.BYPASS.LTC128B.128 [R231+0x3100], [R132.64], !P6 ;  /* 0x0310000084e70fae */ /* 0x0003ee000f101d4c */
[C---:B------:R-:W-:Y:S01]  /*11ae0*/  HMMA.16816.F32.BF16 R80, R172.reuse, R186, R80 ;  /* 0x000000baac50723c */ /* 0x040fe20000041850 */
[----:B------:R3:W-:Y:S07]  /*11af0*/  @P0 LDGSTS.E.BYPASS.LTC128B.128 [R231+0x3900], [R2.64], !P6 ;  /* 0x0390000002e70fae */ /* 0x0007ee000f101d4c */
[-C--:B--2---:R-:W-:Y:S01]  /*11b00*/  HMMA.16816.F32.BF16 R84, R172, R176.reuse, R84 ;  /* 0x000000b0ac54723c */ /* 0x084fe20000041854 */
[----:B------:R2:W-:Y:S07]  /*11b10*/  @P0 LDGSTS.E.BYPASS.LTC128B.128 [R231+0x4100], [R180.64], !P6 ;  /* 0x04100000b4e70fae */ /* 0x0005ee000f101d4c */
[C---:B------:R-:W-:Y:S08]  /*11b20*/  HMMA.16816.F32.BF16 R88, R196.reuse, R176, R88 ;  /* 0x000000b0c458723c */ /* 0x040ff00000041858 */
[-C--:B------:R-:W-:Y:S04]  /*11b30*/  HMMA.16816.F32.BF16 R92, R196, R178.reuse, R92 ;  /* 0x000000b2c45c723c */ /* 0x080fe8000004185c */
[----:B-1----:R-:W-:Y:S04]  /*11b40*/  @P0 IADD3 R132, P1, R180, UR6, RZ ;  /* 0x00000006b4840c10 */ /* 0x002fe8000ff3e0ff */
[----:B------:R-:W-:Y:S01]  /*11b50*/  @P0 IADD3.X R133, R181, UR7, RZ, P1, !PT ;  /* 0x00000007b5850c10 */ /* 0x000fe20008ffe4ff */
[----:B------:R-:W-:Y:S04]  /*11b60*/  HMMA.16816.F32.BF16 R96, R172, R178, R96 ;  /* 0x000000b2ac60723c */ /* 0x000fe80000041860 */
[----:B------:R1:W-:Y:S01]  /*11b70*/  @P0 LDGSTS.E.BYPASS.LTC128B.128 [R231+0x4900], [R132.64], !P6 ;  /* 0x0490000084e70fae */ /* 0x0003e2000f101d4c */
[----:B---3--:R-:W-:Y:S04]  /*11b80*/  @P0 IADD3 R2, P2, R132, UR6, RZ ;  /* 0x0000000684020c10 */ /* 0x008fe8000ff5e0ff */
[----:B------:R-:W-:Y:S03]  /*11b90*/  @P0 IADD3.X R3, R133, UR7, RZ, P2, !PT ;  /* 0x0000000785030c10 */ /* 0x000fe600097fe4ff */
[----:B------:R-:W-:Y:S02]  /*11ba0*/  @P0 IADD3 R176, P1, R2, UR6, RZ ;  /* 0x0000000602b00c10 */ /* 0x000fe4000ff3e0ff */
[----:B------:R3:W-:Y:S02]  /*11bb0*/  @P0 LDGSTS.E.BYPASS.LTC128B.128 [R231+0x5100], [R2.64], !P6 ;  /* 0x0510000002e70fae */ /* 0x0007e4000f101d4c */
[----:B------:R-:W-:Y:S05]  /*11bc0*/  @P0 IADD3.X R177, R3, UR7, RZ, P1, !PT ;  /* 0x0000000703b10c10 */ /* 0x000fea0008ffe4ff */
[----:B------:R2:W-:Y:S01]  /*11bd0*/  @P0 LDGSTS.E.BYPASS.LTC128B.128 [R231+0x5900], [R176.64], !P6 ;  /* 0x05900000b0e70fae */ /* 0x0005e2000f101d4c */
[----:B------:R-:W-:Y:S05]  /*11be0*/  PLOP3.LUT P0, PT, PT, PT, UP1, 0x40, 0x0 ;  /* 0x000000000000781c */ /* 0x000fea0003f0e818 */
[----:B------:R-:W0:Y:S01]  /*11bf0*/  LDGDEPBAR ;  /* 0x00000000000079af */ /* 0x000e220000000000 */
[----:B-1----:R-:W-:Y:S05]  /*11c00*/  IMAD R133, R229, -0x60, RZ ;  /* 0xffffffa0e5857824 */ /* 0x002fea00078e02ff */
[----:B------:R-:W3:Y:S01]  /*11c10*/  SHFL.IDX PT, R132, R139, RZ, 0x1c1f ;  /* 0x001c1fff8b847589 */ /* 0x000ee200000e0000 */
[----:B------:R-:W-:Y:S01]  /*11c20*/  IMAD.IADD R174, R133, 0x1, -R134 ;  /* 0x0000000185ae7824 */ /* 0x000fe200078e0a86 */
[----:B------:R-:W-:Y:S04]  /*11c30*/  IADD3 R173, -R134, 0x1, R133 ;  /* 0x0000000186ad7810 */ /* 0x000fe80007ffe185 */
[----:B------:R-:W-:Y:S04]  /*11c40*/  IADD3 R173, R173, c[0x0][0x1d0], RZ ;  /* 0x00007400adad7a10 */ /* 0x000fe80007ffe0ff */
[----:B------:R-:W-:Y:S04]  /*11c50*/  IADD3 R173, R173, -c[0x0][0x168], RZ ;  /* 0x80005a00adad7a10 */ /* 0x000fe80007ffe0ff */
[C---:B------:R-:W-:Y:S02]  /*11c60*/  IADD3 R172, R173.reuse, c[0x0][0x328], RZ ;  /* 0x0000ca00adac7a10 */ /* 0x040fe40007ffe0ff */
[----:B------:R-:W-:Y:S03]  /*11c70*/  IADD3 R173, R173, UR10, RZ ;  /* 0x0000000aadad7c10 */ /* 0x000fe6000fffe0ff */
[--C-:B---3--:R-:W-:Y:S02]  /*11c80*/  IMAD.IADD R2, R172, 0x1, R132.reuse ;  /* 0x00000001ac027824 */ /* 0x108fe400078e0284 */
[----:B------:R-:W-:Y:S01]  /*11c90*/  IMAD.IADD R0, R173, 0x1, R132 ;  /* 0x00000001ad007824 */ /* 0x000fe200078e0284 */
[----:B------:R-:W-:-:S05]  /*11ca0*/  @P0 BRA `(.L_x_505) ;  /* 0x0000018000000947 */ /* 0x000fca0003800000 */
[----:B--2---:R-:W-:Y:S01]  /*11cb0*/  IADD3 R3, R132, c[0x0][0x1d0], RZ ;  /* 0x0000740084037a10 */ /* 0x004fe20007ffe0ff */
        /* <DEDUP_REMOVED lines=13> */
.L_x_507:
[----:B------:R-:W-:Y:S04]  /*11d90*/  MOV R132, c[0x0][0x32c] ;  /* 0x0000cb0000847a02 */ /* 0x000fe80000000f00 */
[----:B------:R-:W-:Y:S11]  /*11da0*/  ISETP.NE.AND P0, PT, R132, 0x1, PT ;  /* 0x000000018400780c */ /* 0x000ff60003f05270 */
[----:B------:R-:W-:Y:S02]  /*11db0*/  @!UPT UIADD3 URZ, URZ, URZ, URZ ;  /* 0x0000003f3f3ff290 */ /* 0x000fe4000fffe03f */
[----:B------:R-:W-:Y:S05]  /*11dc0*/  @P0 IMAD.HI.U32 R132, R3, c[0x0][0x330], RZ ;  /* 0x0000cc0003840a27 */ /* 0x000fea00078e00ff */
[----:B------:R-:W-:Y:S02]  /*11dd0*/  @P0 SHF.R.U32.HI R3, RZ, c[0x0][0x334], R132 ;  /* 0x0000cd00ff030a19 */ /* 0x000fe40000011684 */
.L_x_508:
[----:B------:R-:W-:Y:S05]  /*11de0*/  BSYNC B0 ;  /* 0x0000000000007941 */ /* 0x000fea0003800000 */
.L_x_506:
[----:B------:R-:W-:Y:S05]  /*11df0*/  IMAD R3, R3, c[0x0][0x32c], R174 ;  /* 0x0000cb0003037a24 */ /* 0x000fea00078e02ae */
[----:B------:R-:W-:Y:S02]  /*11e00*/  IADD3 R132, R3, c[0x0][0x32c], RZ ;  /* 0x0000cb0003847a10 */ /* 0x000fe40007ffe0ff */
[----:B------:R-:W-:Y:S02]  /*11e10*/  IMNMX R0, R0, R3, !PT ;  /* 0x0000000300007217 */ /* 0x000fe40007800200 */
[----:B------:R-:W-:Y:S02]  /*11e20*/  IMNMX R2, R2, R132, PT ;  /* 0x0000008402027217 */ /* 0x000fe40003800200 */
.L_x_505:
[----:B--2---:R-:W-:Y:S01]  /*11e30*/  PLOP3.LUT P0, PT, PT, PT, UP1, 0x40, 0x0 ;  /* 0x000000000000781c */ /* 0x004fe20003f0e818 */
        /* <DEDUP_REMOVED lines=18> */
.L_x_511:
[----:B------:R-:W-:Y:S04]  /*11f60*/  MOV R175, c[0x0][0x32c] ;  /* 0x0000cb0000af7a02 */ /* 0x000fe80000000f00 */
[----:B------:R-:W-:Y:S11]  /*11f70*/  ISETP.NE.AND P0, PT, R175, 0x1, PT ;  /* 0x00000001af00780c */ /* 0x000ff60003f05270 */
[----:B------:R-:W-:Y:S02]  /*11f80*/  @!UPT UIADD3 URZ, URZ, URZ, URZ ;  /* 0x0000003f3f3ff290 */ /* 0x000fe4000fffe03f */
[----:B------:R-:W-:Y:S05]  /*11f90*/  @P0 IMAD.HI.U32 R175, R134, c[0x0][0x330], RZ ;  /* 0x0000cc0086af0a27 */ /* 0x000fea00078e00ff */
[----:B------:R-:W-:Y:S02]  /*11fa0*/  @P0 SHF.R.U32.HI R134, RZ, c[0x0][0x334], R175 ;  /* 0x0000cd00ff860a19 */ /* 0x000fe400000116af */
.L_x_512:
[----:B------:R-:W-:Y:S05]  /*11fb0*/  BSYNC B0 ;  /* 0x0000000000007941 */ /* 0x000fea0003800000 */
.L_x_510:
[----:B------:R-:W-:Y:S05]  /*11fc0*/  IMAD R134, R134, c[0x0][0x32c], R174 ;  /* 0x0000cb0086867a24 */ /* 0x000fea00078e02ae */
[----:B------:R-:W-:Y:S02]  /*11fd0*/  IADD3 R175, R134, c[0x0][0x32c], RZ ;  /* 0x0000cb0086af7a10 */ /* 0x000fe40007ffe0ff */
[----:B------:R-:W-:Y:S02]  /*11fe0*/  IMNMX R3, R3, R134, !PT ;  /* 0x0000008603037217 */ /* 0x000fe40007800200 */
[----:B------:R-:W-:Y:S02]  /*11ff0*/  IMNMX R132, R132, R175, PT ;  /* 0x000000af84847217 */ /* 0x000fe40003800200 */
.L_x_509:
[C---:B------:R-:W-:Y:S02]  /*12000*/  ISETP.GE.AND P0, PT, R133.reuse, 0x9, PT ;  /* 0x000000098500780c */ /* 0x040fe40003f06270 */
[C---:B------:R-:W-:Y:S02]  /*12010*/  ISETP.GE.AND P1, PT, R133.reuse, 0x2, PT ;  /* 0x000000028500780c */ /* 0x040fe40003f26270 */
[----:B------:R-:W-:Y:S02]  /*12020*/  P2R R181, PR, RZ, 0x1 ;  /* 0x00000001ffb57803 */ /* 0x000fe40000000000 */
[C---:B------:R-:W-:Y:S02]  /*12030*/  ISETP.GT.AND P0, PT, R0.reuse, 0x8, !P0 ;  /* 0x000000080000780c */ /* 0x040fe40004704270 */
[----:B------:R-:W-:Y:S02]  /*12040*/  P2R R182, PR, RZ, 0x2 ;  /* 0x00000002ffb67803 */ /* 0x000fe40000000000 */
[----:B------:R-:W-:Y:S02]  /*12050*/  ISETP.GT.AND P1, PT, R0, 0x1, !P1 ;  /* 0x000000010000780c */ /* 0x000fe40004f24270 */
[C---:B------:R-:W-:Y:S02]  /*12060*/  ISETP.GE.AND P2, PT, R133.reuse, 0x11, PT ;  /* 0x000000118500780c */ /* 0x040fe40003f46270 */
[C---:B------:R-:W-:Y:S02]  /*12070*/  ISETP.LT.OR P0, PT, R2.reuse, 0x9, P0 ;  /* 0x000000090200780c */ /* 0x040fe40000701670 */
[----:B------:R-:W-:Y:S02]  /*12080*/  ISETP.LT.OR P1, PT, R2, 0x2, P1 ;  /* 0x000000020200780c */ /* 0x000fe40000f21670 */
[----:B------:R-:W-:Y:S02]  /*12090*/  ISETP.GE.AND P3, PT, R133, 0xa, PT ;  /* 0x0000000a8500780c */ /* 0x000fe40003f66270 */
[----:B------:R-:W-:Y:S02]  /*120a0*/  FSEL R184, R16, -INF , !P0 ;  /* 0xff80000010b87808 */ /* 0x000fe40004000000 */
[C---:B------:R-:W-:Y:S02]  /*120b0*/  ISETP.GT.AND P0, PT, R0.reuse, 0x10, !P2 ;  /* 0x000000100000780c */ /* 0x040fe40005704270 */
[----:B------:R-:W-:Y:S02]  /*120c0*/  FSEL R183, R5, -INF , !P1 ;  /* 0xff80000005b77808 */ /* 0x000fe40004800000 */
[----:B------:R-:W-:Y:S02]  /*120d0*/  ISETP.GT.AND P1, PT, R0, 0x9, !P3 ;  /* 0x000000090000780c */ /* 0x000fe40005f24270 */
[----:B------:R-:W-:Y:S02]  /*120e0*/  P2R R179, PR, RZ, 0x4 ;  /* 0x00000004ffb37803 */ /* 0x000fe40000000000 */
[C---:B------:R-:W-:Y:S02]  /*120f0*/  ISETP.LT.OR P0, PT, R2.reuse, 0x11, P0 ;  /* 0x000000110200780c */ /* 0x040fe40000701670 */
[----:B------:R-:W-:Y:S02]  /*12100*/  ISETP.GE.AND P2, PT, R133, 0x12, PT ;  /* 0x000000128500780c */ /* 0x000fe40003f46270 */
[----:B------:R-:W-:Y:S02]  /*12110*/  ISETP.LT.OR P1, PT, R2, 0xa, P1 ;  /* 0x0000000a0200780c */ /* 0x000fe40000f21670 */
[----:B------:R-:W-:Y:S02]  /*12120*/  FSEL R186, R20, -INF , !P0 ;  /* 0xff80000014ba7808 */ /* 0x000fe40004000000 */
[----:B------:R-:W-:Y:S02]  /*12130*/  ISETP.GT.AND P0, PT, R0, 0x11, !P2 ;  /* 0x000000110000780c */ /* 0x000fe40005704270 */
[----:B------:R-:W-:Y:S02]  /*12140*/  FSEL R185, R17, -INF , !P1 ;  /* 0xff80000011b97808 */ /* 0x000fe40004800000 */
[----:B------:R-:W-:Y:S02]  /*12150*/  ISETP.LT.OR P0, PT, R2, 0x12, P0 ;  /* 0x000000120200780c */ /* 0x000fe40000701670 */
[----:B------:R-:W-:Y:S02]  /*12160*/  ISETP.GE.AND P1, PT, R133, 0x19, PT ;  /* 0x000000198500780c */ /* 0x000fe40003f26270 */
[----:B------:R-:W-:Y:S02]  /*12170*/  FSEL R187, R21, -INF , !P0 ;  /* 0xff80000015bb7808 */ /* 0x000fe40004000000 */
[----:B------:R-:W-:Y:S02]  /*12180*/  ISETP.GT.AND P0, PT, R0, 0x18, !P1 ;  /* 0x000000180000780c */ /* 0x000fe40004f04270 */
[----:B------:R-:W-:Y:S02]  /*12190*/  P2R R177, PR, RZ, 0x2 ;  /* 0x00000002ffb17803 */ /* 0x000fe40000000000 */
[----:B------:R-:W-:Y:S02]  /*121a0*/  ISETP.LT.OR P0, PT, R2, 0x19, P0 ;  /* 0x000000190200780c */ /* 0x000fe40000701670 */
[C---:B------:R-:W-:Y:S02]  /*121b0*/  ISETP.GE.AND P1, PT, R133.reuse, 0x1a, PT ;  /* 0x0000001a8500780c */ /* 0x040fe40003f26270 */
[----:B------:R-:W-:Y:S02]  /*121c0*/  FSEL R188, R32, -INF , !P0 ;  /* 0xff80000020bc7808 */ /* 0x000fe40004000000 */
[----:B------:R-:W-:Y:S02]  /*121d0*/  ISETP.GT.AND P0, PT, R0, 0x19, !P1 ;  /* 0x000000190000780c */ /* 0x000fe40004f04270 */
[----:B------:R-:W-:Y:S02]  /*121e0*/  P2R R176, PR, RZ, 0x2 ;  /* 0x00000002ffb07803 */ /* 0x000fe40000000000 */
        /* <DEDUP_REMOVED lines=39> */
[----:B------:R-:W-:Y:S02]  /*12460*/  ISETP.GE.AND P4, PT, R133, 0x41, PT ;  /* 0x000000418500780c */ /* 0x000fe40003f86270 */
[----:B------:R-:W-:Y:S02]  /*12470*/  ISETP.LT.OR P0, PT, R2, 0x3a, P0 ;  /* 0x0000003a0200780c */ /* 0x000fe40000701670 */
[----:B------:R-:W-:Y:S02]  /*12480*/  P2R R180, PR, RZ, 0x8 ;  /* 0x00000008ffb47803 */ /* 0x000fe40000000000 */
[----:B------:R-:W-:Y:S02]  /*12490*/  FSEL R203, R65, -INF , !P0 ;  /* 0xff80000041cb7808 */ /* 0x000fe40004000000 */
[----:B------:R-:W-:Y:S02]  /*124a0*/  ISETP.GT.AND P0, PT, R0, 0x40, !P4 ;  /* 0x000000400000780c */ /* 0x000fe40006704270 */
[C---:B------:R-:W-:Y:S02]  /*124b0*/  ISETP.GE.AND P3, PT, R133.reuse, 0x42, PT ;  /* 0x000000428500780c */ /* 0x040fe40003f66270 */
        /* <DEDUP_REMOVED lines=28> */
[----:B------:R-:W-:Y:S04]  /*12680*/  ISETP.GT.AND P0, PT, R0, 0x58, !P5 ;  /* 0x000000580000780c */ /* 0x000fe80006f04270 */
[----:B------:R-:W-:Y:S04]  /*12690*/  ISETP.LT.OR P0, PT, R2, 0x59, P0 ;  /* 0x000000590200780c */ /* 0x000fe80000701670 */
[----:B------:R-:W-:Y:S02]  /*126a0*/  FSEL R243, R96, -INF , !P0 ;  /* 0xff80000060f37808 */ /* 0x000fe40004000000 */
[----:B------:R-:W-:Y:S04]  /*126b0*/  ISETP.GT.AND P0, PT, R0, RZ, !P1 ;  /* 0x000000ff0000720c */ /* 0x000fe80004f04270 */
[----:B------:R-:W-:Y:S04]  /*126c0*/  ISETP.LT.OR P0, PT, R2, 0x1, P0 ;  /* 0x000000010200780c */ /* 0x000fe80000701670 */
[----:B------:R-:W-:Y:S02]  /*126d0*/  FSEL R52, R4, -INF , !P0 ;  /* 0xff80000004347808 */ /* 0x000fe40004000000 */
[----:B------:R-:W-:Y:S01]  /*126e0*/  ISETP.GE.AND P0, PT, R133, 0x5a, PT ;  /* 0x0000005a8500780c */ /* 0x000fe20003f06270 */
[----:B------:R-:W1:Y:S03]  /*126f0*/  SHFL.IDX PT, R4, R139, 0x2, 0x1c1f ;  /* 0x005c1f008b047f89 */ /* 0x000e6600000e0000 */
[----:B------:R-:W-:Y:S02]  /*12700*/  P2R R37, PR, RZ, 0x1 ;  /* 0x00000001ff257803 */ /* 0x000fe40000000000 */
[----:B------:R-:W-:Y:S04]  /*12710*/  ISETP.GT.AND P0, PT, R0, 0x59, !P0 ;  /* 0x000000590000780c */ /* 0x000fe80004704270 */
        /* <DEDUP_REMOVED lines=20> */
.L_x_515:
[----:B------:R-:W-:Y:S04]  /*12860*/  MOV R49, c[0x0][0x32c] ;  /* 0x0000cb0000317a02 */ /* 0x000fe80000000f00 */
[----:B------:R-:W-:Y:S11]  /*12870*/  ISETP.NE.AND P0, PT, R49, 0x1, PT ;  /* 0x000000013100780c */ /* 0x000ff60003f05270 */
[----:B------:R-:W-:Y:S02]  /*12880*/  @!UPT UIADD3 URZ, URZ, URZ, URZ ;  /* 0x0000003f3f3ff290 */ /* 0x000fe4000fffe03f */
[----:B------:R-:W-:Y:S05]  /*12890*/  @P0 IMAD.HI.U32 R49, R4, c[0x0][0x330], RZ ;  /* 0x0000cc0004310a27 */ /* 0x000fea00078e00ff */
[----:B------:R-:W-:Y:S02]  /*128a0*/  @P0 SHF.R.U32.HI R4, RZ, c[0x0][0x334], R49 ;  /* 0x0000cd00ff040a19 */ /* 0x000fe40000011631 */
.L_x_516:
[----:B------:R-:W-:Y:S05]  /*128b0*/  BSYNC B0 ;  /* 0x0000000000007941 */ /* 0x000fea0003800000 */
.L_x_514:
[----:B------:R-:W-:Y:S05]  /*128c0*/  IMAD R4, R4, c[0x0][0x32c], R174 ;  /* 0x0000cb0004047a24 */ /* 0x000fea00078e02ae */
[----:B------:R-:W-:Y:S02]  /*128d0*/  IADD3 R49, R4, c[0x0][0x32c], RZ ;  /* 0x0000cb0004317a10 */ /* 0x000fe40007ffe0ff */
[----:B------:R-:W-:Y:S02]  /*128e0*/  IMNMX R0, R0, R4, !PT ;  /* 0x0000000400007217 */ /* 0x000fe40007800200 */
[----:B------:R-:W-:Y:S02]  /*128f0*/  IMNMX R2, R2, R49, PT ;  /* 0x0000003102027217 */ /* 0x000fe40003800200 */
.L_x_513:
[----:B------:R-:W-:Y:S02]  /*12900*/  ISETP.NE.AND P0, PT, R181, RZ, PT ;  /* 0x000000ffb500720c */ /* 0x000fe40003f05270 */
[----:B------:R-:W-:Y:S02]  /*12910*/  P2R R4, PR, RZ, 0x10 ;  /* 0x00000010ff047803 */ /* 0x000fe40000000000 */
[----:B------:R-:W-:Y:S02]  /*12920*/  ISETP.GT.AND P0, PT, R3, 0x8, !P0 ;  /* 0x000000080300780c */ /* 0x000fe40004704270 */
[----:B------:R-:W-:Y:S02]  /*12930*/  P2R R49, PR, RZ, 0x40 ;  /* 0x00000040ff317803 */ /* 0x000fe40000000000 */
[----:B------:R-:W-:Y:S02]  /*12940*/  ISETP.LT.OR P0, PT, R132, 0x9, P0 ;  /* 0x000000098400780c */ /* 0x000fe40000701670 */
[----:B------:R-:W-:Y:S02]  /*12950*/  ISETP.NE.AND P6, PT, R37, RZ, PT ;  /* 0x000000ff2500720c */ /* 0x000fe40003fc5270 */
[----:B------:R-:W-:Y:S02]  /*12960*/  FSEL R53, R18, -INF , !P0 ;  /* 0xff80000012357808 */ /* 0x000fe40004000000 */
[----:B------:R-:W-:Y:S04]  /*12970*/  ISETP.NE.AND P0, PT, R180, RZ, PT ;  /* 0x000000ffb400720c */ /* 0x000fe80003f05270 */
[----:B------:R-:W-:Y:S04]  /*12980*/  ISETP.GT.AND P0, PT, R3, 0x9, !P0 ;  /* 0x000000090300780c */ /* 0x000fe80004704270 */
[C---:B------:R-:W-:Y:S04]  /*12990*/  ISETP.LT.OR P0, PT, R132.reuse, 0xa, P0 ;  /* 0x0000000a8400780c */ /* 0x040fe80000701670 */
[----:B------:R-:W-:Y:S02]  /*129a0*/  FSEL R64, R19, -INF , !P0 ;  /* 0xff80000013407808 */ /* 0x000fe40004000000 */
[----:B------:R-:W-:Y:S04]  /*129b0*/  ISETP.NE.AND P0, PT, R179, RZ, PT ;  /* 0x000000ffb300720c */ /* 0x000fe80003f05270 */
[C---:B------:R-:W-:Y:S04]  /*129c0*/  ISETP.GT.AND P0, PT, R3.reuse, 0x10, !P0 ;  /* 0x000000100300780c */ /* 0x040fe80004704270 */
[----:B------:R-:W-:Y:S04]  /*129d0*/  ISETP.LT.OR P0, PT, R132, 0x11, P0 ;  /* 0x000000118400780c */ /* 0x000fe80000701670 */
        /* <DEDUP_REMOVED lines=45> */
[C---:B------:R-:W-:Y:S02]  /*12cb0*/  ISETP.GT.AND P0, PT, R3.reuse, 0x40, !P4 ;  /* 0x000000400300780c */ /* 0x040fe40006704270 */
[----:B------:R-:W-:Y:S02]  /*12cc0*/  ISETP.NE.AND P4, PT, R182, RZ, PT ;  /* 0x000000ffb600720c */ /* 0x000fe40003f85270 */
[----:B------:R-:W-:Y:S04]  /*12cd0*/  ISETP.LT.OR P0, PT, R132, 0x41, P0 ;  /* 0x000000418400780c */ /* 0x000fe80000701670 */
[----:B------:R-:W-:Y:S02]  /*12ce0*/  FSEL R205, R70, -INF , !P0 ;  /* 0xff80000046cd7808 */ /* 0x000fe40004000000 */
[----:B------:R-:W-:Y:S04]  /*12cf0*/  ISETP.GT.AND P0, PT, R3, 0x41, !P3 ;  /* 0x000000410300780c */ /* 0x000fe80005f04270 */
[C---:B------:R-:W-:Y:S04]  /*12d00*/  ISETP.LT.OR P0, PT, R132.reuse, 0x42, P0 ;  /* 0x000000428400780c */ /* 0x040fe80000701670 */
[----:B------:R-:W-:Y:S02]  /*12d10*/  FSEL R206, R71, -INF , !P0 ;  /* 0xff80000047ce7808 */ /* 0x000fe40004000000 */
        /* <DEDUP_REMOVED lines=15> */
[----:B------:R-:W-:Y:S04]  /*12e10*/  ISETP.GT.AND P0, PT, R3, 0x1, !P4 ;  /* 0x000000010300780c */ /* 0x000fe80006704270 */
[C---:B------:R-:W-:Y:S04]  /*12e20*/  ISETP.LT.OR P0, PT, R132.reuse, 0x2, P0 ;  /* 0x000000028400780c */ /* 0x040fe80000701670 */
[----:B------:R-:W-:Y:S02]  /*12e30*/  FSEL R19, R7, -INF , !P0 ;  /* 0xff80000007137808 */ /* 0x000fe40004000000 */
[C---:B------:R-:W-:Y:S04]  /*12e40*/  ISETP.GT.AND P0, PT, R3.reuse, RZ, !P1 ;  /* 0x000000ff0300720c */ /* 0x040fe80004f04270 */
[----:B------:R-:W-:Y:S04]  /*12e50*/  ISETP.LT.OR P0, PT, R132, 0x1, P0 ;  /* 0x000000018400780c */ /* 0x000fe80000701670 */
[----:B------:R-:W-:Y:S02]  /*12e60*/  FSEL R18, R6, -INF , !P0 ;  /* 0xff80000006127808 */ /* 0x000fe40004000000 */
[C---:B------:R-:W-:Y:S04]  /*12e70*/  ISETP.GT.AND P0, PT, R3.reuse, 0x58, !P5 ;  /* 0x000000580300780c */ /* 0x040fe80006f04270 */
[----:B------:R-:W-:Y:S04]  /*12e80*/  ISETP.LT.OR P0, PT, R132, 0x59, P0 ;  /* 0x000000598400780c */ /* 0x000fe80000701670 */
[----:B------:R-:W-:Y:S02]  /*12e90*/  FSEL R241, R98, -INF , !P0 ;  /* 0xff80000062f17808 */ /* 0x000fe40004000000 */
[----:B------:R-:W-:Y:S02]  /*12ea0*/  ISETP.GT.AND P0, PT, R3, 0x59, !P6 ;  /* 0x000000590300780c */ /* 0x000fe40007704270 */
[----:B------:R-:W1:Y:S02]  /*12eb0*/  SHFL.IDX PT, R3, R139, 0x3, 0x1c1f ;  /* 0x007c1f008b037f89 */ /* 0x000e6400000e0000 */
[----:B------:R-:W-:Y:S04]  /*12ec0*/  ISETP.LT.OR P0, PT, R132, 0x5a, P0 ;  /* 0x0000005a8400780c */ /* 0x000fe80000701670 */
[----:B------:R-:W-:Y:S02]  /*12ed0*/  FSEL R242, R99, -INF , !P0 ;  /* 0xff80000063f27808 */ /* 0x000fe40004000000 */
[----:B------:R-:W-:Y:S04]  /*12ee0*/  ISETP.GT.AND P0, PT, R0, RZ, !P1 ;  /* 0x000000ff0000720c */ /* 0x000fe80004f04270 */
[----:B------:R-:W-:Y:S04]  /*12ef0*/  ISETP.LT.OR P0, PT, R2, 0x1, P0 ;  /* 0x000000010200780c */ /* 0x000fe80000701670 */
[----:B------:R-:W-:Y:S02]  /*12f00*/  FSEL R8, R8, -INF , !P0 ;  /* 0xff80000008087808 */ /* 0x000fe40004000000 */
[----:B------:R-:W-:Y:S02]  /*12f10*/  ISETP.GT.AND P0, PT, R0, 0x1, !P4 ;  /* 0x000000010000780c */ /* 0x000fe40006704270 */
[----:B------:R-:W-:Y:S02]  /*12f20*/  ISETP.NE.AND P4, PT, R4, RZ, PT ;  /* 0x000000ff0400720c */ /* 0x000fe40003f85270 */
        /* <DEDUP_REMOVED lines=82> */
[----:B------:R-:W-:Y:S01]  /*13450*/  ISETP.GT.AND P0, PT, R0, 0x59, !P6 ;  /* 0x000000590000780c */ /* 0x000fe20007704270 */
[--C-:B-1----:R-:W-:Y:S01]  /*13460*/  IMAD.IADD R0, R173, 0x1, R3.reuse ;  /* 0x00000001ad007824 */ /* 0x102fe200078e0203 */
[----:B------:R-:W-:Y:S02]  /*13470*/  ISETP.NE.AND P6, PT, R49, RZ, PT ;  /* 0x000000ff3100720c */ /* 0x000fe40003fc5270 */
[----:B------:R-:W-:Y:S01]  /*13480*/  ISETP.LT.OR P0, PT, R2, 0x5a, P0 ;  /* 0x0000005a0200780c */ /* 0x000fe20000701670 */
[----:B------:R-:W-:Y:S03]  /*13490*/  IMAD.IADD R2, R172, 0x1, R3 ;  /* 0x00000001ac027824 */ /* 0x000fe600078e0203 */
[----:B------:R-:W-:Y:S02]  /*134a0*/  FSEL R93, R93, -INF , !P0 ;  /* 0xff8000005d5d7808 */ /* 0x000fe40004000000 */
[----:B------:R-:W-:Y:S11]  /*134b0*/  PLOP3.LUT P0, PT, PT, PT, UP1, 0x40, 0x0 ;  /* 0x000000000000781c */ /* 0x000ff60003f0e818 */
[----:B------:R-:W-:Y:S02]  /*134c0*/  @!UPT UIADD3 URZ, URZ, URZ, URZ ;  /* 0x0000003f3f3ff290 */ /* 0x000fe4000fffe03f */
        /* <DEDUP_REMOVED lines=15> */
.L_x_519:
[----:B------:R-:W-:Y:S04]  /*135c0*/  MOV R4, c[0x0][0x32c] ;  /* 0x0000cb0000047a02 */ /* 0x000fe80000000f00 */
[----:B------:R-:W-:Y:S11]  /*135d0*/  ISETP.NE.AND P0, PT, R4, 0x1, PT ;  /* 0x000000010400780c */ /* 0x000ff60003f05270 */
[----:B------:R-:W-:Y:S02]  /*135e0*/  @!UPT UIADD3 URZ, URZ, URZ, URZ ;  /* 0x0000003f3f3ff290 */ /* 0x000fe4000fffe03f */
[----:B------:R-:W-:Y:S05]  /*135f0*/  @P0 IMAD.HI.U32 R4, R3, c[0x0][0x330], RZ ;  /* 0x0000cc0003040a27 */ /* 0x000fea00078e00ff */
[----:B------:R-:W-:Y:S02]  /*13600*/  @P0 SHF.R.U32.HI R3, RZ, c[0x0][0x334], R4 ;  /* 0x0000cd00ff030a19 */ /* 0x000fe40000011604 */
.L_x_520:
[----:B------:R-:W-:Y:S05]  /*13610*/  BSYNC B0 ;  /* 0x0000000000007941 */ /* 0x000fea0003800000 */
.L_x_518:
[----:B------:R-:W-:Y:S05]  /*13620*/  IMAD R3, R3, c[0x0][0x32c], R174 ;  /* 0x0000cb0003037a24 */ /* 0x000fea00078e02ae */
[----:B------:R-:W-:Y:S02]  /*13630*/  IADD3 R4, R3, c[0x0][0x32c], RZ ;  /* 0x0000cb0003047a10 */ /* 0x000fe40007ffe0ff */
[----:B------:R-:W-:Y:S02]  /*13640*/  IMNMX R0, R0, R3, !PT ;  /* 0x0000000300007217 */ /* 0x000fe40007800200 */
[----:B------:R-:W-:Y:S02]  /*13650*/  IMNMX R2, R2, R4, PT ;  /* 0x0000000402027217 */ /* 0x000fe40003800200 */
.L_x_517:
[----:B------:R-:W-:Y:S02]  /*13660*/  ISETP.GT.AND P0, PT, R0, RZ, !P1 ;  /* 0x000000ff0000720c */ /* 0x000fe40004f04270 */
[----:B------:R-:W-:Y:S02]  /*13670*/  ISETP.NE.AND P1, PT, R179, RZ, PT ;  /* 0x000000ffb300720c */ /* 0x000fe40003f25270 */
        /* <DEDUP_REMOVED lines=50> */
[----:B------:R-:W-:Y:S01]  /*139a0*/  ISETP.NE.AND P0, PT, R175, RZ, PT ;  /* 0x000000ffaf00720c */ /* 0x000fe20003f05270 */
[----:B------:R-:W-:Y:S01]  /*139b0*/  LDSM.16.MT88.4 R28, [R216+0x100] ;  /* 0x00010000d81c783b */ /* 0x000fe20000004200 */
        /* <DEDUP_REMOVED lines=13> */
[----:B------:R-:W-:Y:S02]  /*13a90*/  FMNMX.FTZ R134, R185, R134, !PT ;  /* 0x00000086b9867209 */ /* 0x000fe40007810000 */
        /* <DEDUP_REMOVED lines=47> */
[----:B------:R-:W-:Y:S02]  /*13d90*/  ISETP.NE.AND P3, PT, R5, RZ, PT ;  /* 0x000000ff0500720c */ /* 0x000fe40003f65270 */
        /* <DEDUP_REMOVED lines=18> */
[----:B------:R-:W-:Y:S02]  /*13ec0*/  ISETP.LT.OR P0, PT, R2, 0x42, P0 ;  /* 0x000000420200780c */ /* 0x000fe40000701670 */
[----:B------:R-:W-:Y:S02]  /*13ed0*/  FMNMX.FTZ R4, R198, R4, !PT ;  /* 0x00000004c6047209 */ /* 0x000fe40007810000 */
[----:B------:R-:W-:Y:S01]  /*13ee0*/  FMNMX.FTZ R5, R10, R138, !PT ;  /* 0x0000008a0a057209 */ /* 0x000fe20007810000 */
[----:B------:R-:W2:Y:S01]  /*13ef0*/  SHFL.BFLY PT, R133, R3, 0x2, 0x1f ;  /* 0x0c401f0003857f89 */ /* 0x000ea200000e0000 */
[----:B------:R-:W-:Y:S02]  /*13f00*/  FMNMX.FTZ R4, R199, R4, !PT ;  /* 0x00000004c7047209 */ /* 0x000fe40007810000 */
[----:B------:R-:W-:Y:S02]  /*13f10*/  FSEL R89, R75, -INF , !P0 ;  /* 0xff8000004b597808 */ /* 0x000fe40004000000 */
[----:B------:R-:W-:Y:S02]  /*13f20*/  FMNMX.FTZ R4, R207, R4, !PT ;  /* 0x00000004cf047209 */ /* 0x000fe40007810000 */
[----:B------:R-:W-:Y:S02]  /*13f30*/  ISETP.GT.AND P0, PT, R0, 0x48, !P2 ;  /* 0x000000480000780c */ /* 0x000fe40005704270 */
[----:B------:R-:W-:Y:S02]  /*13f40*/  FMNMX.FTZ R4, R208, R4, !PT ;  /* 0x00000004d0047209 */ /* 0x000fe40007810000 */
[----:B------:R-:W-:Y:S02]  /*13f50*/  FMNMX.FTZ R5, R11, R5, !PT ;  /* 0x000000050b057209 */ /* 0x000fe40007810000 */
[----:B------:R-:W-:Y:S02]  /*13f60*/  FMNMX.FTZ R4, R210, R4, !PT ;  /* 0x00000004d2047209 */ /* 0x000fe40007810000 */
[----:B------:R-:W-:Y:S02]  /*13f70*/  FMNMX.FTZ R5, R14, R5, !PT ;  /* 0x000000050e057209 */ /* 0x000fe40007810000 */
[----:B-1----:R-:W-:Y:S02]  /*13f80*/  FMNMX.FTZ R134, R134, R6, !PT ;  /* 0x0000000686867209 */ /* 0x002fe40007810000 */
[----:B------:R-:W-:Y:S02]  /*13f90*/  FMNMX.FTZ R4, R211, R4, !PT ;  /* 0x00000004d3047209 */ /* 0x000fe40007810000 */
[C---:B------:R-:W-:Y:S01]  /*13fa0*/  FSETP.NEU.FTZ.AND P2, PT, R134.reuse, -INF , PT ;  /* 0xff8000008600780b */ /* 0x040fe20003f5d000 */
[----:B------:R-:W-:Y:S01]  /*13fb0*/  FMUL.FTZ R39, R134, c[0x0][0x2d0] ;  /* 0x0000b40086277a20 */ /* 0x000fe20000410000 */
[----:B------:R-:W-:Y:S02]  /*13fc0*/  FMNMX.FTZ R5, R15, R5, !PT ;  /* 0x000000050f057209 */ /* 0x000fe40007810000 */
[----:B--2---:R-:W-:Y:S02]  /*13fd0*/  FMNMX.FTZ R133, R3, R133, !PT ;  /* 0x0000008503857209 */ /* 0x004fe40007810000 */
[----:B------:R-:W-:Y:S02]  /*13fe0*/  FSEL R39, R39, RZ, P2 ;  /* 0x000000ff27277208 */ /* 0x000fe40001000000 */
[----:B------:R-:W-:Y:S01]  /*13ff0*/  FMNMX.FTZ R3, R238, R4, !PT ;  /* 0x00000004ee037209 */ /* 0x000fe20007810000 */
[----:B------:R-:W1:Y:S01]  /*14000*/  SHFL.BFLY PT, R6, R133, 0x1, 0x1f ;  /* 0x0c201f0085067f89 */ /* 0x000e6200000e0000 */
[----:B------:R-:W-:Y:S01]  /*14010*/  FMNMX.FTZ R5, R56, R5, !PT ;  /* 0x0000000538057209 */ /* 0x000fe20007810000 */
[--C-:B------:R-:W-:Y:S01]  /*14020*/  FFMA.FTZ R4, R52, c[0x0][0x2d0], -R39.reuse ;  /* 0x0000b40034047a23 */ /* 0x100fe20000010827 */
[----:B------:R-:W-:Y:S02]  /*14030*/  ISETP.LT.OR P0, PT, R2, 0x49, P0 ;  /* 0x000000490200780c */ /* 0x000fe40000701670 */
[----:B------:R-:W-:Y:S01]  /*14040*/  FMNMX.FTZ R5, R57, R5, !PT ;  /* 0x0000000539057209 */ /* 0x000fe20007810000 */
[----:B------:R2:W3:Y:S01]  /*14050*/  MUFU.EX2 R23, R4 ;  /* 0x0000000400177308 */ /* 0x0004e20000000800 */
[----:B------:R-:W-:Y:S02]  /*14060*/  FMNMX.FTZ R3, R240, R3, !PT ;  /* 0x00000003f0037209 */ /* 0x000fe40007810000 */
[----:B------:R-:W-:Y:S02]  /*14070*/  FMNMX.FTZ R5, R66, R5, !PT ;  /* 0x0000000542057209 */ /* 0x000fe40007810000 */
[----:B------:R-:W-:Y:S02]  /*14080*/  FMNMX.FTZ R3, R92, R3, !PT ;  /* 0x000000035c037209 */ /* 0x000fe40007810000 */
[----:B------:R-:W-:Y:S02]  /*14090*/  FMNMX.FTZ R5, R70, R5, !PT ;  /* 0x0000000546057209 */ /* 0x000fe40007810000 */
[----:B------:R-:W-:Y:S02]  /*140a0*/  FMNMX.FTZ R3, R93, R3, !PT ;  /* 0x000000035d037209 */ /* 0x000fe40007810000 */
[----:B------:R-:W-:Y:S02]  /*140b0*/  FMNMX.FTZ R5, R71, R5, !PT ;  /* 0x0000000547057209 */ /* 0x000fe40007810000 */
[----:B------:R-:W-:Y:S01]  /*140c0*/  ISETP.NE.AND P1, PT, R16, RZ, PT ;  /* 0x000000ff1000720c */ /* 0x000fe20003f25270 */
[----:B------:R-:W4:Y:S01]  /*140d0*/  SHFL.BFLY PT, R7, R3, 0x2, 0x1f ;  /* 0x0c401f0003077f89 */ /* 0x000f2200000e0000 */
[----:B------:R-:W-:Y:S01]  /*140e0*/  FMNMX.FTZ R5, R72, R5, !PT ;  /* 0x0000000548057209 */ /* 0x000fe20007810000 */
[--C-:B------:R-:W-:Y:S01]  /*140f0*/  FFMA.FTZ R16, R188, c[0x0][0x2d0], -R39.reuse ;  /* 0x0000b400bc107a23 */ /* 0x100fe20000010827 */
[----:B------:R-:W-:Y:S02]  /*14100*/  FSEL R78, R78, -INF , !P0 ;  /* 0xff8000004e4e7808 */ /* 0x000fe40004000000 */
[----:B-1----:R-:W-:Y:S01]  /*14110*/  FMNMX.FTZ R133, R133, R6, !PT ;  /* 0x0000000685857209 */ /* 0x002fe20007810000 */
[----:B------:R-:W-:Y:S01]  /*14120*/  MUFU.EX2 R252, R16 ;  /* 0x0000001000fc7308 */ /* 0x000fe20000000800 */
[----:B------:R-:W-:Y:S02]  /*14130*/  ISETP.GT.AND P0, PT, R0, 0x49, !P1 ;  /* 0x000000490000780c */ /* 0x000fe40004f04270 */
[C---:B------:R-:W-:Y:S01]  /*14140*/  FSETP.NEU.FTZ.AND P1, PT, R133.reuse, -INF , PT ;  /* 0xff8000008500780b */ /* 0x040fe20003f3d000 */
[----:B------:R-:W-:Y:S01]  /*14150*/  FMUL.FTZ R60, R133, c[0x0][0x2d0] ;  /* 0x0000b400853c7a20 */ /* 0x000fe20000410000 */
[----:B--2---:R-:W-:Y:S01]  /*14160*/  FMNMX.FTZ R4, R73, R5, !PT ;  /* 0x0000000549047209 */ /* 0x004fe20007810000 */
[--C-:B------:R-:W-:Y:S01]  /*14170*/  FFMA.FTZ R5, R183, c[0x0][0x2d0], -R39.reuse ;  /* 0x0000b400b7057a23 */ /* 0x100fe20000010827 */
[----:B------:R-:W-:Y:S02]  /*14180*/  ISETP.LT.OR P0, PT, R2, 0x4a, P0 ;  /* 0x0000004a0200780c */ /* 0x000fe40000701670 */
[----:B------:R-:W-:Y:S01]  /*14190*/  FMNMX.FTZ R4, R76, R4, !PT ;  /* 0x000000044c047209 */ /* 0x000fe20007810000 */
[----:B------:R1:W2:Y:S01]  /*141a0*/  MUFU.EX2 R174, R5 ;  /* 0x0000000500ae7308 */ /* 0x0002a20000000800 */
[----:B------:R-:W-:Y:S02]  /*141b0*/  FSEL R60, R60, RZ, P1 ;  /* 0x000000ff3c3c7208 */ /* 0x000fe40000800000 */
[----:B------:R-:W-:Y:S02]  /*141c0*/  FSEL R79, R79, -INF , !P0 ;  /* 0xff8000004f4f7808 */ /* 0x000fe40004000000 */
[----:B------:R-:W-:Y:S02]  /*141d0*/  ISETP.NE.AND P0, PT, R48, RZ, PT ;  /* 0x000000ff3000720c */ /* 0x000fe40003f05270 */
[----:B------:R-:W-:Y:S01]  /*141e0*/  ISETP.NE.AND P4, PT, R37, RZ, PT ;  /* 0x000000ff2500720c */ /* 0x000fe20003f85270 */
[----:B------:R-:W-:Y:S01]  /*141f0*/  LDSM.16.MT88.4 R48, [R214+0x100] ;  /* 0x00010000d630783b */ /* 0x000fe20000004200 */
[----:B----4-:R-:W-:Y:S02]  /*14200*/  FMNMX.FTZ R3, R3, R7, !PT ;  /* 0x0000000703037209 */ /* 0x010fe40007810000 */
[C---:B------:R-:W-:Y:S02]  /*14210*/  ISETP.GT.AND P0, PT, R0.reuse, 0x51, !P0 ;  /* 0x000000510000780c */ /* 0x040fe40004704270 */
[----:B------:R-:W-:Y:S02]  /*14220*/  ISETP.GT.AND P4, PT, R0, 0x59, !P4 ;  /* 0x000000590000780c */ /* 0x000fe40006784270 */
[----:B------:R-:W-:Y:S01]  /*14230*/  ISETP.LT.OR P0, PT, R2, 0x52, P0 ;  /* 0x000000520200780c */ /* 0x000fe20000701670 */
[----:B------:R-:W4:Y:S01]  /*14240*/  SHFL.BFLY PT, R132, R3, 0x1, 0x1f ;  /* 0x0c201f0003847f89 */ /* 0x000f2200000e0000 */
[----:B------:R-:W-:Y:S02]  /*14250*/  ISETP.GT.AND P3, PT, R0, 0x50, !P3 ;  /* 0x000000500000780c */ /* 0x000fe40005f64270 */
[----:B------:R-:W-:Y:S02]  /*14260*/  FSEL R91, R91, -INF , !P0 ;  /* 0xff8000005b5b7808 */ /* 0x000fe40004000000 */
[C---:B------:R-:W-:Y:S02]  /*14270*/  ISETP.LT.OR P0, PT, R2.reuse, 0x5a, P4 ;  /* 0x0000005a0200780c */ /* 0x040fe40002701670 */
[----:B------:R-:W-:Y:S02]  /*14280*/  ISETP.LT.OR P3, PT, R2, 0x51, P3 ;  /* 0x000000510200780c */ /* 0x000fe40001f61670 */
[----:B-1----:R-:W-:Y:S01]  /*14290*/  FMNMX.FTZ R5, R77, R4, !PT ;  /* 0x000000044d057209 */ /* 0x002fe20007810000 */
[--C-:B------:R-:W-:Y:S01]  /*142a0*/  FFMA.FTZ R4, R184, c[0x0][0x2d0], -R39.reuse ;  /* 0x0000b400b8047a23 */ /* 0x100fe20000010827 */
[----:B------:R-:W-:Y:S02]  /*142b0*/  FSEL R38, R95, -INF , !P0 ;  /* 0xff8000005f267808 */ /* 0x000fe40004000000 */
[----:B---3--:R-:W-:Y:S01]  /*142c0*/  MOV R95, R23 ;  /* 0x00000017005f7202 */ /* 0x008fe20000000f00 */
[----:B------:R1:W-:Y:S01]  /*142d0*/  MUFU.EX2 R176, R4 ;  /* 0x0000000400b07308 */ /* 0x0003e20000000800 */
[----:B------:R-:W-:Y:S02]  /*142e0*/  FMNMX.FTZ R5, R87, R5, !PT ;  /* 0x0000000557057209 */ /* 0x000fe40007810000 */
[----:B------:R-:W-:Y:S02]  /*142f0*/  ISETP.GT.AND P5, PT, R0, 0x58, !P5 ;  /* 0x000000580000780c */ /* 0x000fe40006fa4270 */
[----:B------:R-:W-:Y:S02]  /*14300*/  FMNMX.FTZ R5, R88, R5, !PT ;  /* 0x0000000558057209 */ /* 0x000fe40007810000 */
[----:B------:R-:W-:Y:S02]  /*14310*/  FSEL R90, R90, -INF , !P3 ;  /* 0xff8000005a5a7808 */ /* 0x000fe40005800000 */
[----:B------:R-:W-:Y:S02]  /*14320*/  FMNMX.FTZ R5, R63, R5, !PT ;  /* 0x000000053f057209 */ /* 0x000fe40007810000 */
[----:B----4-:R-:W-:Y:S01]  /*14330*/  FMNMX.FTZ R132, R3, R132, !PT ;  /* 0x0000008403847209 */ /* 0x010fe20007810000 */
[--C-:B------:R-:W-:Y:S01]  /*14340*/  FFMA.FTZ R3, R64, c[0x0][0x2d0], -R60.reuse ;  /* 0x0000b40040037a23 */ /* 0x100fe2000001083c */
[----:B------:R-:W-:Y:S02]  /*14350*/  FMNMX.FTZ R5, R74, R5, !PT ;  /* 0x000000054a057209 */ /* 0x000fe40007810000 */
[C---:B------:R-:W-:Y:S01]  /*14360*/  FSETP.NEU.FTZ.AND P0, PT, R132.reuse, -INF , PT ;  /* 0xff8000008400780b */ /* 0x040fe20003f1d000 */
[----:B------:R-:W-:Y:S01]  /*14370*/  FMUL.FTZ R61, R132, c[0x0][0x2d0] ;  /* 0x0000b400843d7a20 */ /* 0x000fe20000410000 */
[----:B------:R-:W-:Y:S02]  /*14380*/  FMNMX.FTZ R5, R89, R5, !PT ;  /* 0x0000000559057209 */ /* 0x000fe40007810000 */
[----:B------:R-:W-:Y:S01]  /*14390*/  ISETP.LT.OR P3, PT, R2, 0x59, P5 ;  /* 0x000000590200780c */ /* 0x000fe20002f61670 */
[--C-:B------:R-:W-:Y:S01]  /*143a0*/  FFMA.FTZ R2, R53, c[0x0][0x2d0], -R60.reuse ;  /* 0x0000b40035027a23 */ /* 0x100fe2000001083c */
[----:B------:R-:W-:Y:S02]  /*143b0*/  FSEL R61, R61, RZ, P0 ;  /* 0x000000ff3d3d7208 */ /* 0x000fe40000000000 */
[----:B------:R-:W-:Y:S01]  /*143c0*/  FSEL R94, R94, -INF , !P3 ;  /* 0xff8000005e5e7808 */ /* 0x000fe20005800000 */
[----:B-1----:R-:W-:Y:S01]  /*143d0*/  FFMA.FTZ R4, R185, c[0x0][0x2d0], -R39 ;  /* 0x0000b400b9047a23 */ /* 0x002fe20000010827 */
[----:B--2---:R-:W-:Y:S02]  /*143e0*/  F2FP.BF16.PACK_AB R40, R174, R95 ;  /* 0x0000005fae28723e */ /* 0x004fe400000010ff */
[----:B------:R-:W-:Y:S01]  /*143f0*/  MOV R172, R245 ;  /* 0x000000f500ac7202 */ /* 0x000fe20000000f00 */
[----:B------:R1:W-:Y:S02]  /*14400*/  MUFU.EX2 R22, R4 ;  /* 0x0000000400167308 */ /* 0x0003e40000000800 */
[--C-:B-1----:R-:W-:Y:S08]  /*14410*/  FFMA.FTZ R4, R18, c[0x0][0x2d0], -R60.reuse ;  /* 0x0000b40012047a23 */ /* 0x102ff0000001083c */
[----:B------:R1:W2:Y:S02]  /*14420*/  MUFU.EX2 R24, R4 ;  /* 0x0000000400187308 */ /* 0x0002a40000000800 */
[----:B-1----:R-:W-:Y:S08]  /*14430*/  FMNMX.FTZ R4, R78, R5, !PT ;  /* 0x000000054e047209 */ /* 0x002ff00007810000 */
[----:B------:R1:W-:Y:S01]  /*14440*/  MUFU.EX2 R5, R3 ;  /* 0x0000000300057308 */ /* 0x0003e20000000800 */
[----:B------:R-:W-:Y:S01]  /*14450*/  FMNMX.FTZ R0, R79, R4, !PT ;  /* 0x000000044f007209 */ /* 0x000fe20007810000 */
[--C-:B------:R-:W-:Y:S03]  /*14460*/  FFMA.FTZ R4, R19, c[0x0][0x2d0], -R60.reuse ;  /* 0x0000b40013047a23 */ /* 0x100fe6000001083c */
[----:B------:R-:W-:Y:S05]  /*14470*/  FMNMX.FTZ R0, R90, R0, !PT ;  /* 0x000000005a007209 */ /* 0x000fea0007810000 */
[----:B------:R-:W3:Y:S01]  /*14480*/  MUFU.EX2 R173, R4 ;  /* 0x0000000400ad7308 */ /* 0x000ee20000000800 */
[----:B------:R-:W-:Y:S04]  /*14490*/  FMNMX.FTZ R0, R91, R0, !PT ;  /* 0x000000005b007209 */ /* 0x000fe80007810000 */
[----:B------:R-:W-:Y:S04]  /*144a0*/  FMNMX.FTZ R0, R94, R0, !PT ;  /* 0x000000005e007209 */ /* 0x000fe80007810000 */
[----:B------:R-:W-:Y:S01]  /*144b0*/  FMNMX.FTZ R0, R38, R0, !PT ;  /* 0x0000000026007209 */ /* 0x000fe20007810000 */
[----:B------:R4:W5:Y:S01]  /*144c0*/  MUFU.EX2 R4, R2 ;  /* 0x0000000200047308 */ /* 0x0009620000000800 */
[--C-:B-1----:R-:W-:Y:S02]  /*144d0*/  FFMA.FTZ R3, R8, c[0x0][0x2d0], -R61.reuse ;  /* 0x0000b40008037a23 */ /* 0x102fe4000001083d */
[--C-:B------:R-:W-:Y:S01]  /*144e0*/  FFMA.FTZ R8, R65, c[0x0][0x2d0], -R60.reuse ;  /* 0x0000b40041087a23 */ /* 0x100fe2000001083c */
[----:B--2---:R-:W-:Y:S01]  /*144f0*/  MOV R65, R24 ;  /* 0x0000001800417202 */ /* 0x004fe20000000f00 */
[----:B------:R-:W-:Y:S05]  /*14500*/  FFMA.FTZ R24, R69, c[0x0][0x2d0], -R60 ;  /* 0x0000b40045187a23 */ /* 0x000fea000001083c */
[----:B------:R1:W-:Y:S01]  /*14510*/  MUFU.EX2 R139, R3 ;  /* 0x00000003008b7308 */ /* 0x0003e20000000800 */
[----:B---3--:R-:W-:Y:S09]  /*14520*/  F2FP.BF16.PACK_AB R41, R173, R65 ;  /* 0x00000041ad29723e */ /* 0x008ff200000010ff */
[----:B------:R-:W-:Y:S01]  /*14530*/  MUFU.EX2 R26, R8 ;  /* 0x00000008001a7308 */ /* 0x000fe20000000800 */
[----:B----4-:R-:W2:Y:S01]  /*14540*/  SHFL.BFLY PT, R2, R0, 0x2, 0x1f ;  /* 0x0c401f0000027f89 */ /* 0x010ea200000e0000 */
[----:B-----5:R-:W-:Y:S02]  /*14550*/  IMAD.MOV.U32 R64, RZ, RZ, R4 ;  /* 0x000000ffff407224 */ /* 0x020fe400078e0004 */
[--C-:B------:R-:W-:Y:S06]  /*14560*/  FFMA.FTZ R4, R13, c[0x0][0x2d0], -R61.reuse ;  /* 0x0000b4000d047a23 */ /* 0x100fec000001083d */
[----:B------:R-:W-:Y:S01]  /*14570*/  MUFU.EX2 R250, R24 ;  /* 0x0000001800fa7308 */ /* 0x000fe20000000800 */
[--C-:B-1----:R-:W-:Y:S09]  /*14580*/  FFMA.FTZ R3, R9, c[0x0][0x2d0], -R61.reuse ;  /* 0x0000b40009037a23 */ /* 0x102ff2000001083d */
[----:B------:R1:W3:Y:S10]  /*14590*/  MUFU.EX2 R175, R3 ;  /* 0x0000000300af7308 */ /* 0x0002f40000000800 */
[----:B------:R-:W-:Y:S01]  /*145a0*/  MUFU.EX2 R6, R4 ;  /* 0x0000000400067308 */ /* 0x000fe20000000800 */
[----:B-1----:R-:W-:Y:S01]  /*145b0*/  FFMA.FTZ R3, R12, c[0x0][0x2d0], -R61 ;  /* 0x0000b4000c037a23 */ /* 0x002fe2000001083d */
[----:B---3--:R-:W-:Y:S01]  /*145c0*/  F2FP.BF16.PACK_AB R44, R175, R139 ;  /* 0x0000008baf2c723e */ /* 0x008fe200000010ff */
[----:B------:R-:W-:Y:S07]  /*145d0*/  FFMA.FTZ R12, R68, c[0x0][0x2d0], -R60 ;  /* 0x0000b400440c7a23 */ /* 0x000fee000001083c */
[----:B------:R2:W1:Y:S02]  /*145e0*/  MUFU.EX2 R7, R3 ;  /* 0x0000000300077308 */ /* 0x0004640000000800 */
[----:B--2---:R-:W-:Y:S01]  /*145f0*/  FMNMX.FTZ R3, R0, R2, !PT ;  /* 0x0000000200037209 */ /* 0x004fe20007810000 */
[----:B------:R-:W-:Y:S01]  /*14600*/  FFMA.FTZ R2, R186, c[0x0][0x2d0], -R39 ;  /* 0x0000b400ba027a23 */ /* 0x000fe20000010827 */
[----:B------:R-:W-:Y:S06]  /*14610*/  FSEL R0, R134, RZ, P2 ;  /* 0x000000ff86007208 */ /* 0x000fec0001000000 */
[----:B------:R2:W-:Y:S01]  /*14620*/  MUFU.EX2 R27, R2 ;  /* 0x00000002001b7308 */ /* 0x0005e20000000800 */
[----:B------:R-:W3:Y:S01]  /*14630*/  SHFL.BFLY PT, R4, R3, 0x1, 0x1f ;  /* 0x0c201f0003047f89 */ /* 0x000ee200000e0000 */
[----:B------:R-:W-:Y:S01]  /*14640*/  FADD.FTZ R0, -R0, R135 ;  /* 0x0000008700007221 */ /* 0x000fe20000010100 */
[----:B-1----:R-:W-:Y:S03]  /*14650*/  MOV R135, R7 ;  /* 0x0000000700877202 */ /* 0x002fe60000000f00 */
[----:B------:R-:W-:Y:S04]  /*14660*/  FMUL.FTZ R0, R0, c[0x0][0x2d0] ;  /* 0x0000b40000007a20 */ /* 0x000fe80000410000 */
[----:B------:R1:W4:Y:S01]  /*14670*/  MUFU.EX2 R37, R0 ;  /* 0x0000000000257308 */ /* 0x0003220000000800 */
[----:B--2---:R-:W-:Y:S02]  /*14680*/  FSEL R2, R133, RZ, P1 ;  /* 0x000000ff85027208 */ /* 0x004fe40000800000 */
[----:B---3--:R-:W-:Y:S03]  /*14690*/  FMNMX.FTZ R3, R3, R4, !PT ;  /* 0x0000000403037209 */ /* 0x008fe60007810000 */
[----:B------:R-:W-:Y:S02]  /*146a0*/  FADD.FTZ R2, -R2, R136 ;  /* 0x0000008802027221 */ /* 0x000fe40000010100 */
[C---:B------:R-:W-:Y:S02]  /*146b0*/  FMUL.FTZ R62, R3.reuse, c[0x0][0x2d0] ;  /* 0x0000b400033e7a20 */ /* 0x040fe40000410000 */
[----:B------:R-:W-:Y:S01]  /*146c0*/  FMUL.FTZ R2, R2, c[0x0][0x2d0] ;  /* 0x0000b40002027a20 */ /* 0x000fe20000410000 */
[----:B-1----:R-:W-:Y:S01]  /*146d0*/  FSEL R0, R132, RZ, P0 ;  /* 0x000000ff84007208 */ /* 0x002fe20000000000 */
[----:B------:R-:W-:Y:S01]  /*146e0*/  IMAD.MOV.U32 R136, RZ, RZ, R22 ;  /* 0x000000ffff887224 */ /* 0x000fe200078e0016 */
[----:B------:R-:W-:Y:S01]  /*146f0*/  FSETP.NEU.FTZ.AND P0, PT, R3, -INF , PT ;  /* 0xff8000000300780b */ /* 0x000fe20003f1d000 */
[----:B------:R-:W1:Y:S01]  /*14700*/  MUFU.EX2 R36, R2 ;  /* 0x0000000200247308 */ /* 0x000e620000000800 */
[----:B------:R-:W2:Y:S01]  /*14710*/  LDSM.16.MT88.4 R20, [R213+0x100] ;  /* 0x00010000d514783b */ /* 0x000ea20000004200 */
[----:B------:R-:W-:Y:S01]  /*14720*/  FADD.FTZ R0, -R0, R137 ;  /* 0x0000008900007221 */ /* 0x000fe20000010100 */
[----:B------:R-:W-:Y:S01]  /*14730*/  FSEL R62, R62, RZ, P0 ;  /* 0x000000ff3e3e7208 */ /* 0x000fe20000000000 */
[C---:B----4-:R-:W-:Y:S01]  /*14740*/  FMUL.FTZ R16, R37.reuse, R152 ;  /* 0x0000009825107220 */ /* 0x050fe20000410000 */
[----:B------:R-:W-:Y:S01]  /*14750*/  MOV R137, R5 ;  /* 0x0000000500897202 */ /* 0x000fe20000000f00 */
[----:B------:R-:W-:Y:S01]  /*14760*/  FMUL.FTZ R0, R0, c[0x0][0x2d0] ;  /* 0x0000b40000007a20 */ /* 0x000fe20000410000 */
[----:B------:R-:W-:Y:S01]  /*14770*/  F2FP.BF16.PACK_AB R42, R136, R176 ;  /* 0x000000b0882a723e */ /* 0x000fe200000010ff */
[----:B------:R-:W-:Y:S01]  /*14780*/  FMUL.FTZ R17, R37, R153 ;  /* 0x0000009925117220 */ /* 0x000fe20000410000 */
[----:B------:R-:W-:Y:S01]  /*14790*/  F2FP.BF16.PACK_AB R43, R137, R64 ;  /* 0x00000040892b723e */ /* 0x000fe200000010ff */
[----:B------:R3:W4:Y:S01]  /*147a0*/  MUFU.EX2 R2, R0 ;  /* 0x0000000000027308 */ /* 0x0007220000000800 */
[--C-:B------:R-:W-:Y:S02]  /*147b0*/  FFMA.FTZ R4, R14, c[0x0][0x2d0], -R62.reuse ;  /* 0x0000b4000e047a23 */ /* 0x100fe4000001083e */
[C---:B------:R-:W-:Y:S02]  /*147c0*/  FMUL.FTZ R112, R37.reuse, R112 ;  /* 0x0000007025707220 */ /* 0x040fe40000410000 */
[C---:B------:R-:W-:Y:S02]  /*147d0*/  FMUL.FTZ R113, R37.reuse, R113 ;  /* 0x0000007125717220 */ /* 0x040fe40000410000 */
[C---:B------:R-:W-:Y:S02]  /*147e0*/  FMUL.FTZ R116, R37.reuse, R116 ;  /* 0x0000007425747220 */ /* 0x040fe40000410000 */
[C---:B------:R-:W-:Y:S01]  /*147f0*/  FMUL.FTZ R117, R37.reuse, R117 ;  /* 0x0000007525757220 */ /* 0x040fe20000410000 */
[----:B------:R5:W2:Y:S01]  /*14800*/  MUFU.EX2 R9, R4 ;  /* 0x0000000400097308 */ /* 0x000aa20000000800 */
[C---:B------:R-:W-:Y:S02]  /*14810*/  FMUL.FTZ R104, R37.reuse, R104 ;  /* 0x0000006825687220 */ /* 0x040fe40000410000 */
[----:B------:R-:W-:Y:S02]  /*14820*/  FMUL.FTZ R105, R37, R105 ;  /* 0x0000006925697220 */ /* 0x000fe40000410000 */
[C---:B-1----:R-:W-:Y:S02]  /*14830*/  FMUL.FTZ R7, R36.reuse, R143 ;  /* 0x0000008f24077220 */ /* 0x042fe40000410000 */
[C---:B------:R-:W-:Y:S02]  /*14840*/  FMUL.FTZ R18, R36.reuse, R154 ;  /* 0x0000009a24127220 */ /* 0x040fe40000410000 */
[C---:B------:R-:W-:Y:S02]  /*14850*/  FMUL.FTZ R19, R36.reuse, R155 ;  /* 0x0000009b24137220 */ /* 0x040fe40000410000 */
[C---:B------:R-:W-:Y:S01]  /*14860*/  FMUL.FTZ R106, R36.reuse, R106 ;  /* 0x0000006a246a7220 */ /* 0x040fe20000410000 */
[----:B------:R-:W-:Y:S01]  /*14870*/  LDSM.16.MT88.4 R152, [R213+0x2900] ;  /* 0x00290000d598783b */ /* 0x000fe20000004200 */
[----:B------:R-:W-:Y:S02]  /*14880*/  FMUL.FTZ R107, R36, R107 ;  /* 0x0000006b246b7220 */ /* 0x000fe40000410000 */
[--C-:B---3--:R-:W-:Y:S02]  /*14890*/  FFMA.FTZ R0, R10, c[0x0][0x2d0], -R62.reuse ;  /* 0x0000b4000a007a23 */ /* 0x108fe4000001083e */
[C---:B----4-:R-:W-:Y:S02]  /*148a0*/  FMUL.FTZ R108, R2.reuse, R108 ;  /* 0x0000006c026c7220 */ /* 0x050fe40000410000 */
[----:B------:R1:W-:Y:S01]  /*148b0*/  MUFU.EX2 R75, R0 ;  /* 0x00000000004b7308 */ /* 0x0003e20000000800 */
[C---:B------:R-:W-:Y:S02]  /*148c0*/  FMUL.FTZ R8, R2.reuse, R144 ;  /* 0x0000009002087220 */ /* 0x040fe40000410000 */
[C---:B------:R-:W-:Y:S02]  /*148d0*/  FMUL.FTZ R13, R2.reuse, R149 ;  /* 0x00000095020d7220 */ /* 0x040fe40000410000 */
[--C-:B-----5:R-:W-:Y:S02]  /*148e0*/  FFMA.FTZ R4, R15, c[0x0][0x2d0], -R62.reuse ;  /* 0x0000b4000f047a23 */ /* 0x120fe4000001083e */
[----:B--2---:R-:W-:Y:S02]  /*148f0*/  IMAD.MOV.U32 R143, RZ, RZ, R9 ;  /* 0x000000ffff8f7224 */ /* 0x004fe400078e0009 */
[C---:B------:R-:W-:Y:S01]  /*14900*/  FMUL.FTZ R9, R2.reuse, R145 ;  /* 0x0000009102097220 */ /* 0x040fe20000410000 */
[----:B------:R2:W-:Y:S01]  /*14910*/  MUFU.EX2 R5, R4 ;  /* 0x0000000400057308 */ /* 0x0005e20000000800 */
[C---:B------:R-:W-:Y:S02]  /*14920*/  FMUL.FTZ R24, R2.reuse, R160 ;  /* 0x000000a002187220 */ /* 0x040fe40000410000 */
[C---:B------:R-:W-:Y:S01]  /*14930*/  FMUL.FTZ R25, R2.reuse, R161 ;  /* 0x000000a102197220 */ /* 0x040fe20000410000 */
[----:B------:R-:W-:Y:S01]  /*14940*/  MOV R161, R26 ;  /* 0x0000001a00a17202 */ /* 0x000fe20000000f00 */
[C---:B------:R-:W-:Y:S02]  /*14950*/  FMUL.FTZ R100, R2.reuse, R100 ;  /* 0x0000006402647220 */ /* 0x040fe40000410000 */
[C---:B------:R-:W-:Y:S02]  /*14960*/  FMUL.FTZ R101, R2.reuse, R101 ;  /* 0x0000006502657220 */ /* 0x040fe40000410000 */
[----:B------:R-:W-:Y:S02]  /*14970*/  FMUL.FTZ R109, R2, R109 ;  /* 0x0000006d026d7220 */ /* 0x000fe40000410000 */
[C---:B------:R-:W-:Y:S02]  /*14980*/  FMUL.FTZ R114, R36.reuse, R114 ;  /* 0x0000007224727220 */ /* 0x040fe40000410000 */
[C---:B------:R-:W-:Y:S02]  /*14990*/  FMUL.FTZ R115, R36.reuse, R115 ;  /* 0x0000007324737220 */ /* 0x040fe40000410000 */
[----:B-1----:R-:W-:Y:S02]  /*149a0*/  FFMA.FTZ R0, R11, c[0x0][0x2d0], -R62 ;  /* 0x0000b4000b007a23 */ /* 0x002fe4000001083e */
[C---:B------:R-:W-:Y:S02]  /*149b0*/  FMUL.FTZ R118, R36.reuse, R118 ;  /* 0x0000007624767220 */ /* 0x040fe40000410000 */
[----:B------:R1:W3:Y:S01]  /*149c0*/  MUFU.EX2 R33, R0 ;  /* 0x0000000000217308 */ /* 0x0002e20000000800 */
[----:B------:R-:W-:Y:S02]  /*149d0*/  FMUL.FTZ R119, R36, R119 ;  /* 0x0000007724777220 */ /* 0x000fe40000410000 */
[C---:B------:R-:W-:Y:S02]  /*149e0*/  FMUL.FTZ R120, R2.reuse, R120 ;  /* 0x0000007802787220 */ /* 0x040fe40000410000 */
[--C-:B--2---:R-:W-:Y:S02]  /*149f0*/  FFMA.FTZ R4, R187, c[0x0][0x2d0], -R39.reuse ;  /* 0x0000b400bb047a23 */ /* 0x104fe40000010827 */
[C---:B------:R-:W-:Y:S02]  /*14a00*/  FMUL.FTZ R121, R2.reuse, R121 ;  /* 0x0000007902797220 */ /* 0x040fe40000410000 */
[C---:B------:R-:W-:Y:S01]  /*14a10*/  FMUL.FTZ R124, R2.reuse, R124 ;  /* 0x0000007c027c7220 */ /* 0x040fe20000410000 */
[----:B------:R2:W4:Y:S01]  /*14a20*/  MUFU.EX2 R32, R4 ;  /* 0x0000000400207308 */ /* 0x0005220000000800 */
[----:B------:R-:W-:Y:S02]  /*14a30*/  FMUL.FTZ R125, R2, R125 ;  /* 0x0000007d027d7220 */ /* 0x000fe40000410000 */
[C---:B------:R-:W-:Y:S02]  /*14a40*/  FMUL.FTZ R128, R37.reuse, R128 ;  /* 0x0000008025807220 */ /* 0x040fe40000410000 */
[----:B------:R-:W-:Y:S02]  /*14a50*/  FMUL.FTZ R129, R37, R129 ;  /* 0x0000008125817220 */ /* 0x000fe40000410000 */
[C---:B------:R-:W-:Y:S02]  /*14a60*/  FMUL.FTZ R130, R36.reuse, R130 ;  /* 0x0000008224827220 */ /* 0x040fe40000410000 */
[----:B------:R-:W-:Y:S01]  /*14a70*/  FMUL.FTZ R131, R36, R131 ;  /* 0x0000008324837220 */ /* 0x000fe20000410000 */
[----:B-1----:R-:W-:Y:S02]  /*14a80*/  FSEL R0, R3, RZ, P0 ;  /* 0x000000ff03007208 */ /* 0x002fe40000000000 */
[----:B---3--:R-:W-:Y:S03]  /*14a90*/  F2FP.BF16.PACK_AB R45, R33, R75 ;  /* 0x0000004b212d723e */ /* 0x008fe600000010ff */
[----:B------:R-:W-:Y:S02]  /*14aa0*/  FADD.FTZ R0, -R0, R138 ;  /* 0x0000008a00007221 */ /* 0x000fe40000010100 */
[----:B------:R-:W-:Y:S02]  /*14ab0*/  IMAD.MOV.U32 R138, RZ, RZ, R6 ;  /* 0x000000ffff8a7224 */ /* 0x000fe400078e0006 */
[----:B------:R-:W-:Y:S02]  /*14ac0*/  FMUL.FTZ R0, R0, c[0x0][0x2d0] ;  /* 0x0000b40000007a20 */ /* 0x000fe40000410000 */
[C---:B--2---:R-:W-:Y:S01]  /*14ad0*/  FMUL.FTZ R4, R37.reuse, R140 ;  /* 0x0000008c25047220 */ /* 0x044fe20000410000 */
[----:B------:R-:W-:Y:S01]  /*14ae0*/  MOV R140, R5 ;  /* 0x00000005008c7202 */ /* 0x000fe20000000f00 */
[----:B------:R-:W-:Y:S01]  /*14af0*/  FMUL.FTZ R5, R37, R141 ;  /* 0x0000008d25057220 */ /* 0x000fe20000410000 */
[----:B------:R-:W-:Y:S01]  /*14b00*/  F2FP.BF16.PACK_AB R46, R138, R135 ;  /* 0x000000878a2e723e */ /* 0x000fe200000010ff */
[----:B------:R-:W1:Y:S01]  /*14b10*/  MUFU.EX2 R0, R0 ;  /* 0x0000000000007308 */ /* 0x000e620000000800 */
[----:B------:R-:W-:Y:S01]  /*14b20*/  FMUL.FTZ R6, R36, R142 ;  /* 0x0000008e24067220 */ /* 0x000fe20000410000 */
[----:B------:R-:W-:Y:S02]  /*14b30*/  F2FP.BF16.PACK_AB R47, R140, R143 ;  /* 0x0000008f8c2f723e */ /* 0x000fe400000010ff */
[----:B----4-:R-:W-:Y:S01]  /*14b40*/  MOV R142, R32 ;  /* 0x00000020008e7202 */ /* 0x010fe20000000f00 */
[----:B------:R-:W-:Y:S03]  /*14b50*/  FFMA.FTZ R32, R80, c[0x0][0x2d0], -R60 ;  /* 0x0000b40050207a23 */ /* 0x000fe6000001083c */
[-C--:B------:R-:W-:Y:S02]  /*14b60*/  HMMA.16816.F32.BF16 R4, R40, R20.reuse, R4 ;  /* 0x000000142804723c */ /* 0x080fe40000041804 */
[----:B------:R2:W-:Y:S10]  /*14b70*/  MUFU.EX2 R141, R12 ;  /* 0x0000000c008d7308 */ /* 0x0005f40000000800 */
[----:B------:R3:W-:Y:S01]  /*14b80*/  MUFU.EX2 R249, R32 ;  /* 0x0000002000f97308 */ /* 0x0007e20000000800 */
[C---:B-1----:R-:W-:Y:S01]  /*14b90*/  FMUL.FTZ R10, R0.reuse, R146 ;  /* 0x00000092000a7220 */ /* 0x042fe20000410000 */
[----:B------:R-:W-:Y:S01]  /*14ba0*/  MOV R146, R95 ;  /* 0x0000005f00927202 */ /* 0x000fe20000000f00 */
[C---:B------:R-:W-:Y:S02]  /*14bb0*/  FMUL.FTZ R11, R0.reuse, R147 ;  /* 0x00000093000b7220 */ /* 0x040fe40000410000 */
[C---:B------:R-:W-:Y:S02]  /*14bc0*/  FMUL.FTZ R110, R0.reuse, R110 ;  /* 0x0000006e006e7220 */ /* 0x040fe40000410000 */
[C---:B------:R-:W-:Y:S02]  /*14bd0*/  FMUL.FTZ R111, R0.reuse, R111 ;  /* 0x0000006f006f7220 */ /* 0x040fe40000410000 */
[----:B------:R-:W-:Y:S01]  /*14be0*/  FMUL.FTZ R122, R0, R122 ;  /* 0x0000007a007a7220 */ /* 0x000fe20000410000 */
[C---:B------:R-:W-:Y:S04]  /*14bf0*/  HMMA.16816.F32.BF16 R8, R44.reuse, R20, R8 ;  /* 0x000000142c08723c */ /* 0x040fe80000041808 */
[----:B--2---:R-:W-:Y:S02]  /*14c00*/  FMUL.FTZ R12, R2, R148 ;  /* 0x00000094020c7220 */ /* 0x004fe40000410000 */
[C---:B------:R-:W-:Y:S02]  /*14c10*/  FMUL.FTZ R14, R0.reuse, R150 ;  /* 0x00000096000e7220 */ /* 0x040fe40000410000 */
[----:B------:R-:W-:Y:S04]  /*14c20*/  FFMA.FTZ R20, R189, c[0x0][0x2d0], -R39 ;  /* 0x0000b400bd147a23 */ /* 0x000fe80000010827 */
[----:B------:R1:W-:Y:S01]  /*14c30*/  MUFU.EX2 R251, R20 ;  /* 0x0000001400fb7308 */ /* 0x0003e20000000800 */
[----:B------:R-:W-:Y:S02]  /*14c40*/  FMUL.FTZ R15, R0, R151 ;  /* 0x00000097000f7220 */ /* 0x000fe40000410000 */
[----:B---3--:R-:W-:Y:S02]  /*14c50*/  FFMA.FTZ R32, R54, c[0x0][0x2d0], -R61 ;  /* 0x0000b40036207a23 */ /* 0x008fe4000001083d */
[----:B------:R-:W2:Y:S01]  /*14c60*/  LDSM.16.MT88.4 R52, [R215+0x100] ;  /* 0x00010000d734783b */ /* 0x000ea20000004200 */
[C---:B------:R-:W-:Y:S02]  /*14c70*/  FMUL.FTZ R123, R0.reuse, R123 ;  /* 0x0000007b007b7220 */ /* 0x040fe40000410000 */
[-C--:B------:R-:W-:Y:S02]  /*14c80*/  HMMA.16816.F32.BF16 R12, R44, R22.reuse, R12 ;  /* 0x000000162c0c723c */ /* 0x080fe4000004180c */
[----:B------:R3:W-:Y:S01]  /*14c90*/  MUFU.EX2 R247, R32 ;  /* 0x0000002000f77308 */ /* 0x0007e20000000800 */
[C---:B------:R-:W-:Y:S02]  /*14ca0*/  FMUL.FTZ R126, R0.reuse, R126 ;  /* 0x0000007e007e7220 */ /* 0x040fe40000410000 */
[C---:B------:R-:W-:Y:S02]  /*14cb0*/  FMUL.FTZ R127, R0.reuse, R127 ;  /* 0x0000007f007f7220 */ /* 0x040fe40000410000 */
[C---:B------:R-:W-:Y:S01]  /*14cc0*/  FMUL.FTZ R21, R37.reuse, R157 ;  /* 0x0000009d25157220 */ /* 0x040fe20000410000 */
[C---:B------:R-:W-:Y:S04]  /*14cd0*/  HMMA.16816.F32.BF16 R16, R40.reuse, R22, R16 ;  /* 0x000000162810723c */ /* 0x040fe80000041810 */
[C---:B------:R-:W-:Y:S01]  /*14ce0*/  FMUL.FTZ R26, R0.reuse, R162 ;  /* 0x000000a2001a7220 */ /* 0x040fe20000410000 */
[----:B------:R-:W-:Y:S01]  /*14cf0*/  MOV R162, R27 ;  /* 0x0000001b00a27202 */ /* 0x000fe20000000f00 */
[----:B------:R-:W-:Y:S02]  /*14d00*/  FMUL.FTZ R27, R0, R163 ;  /* 0x000000a3001b7220 */ /* 0x000fe40000410000 */
[----:B-1----:R-:W-:Y:S02]  /*14d10*/  FMUL.FTZ R20, R37, R156 ;  /* 0x0000009c25147220 */ /* 0x002fe40000410000 */
[----:B------:R-:W4:Y:S02]  /*14d20*/  LDL.LU R156, [R1+0x1c] ;  /* 0x00001c00019c7983 */ /* 0x000f240000300800 */
[C---:B------:R-:W-:Y:S01]  /*14d30*/  FMUL.FTZ R22, R36.reuse, R158 ;  /* 0x0000009e24167220 */ /* 0x040fe20000410000 */
[----:B------:R-:W-:Y:S01]  /*14d40*/  MOV R158, R64 ;  /* 0x00000040009e7202 */ /* 0x000fe20000000f00 */
[----:B------:R-:W-:Y:S01]  /*14d50*/  FMUL.FTZ R23, R36, R159 ;  /* 0x0000009f24177220 */ /* 0x000fe20000410000 */
[----:B------:R-:W-:Y:S01]  /*14d60*/  MOV R159, R176 ;  /* 0x000000b0009f7202 */ /* 0x000fe20000000f00 */
[----:B------:R-:W-:Y:S02]  /*14d70*/  IMAD.MOV.U32 R157, RZ, RZ, R135 ;  /* 0x000000ffff9d7224 */ /* 0x000fe400078e0087 */
[----:B---3--:R-:W-:Y:S02]  /*14d80*/  FFMA.FTZ R32, R67, c[0x0][0x2d0], -R61 ;  /* 0x0000b40043207a23 */ /* 0x008fe4000001083d */
[C---:B------:R-:W-:Y:S01]  /*14d90*/  FMUL.FTZ R102, R0.reuse, R102 ;  /* 0x0000006600667220 */ /* 0x040fe20000410000 */
[-C--:B------:R-:W-:Y:S01]  /*14da0*/  HMMA.16816.F32.BF16 R20, R40, R28.reuse, R20 ;  /* 0x0000001c2814723c */ /* 0x080fe20000041814 */
[----:B------:R1:W3:Y:S02]  /*14db0*/  MUFU.EX2 R246, R32 ;  /* 0x0000002000f67308 */ /* 0x0002e40000000800 */
[----:B------:R-:W-:Y:S02]  /*14dc0*/  FMUL.FTZ R103, R0, R103 ;  /* 0x0000006700677220 */ /* 0x000fe40000410000 */
[----:B------:R-:W-:Y:S02]  /*14dd0*/  IMAD.MOV.U32 R163, RZ, RZ, R33 ;  /* 0x000000ffffa37224 */ /* 0x000fe400078e0021 */
[----:B------:R-:W-:Y:S01]  /*14de0*/  FMUL.FTZ R33, R2, R169 ;  /* 0x000000a902217220 */ /* 0x000fe20000410000 */
[C---:B------:R-:W-:Y:S04]  /*14df0*/  HMMA.16816.F32.BF16 R24, R44.reuse, R28, R24 ;  /* 0x0000001c2c18723c */ /* 0x040fe80000041818 */
[----:B------:R-:W-:Y:S03]  /*14e00*/  IMAD.MOV.U32 R64, RZ, RZ, R172 ;  /* 0x000000ffff407224 */ /* 0x000fe600078e00ac */
[--C-:B------:R-:W-:Y:S01]  /*14e10*/  FFMA.FTZ R28, R34, c[0x0][0x2d0], -R61.reuse ;  /* 0x0000b400221c7a23 */ /* 0x100fe2000001083d */
[-C--:B------:R-:W-:Y:S03]  /*14e20*/  HMMA.16816.F32.BF16 R100, R44, R30.reuse, R100 ;  /* 0x0000001e2c64723c */ /* 0x080fe60000041864 */
[----:B------:R5:W-:Y:S01]  /*14e30*/  MUFU.EX2 R160, R28 ;  /* 0x0000001c00a07308 */ /* 0x000be20000000800 */
[----:B------:R-:W-:Y:S02]  /*14e40*/  FMUL.FTZ R29, R37, R165 ;  /* 0x000000a5251d7220 */ /* 0x000fe40000410000 */
[----:B------:R-:W-:Y:S02]  /*14e50*/  FMUL.FTZ R34, R0, R170 ;  /* 0x000000aa00227220 */ /* 0x000fe40000410000 */
[C---:B------:R-:W-:Y:S04]  /*14e60*/  HMMA.16816.F32.BF16 R104, R40.reuse, R30, R104 ;  /* 0x0000001e2868723c */ /* 0x040fe80000041868 */
[----:B-1----:R-:W-:Y:S02]  /*14e70*/  FMUL.FTZ R32, R2, R168 ;  /* 0x000000a802207220 */ /* 0x002fe40000410000 */
[----:B------:R-:W-:Y:S02]  /*14e80*/  IMAD.MOV.U32 R144, RZ, RZ, R64 ;  /* 0x000000ffff907224 */ /* 0x000fe400078e0040 */
[C---:B------:R-:W-:Y:S04]  /*14e90*/  FMUL.FTZ R30, R36.reuse, R166 ;  /* 0x000000a6241e7220 */ /* 0x040fe80000410000 */
[----:B------:R-:W-:Y:S02]  /*14ea0*/  FMUL.FTZ R31, R36, R167 ;  /* 0x000000a7241f7220 */ /* 0x000fe40000410000 */
[----:B-----5:R-:W-:Y:S02]  /*14eb0*/  FFMA.FTZ R28, R35, c[0x0][0x2d0], -R61 ;  /* 0x0000b400231c7a23 */ /* 0x020fe4000001083d */
[----:B------:R-:W-:Y:S02]  /*14ec0*/  FMUL.FTZ R35, R0, R171 ;  /* 0x000000ab00237220 */ /* 0x000fe40000410000 */
[----:B------:R1:W-:Y:S02]  /*14ed0*/  MUFU.EX2 R248, R28 ;  /* 0x0000001c00f87308 */ /* 0x0003e40000000800 */
[----:B-1----:R-:W-:Y:S07]  /*14ee0*/  FMUL.FTZ R28, R37, R164 ;  /* 0x000000a4251c7220 */ /* 0x002fee0000410000 */
[-C--:B------:R-:W-:Y:S08]  /*14ef0*/  HMMA.16816.F32.BF16 R28, R40, R48.reuse, R28 ;  /* 0x00000030281c723c */ /* 0x080ff0000004181c */
[C---:B------:R-:W-:Y:S07]  /*14f00*/  HMMA.16816.F32.BF16 R108, R44.reuse, R48, R108 ;  /* 0x000000302c6c723c */ /* 0x040fee000004186c */
[--C-:B------:R-:W-:Y:S01]  /*14f10*/  FFMA.FTZ R48, R190, c[0x0][0x2d0], -R39.reuse ;  /* 0x0000b400be307a23 */ /* 0x100fe20000010827 */
[-C--:B------:R-:W-:Y:S03]  /*14f20*/  HMMA.16816.F32.BF16 R32, R44, R50.reuse, R32 ;  /* 0x000000322c20723c */ /* 0x080fe60000041820 */
[----:B------:R1:W-:Y:S05]  /*14f30*/  MUFU.EX2 R245, R48 ;  /* 0x0000003000f57308 */ /* 0x0003ea0000000800 */
[C---:B------:R-:W-:Y:S08]  /*14f40*/  HMMA.16816.F32.BF16 R112, R40.reuse, R50, R112 ;  /* 0x000000322870723c */ /* 0x040ff00000041870 */
[-C--:B--2---:R-:W-:Y:S08]  /*14f50*/  HMMA.16816.F32.BF16 R116, R40, R52.reuse, R116 ;  /* 0x000000342874723c */ /* 0x084ff00000041874 */
[C---:B------:R-:W-:Y:S04]  /*14f60*/  HMMA.16816.F32.BF16 R120, R44.reuse, R52, R120 ;  /* 0x000000342c78723c */ /* 0x040fe80000041878 */
[--C-:B-1----:R-:W-:Y:S02]  /*14f70*/  FFMA.FTZ R48, R56, c[0x0][0x2d0], -R62.reuse ;  /* 0x0000b40038307a23 */ /* 0x102fe4000001083e */
[--C-:B------:R-:W-:Y:S02]  /*14f80*/  FFMA.FTZ R56, R66, c[0x0][0x2d0], -R62.reuse ;  /* 0x0000b40042387a23 */ /* 0x100fe4000001083e */
[----:B------:R1:W-:Y:S01]  /*14f90*/  MUFU.EX2 R68, R48 ;  /* 0x0000003000447308 */ /* 0x0003e20000000800 */
[-C--:B------:R-:W-:Y:S03]  /*14fa0*/  HMMA.16816.F32.BF16 R124, R44, R54.reuse, R124 ;  /* 0x000000362c7c723c */ /* 0x080fe6000004187c */
[--C-:B------:R-:W-:Y:S04]  /*14fb0*/  FFMA.FTZ R52, R70, c[0x0][0x2d0], -R62.reuse ;  /* 0x0000b40046347a23 */ /* 0x100fe8000001083e */
[--C-:B------:R-:W-:Y:S01]  /*14fc0*/  FFMA.FTZ R44, R191, c[0x0][0x2d0], -R39.reuse ;  /* 0x0000b400bf2c7a23 */ /* 0x100fe20000010827 */
[----:B------:R-:W-:Y:S01]  /*14fd0*/  HMMA.16816.F32.BF16 R128, R40, R54, R128 ;  /* 0x000000362880723c */ /* 0x000fe20000041880 */
[----:B------:R2:W-:Y:S03]  /*14fe0*/  MUFU.EX2 R189, R56 ;  /* 0x0000003800bd7308 */ /* 0x0005e60000000800 */
[----:B---3--:R-:W-:Y:S02]  /*14ff0*/  F2FP.BF16.PACK_AB R46, R246, R247 ;  /* 0x000000f7f62e723e */ /* 0x008fe400000010ff */
[----:B------:R-:W-:Y:S02]  /*15000*/  MOV R191, R144 ;  /* 0x0000009000bf7202 */ /* 0x000fe40000000f00 */
[----:B------:R-:W-:Y:S02]  /*15010*/  F2FP.BF16.PACK_AB R40, R142, R162 ;  /* 0x000000a28e28723e */ /* 0x000fe400000010ff */
[----:B------:R-:W-:Y:S01]  /*15020*/  ISETP.GT.AND P0, PT, R229, R191, PT ;  /* 0x000000bfe500720c */ /* 0x000fe20003f04270 */
[----:B------:R3:W-:Y:S01]  /*15030*/  MUFU.EX2 R187, R44 ;  /* 0x0000002c00bb7308 */ /* 0x0007e20000000800 */
[----:B------:R-:W-:Y:S02]  /*15040*/  F2FP.BF16.PACK_AB R41, R141, R161 ;  /* 0x000000a18d29723e */ /* 0x000fe400000010ff */
[----:B------:R-:W-:Y:S01]  /*15050*/  F2FP.BF16.PACK_AB R42, R251, R252 ;  /* 0x000000fcfb2a723e */ /* 0x000fe200000010ff */
[----:B-1----:R-:W-:Y:S01]  /*15060*/  FFMA.FTZ R48, R57, c[0x0][0x2d0], -R62 ;  /* 0x0000b40039307a23 */ /* 0x002fe2000001083e */
[----:B------:R-:W-:Y:S05]  /*15070*/  F2FP.BF16.PACK_AB R43, R249, R250 ;  /* 0x000000faf92b723e */ /* 0x000fea00000010ff */
[----:B------:R1:W5:Y:S01]  /*15080*/  MUFU.EX2 R190, R48 ;  /* 0x0000003000be7308 */ /* 0x0003620000000800 */
[--C-:B--2---:R-:W-:Y:S09]  /*15090*/  FFMA.FTZ R56, R84, c[0x0][0x2d0], -R60.reuse ;  /* 0x0000b40054387a23 */ /* 0x104ff2000001083c */
[----:B------:R2:W2:Y:S01]  /*150a0*/  MUFU.EX2 R188, R52 ;  /* 0x0000003400bc7308 */ /* 0x0004a20000000800 */
[----:B---3--:R-:W-:Y:S09]  /*150b0*/  FFMA.FTZ R44, R81, c[0x0][0x2d0], -R60 ;  /* 0x0000b400512c7a23 */ /* 0x008ff2000001083c */
[----:B------:R3:W-:Y:S01]  /*150c0*/  MUFU.EX2 R167, R44 ;  /* 0x0000002c00a77308 */ /* 0x0007e20000000800 */
[----:B-1----:R-:W1:Y:S01]  /*150d0*/  LDSM.16.MT88.4 R48, [R213+0x900] ;  /* 0x00090000d530783b */ /* 0x002e620000004200 */
[----:B-----5:R-:W-:Y:S08]  /*150e0*/  F2FP.BF16.PACK_AB R45, R190, R68 ;  /* 0x00000044be2d723e */ /* 0x020ff000000010ff */
[----:B------:R5:W-:Y:S01]  /*150f0*/  MUFU.EX2 R166, R56 ;  /* 0x0000003800a67308 */ /* 0x000be20000000800 */
[----:B--2---:R-:W2:Y:S01]  /*15100*/  LDSM.16.MT88.4 R52, [R216+0x900] ;  /* 0x00090000d834783b */ /* 0x004ea20000004200 */
[----:B------:R-:W-:Y:S02]  /*15110*/  F2FP.BF16.PACK_AB R47, R188, R189 ;  /* 0x000000bdbc2f723e */ /* 0x000fe400000010ff */
[----:B---3--:R-:W-:Y:S05]  /*15120*/  F2FP.BF16.PACK_AB R44, R248, R160 ;  /* 0x000000a0f82c723e */ /* 0x008fea00000010ff */
[----:B-----5:R-:W3:Y:S01]  /*15130*/  LDSM.16.MT88.4 R56, [R214+0x900] ;  /* 0x00090000d638783b */ /* 0x020ee20000004200 */
[-C--:B-1----:R-:W-:Y:S08]  /*15140*/  HMMA.16816.F32.BF16 R4, R40, R48.reuse, R4 ;  /* 0x000000302804723c */ /* 0x082ff00000041804 */
[C---:B------:R-:W-:Y:S07]  /*15150*/  HMMA.16816.F32.BF16 R8, R44.reuse, R48, R8 ;  /* 0x000000302c08723c */ /* 0x040fee0000041808 */
[--C-:B------:R-:W-:Y:S01]  /*15160*/  FFMA.FTZ R48, R192, c[0x0][0x2d0], -R39.reuse ;  /* 0x0000b400c0307a23 */ /* 0x100fe20000010827 */
[-C--:B------:R-:W-:Y:S03]  /*15170*/  HMMA.16816.F32.BF16 R12, R44, R50.reuse, R12 ;  /* 0x000000322c0c723c */ /* 0x080fe6000004180c */
[----:B------:R1:W-:Y:S01]  /*15180*/  MUFU.EX2 R186, R48 ;  /* 0x0000003000ba7308 */ /* 0x0003e20000000800 */
[----:B------:R-:W-:Y:S04]  /*15190*/  IMAD.MOV.U32 R192, RZ, RZ, R140 ;  /* 0x000000ffffc07224 */ /* 0x000fe800078e008c */
[C---:B------:R-:W-:Y:S08]  /*151a0*/  HMMA.16816.F32.BF16 R16, R40.reuse, R50, R16 ;  /* 0x000000322810723c */ /* 0x040ff00000041810 */
[-C--:B--2---:R-:W-:Y:S08]  /*151b0*/  HMMA.16816.F32.BF16 R20, R40, R52.reuse, R20 ;  /* 0x000000342814723c */ /* 0x084ff00000041814 */
[C---:B------:R-:W-:Y:S04]  /*151c0*/  HMMA.16816.F32.BF16 R24, R44.reuse, R52, R24 ;  /* 0x000000342c18723c */ /* 0x040fe80000041818 */
[----:B-1----:R-:W-:Y:S01]  /*151d0*/  FFMA.FTZ R48, R193, c[0x0][0x2d0], -R39 ;  /* 0x0000b400c1307a23 */ /* 0x002fe20000010827 */
[----:B------:R-:W-:Y:S02]  /*151e0*/  MOV R193, R141 ;  /* 0x0000008d00c17202 */ /* 0x000fe40000000f00 */
[--C-:B------:R-:W-:Y:S01]  /*151f0*/  FFMA.FTZ R52, R83, c[0x0][0x2d0], -R61.reuse ;  /* 0x0000b40053347a23 */ /* 0x100fe2000001083d */
[-C--:B------:R-:W-:Y:S01]  /*15200*/  HMMA.16816.F32.BF16 R100, R44, R54.reuse, R100 ;  /* 0x000000362c64723c */ /* 0x080fe20000041864 */
[----:B------:R1:W-:Y:S07]  /*15210*/  MUFU.EX2 R185, R48 ;  /* 0x0000003000b97308 */ /* 0x0003ee0000000800 */
[C---:B------:R-:W-:Y:S03]  /*15220*/  HMMA.16816.F32.BF16 R104, R40.reuse, R54, R104 ;  /* 0x000000362868723c */ /* 0x040fe60000041868 */
[----:B------:R2:W-:Y:S05]  /*15230*/  MUFU.EX2 R164, R52 ;  /* 0x0000003400a47308 */ /* 0x0005ea0000000800 */
[-C--:B---3--:R-:W-:Y:S08]  /*15240*/  HMMA.16816.F32.BF16 R28, R40, R56.reuse, R28 ;  /* 0x00000038281c723c */ /* 0x088ff0000004181c */
[C---:B------:R-:W-:Y:S04]  /*15250*/  HMMA.16816.F32.BF16 R108, R44.reuse, R56, R108 ;  /* 0x000000382c6c723c */ /* 0x040fe8000004186c */
[----:B-1----:R-:W-:Y:S03]  /*15260*/  FFMA.FTZ R48, R96, c[0x0][0x2d0], -R60 ;  /* 0x0000b40060307a23 */ /* 0x002fe6000001083c */
[----:B------:R-:W-:Y:S01]  /*15270*/  FFMA.FTZ R56, R72, c[0x0][0x2d0], -R62 ;  /* 0x0000b40048387a23 */ /* 0x000fe2000001083e */
[----:B------:R1:W-:Y:S01]  /*15280*/  MUFU.EX2 R184, R48 ;  /* 0x0000003000b87308 */ /* 0x0003e20000000800 */
[-C--:B------:R-:W-:Y:S03]  /*15290*/  HMMA.16816.F32.BF16 R32, R44, R58.reuse, R32 ;  /* 0x0000003a2c20723c */ /* 0x080fe60000041820 */
[--C-:B--2---:R-:W-:Y:S05]  /*152a0*/  FFMA.FTZ R52, R85, c[0x0][0x2d0], -R61.reuse ;  /* 0x0000b40055347a23 */ /* 0x104fea000001083d */
[C---:B------:R-:W-:Y:S01]  /*152b0*/  HMMA.16816.F32.BF16 R112, R40.reuse, R58, R112 ;  /* 0x0000003a2870723c */ /* 0x040fe20000041870 */
[----:B------:R2:W-:Y:S10]  /*152c0*/  MUFU.EX2 R182, R52 ;  /* 0x0000003400b67308 */ /* 0x0005f40000000800 */
[----:B------:R3:W-:Y:S01]  /*152d0*/  MUFU.EX2 R178, R56 ;  /* 0x0000003800b27308 */ /* 0x0007e20000000800 */
[----:B-1----:R-:W-:Y:S09]  /*152e0*/  FFMA.FTZ R48, R97, c[0x0][0x2d0], -R60 ;  /* 0x0000b40061307a23 */ /* 0x002ff2000001083c */
[----:B------:R1:W-:Y:S01]  /*152f0*/  MUFU.EX2 R183, R48 ;  /* 0x0000003000b77308 */ /* 0x0003e20000000800 */
[--C-:B--2---:R-:W-:Y:S09]  /*15300*/  FFMA.FTZ R52, R86, c[0x0][0x2d0], -R61.reuse ;  /* 0x0000b40056347a23 */ /* 0x104ff2000001083d */
[----:B------:R2:W5:Y:S01]  /*15310*/  MUFU.EX2 R181, R52 ;  /* 0x0000003400b57308 */ /* 0x0005620000000800 */
[----:B---3--:R-:W-:Y:S09]  /*15320*/  FFMA.FTZ R56, R73, c[0x0][0x2d0], -R62 ;  /* 0x0000b40049387a23 */ /* 0x008ff2000001083e */
[----:B------:R3:W-:Y:S01]  /*15330*/  MUFU.EX2 R171, R56 ;  /* 0x0000003800ab7308 */ /* 0x0007e20000000800 */
[----:B-1----:R-:W-:Y:S09]  /*15340*/  FFMA.FTZ R48, R82, c[0x0][0x2d0], -R61 ;  /* 0x0000b40052307a23 */ /* 0x002ff2000001083d */
[----:B------:R1:W-:Y:S01]  /*15350*/  MUFU.EX2 R165, R48 ;  /* 0x0000003000a57308 */ /* 0x0003e20000000800 */
[--C-:B--2---:R-:W-:Y:S01]  /*15360*/  FFMA.FTZ R52, R194, c[0x0][0x2d0], -R39.reuse ;  /* 0x0000b400c2347a23 */ /* 0x104fe20000010827 */
[----:B------:R-:W-:Y:S08]  /*15370*/  MOV R194, R142 ;  /* 0x0000008e00c27202 */ /* 0x000ff00000000f00 */
[----:B------:R2:W-:Y:S01]  /*15380*/  MUFU.EX2 R180, R52 ;  /* 0x0000003400b47308 */ /* 0x0005e20000000800 */
[----:B---3--:R-:W-:Y:S01]  /*15390*/  FFMA.FTZ R56, R196, c[0x0][0x2d0], -R60 ;  /* 0x0000b400c4387a23 */ /* 0x008fe2000001083c */
[----:B------:R-:W-:Y:S08]  /*153a0*/  MOV R196, R137 ;  /* 0x0000008900c47202 */ /* 0x000ff00000000f00 */
[----:B------:R3:W-:Y:S01]  /*153b0*/  MUFU.EX2 R168, R56 ;  /* 0x0000003800a87308 */ /* 0x0007e20000000800 */
[----:B-1----:R-:W1:Y:S01]  /*153c0*/  LDSM.16.MT88.4 R48, [R215+0x900] ;  /* 0x00090000d730783b */ /* 0x002e620000004200 */
[--C-:B--2---:R-:W-:Y:S08]  /*153d0*/  FFMA.FTZ R52, R71, c[0x0][0x2d0], -R62.reuse ;  /* 0x0000b40047347a23 */ /* 0x104ff0000001083e */
[----:B------:R2:W1:Y:S01]  /*153e0*/  MUFU.EX2 R179, R52 ;  /* 0x0000003400b37308 */ /* 0x0004620000000800 */
[----:B---3--:R-:W-:Y:S08]  /*153f0*/  LDSM.16.MT88.4 R56, [R214+0x1100] ;  /* 0x00110000d638783b */ /* 0x008ff00000004200 */
[----:B--2---:R-:W2:Y:S01]  /*15400*/  LDSM.16.MT88.4 R52, [R213+0x1100] ;  /* 0x00110000d534783b */ /* 0x004ea20000004200 */
[-C--:B-1----:R-:W-:Y:S08]  /*15410*/  HMMA.16816.F32.BF16 R116, R40, R48.reuse, R116 ;  /* 0x000000302874723c */ /* 0x082ff00000041874 */
[C---:B------:R-:W-:Y:S07]  /*15420*/  HMMA.16816.F32.BF16 R120, R44.reuse, R48, R120 ;  /* 0x000000302c78723c */ /* 0x040fee0000041878 */
[----:B------:R-:W-:Y:S01]  /*15430*/  FFMA.FTZ R48, R76, c[0x0][0x2d0], -R62 ;  /* 0x0000b4004c307a23 */ /* 0x000fe2000001083e */
[-C--:B------:R-:W-:Y:S03]  /*15440*/  HMMA.16816.F32.BF16 R124, R44, R50.reuse, R124 ;  /* 0x000000322c7c723c */ /* 0x080fe6000004187c */
[----:B------:R1:W3:Y:S04]  /*15450*/  MUFU.EX2 R177, R48 ;  /* 0x0000003000b17308 */ /* 0x0002e80000000800 */
[----:B------:R-:W-:Y:S01]  /*15460*/  FFMA.FTZ R44, R197, c[0x0][0x2d0], -R39 ;  /* 0x0000b400c52c7a23 */ /* 0x000fe20000010827 */
[----:B------:R-:W-:Y:S04]  /*15470*/  HMMA.16816.F32.BF16 R128, R40, R50, R128 ;  /* 0x000000322880723c */ /* 0x000fe80000041880 */
[----:B-----5:R-:W-:Y:S01]  /*15480*/  F2FP.BF16.PACK_AB R46, R181, R182 ;  /* 0x000000b6b52e723e */ /* 0x020fe200000010ff */
[----:B------:R5:W-:Y:S01]  /*15490*/  MUFU.EX2 R170, R44 ;  /* 0x0000002c00aa7308 */ /* 0x000be20000000800 */
[----:B------:R-:W-:Y:S01]  /*154a0*/  F2FP.BF16.PACK_AB R45, R178, R179 ;  /* 0x000000b3b22d723e */ /* 0x000fe200000010ff */
[----:B------:R-:W-:Y:S01]  /*154b0*/  IMAD.MOV.U32 R197, RZ, RZ, R143 ;  /* 0x000000ffffc57224 */ /* 0x000fe200078e008f */
[----:B------:R-:W-:Y:S04]  /*154c0*/  F2FP.BF16.PACK_AB R40, R187, R245 ;  /* 0x000000f5bb28723e */ /* 0x000fe800000010ff */
[----:B------:R-:W-:Y:S02]  /*154d0*/  F2FP.BF16.PACK_AB R41, R166, R167 ;  /* 0x000000a7a629723e */ /* 0x000fe400000010ff */
[----:B------:R-:W-:Y:S02]  /*154e0*/  F2FP.BF16.PACK_AB R42, R185, R186 ;  /* 0x000000bab92a723e */ /* 0x000fe400000010ff */
[----:B------:R-:W-:Y:S01]  /*154f0*/  F2FP.BF16.PACK_AB R43, R183, R184 ;  /* 0x000000b8b72b723e */ /* 0x000fe200000010ff */
[----:B-1----:R-:W1:Y:S01]  /*15500*/  LDSM.16.MT88.4 R48, [R216+0x1100] ;  /* 0x00110000d830783b */ /* 0x002e620000004200 */
[----:B---3--:R-:W-:Y:S05]  /*15510*/  F2FP.BF16.PACK_AB R47, R177, R171 ;  /* 0x000000abb12f723e */ /* 0x008fea00000010ff */
[-C--:B--2---:R-:W-:Y:S03]  /*15520*/  HMMA.16816.F32.BF16 R4, R40, R52.reuse, R4 ;  /* 0x000000342804723c */ /* 0x084fe60000041804 */
[----:B-----5:R-:W-:Y:S02]  /*15530*/  FFMA.FTZ R44, R195, c[0x0][0x2d0], -R60 ;  /* 0x0000b400c32c7a23 */ /* 0x020fe4000001083c */
[----:B------:R-:W-:Y:S02]  /*15540*/  IMAD.MOV.U32 R195, RZ, RZ, R138 ;  /* 0x000000ffffc37224 */ /* 0x000fe400078e008a */
[----:B------:R2:W-:Y:S02]  /*15550*/  MUFU.EX2 R169, R44 ;  /* 0x0000002c00a97308 */ /* 0x0005e40000000800 */
[----:B--2---:R-:W-:Y:S07]  /*15560*/  F2FP.BF16.PACK_AB R44, R164, R165 ;  /* 0x000000a5a42c723e */ /* 0x004fee00000010ff */
[C---:B------:R-:W-:Y:S07]  /*15570*/  HMMA.16816.F32.BF16 R8, R44.reuse, R52, R8 ;  /* 0x000000342c08723c */ /* 0x040fee0000041808 */
[--C-:B------:R-:W-:Y:S01]  /*15580*/  FFMA.FTZ R52, R202, c[0x0][0x2d0], -R39.reuse ;  /* 0x0000b400ca347a23 */ /* 0x100fe20000010827 */
[-C--:B------:R-:W-:Y:S03]  /*15590*/  HMMA.16816.F32.BF16 R12, R44, R54.reuse, R12 ;  /* 0x000000362c0c723c */ /* 0x080fe6000004180c */
[----:B------:R2:W-:Y:S01]  /*155a0*/  MUFU.EX2 R176, R52 ;  /* 0x0000003400b07308 */ /* 0x0005e20000000800 */
[----:B------:R-:W-:Y:S04]  /*155b0*/  MOV R202, R136 ;  /* 0x0000008800ca7202 */ /* 0x000fe80000000f00 */
[C---:B------:R-:W-:Y:S08]  /*155c0*/  HMMA.16816.F32.BF16 R16, R40.reuse, R54, R16 ;  /* 0x000000362810723c */ /* 0x040ff00000041810 */
[-C--:B-1----:R-:W-:Y:S08]  /*155d0*/  HMMA.16816.F32.BF16 R20, R40, R48.reuse, R20 ;  /* 0x000000302814723c */ /* 0x082ff00000041814 */
[C---:B------:R-:W-:Y:S04]  /*155e0*/  HMMA.16816.F32.BF16 R24, R44.reuse, R48, R24 ;  /* 0x000000302c18723c */ /* 0x040fe80000041818 */
[----:B--2---:R-:W-:Y:S02]  /*155f0*/  FFMA.FTZ R52, R203, c[0x0][0x2d0], -R39 ;  /* 0x0000b400cb347a23 */ /* 0x004fe40000010827 */
[----:B------:R-:W-:Y:S02]  /*15600*/  IMAD.MOV.U32 R203, RZ, RZ, R175 ;  /* 0x000000ffffcb7224 */ /* 0x000fe400078e00af */
[-C--:B------:R-:W-:Y:S01]  /*15610*/  HMMA.16816.F32.BF16 R100, R44, R50.reuse, R100 ;  /* 0x000000322c64723c */ /* 0x080fe20000041864 */
[----:B------:R1:W-:Y:S03]  /*15620*/  MUFU.EX2 R175, R52 ;  /* 0x0000003400af7308 */ /* 0x0003e60000000800 */
[--C-:B------:R-:W-:Y:S04]  /*15630*/  FFMA.FTZ R48, R98, c[0x0][0x2d0], -R61.reuse ;  /* 0x0000b40062307a23 */ /* 0x100fe8000001083d */
[C---:B------:R-:W-:Y:S03]  /*15640*/  HMMA.16816.F32.BF16 R104, R40.reuse, R50, R104 ;  /* 0x000000322868723c */ /* 0x040fe60000041868 */
[----:B------:R2:W-:Y:S05]  /*15650*/  MUFU.EX2 R138, R48 ;  /* 0x00000030008a7308 */ /* 0x0005ea0000000800 */
[-C--:B------:R-:W-:Y:S08]  /*15660*/  HMMA.16816.F32.BF16 R28, R40, R56.reuse, R28 ;  /* 0x00000038281c723c */ /* 0x080ff0000004181c */
[C---:B------:R-:W-:Y:S04]  /*15670*/  HMMA.16816.F32.BF16 R108, R44.reuse, R56, R108 ;  /* 0x000000382c6c723c */ /* 0x040fe8000004186c */
[----:B-1----:R-:W-:Y:S01]  /*15680*/  FFMA.FTZ R52, R200, c[0x0][0x2d0], -R60 ;  /* 0x0000b400c8347a23 */ /* 0x002fe2000001083c */
[----:B------:R-:W-:Y:S02]  /*15690*/  MOV R200, R173 ;  /* 0x000000ad00c87202 */ /* 0x000fe40000000f00 */
[----:B------:R-:W-:Y:S01]  /*156a0*/  FFMA.FTZ R56, R87, c[0x0][0x2d0], -R62 ;  /* 0x0000b40057387a23 */ /* 0x000fe2000001083e */
[-C--:B------:R-:W-:Y:S01]  /*156b0*/  HMMA.16816.F32.BF16 R32, R44, R58.reuse, R32 ;  /* 0x0000003a2c20723c */ /* 0x080fe20000041820 */
[----:B------:R1:W-:Y:S03]  /*156c0*/  MUFU.EX2 R173, R52 ;  /* 0x0000003400ad7308 */ /* 0x0003e60000000800 */
[--C-:B--2---:R-:W-:Y:S04]  /*156d0*/  FFMA.FTZ R48, R99, c[0x0][0x2d0], -R61.reuse ;  /* 0x0000b40063307a23 */ /* 0x104fe8000001083d */
[C---:B------:R-:W-:Y:S03]  /*156e0*/  HMMA.16816.F32.BF16 R112, R40.reuse, R58, R112 ;  /* 0x0000003a2870723c */ /* 0x040fe60000041870 */
[----:B------:R2:W-:Y:S10]  /*156f0*/  MUFU.EX2 R172, R48 ;  /* 0x0000003000ac7308 */ /* 0x0005f40000000800 */
[----:B------:R3:W-:Y:S01]  /*15700*/  MUFU.EX2 R99, R56 ;  /* 0x0000003800637308 */ /* 0x0007e20000000800 */
[----:B-1----:R-:W-:Y:S01]  /*15710*/  FFMA.FTZ R52, R201, c[0x0][0x2d0], -R60 ;  /* 0x0000b400c9347a23 */ /* 0x002fe2000001083c */
[----:B------:R-:W-:Y:S08]  /*15720*/  MOV R201, R174 ;  /* 0x000000ae00c97202 */ /* 0x000ff00000000f00 */
[----:B------:R1:W-:Y:S01]  /*15730*/  MUFU.EX2 R174, R52 ;  /* 0x0000003400ae7308 */ /* 0x0003e20000000800 */
[--C-:B--2---:R-:W-:Y:S02]  /*15740*/  FFMA.FTZ R48, R198, c[0x0][0x2d0], -R61.reuse ;  /* 0x0000b400c6307a23 */ /* 0x104fe4000001083d */
[----:B------:R-:W2:Y:S07]  /*15750*/  LDL.LU R198, [R1+0x18] ;  /* 0x0000180001c67983 */ /* 0x000eae0000300800 */
[----:B------:R5:W-:Y:S01]  /*15760*/  MUFU.EX2 R137, R48 ;  /* 0x0000003000897308 */ /* 0x000be20000000800 */
[----:B---3--:R-:W-:Y:S09]  /*15770*/  FFMA.FTZ R56, R88, c[0x0][0x2d0], -R62 ;  /* 0x0000b40058387a23 */ /* 0x008ff2000001083e */
[----:B------:R3:W-:Y:S01]  /*15780*/  MUFU.EX2 R98, R56 ;  /* 0x0000003800627308 */ /* 0x0007e20000000800 */
[----:B-1----:R-:W1:Y:S01]  /*15790*/  LDSM.16.MT88.4 R52, [R215+0x1100] ;  /* 0x00110000d734783b */ /* 0x002e620000004200 */
[----:B-----5:R-:W-:Y:S01]  /*157a0*/  FFMA.FTZ R48, R199, c[0x0][0x2d0], -R61 ;  /* 0x0000b400c7307a23 */ /* 0x020fe2000001083d */
[----:B------:R-:W-:Y:S07]  /*157b0*/  MOV R199, R139 ;  /* 0x0000008b00c77202 */ /* 0x000fee0000000f00 */
[----:B------:R5:W1:Y:S01]  /*157c0*/  MUFU.EX2 R139, R48 ;  /* 0x00000030008b7308 */ /* 0x000a620000000800 */
[----:B---3--:R-:W-:Y:S09]  /*157d0*/  FFMA.FTZ R56, R206, c[0x0][0x2d0], -R60 ;  /* 0x0000b400ce387a23 */ /* 0x008ff2000001083c */
[----:B------:R3:W-:Y:S01]  /*157e0*/  MUFU.EX2 R96, R56 ;  /* 0x0000003800607308 */ /* 0x0007e20000000800 */
[--C-:B-----5:R-:W-:Y:S01]  /*157f0*/  FFMA.FTZ R48, R204, c[0x0][0x2d0], -R39.reuse ;  /* 0x0000b400cc307a23 */ /* 0x120fe20000010827 */
[-C--:B-1----:R-:W-:Y:S01]  /*15800*/  HMMA.16816.F32.BF16 R116, R40, R52.reuse, R116 ;  /* 0x000000342874723c */ /* 0x082fe20000041874 */
[----:B------:R-:W5:Y:S07]  /*15810*/  LDL.LU R204, [R1+0x14] ;  /* 0x0000140001cc7983 */ /* 0x000f6e0000300800 */
[----:B------:R1:W-:Y:S01]  /*15820*/  MUFU.EX2 R136, R48 ;  /* 0x0000003000887308 */ /* 0x0003e20000000800 */
[----:B------:R-:W4:Y:S01]  /*15830*/  LDL.LU R145, [R1+0x10] ;  /* 0x0000100001917983 */ /* 0x000f220000300800 */
[C---:B------:R-:W-:Y:S03]  /*15840*/  HMMA.16816.F32.BF16 R120, R44.reuse, R52, R120 ;  /* 0x000000342c78723c */ /* 0x040fe60000041878 */
[----:B---3--:R-:W-:Y:S04]  /*15850*/  LDSM.16.MT88.4 R56, [R214+0x1900] ;  /* 0x00190000d638783b */ /* 0x008fe80000004200 */
[--C-:B------:R-:W-:Y:S01]  /*15860*/  FFMA.FTZ R52, R63, c[0x0][0x2d0], -R62.reuse ;  /* 0x0000b4003f347a23 */ /* 0x100fe2000001083e */
[-C--:B------:R-:W-:Y:S03]  /*15870*/  HMMA.16816.F32.BF16 R124, R44, R54.reuse, R124 ;  /* 0x000000362c7c723c */ /* 0x080fe6000004187c */
[----:B------:R3:W3:Y:S04]  /*15880*/  MUFU.EX2 R67, R52 ;  /* 0x0000003400437308 */ /* 0x0006e80000000800 */
[--C-:B------:R-:W-:Y:S01]  /*15890*/  FFMA.FTZ R44, R209, c[0x0][0x2d0], -R39.reuse ;  /* 0x0000b400d12c7a23 */ /* 0x100fe20000010827 */
[----:B------:R-:W-:Y:S04]  /*158a0*/  HMMA.16816.F32.BF16 R128, R40, R54, R128 ;  /* 0x000000362880723c */ /* 0x000fe80000041880 */
[----:B-1----:R-:W-:Y:S01]  /*158b0*/  FFMA.FTZ R48, R77, c[0x0][0x2d0], -R62 ;  /* 0x0000b4004d307a23 */ /* 0x002fe2000001083e */
[----:B------:R1:W-:Y:S01]  /*158c0*/  MUFU.EX2 R97, R44 ;  /* 0x0000002c00617308 */ /* 0x0003e20000000800 */
[----:B------:R-:W-:Y:S02]  /*158d0*/  F2FP.BF16.PACK_AB R46, R139, R137 ;  /* 0x000000898b2e723e */ /* 0x000fe400000010ff */
[----:B------:R-:W-:Y:S04]  /*158e0*/  F2FP.BF16.PACK_AB R40, R170, R180 ;  /* 0x000000b4aa28723e */ /* 0x000fe800000010ff */
[----:B------:R-:W-:Y:S02]  /*158f0*/  F2FP.BF16.PACK_AB R41, R168, R169 ;  /* 0x000000a9a829723e */ /* 0x000fe400000010ff */
[----:B------:R-:W-:Y:S01]  /*15900*/  F2FP.BF16.PACK_AB R42, R175, R176 ;  /* 0x000000b0af2a723e */ /* 0x000fe200000010ff */
[----:B------:R1:W1:Y:S01]  /*15910*/  MUFU.EX2 R135, R48 ;  /* 0x0000003000877308 */ /* 0x0002620000000800 */
[----:B------:R-:W-:Y:S02]  /*15920*/  F2FP.BF16.PACK_AB R43, R174, R173 ;  /* 0x000000adae2b723e */ /* 0x000fe400000010ff */
[----:B------:R-:W-:Y:S01]  /*15930*/  MOV R209, R65 ;  /* 0x0000004100d17202 */ /* 0x000fe20000000f00 */
[----:B---3--:R-:W-:Y:S01]  /*15940*/  LDSM.16.MT88.4 R52, [R216+0x1900] ;  /* 0x00190000d834783b */ /* 0x008fe20000004200 */
[----:B------:R-:W-:Y:S01]  /*15950*/  F2FP.BF16.PACK_AB R47, R67, R98 ;  /* 0x00000062432f723e */ /* 0x000fe200000010ff */
[--C-:B-1----:R-:W-:Y:S04]  /*15960*/  FFMA.FTZ R44, R205, c[0x0][0x2d0], -R60.reuse ;  /* 0x0000b400cd2c7a23 */ /* 0x102fe8000001083c */
[----:B------:R1:W-:Y:S02]  /*15970*/  MUFU.EX2 R88, R44 ;  /* 0x0000002c00587308 */ /* 0x0003e40000000800 */
[----:B------:R-:W3:Y:S01]  /*15980*/  LDSM.16.MT88.4 R48, [R213+0x1900] ;  /* 0x00190000d530783b */ /* 0x000ee20000004200 */
[----:B------:R-:W-:Y:S02]  /*15990*/  F2FP.BF16.PACK_AB R45, R99, R135 ;  /* 0x00000087632d723e */ /* 0x000fe400000010ff */
[----:B-1----:R-:W-:Y:S01]  /*159a0*/  F2FP.BF16.PACK_AB R44, R172, R138 ;  /* 0x0000008aac2c723e */ /* 0x002fe200000010ff */
[-C--:B---3--:R-:W-:Y:S08]  /*159b0*/  HMMA.16816.F32.BF16 R4, R40, R48.reuse, R4 ;  /* 0x000000302804723c */ /* 0x088ff00000041804 */
[C---:B------:R-:W-:Y:S07]  /*159c0*/  HMMA.16816.F32.BF16 R8, R44.reuse, R48, R8 ;  /* 0x000000302c08723c */ /* 0x040fee0000041808 */
[--C-:B------:R-:W-:Y:S01]  /*159d0*/  FFMA.FTZ R48, R233, c[0x0][0x2d0], -R39.reuse ;  /* 0x0000b400e9307a23 */ /* 0x100fe20000010827 */
[-C--:B------:R-:W-:Y:S03]  /*159e0*/  HMMA.16816.F32.BF16 R12, R44, R50.reuse, R12 ;  /* 0x000000322c0c723c */ /* 0x080fe6000004180c */
[----:B------:R1:W-:Y:S05]  /*159f0*/  MUFU.EX2 R87, R48 ;  /* 0x0000003000577308 */ /* 0x0003ea0000000800 */
[C---:B------:R-:W-:Y:S08]  /*15a00*/  HMMA.16816.F32.BF16 R16, R40.reuse, R50, R16 ;  /* 0x000000322810723c */ /* 0x040ff00000041810 */
[-C--:B------:R-:W-:Y:S08]  /*15a10*/  HMMA.16816.F32.BF16 R20, R40, R52.reuse, R20 ;  /* 0x000000342814723c */ /* 0x080ff00000041814 */
[C---:B------:R-:W-:Y:S04]  /*15a20*/  HMMA.16816.F32.BF16 R24, R44.reuse, R52, R24 ;  /* 0x000000342c18723c */ /* 0x040fe80000041818 */
[----:B-1----:R-:W-:Y:S03]  /*15a30*/  FFMA.FTZ R48, R234, c[0x0][0x2d0], -R39 ;  /* 0x0000b400ea307a23 */ /* 0x002fe60000010827 */
[--C-:B------:R-:W-:Y:S01]  /*15a40*/  FFMA.FTZ R52, R208, c[0x0][0x2d0], -R61.reuse ;  /* 0x0000b400d0347a23 */ /* 0x100fe2000001083d */
[-C--:B------:R-:W-:Y:S01]  /*15a50*/  HMMA.16816.F32.BF16 R100, R44, R54.reuse, R100 ;  /* 0x000000362c64723c */ /* 0x080fe20000041864 */
[----:B------:R1:W-:Y:S07]  /*15a60*/  MUFU.EX2 R95, R48 ;  /* 0x00000030005f7308 */ /* 0x0003ee0000000800 */
[C---:B------:R-:W-:Y:S03]  /*15a70*/  HMMA.16816.F32.BF16 R104, R40.reuse, R54, R104 ;  /* 0x000000362868723c */ /* 0x040fe60000041868 */
[----:B------:R3:W-:Y:S05]  /*15a80*/  MUFU.EX2 R84, R52 ;  /* 0x0000003400547308 */ /* 0x0007ea0000000800 */
[-C--:B------:R-:W-:Y:S08]  /*15a90*/  HMMA.16816.F32.BF16 R28, R40, R56.reuse, R28 ;  /* 0x00000038281c723c */ /* 0x080ff0000004181c */
[C---:B------:R-:W-:Y:S04]  /*15aa0*/  HMMA.16816.F32.BF16 R108, R44.reuse, R56, R108 ;  /* 0x000000382c6c723c */ /* 0x040fe8000004186c */
[----:B-1----:R-:W-:Y:S03]  /*15ab0*/  FFMA.FTZ R48, R230, c[0x0][0x2d0], -R60 ;  /* 0x0000b400e6307a23 */ /* 0x002fe6000001083c */
[----:B------:R-:W-:Y:S01]  /*15ac0*/  FFMA.FTZ R56, R89, c[0x0][0x2d0], -R62 ;  /* 0x0000b40059387a23 */ /* 0x000fe2000001083e */
[-C--:B------:R-:W-:Y:S01]  /*15ad0*/  HMMA.16816.F32.BF16 R32, R44, R58.reuse, R32 ;  /* 0x0000003a2c20723c */ /* 0x080fe20000041820 */
[----:B------:R1:W-:Y:S03]  /*15ae0*/  MUFU.EX2 R85, R48 ;  /* 0x0000003000557308 */ /* 0x0003e60000000800 */
[--C-:B---3--:R-:W-:Y:S04]  /*15af0*/  FFMA.FTZ R52, R210, c[0x0][0x2d0], -R61.reuse ;  /* 0x0000b400d2347a23 */ /* 0x108fe8000001083d */
[C---:B------:R-:W-:Y:S03]  /*15b00*/  HMMA.16816.F32.BF16 R112, R40.reuse, R58, R112 ;  /* 0x0000003a2870723c */ /* 0x040fe60000041870 */
[----:B------:R3:W-:Y:S10]  /*15b10*/  MUFU.EX2 R83, R52 ;  /* 0x0000003400537308 */ /* 0x0007f40000000800 */
[----:B------:R3:W-:Y:S01]  /*15b20*/  MUFU.EX2 R65, R56 ;  /* 0x0000003800417308 */ /* 0x0007e20000000800 */
[----:B-1----:R-:W-:Y:S09]  /*15b30*/  FFMA.FTZ R48, R232, c[0x0][0x2d0], -R60 ;  /* 0x0000b400e8307a23 */ /* 0x002ff2000001083c */
[----:B------:R1:W-:Y:S01]  /*15b40*/  MUFU.EX2 R86, R48 ;  /* 0x0000003000567308 */ /* 0x0003e20000000800 */
[--C-:B---3--:R-:W-:Y:S09]  /*15b50*/  FFMA.FTZ R52, R211, c[0x0][0x2d0], -R61.reuse ;  /* 0x0000b400d3347a23 */ /* 0x108ff2000001083d */
[----:B------:R3:W3:Y:S01]  /*15b60*/  MUFU.EX2 R81, R52 ;  /* 0x0000003400517308 */ /* 0x0006e20000000800 */
[----:B------:R-:W-:Y:S09]  /*15b70*/  FFMA.FTZ R56, R78, c[0x0][0x2d0], -R62 ;  /* 0x0000b4004e387a23 */ /* 0x000ff2000001083e */
[----:B------:R3:W-:Y:S01]  /*15b80*/  MUFU.EX2 R64, R56 ;  /* 0x0000003800407308 */ /* 0x0007e20000000800 */
[----:B-1----:R-:W-:Y:S02]  /*15b90*/  FFMA.FTZ R48, R207, c[0x0][0x2d0], -R61 ;  /* 0x0000b400cf307a23 */ /* 0x002fe4000001083d */
[----:B--2---:R-:W-:Y:S07]  /*15ba0*/  FFMA.FTZ R2, R2, R198, R199 ;  /* 0x000000c602027223 */ /* 0x004fee00000100c7 */
[----:B------:R1:W-:Y:S01]  /*15bb0*/  MUFU.EX2 R82, R48 ;  /* 0x0000003000527308 */ /* 0x0003e20000000800 */
[----:B------:R-:W-:Y:S02]  /*15bc0*/  FADD.FTZ R2, R203, R2 ;  /* 0x00000002cb027221 */ /* 0x000fe40000010000 */
[----:B---3--:R-:W-:Y:S07]  /*15bd0*/  FFMA.FTZ R52, R235, c[0x0][0x2d0], -R39 ;  /* 0x0000b400eb347a23 */ /* 0x008fee0000010827 */
[----:B------:R2:W-:Y:S01]  /*15be0*/  MUFU.EX2 R80, R52 ;  /* 0x0000003400507308 */ /* 0x0005e20000000800 */
[----:B------:R-:W-:Y:S01]  /*15bf0*/  FFMA.FTZ R56, R237, c[0x0][0x2d0], -R60 ;  /* 0x0000b400ed387a23 */ /* 0x000fe2000001083c */
[----:B-1----:R-:W1:Y:S01]  /*15c00*/  LDSM.16.MT88.4 R48, [R215+0x1900] ;  /* 0x00190000d730783b */ /* 0x002e620000004200 */
[----:B--2---:R-:W-:Y:S07]  /*15c10*/  FFMA.FTZ R52, R74, c[0x0][0x2d0], -R62 ;  /* 0x0000b4004a347a23 */ /* 0x004fee000001083e */
[----:B------:R2:W-:Y:S10]  /*15c20*/  MUFU.EX2 R74, R56 ;  /* 0x00000038004a7308 */ /* 0x0005f40000000800 */
[----:B------:R3:W3:Y:S01]  /*15c30*/  MUFU.EX2 R66, R52 ;  /* 0x0000003400427308 */ /* 0x0006e20000000800 */
[----:B-----5:R-:W-:Y:S01]  /*15c40*/  FFMA.FTZ R36, R36, R204, R209 ;  /* 0x000000cc24247223 */ /* 0x020fe200000100d1 */
[----:B--2---:R-:W-:Y:S01]  /*15c50*/  LDSM.16.MT88.4 R56, [R214+0x2100] ;  /* 0x00210000d638783b */ /* 0x004fe20000004200 */
[----:B----4-:R-:W-:Y:S01]  /*15c60*/  FFMA.FTZ R37, R37, R145, R146 ;  /* 0x0000009125257223 */ /* 0x010fe20000010092 */
[-C--:B-1----:R-:W-:Y:S06]  /*15c70*/  HMMA.16816.F32.BF16 R116, R40, R48.reuse, R116 ;  /* 0x000000302874723c */ /* 0x082fec0000041874 */
[----:B---3--:R-:W1:Y:S02]  /*15c80*/  LDSM.16.MT88.4 R52, [R213+0x2100] ;  /* 0x00210000d534783b */ /* 0x008e640000004200 */
[C---:B------:R-:W-:Y:S07]  /*15c90*/  HMMA.16816.F32.BF16 R120, R44.reuse, R48, R120 ;  /* 0x000000302c78723c */ /* 0x040fee0000041878 */
[----:B------:R-:W-:Y:S01]  /*15ca0*/  FFMA.FTZ R48, R79, c[0x0][0x2d0], -R62 ;  /* 0x0000b4004f307a23 */ /* 0x000fe2000001083e */
[-C--:B------:R-:W-:Y:S03]  /*15cb0*/  HMMA.16816.F32.BF16 R124, R44, R50.reuse, R124 ;  /* 0x000000322c7c723c */ /* 0x080fe6000004187c */
[----:B------:R2:W3:Y:S04]  /*15cc0*/  MUFU.EX2 R63, R48 ;  /* 0x00000030003f7308 */ /* 0x0004e80000000800 */
[--C-:B------:R-:W-:Y:S01]  /*15cd0*/  FFMA.FTZ R44, R239, c[0x0][0x2d0], -R39.reuse ;  /* 0x0000b400ef2c7a23 */ /* 0x100fe20000010827 */
[----:B------:R-:W-:Y:S04]  /*15ce0*/  HMMA.16816.F32.BF16 R128, R40, R50, R128 ;  /* 0x000000322880723c */ /* 0x000fe80000041880 */
[----:B------:R-:W-:Y:S01]  /*15cf0*/  F2FP.BF16.PACK_AB R46, R81, R83 ;  /* 0x00000053512e723e */ /* 0x000fe200000010ff */
[----:B------:R4:W5:Y:S01]  /*15d00*/  MUFU.EX2 R78, R44 ;  /* 0x0000002c004e7308 */ /* 0x0009620000000800 */
[----:B------:R-:W-:Y:S02]  /*15d10*/  F2FP.BF16.PACK_AB R45, R65, R66 ;  /* 0x00000042412d723e */ /* 0x000fe400000010ff */
[----:B------:R-:W-:Y:S04]  /*15d20*/  F2FP.BF16.PACK_AB R40, R97, R136 ;  /* 0x000000886128723e */ /* 0x000fe800000010ff */
[----:B------:R-:W-:Y:S02]  /*15d30*/  F2FP.BF16.PACK_AB R41, R96, R88 ;  /* 0x000000586029723e */ /* 0x000fe400000010ff */
[----:B------:R-:W-:Y:S02]  /*15d40*/  F2FP.BF16.PACK_AB R42, R95, R87 ;  /* 0x000000575f2a723e */ /* 0x000fe400000010ff */
[----:B------:R-:W-:Y:S01]  /*15d50*/  F2FP.BF16.PACK_AB R43, R86, R85 ;  /* 0x00000055562b723e */ /* 0x000fe200000010ff */
[----:B--2---:R-:W2:Y:S01]  /*15d60*/  LDSM.16.MT88.4 R48, [R216+0x2100] ;  /* 0x00210000d830783b */ /* 0x004ea20000004200 */
[----:B---3--:R-:W-:Y:S05]  /*15d70*/  F2FP.BF16.PACK_AB R47, R63, R64 ;  /* 0x000000403f2f723e */ /* 0x008fea00000010ff */
[-C--:B-1----:R-:W-:Y:S03]  /*15d80*/  HMMA.16816.F32.BF16 R4, R40, R52.reuse, R4 ;  /* 0x000000342804723c */ /* 0x082fe60000041804 */
[--C-:B----4-:R-:W-:Y:S04]  /*15d90*/  FFMA.FTZ R44, R236, c[0x0][0x2d0], -R60.reuse ;  /* 0x0000b400ec2c7a23 */ /* 0x110fe8000001083c */
[----:B------:R1:W3:Y:S02]  /*15da0*/  MUFU.EX2 R77, R44 ;  /* 0x0000002c004d7308 */ /* 0x0002e40000000800 */
[----:B-1----:R-:W-:Y:S07]  /*15db0*/  F2FP.BF16.PACK_AB R44, R84, R82 ;  /* 0x00000052542c723e */ /* 0x002fee00000010ff */
[C---:B------:R-:W-:Y:S07]  /*15dc0*/  HMMA.16816.F32.BF16 R8, R44.reuse, R52, R8 ;  /* 0x000000342c08723c */ /* 0x040fee0000041808 */
[--C-:B------:R-:W-:Y:S01]  /*15dd0*/  FFMA.FTZ R52, R243, c[0x0][0x2d0], -R39.reuse ;  /* 0x0000b400f3347a23 */ /* 0x100fe20000010827 */
[-C--:B------:R-:W-:Y:S03]  /*15de0*/  HMMA.16816.F32.BF16 R12, R44, R54.reuse, R12 ;  /* 0x000000362c0c723c */ /* 0x080fe6000004180c */
[----:B------:R1:W-:Y:S01]  /*15df0*/  MUFU.EX2 R76, R52 ;  /* 0x00000034004c7308 */ /* 0x0003e20000000800 */
[----:B------:R-:W-:Y:S04]  /*15e00*/  FFMA.FTZ R39, R244, c[0x0][0x2d0], -R39 ;  /* 0x0000b400f4277a23 */ /* 0x000fe80000010827 */
[C---:B------:R-:W-:Y:S05]  /*15e10*/  HMMA.16816.F32.BF16 R16, R40.reuse, R54, R16 ;  /* 0x000000362810723c */ /* 0x040fea0000041810 */
[----:B------:R4:W3:Y:S03]  /*15e20*/  MUFU.EX2 R73, R39 ;  /* 0x0000002700497308 */ /* 0x0008e60000000800 */
[-C--:B--2---:R-:W-:Y:S08]  /*15e30*/  HMMA.16816.F32.BF16 R20, R40, R48.reuse, R20 ;  /* 0x000000302814723c */ /* 0x084ff00000041814 */
[C---:B------:R-:W-:Y:S01]  /*15e40*/  HMMA.16816.F32.BF16 R24, R44.reuse, R48, R24 ;  /* 0x000000302c18723c */ /* 0x040fe20000041818 */
[----:B-1----:R-:W1:Y:S07]  /*15e50*/  LDSM.16.MT88.4 R52, [R215+0x2100] ;  /* 0x00210000d734783b */ /* 0x002e6e0000004200 */
[-C--:B------:R-:W-:Y:S04]  /*15e60*/  HMMA.16816.F32.BF16 R100, R44, R50.reuse, R100 ;  /* 0x000000322c64723c */ /* 0x080fe80000041864 */
[--C-:B----4-:R-:W-:Y:S02]  /*15e70*/  FFMA.FTZ R39, R241, c[0x0][0x2d0], -R60.reuse ;  /* 0x0000b400f1277a23 */ /* 0x110fe4000001083c */
[----:B------:R-:W-:Y:S02]  /*15e80*/  FFMA.FTZ R60, R242, c[0x0][0x2d0], -R60 ;  /* 0x0000b400f23c7a23 */ /* 0x000fe4000001083c */
[C---:B------:R-:W-:Y:S01]  /*15e90*/  HMMA.16816.F32.BF16 R104, R40.reuse, R50, R104 ;  /* 0x000000322868723c */ /* 0x040fe20000041868 */
[----:B------:R2:W-:Y:S01]  /*15ea0*/  MUFU.EX2 R72, R39 ;  /* 0x0000002700487308 */ /* 0x0005e20000000800 */
[----:B------:R-:W4:Y:S06]  /*15eb0*/  LDSM.16.MT88.4 R48, [R216+0x2900] ;  /* 0x00290000d830783b */ /* 0x000f2c0000004200 */
[-C--:B------:R-:W-:Y:S03]  /*15ec0*/  HMMA.16816.F32.BF16 R28, R40, R56.reuse, R28 ;  /* 0x00000038281c723c */ /* 0x080fe6000004181c */
[----:B------:R-:W1:Y:S05]  /*15ed0*/  MUFU.EX2 R71, R60 ;  /* 0x0000003c00477308 */ /* 0x000e6a0000000800 */
[C---:B------:R-:W-:Y:S08]  /*15ee0*/  HMMA.16816.F32.BF16 R108, R44.reuse, R56, R108 ;  /* 0x000000382c6c723c */ /* 0x040ff0000004186c */
[-C--:B------:R-:W-:Y:S04]  /*15ef0*/  HMMA.16816.F32.BF16 R32, R44, R58.reuse, R32 ;  /* 0x0000003a2c20723c */ /* 0x080fe80000041820 */
[--C-:B--2---:R-:W-:Y:S04]  /*15f00*/  FFMA.FTZ R39, R238, c[0x0][0x2d0], -R61.reuse ;  /* 0x0000b400ee277a23 */ /* 0x104fe8000001083d */
[----:B------:R2:W-:Y:S01]  /*15f10*/  MUFU.EX2 R70, R39 ;  /* 0x0000002700467308 */ /* 0x0005e20000000800 */
[C---:B------:R-:W-:Y:S08]  /*15f20*/  HMMA.16816.F32.BF16 R112, R40.reuse, R58, R112 ;  /* 0x0000003a2870723c */ /* 0x040ff00000041870 */
[-C--:B-1----:R-:W-:Y:S08]  /*15f30*/  HMMA.16816.F32.BF16 R116, R40, R52.reuse, R116 ;  /* 0x000000342874723c */ /* 0x082ff00000041874 */
[C---:B------:R-:W-:Y:S04]  /*15f40*/  HMMA.16816.F32.BF16 R120, R44.reuse, R52, R120 ;  /* 0x000000342c78723c */ /* 0x040fe80000041878 */
[--C-:B--2---:R-:W-:Y:S04]  /*15f50*/  FFMA.FTZ R39, R240, c[0x0][0x2d0], -R61.reuse ;  /* 0x0000b400f0277a23 */ /* 0x104fe8000001083d */
[-C--:B------:R-:W-:Y:S01]  /*15f60*/  HMMA.16816.F32.BF16 R124, R44, R54.reuse, R124 ;  /* 0x000000362c7c723c */ /* 0x080fe2000004187c */
[----:B------:R1:W2:Y:S07]  /*15f70*/  MUFU.EX2 R60, R39 ;  /* 0x00000027003c7308 */ /* 0x0002ae0000000800 */
[----:B------:R-:W-:Y:S07]  /*15f80*/  HMMA.16816.F32.BF16 R128, R40, R54, R128 ;  /* 0x000000362880723c */ /* 0x000fee0000041880 */
[----:B-----5:R-:W-:Y:S02]  /*15f90*/  F2FP.BF16.PACK_AB R40, R78, R80 ;  /* 0x000000504e28723e */ /* 0x020fe400000010ff */
[----:B---3--:R-:W-:Y:S03]  /*15fa0*/  F2FP.BF16.PACK_AB R41, R74, R77 ;  /* 0x0000004d4a29723e */ /* 0x008fe600000010ff */
[----:B------:R-:W-:Y:S02]  /*15fb0*/  F2FP.BF16.PACK_AB R42, R73, R76 ;  /* 0x0000004c492a723e */ /* 0x000fe400000010ff */
[----:B------:R-:W-:Y:S01]  /*15fc0*/  F2FP.BF16.PACK_AB R43, R71, R72 ;  /* 0x00000048472b723e */ /* 0x000fe200000010ff */
[--C-:B-1----:R-:W-:Y:S01]  /*15fd0*/  FFMA.FTZ R39, R92, c[0x0][0x2d0], -R61.reuse ;  /* 0x0000b4005c277a23 */ /* 0x102fe2000001083d */
[----:B--2---:R-:W-:Y:S01]  /*15fe0*/  F2FP.BF16.PACK_AB R44, R60, R70 ;  /* 0x000000463c2c723e */ /* 0x004fe200000010ff */
[----:B------:R-:W-:Y:S04]  /*15ff0*/  FFMA.FTZ R61, R93, c[0x0][0x2d0], -R61 ;  /* 0x0000b4005d3d7a23 */ /* 0x000fe8000001083d */
[-C--:B------:R-:W-:Y:S01]  /*16000*/  HMMA.16816.F32.BF16 R140, R40, R152.reuse, R4 ;  /* 0x00000098288c723c */ /* 0x080fe20000041804 */
[----:B------:R1:W-:Y:S01]  /*16010*/  MUFU.EX2 R69, R39 ;  /* 0x0000002700457308 */ /* 0x0003e20000000800 */
[----:B------:R-:W2:Y:S09]  /*16020*/  LDSM.16.MT88.4 R4, [R214+0x2900] ;  /* 0x00290000d604783b */ /* 0x000eb20000004200 */
[----:B------:R-:W3:Y:S01]  /*16030*/  MUFU.EX2 R61, R61 ;  /* 0x0000003d003d7308 */ /* 0x000ee20000000800 */
[--C-:B-1----:R-:W-:Y:S09]  /*16040*/  FFMA.FTZ R39, R90, c[0x0][0x2d0], -R62.reuse ;  /* 0x0000b4005a277a23 */ /* 0x102ff2000001083e */
[----:B------:R1:W-:Y:S01]  /*16050*/  MUFU.EX2 R56, R39 ;  /* 0x0000002700387308 */ /* 0x0003e20000000800 */
[----:B---3--:R-:W-:Y:S01]  /*16060*/  F2FP.BF16.PACK_AB R46, R61, R69 ;  /* 0x000000453d2e723e */ /* 0x008fe200000010ff */
[--C-:B-1----:R-:W-:Y:S08]  /*16070*/  FFMA.FTZ R39, R91, c[0x0][0x2d0], -R62.reuse ;  /* 0x0000b4005b277a23 */ /* 0x102ff0000001083e */
[----:B------:R1:W3:Y:S02]  /*16080*/  MUFU.EX2 R57, R39 ;  /* 0x0000002700397308 */ /* 0x0002e40000000800 */
[--C-:B-1----:R-:W-:Y:S01]  /*16090*/  FFMA.FTZ R39, R94, c[0x0][0x2d0], -R62.reuse ;  /* 0x0000b4005e277a23 */ /* 0x102fe2000001083e */
[----:B---3--:R-:W-:Y:S01]  /*160a0*/  F2FP.BF16.PACK_AB R45, R57, R56 ;  /* 0x00000038392d723e */ /* 0x008fe200000010ff */
[----:B------:R-:W-:Y:S06]  /*160b0*/  FFMA.FTZ R62, R38, c[0x0][0x2d0], -R62 ;  /* 0x0000b400263e7a23 */ /* 0x000fec000001083e */
[----:B------:R-:W-:Y:S10]  /*160c0*/  MUFU.EX2 R39, R39 ;  /* 0x0000002700277308 */ /* 0x000ff40000000800 */
[----:B------:R-:W1:Y:S02]  /*160d0*/  MUFU.EX2 R62, R62 ;  /* 0x0000003e003e7308 */ /* 0x000e640000000800 */
[----:B-1----:R-:W-:Y:S07]  /*160e0*/  F2FP.BF16.PACK_AB R47, R62, R39 ;  /* 0x000000273e2f723e */ /* 0x002fee00000010ff */
        /* <DEDUP_REMOVED lines=8> */
[----:B------:R-:W-:Y:S02]  /*16170*/  FFMA.FTZ R12, R0, R156, R75 ;  /* 0x0000009c000c7223 */ /* 0x000fe4000001004b */
[----:B------:R-:W-:Y:S01]  /*16180*/  FADD.FTZ R8, R202, R8 ;  /* 0x00000008ca087221 */ /* 0x000fe20000010000 */
[-C--:B----4-:R-:W-:Y:S03]  /*16190*/  HMMA.16816.F32.BF16 R156, R40, R48.reuse, R20 ;  /* 0x00000030289c723c */ /* 0x090fe60000041814 */
        /* <DEDUP_REMOVED lines=57> */
[----:B------:R-:W-:Y:S01]  /*16530*/  FADD.FTZ R5, R175, R0 ;  /* 0x00000000af057221 */ /* 0x000fe20000010000 */
[----:B------:R-:W-:Y:S01]  /*16540*/  MOV R137, R132 ;  /* 0x0000008400897202 */ /* 0x000fe20000000f00 */
[----:B------:R-:W-:Y:S02]  /*16550*/  FADD.FTZ R4, R99, R4 ;  /* 0x0000000463047221 */ /* 0x000fe40000010000 */
[----:B------:R-:W-:Y:S01]  /*16560*/  FADD.FTZ R2, R174, R12 ;  /* 0x0000000cae027221 */ /* 0x000fe20000010000 */
[C---:B------:R-:W-:Y:S04]  /*16570*/  HMMA.16816.F32.BF16 R120, R44.reuse, R8, R120 ;  /* 0x000000082c78723c */ /* 0x040fe80000041878 */
[----:B------:R-:W-:Y:S02]  /*16580*/  FADD.FTZ R0, R139, R13 ;  /* 0x0000000d8b007221 */ /* 0x000fe40000010000 */
[----:B------:R-:W-:Y:S01]  /*16590*/  FADD.FTZ R6, R136, R5 ;  /* 0x0000000588067221 */ /* 0x000fe20000010000 */
[----:B------:R-:W-:Y:S01]  /*165a0*/  MOV R136, R133 ;  /* 0x0000008500887202 */ /* 0x000fe20000000f00 */
        /* <DEDUP_REMOVED lines=31> */
[----:B------:R1:W-:Y:S01]  /*167a0*/  STL [R1+0x10], R0 ;  /* 0x0000100001007387 */ /* 0x0003e20000100800 */
[----:B------:R-:W-:Y:S02]  /*167b0*/  FADD.FTZ R2, R57, R2 ;  /* 0x0000000239027221 */ /* 0x000fe40000010000 */
[----:B------:R-:W-:Y:S01]  /*167c0*/  FADD.FTZ R4, R61, R4 ;  /* 0x000000043d047221 */ /* 0x000fe20000010000 */
[----:B------:R2:W-:Y:S01]  /*167d0*/  STL [R1+0x14], R5 ;  /* 0x0000140501007387 */ /* 0x0005e20000100800 */
[----:B------:R-:W-:Y:S02]  /*167e0*/  FADD.FTZ R2, R39, R2 ;  /* 0x0000000227027221 */ /* 0x000fe40000010000 */
[----:B------:R-:W-:Y:S01]  /*167f0*/  IMAD.MOV.U32 R135, RZ, RZ, R134 ;  /* 0x000000ffff877224 */ /* 0x000fe200078e0086 */
[----:B------:R2:W-:Y:S01]  /*16800*/  STL [R1+0x18], R4 ;  /* 0x0000180401007387 */ /* 0x0005e20000100800 */
[----:B------:R-:W-:Y:S05]  /*16810*/  FADD.FTZ R2, R62, R2 ;  /* 0x000000023e027221 */ /* 0x000fea0000010000 */
[----:B------:R2:W-:Y:S01]  /*16820*/  STL [R1+0x1c], R2 ;  /* 0x00001c0201007387 */ /* 0x0005e20000100800 */
[----:B-1----:R-:W-:Y:S04]  /*16830*/  IADD3 R0, R229, -0x1, RZ ;  /* 0xffffffffe5007810 */ /* 0x002fe80007ffe0ff */
[----:B------:R-:W-:Y:S01]  /*16840*/  MOV R229, R0 ;  /* 0x0000000000e57202 */ /* 0x000fe20000000f00 */
[----:B------:R-:W-:-:S05]  /*16850*/  @P0 BRA `(.L_x_521) ;  /* 0xffffa6e000000947 */ /* 0x000fca000383ffff */
.L_x_504:
[----:B------:R-:W3:Y:S04]  /*16860*/  LDL.LU R0, [R1+0x10] ;  /* 0x0000100001007983 */ /* 0x000ee80000300800 */
[----:B--2---:R-:W2:Y:S04]  /*16870*/  LDL.LU R4, [R1+0x14] ;  /* 0x0000140001047983 */ /* 0x004ea80000300800 */
[----:B------:R-:W4:Y:S04]  /*16880*/  LDL.LU R8, [R1+0x18] ;  /* 0x0000180001087983 */ /* 0x000f280000300800 */
[----:B------:R-:W5:Y:S01]  /*16890*/  LDL.LU R2, [R1+0x1c] ;  /* 0x00001c0001027983 */ /* 0x000f620000300800 */
[----:B------:R-:W-:-:S02]  /*168a0*/  MOV R20, 0xff800000 ;  /* 0xff80000000147802 */ /* 0x000fc40000000f00 */
[----:B------:R-:W-:Y:S02]  /*168b0*/  MOV R21, 0xff800000 ;  /* 0xff80000000157802 */ /* 0x000fe40000000f00 */
[----:B------:R-:W-:Y:S02]  /*168c0*/  MOV R22, 0xff800000 ;  /* 0xff80000000167802 */ /* 0x000fe40000000f00 */
[----:B------:R-:W-:Y:S02]  /*168d0*/  MOV R23, 0xff800000 ;  /* 0xff80000000177802 */ /* 0x000fe40000000f00 */
[----:B------:R-:W-:Y:S01]  /*168e0*/  PLOP3.LUT P4, PT, PT, PT, PT, 0x8, 0x0 ;  /* 0x000000000000781c */ /* 0x000fe20003f8e170 */
[----:B---3--:R-:W1:Y:S04]  /*168f0*/  SHFL.BFLY PT, R5, R0, 0x2, 0x1f ;  /* 0x0c401f0000057f89 */ /* 0x008e6800000e0000 */
[----:B--2---:R-:W2:Y:S04]  /*16900*/  SHFL.BFLY PT, R9, R4, 0x2, 0x1f ;  /* 0x0c401f0004097f89 */ /* 0x004ea800000e0000 */
[----:B----4-:R-:W3:Y:S04]  /*16910*/  SHFL.BFLY PT, R7, R8, 0x2, 0x1f ;  /* 0x0c401f0008077f89 */ /* 0x010ee800000e0000 */
[----:B-----5:R-:W4:Y:S01]  /*16920*/  SHFL.BFLY PT, R6, R2, 0x2, 0x1f ;  /* 0x0c401f0002067f89 */ /* 0x020f2200000e0000 */
[----:B-1----:R-:W-:-:S02]  /*16930*/  FADD.FTZ R5, R5, R0 ;  /* 0x0000000005057221 */ /* 0x002fc40000010000 */
[----:B--2---:R-:W-:-:S03]  /*16940*/  FADD.FTZ R9, R9, R4 ;  /* 0x0000000409097221 */ /* 0x004fc60000010000 */
[----:B------:R-:W1:Y:S01]  /*16950*/  SHFL.BFLY PT, R0, R5, 0x1, 0x1f ;  /* 0x0c201f0005007f89 */ /* 0x000e6200000e0000 */
[----:B---3--:R-:W-:-:S03]  /*16960*/  FADD.FTZ R7, R7, R8 ;  /* 0x0000000807077221 */ /* 0x008fc60000010000 */
[----:B------:R-:W2:Y:S01]  /*16970*/  SHFL.BFLY PT, R4, R9, 0x1, 0x1f ;  /* 0x0c201f0009047f89 */ /* 0x000ea200000e0000 */
[----:B----4-:R-:W-:-:S03]  /*16980*/  FADD.FTZ R6, R6, R2 ;  /* 0x0000000206067221 */ /* 0x010fc60000010000 */
[----:B------:R-:W3:Y:S04]  /*16990*/  SHFL.BFLY PT, R2, R7, 0x1, 0x1f ;  /* 0x0c201f0007027f89 */ /* 0x000ee800000e0000 */
[----:B------:R-:W4:Y:S01]  /*169a0*/  SHFL.BFLY PT, R8, R6, 0x1, 0x1f ;  /* 0x0c201f0006087f89 */ /* 0x000f2200000e0000 */
[----:B-1----:R-:W-:Y:S01]  /*169b0*/  FADD.FTZ R5, R5, R0 ;  /* 0x0000000005057221 */ /* 0x002fe20000010000 */
[----:B------:R-:W-:Y:S01]  /*169c0*/  MOV R0, RZ ;  /* 0x000000ff00007202 */ /* 0x000fe20000000f00 */
[----:B--2---:R-:W-:-:S03]  /*169d0*/  FADD.FTZ R9, R9, R4 ;  /* 0x0000000409097221 */ /* 0x004fc60000010000 */
[----:B------:R-:W-:Y:S02]  /*169e0*/  FSETP.NE.FTZ.AND P3, PT, R5, RZ, PT ;  /* 0x000000ff0500720b */ /* 0x000fe40003f75000 */
[----:B------:R-:W-:Y:S01]  /*169f0*/  MOV R4, RZ ;  /* 0x000000ff00047202 */ /* 0x000fe20000000f00 */
[----:B---3--:R-:W-:Y:S01]  /*16a00*/  FADD.FTZ R7, R7, R2 ;  /* 0x0000000207077221 */ /* 0x008fe20000010000 */
[----:B------:R-:W-:Y:S02]  /*16a10*/  FSETP.NE.FTZ.AND P2, PT, R9, RZ, PT ;  /* 0x000000ff0900720b */ /* 0x000fe40003f55000 */
[----:B------:R-:W-:Y:S01]  /*16a20*/  MOV R2, RZ ;  /* 0x000000ff00027202 */ /* 0x000fe20000000f00 */
[----:B----4-:R-:W-:Y:S01]  /*16a30*/  FADD.FTZ R6, R8, R6 ;  /* 0x0000000608067221 */ /* 0x010fe20000010000 */
[----:B------:R-:W-:-:S05]  /*16a40*/  FSETP.NE.FTZ.AND P1, PT, R7, RZ, PT ;  /* 0x000000ff0700720b */ /* 0x000fca0003f35000 */
[----:B------:R-:W1:Y:S01]  /*16a50*/  @P3 MUFU.RCP R0, R5 ;  /* 0x0000000500003308 */ /* 0x000e620000001000 */
[----:B------:R-:W-:-:S07]  /*16a60*/  FSETP.NE.FTZ.AND P0, PT, R6, RZ, PT ;  /* 0x000000ff0600720b */ /* 0x000fce0003f15000 */
[----:B------:R-:W-:Y:S06]  /*16a70*/  @P2 MUFU.RCP R4, R9 ;  /* 0x0000000900042308 */ /* 0x000fec0000001000 */
[----:B------:R-:W-:Y:S01]  /*16a80*/  @P0 MOV R8, 0x3f317218 ;  /* 0x3f31721800080802 */ /* 0x000fe20000000f00 */
[C---:B-1----:R-:W-:Y:S01]  /*16a90*/  FMUL.FTZ R140, R0.reuse, R140 ;  /* 0x0000008c008c7220 */ /* 0x042fe20000410000 */
[----:B------:R-:W1:Y:S01]  /*16aa0*/  @P1 MUFU.RCP R2, R7 ;  /* 0x0000000700021308 */ /* 0x000e620000001000 */
[C---:B------:R-:W-:Y:S02]  /*16ab0*/  FMUL.FTZ R141, R0.reuse, R141 ;  /* 0x0000008d008d7220 */ /* 0x040fe40000410000 */
        /* <DEDUP_REMOVED lines=11> */
[C---:B------:R-:W-:Y:S02]  /*16b70*/  FMUL.FTZ R113, R0.reuse, R113 ;  /* 0x0000007100717220 */ /* 0x040fe40000410000 */
[C---:B------:R-:W-:Y:S01]  /*16b80*/  FMUL.FTZ R116, R0.reuse, R116 ;  /* 0x0000007400747220 */ /* 0x040fe20000410000 */
[----:B------:R-:W-:Y:S01]  /*16b90*/  @P1 MUFU.LG2 R7, R7 ;  /* 0x0000000700071308 */ /* 0x000fe20000000c00 */
[C---:B------:R-:W-:Y:S02]  /*16ba0*/  FMUL.FTZ R117, R0.reuse, R117 ;  /* 0x0000007500757220 */ /* 0x040fe40000410000 */
[C---:B------:R-:W-:Y:S02]  /*16bb0*/  FMUL.FTZ R128, R0.reuse, R128 ;  /* 0x0000008000807220 */ /* 0x040fe40000410000 */
[----:B------:R-:W-:Y:S01]  /*16bc0*/  FMUL.FTZ R129, R0, R129 ;  /* 0x0000008100817220 */ /* 0x000fe20000410000 */
[----:B------:R-:W-:Y:S01]  /*16bd0*/  MOV R0, RZ ;  /* 0x000000ff00007202 */ /* 0x000fe20000000f00 */
[----:B-1----:R-:W-:-:S02]  /*16be0*/  FMUL.FTZ R144, R2, R144 ;  /* 0x0000009002907220 */ /* 0x002fc40000410000 */
[C---:B------:R-:W-:Y:S02]  /*16bf0*/  FMUL.FTZ R145, R2.reuse, R145 ;  /* 0x0000009102917220 */ /* 0x040fe40000410000 */
[C---:B------:R-:W-:Y:S01]  /*16c00*/  FMUL.FTZ R148, R2.reuse, R148 ;  /* 0x0000009402947220 */ /* 0x040fe20000410000 */
[----:B------:R-:W1:Y:S01]  /*16c10*/  @P0 MUFU.RCP R0, R6 ;  /* 0x0000000600000308 */ /* 0x000e620000001000 */
[C---:B------:R-:W-:Y:S02]  /*16c20*/  FMUL.FTZ R149, R2.reuse, R149 ;  /* 0x0000009502957220 */ /* 0x040fe40000410000 */
[C---:B------:R-:W-:Y:S02]  /*16c30*/  FMUL.FTZ R160, R2.reuse, R160 ;  /* 0x000000a002a07220 */ /* 0x040fe40000410000 */
[C---:B------:R-:W-:Y:S02]  /*16c40*/  FMUL.FTZ R161, R2.reuse, R161 ;  /* 0x000000a102a17220 */ /* 0x040fe40000410000 */
[C---:B------:R-:W-:Y:S01]  /*16c50*/  FMUL.FTZ R100, R2.reuse, R100 ;  /* 0x0000006402647220 */ /* 0x040fe20000410000 */
[----:B------:R-:W2:Y:S01]  /*16c60*/  @P0 MUFU.LG2 R6, R6 ;  /* 0x0000000600060308 */ /* 0x000ea20000000c00 */
        /* <DEDUP_REMOVED lines=8> */
[----:B------:R-:W-:Y:S01]  /*16cf0*/  FMUL.FTZ R125, R2, R125 ;  /* 0x0000007d027d7220 */ /* 0x000fe20000410000 */
[----:B------:R-:W-:Y:S01]  /*16d00*/  @P2 MOV R2, 0x3f317218 ;  /* 0x3f31721800022802 */ /* 0x000fe20000000f00 */
        /* <DEDUP_REMOVED lines=17> */
[----:B-1----:R-:W-:-:S02]  /*16e20*/  FMUL.FTZ R146, R0, R146 ;  /* 0x0000009200927220 */ /* 0x002fc40000410000 */
        /* <DEDUP_REMOVED lines=16> */
[----:B------:R-:W-:Y:S02]  /*16f30*/  @P2 FMUL.FTZ R5, R2, c[0x0][0x2d0] ;  /* 0x0000b40002052a20 */ /* 0x000fe40000410000 */
[----:B------:R-:W-:Y:S02]  /*16f40*/  @P3 FMUL.FTZ R10, R4, c[0x0][0x2d0] ;  /* 0x0000b400040a3a20 */ /* 0x000fe40000410000 */
[----:B------:R-:W-:-:S02]  /*16f50*/  @P1 FMUL.FTZ R2, R0, c[0x0][0x2d0] ;  /* 0x0000b40000021a20 */ /* 0x000fc40000410000 */
[----:B------:R-:W-:Y:S02]  /*16f60*/  @P3 FMUL.FTZ R11, R11, 0.69314718246459960938 ;  /* 0x3f3172180b0b3820 */ /* 0x000fe40000410000 */
[----:B------:R-:W-:Y:S02]  /*16f70*/  @P2 FMUL.FTZ R9, R9, 0.69314718246459960938 ;  /* 0x3f31721809092820 */ /* 0x000fe40000410000 */
[----:B------:R-:W-:Y:S02]  /*16f80*/  @P1 FMUL.FTZ R7, R7, 0.69314718246459960938 ;  /* 0x3f31721807071820 */ /* 0x000fe40000410000 */
[----:B--2---:R-:W-:Y:S02]  /*16f90*/  @P0 FMUL.FTZ R4, R6, 0.69314718246459960938 ;  /* 0x3f31721806040820 */ /* 0x004fe40000410000 */
[----:B------:R-:W-:Y:S02]  /*16fa0*/  @P0 FMUL.FTZ R0, R8, c[0x0][0x2d0] ;  /* 0x0000b40008000a20 */ /* 0x000fe40000410000 */
[----:B------:R-:W-:-:S02]  /*16fb0*/  @P3 FFMA.FTZ R20, R10, R134, R11 ;  /* 0x000000860a143223 */ /* 0x000fc4000001000b */
[----:B------:R-:W-:Y:S02]  /*16fc0*/  @P2 FFMA.FTZ R21, R5, R133, R9 ;  /* 0x0000008505152223 */ /* 0x000fe40000010009 */
[----:B------:R-:W-:Y:S02]  /*16fd0*/  @P1 FFMA.FTZ R22, R2, R132, R7 ;  /* 0x0000008402161223 */ /* 0x000fe40000010007 */
[----:B------:R-:W-:Y:S02]  /*16fe0*/  @P0 FFMA.FTZ R23, R0, R3, R4 ;  /* 0x0000000300170223 */ /* 0x000fe40000010004 */
.L_x_446:
[----:B-1----:R-:W-:Y:S05]  /*16ff0*/  @P4 BRA `(.L_x_522) ;  /* 0x0000149000004947 */ /* 0x002fea0003800000 */
[----:B------:R-:W1:Y:S01]  /*17000*/  S2R R16, SR_TID.X ;  /* 0x0000000000107919 */ /* 0x000e620000002100 */
[----:B------:R-:W-:Y:S01]  /*17010*/  ULDC.64 UR4, c[0x0][0x4d0] ;  /* 0x0001340000047ab9 */ /* 0x000fe20000000a00 */
[----:B------:R-:W-:Y:S01]  /*17020*/  IMAD R4, RZ, RZ, -UR11 ;  /* 0x8000000bff047e24 */ /* 0x000fe2000f8e02ff */
[----:B------:R-:W-:Y:S01]  /*17030*/  UIMAD.WIDE.U32 UR8, UR11, UR4, URZ ;  /* 0x000000040b0872a5 */ /* 0x000fe2000f8e003f */
[----:B------:R-:W2:Y:S01]  /*17040*/  S2R R12, SR_CTAID.Y ;  /* 0x00000000000c7919 */ /* 0x000ea20000002600 */
[----:B------:R-:W-:Y:S01]  /*17050*/  USHF.R.S32.HI UR6, URZ, 0x1f, UR11 ;  /* 0x0000001f3f067899 */ /* 0x000fe2000801140b */
[----:B------:R-:W-:Y:S01]  /*17060*/  MOV R24, c[0x0][0x4e8] ;  /* 0x00013a0000187a02 */ /* 0x000fe20000000f00 */
[----:B------:R-:W-:Y:S01]  /*17070*/  BSSY B0, `(.L_x_523) ;  /* 0x00000ab000007945 */ /* 0x000fe20003800000 */
[----:B------:R-:W3:Y:S01]  /*17080*/  S2R R9, SR_CTAID.Z ;  /* 0x0000000000097919 */ /* 0x000ee20000002700 */
[----:B------:R-:W-:Y:S01]  /*17090*/  IMAD.U32 R3, RZ, RZ, UR9 ;  /* 0x00000009ff037e24 */ /* 0x000fe2000f8e00ff */
[----:B------:R-:W-:Y:S01]  /*170a0*/  UIMAD UR7, UR6, UR4, URZ ;  /* 0x00000004060772a4 */ /* 0x000fe2000f8e023f */
[----:B------:R-:W-:Y:S01]  /*170b0*/  IMAD.U32 R2, RZ, RZ, UR8 ;  /* 0x00000008ff027e24 */ /* 0x000fe2000f8e00ff */
[----:B------:R-:W4:Y:S04]  /*170c0*/  S2R R15, SR_CTAID.X ;  /* 0x00000000000f7919 */ /* 0x000f280000002500 */
[----:B------:R-:W-:Y:S01]  /*170d0*/  BAR.SYNC.DEFER_BLOCKING 0x1, 0x80 ;  /* 0x0042000000007b1d */ /* 0x000fe20000010000 */
[----:B------:R-:W-:Y:S01]  /*170e0*/  UIMAD UR5, UR11, UR5, UR7 ;  /* 0x000000050b0572a4 */ /* 0x000fe2000f8e0207 */
[C---:B------:R-:W-:Y:S01]  /*170f0*/  ISETP.NE.AND P0, PT, R24.reuse, 0x1, PT ;  /* 0x000000011800780c */ /* 0x040fe20003f05270 */
[----:B------:R-:W-:-:S02]  /*17100*/  IMAD R24, R24, c[0x0][0x388], RZ ;  /* 0x0000e20018187a24 */ /* 0x000fc400078e02ff */
[----:B------:R-:W-:Y:S01]  /*17110*/  UIADD3 UR5, UR9, UR5, URZ ;  /* 0x0000000509057290 */ /* 0x000fe2000fffe03f */
[----:B-1----:R-:W-:-:S05]  /*17120*/  SHF.R.S32.HI R6, RZ, 0x1f, R16 ;  /* 0x0000001fff067819 */ /* 0x002fca0000011410 */
[----:B------:R-:W-:Y:S01]  /*17130*/  IMAD.U32 R5, RZ, RZ, UR5 ;  /* 0x00000005ff057e24 */ /* 0x000fe2000f8e00ff */
[-C--:B------:R-:W-:Y:S01]  /*17140*/  LEA.HI R0, R6, R16.reuse, RZ, 0x2 ;  /* 0x0000001006007211 */ /* 0x080fe200078f10ff */
[----:B--2---:R-:W-:Y:S01]  /*17150*/  IMAD R12, R4, c[0x0][0x550], R12 ;  /* 0x00015400040c7a24 */ /* 0x004fe200078e020c */
[-C--:B------:R-:W-:Y:S01]  /*17160*/  LEA.HI R6, R6, R16.reuse, RZ, 0x5 ;  /* 0x0000001006067211 */ /* 0x080fe200078f28ff */
[----:B------:R-:W-:Y:S01]  /*17170*/  IMAD.MOV.U32 R4, RZ, RZ, R2 ;  /* 0x000000ffff047224 */ /* 0x000fe200078e0002 */
[----:B------:R-:W-:Y:S01]  /*17180*/  LOP3.LUT R0, R0, 0xfffffffc, RZ, 0xc0, !PT ;  /* 0xfffffffc00007812 */ /* 0x000fe200078ec0ff */
[----:B------:R-:W-:Y:S01]  /*17190*/  ULDC.64 UR4, c[0x0][0x438] ;  /* 0x00010e0000047ab9 */ /* 0x000fe20000000a00 */
[----:B------:R-:W-:Y:S01]  /*171a0*/  LOP3.LUT R7, R6, 0xffffffe0, RZ, 0xc0, !PT ;  /* 0xffffffe006077812 */ /* 0x000fe200078ec0ff */
[----:B------:R-:W-:Y:S01]  /*171b0*/  UIMAD UR6, UR6, UR4, URZ ;  /* 0x00000004060672a4 */ /* 0x000fe2000f8e023f */
[----:B------:R-:W-:Y:S01]  /*171c0*/  IADD3 R0, -R0, R16, RZ ;  /* 0x0000001000007210 */ /* 0x000fe20007ffe1ff */
[----:B------:R-:W-:Y:S01]  /*171d0*/  UIMAD.WIDE.U32 UR8, UR11, UR4, URZ ;  /* 0x000000040b0872a5 */ /* 0x000fe2000f8e003f */
[--C-:B------:R-:W-:Y:S01]  /*171e0*/  SHF.R.S32.HI R8, RZ, 0x5, R6.reuse ;  /* 0x00000005ff087819 */ /* 0x100fe20000011406 */
[----:B------:R-:W-:Y:S01]  /*171f0*/  IMAD.IADD R16, R16, 0x1, -R7 ;  /* 0x0000000110107824 */ /* 0x000fe200078e0a07 */
[----:B------:R-:W-:Y:S01]  /*17200*/  LEA.HI R3, R0, R0, RZ, 0x1 ;  /* 0x0000000000037211 */ /* 0x000fe200078f08ff */
[----:B------:R-:W-:Y:S01]  /*17210*/  UIMAD UR4, UR11, UR5, UR6 ;  /* 0x000000050b0472a4 */ /* 0x000fe2000f8e0206 */
[----:B------:R-:W-:Y:S01]  /*17220*/  SHF.R.S32.HI R2, RZ, 0x1f, R6 ;  /* 0x0000001fff027819 */ /* 0x000fe20000011406 */
[----:B---3--:R-:W-:Y:S01]  /*17230*/  IMAD.WIDE.U32 R4, R9, c[0x0][0x4d8], R4 ;  /* 0x0001360009047a25 */ /* 0x008fe200078e0004 */
[----:B------:R-:W-:Y:S01]  /*17240*/  LOP3.LUT R7, R3, 0x1ffffffe, RZ, 0xc0, !PT ;  /* 0x1ffffffe03077812 */ /* 0x000fe200078ec0ff */
[----:B------:R-:W-:Y:S01]  /*17250*/  UIADD3 UR4, UR9, UR4, URZ ;  /* 0x0000000409047290 */ /* 0x000fe2000fffe03f */
[----:B------:R-:W-:-:S02]  /*17260*/  LEA.HI R2, R2, R8, RZ, 0x2 ;  /* 0x0000000802027211 */ /* 0x000fc400078f10ff */
[----:B------:R-:W-:Y:S01]  /*17270*/  IADD3 R7, R0, -R7, RZ ;  /* 0x8000000700077210 */ /* 0x000fe20007ffe0ff */
[----:B------:R-:W-:Y:S01]  /*17280*/  IMAD.SHL.U32 R0, R3, 0x20, RZ ;  /* 0x0000002003007824 */ /* 0x000fe200078e00ff */
[----:B------:R-:W-:Y:S02]  /*17290*/  SHF.R.S32.HI R3, RZ, 0x1f, R16 ;  /* 0x0000001fff037819 */ /* 0x000fe40000011410 */
[----:B------:R-:W-:Y:S02]  /*172a0*/  LOP3.LUT R2, R2, 0xffffffc, RZ, 0xc0, !PT ;  /* 0x0ffffffc02027812 */ /* 0x000fe400078ec0ff */
[----:B------:R-:W-:Y:S01]  /*172b0*/  LEA.HI R18, R3, R16, RZ, 0x2 ;  /* 0x0000001003127211 */ /* 0x000fe200078f10ff */
[----:B------:R-:W-:Y:S01]  /*172c0*/  IMAD.U32 R3, RZ, RZ, UR9 ;  /* 0x00000009ff037e24 */ /* 0x000fe2000f8e00ff */
[----:B------:R-:W-:Y:S01]  /*172d0*/  LOP3.LUT R0, R0, 0xffffffc0, RZ, 0xc0, !PT ;  /* 0xffffffc000007812 */ /* 0x000fe200078ec0ff */
[----:B------:R-:W-:Y:S01]  /*172e0*/  IMAD.IADD R8, R8, 0x1, -R2 ;  /* 0x0000000108087824 */ /* 0x000fe200078e0a02 */
[----:B------:R-:W-:Y:S01]  /*172f0*/  SHF.R.S32.HI R6, RZ, 0x2, R18 ;  /* 0x00000002ff067819 */ /* 0x000fe20000011412 */
[----:B------:R-:W-:Y:S01]  /*17300*/  IMAD.U32 R2, RZ, RZ, UR8 ;  /* 0x00000008ff027e24 */ /* 0x000fe2000f8e00ff */
[----:B------:R-:W-:Y:S01]  /*17310*/  SHF.R.S32.HI R10, RZ, 0x1f, R9 ;  /* 0x0000001fff0a7819 */ /* 0x000fe20000011409 */
[----:B------:R-:W-:Y:S01]  /*17320*/  IMAD R7, R7, 0x8, R0 ;  /* 0x0000000807077824 */ /* 0x000fe200078e0200 */
[----:B------:R-:W-:Y:S01]  /*17330*/  MOV R3, UR4 ;  /* 0x0000000400037c02 */ /* 0x000fe20008000f00 */
[----:B------:R-:W-:-:S02]  /*17340*/  IMAD R14, R8, 0x10, R6 ;  /* 0x00000010080e7824 */ /* 0x000fc400078e0206 */
[C---:B------:R-:W-:Y:S02]  /*17350*/  IMAD R0, R10.reuse, c[0x0][0x4d8], RZ ;  /* 0x000136000a007a24 */ /* 0x040fe400078e02ff */
[----:B------:R-:W-:Y:S01]  /*17360*/  IMAD R6, R10, c[0x0][0x440], RZ ;  /* 0x000110000a067a24 */ /* 0x000fe200078e02ff */
[----:B------:R-:W-:Y:S01]  /*17370*/  IADD3 R8, R14, R7, RZ ;  /* 0x000000070e087210 */ /* 0x000fe20007ffe0ff */
[C---:B------:R-:W-:Y:S02]  /*17380*/  IMAD R0, R9.reuse, c[0x0][0x4dc], R0 ;  /* 0x0001370009007a24 */ /* 0x040fe400078e0200 */
[----:B------:R-:W-:Y:S02]  /*17390*/  IMAD R6, R9, c[0x0][0x444], R6 ;  /* 0x0001110009067a24 */ /* 0x000fe400078e0206 */
[----:B----4-:R-:W-:Y:S02]  /*173a0*/  IMAD R8, R15, 0x80, R8 ;  /* 0x000000800f087824 */ /* 0x010fe400078e0208 */
[----:B------:R-:W-:-:S04]  /*173b0*/  IMAD.WIDE.U32 R2, R9, c[0x0][0x440], R2 ;  /* 0x0001100009027a25 */ /* 0x000fc800078e0002 */
[----:B------:R-:W-:-:S04]  /*173c0*/  @P0 IMAD.HI.U32 R11, R8, c[0x0][0x4ec], RZ ;  /* 0x00013b00080b0a27 */ /* 0x000fc800078e00ff */
[----:B------:R-:W-:Y:S01]  /*173d0*/  IMAD.IADD R5, R5, 0x1, R0 ;  /* 0x0000000105057824 */ /* 0x000fe200078e0200 */
[----:B------:R-:W-:Y:S01]  /*173e0*/  SHF.R.S32.HI R0, RZ, 0x1f, R12 ;  /* 0x0000001fff007819 */ /* 0x000fe2000001140c */
[----:B------:R-:W-:Y:S01]  /*173f0*/  IMAD.IADD R3, R3, 0x1, R6 ;  /* 0x0000000103037824 */ /* 0x000fe200078e0206 */
[----:B------:R-:W-:Y:S01]  /*17400*/  MOV R6, R8 ;  /* 0x0000000800067202 */ /* 0x000fe20000000f00 */
[----:B------:R-:W-:Y:S01]  /*17410*/  @P0 IMAD.HI.U32 R10, R8, c[0x0][0x4ec], RZ ;  /* 0x00013b00080a0a27 */ /* 0x000fe200078e00ff */
[----:B------:R-:W-:-:S03]  /*17420*/  @P0 SHF.R.U32.HI R6, RZ, c[0x0][0x4f0], R11 ;  /* 0x00013c00ff060a19 */ /* 0x000fc6000001160b */
[----:B------:R-:W-:Y:S01]  /*17430*/  IMAD.MOV.U32 R7, RZ, RZ, R8 ;  /* 0x000000ffff077224 */ /* 0x000fe200078e0008 */
[----:B------:R-:W-:Y:S01]  /*17440*/  @P0 SHF.R.U32.HI R7, RZ, c[0x0][0x4f0], R10 ;  /* 0x00013c00ff070a19 */ /* 0x000fe2000001160a */
[C---:B------:R-:W-:Y:S02]  /*17450*/  IMAD R9, R0.reuse, c[0x0][0x448], RZ ;  /* 0x0001120000097a24 */ /* 0x040fe400078e02ff */
[----:B------:R-:W-:Y:S02]  /*17460*/  IMAD R0, R0, c[0x0][0x4e0], RZ ;  /* 0x0001380000007a24 */ /* 0x000fe400078e02ff */
[----:B------:R-:W-:Y:S02]  /*17470*/  IMAD.MOV R10, RZ, RZ, -R6 ;  /* 0x000000ffff0a7224 */ /* 0x000fe400078e0a06 */
        /* <DEDUP_REMOVED lines=11> */
[----:B------:R-:W-:Y:S01]  /*17530*/  IMAD R10, R7, c[0x0][0x434], R9 ;  /* 0x00010d00070a7a24 */ /* 0x000fe200078e0209 */
[----:B------:R-:W-:Y:S01]  /*17540*/  IADD3 R3, R3, R11, RZ ;  /* 0x0000000b03037210 */ /* 0x000fe20007ffe0ff */
[----:B------:R-:W-:-:S02]  /*17550*/  IMAD R9, R6, c[0x0][0x4c8], RZ ;  /* 0x0001320006097a24 */ /* 0x000fc400078e02ff */
[----:B------:R-:W-:Y:S02]  /*17560*/  IMAD.MOV R6, RZ, RZ, -R7 ;  /* 0x000000ffff067224 */ /* 0x000fe400078e0a07 */
[----:B------:R-:W-:-:S04]  /*17570*/  IMAD.WIDE.U32 R4, R0, c[0x0][0x4c8], R4 ;  /* 0x0001320000047a25 */ /* 0x000fc800078e0004 */
[----:B------:R-:W-:Y:S02]  /*17580*/  IMAD R0, R0, c[0x0][0x4cc], R9 ;  /* 0x0001330000007a24 */ /* 0x000fe400078e0209 */
[----:B------:R-:W-:Y:S01]  /*17590*/  IMAD R13, R6, c[0x0][0x4e8], R8 ;  /* 0x00013a00060d7a24 */ /* 0x000fe200078e0208 */
[C---:B------:R-:W-:Y:S01]  /*175a0*/  LEA R6, P0, R4.reuse, c[0x0][0x4a8], 0x2 ;  /* 0x00012a0004067a11 */ /* 0x040fe200078010ff */
[----:B------:R-:W-:Y:S01]  /*175b0*/  IMAD.WIDE.U32 R2, R7, c[0x0][0x430], R2 ;  /* 0x00010c0007027a25 */ /* 0x000fe200078e0002 */
[----:B------:R-:W-:Y:S02]  /*175c0*/  IADD3 R0, R5, R0, RZ ;  /* 0x0000000005007210 */ /* 0x000fe40007ffe0ff */
[----:B------:R-:W-:Y:S01]  /*175d0*/  SHF.R.S32.HI R7, RZ, 0x1f, R13 ;  /* 0x0000001fff077819 */ /* 0x000fe2000001140d */
[----:B------:R-:W-:Y:S01]  /*175e0*/  IMAD.IADD R3, R3, 0x1, R10 ;  /* 0x0000000103037824 */ /* 0x000fe200078e020a */
[----:B------:R-:W-:Y:S01]  /*175f0*/  LEA.HI.X R0, R4, c[0x0][0x4ac], R0, 0x2, P0 ;  /* 0x00012b0004007a11 */ /* 0x000fe200000f1400 */
[----:B------:R-:W-:Y:S01]  /*17600*/  IMAD R12, R15, 0x80, R14 ;  /* 0x000000800f0c7824 */ /* 0x000fe200078e020e */
[----:B------:R-:W-:Y:S01]  /*17610*/  SHFL.IDX PT, R4, R6, RZ, 0x1c1f ;  /* 0x001c1fff06047589 */ /* 0x000fe200000e0000 */
[----:B------:R-:W-:Y:S01]  /*17620*/  IMAD R7, R7, c[0x0][0x428], RZ ;  /* 0x00010a0007077a24 */ /* 0x000fe200078e02ff */
[----:B------:R-:W-:Y:S01]  /*17630*/  LOP3.LUT P0, RZ, R16, 0x3, RZ, 0xc0, !PT ;  /* 0x0000000310ff7812 */ /* 0x000fe2000780c0ff */
[----:B------:R-:W-:Y:S01]  /*17640*/  IMAD.WIDE.U32 R2, R13, c[0x0][0x428], R2 ;  /* 0x00010a000d027a25 */ /* 0x000fe200078e0002 */
[----:B------:R-:W1:Y:S01]  /*17650*/  SHFL.IDX PT, R5, R0, RZ, 0x1c1f ;  /* 0x001c1fff00057589 */ /* 0x000e6200000e0000 */
[----:B------:R-:W-:-:S02]  /*17660*/  IADD3 R14, R12, 0x40, RZ ;  /* 0x000000400c0e7810 */ /* 0x000fc40007ffe0ff */
[----:B------:R-:W-:Y:S01]  /*17670*/  IMAD R15, R13, c[0x0][0x42c], R7 ;  /* 0x00010b000d0f7a24 */ /* 0x000fe200078e0207 */
[----:B------:R-:W-:Y:S01]  /*17680*/  SHFL.IDX PT, R10, R6, 0x1, 0x1c1f ;  /* 0x003c1f00060a7f89 */ /* 0x000fe200000e0000 */
[C---:B------:R-:W-:Y:S02]  /*17690*/  IADD3 R13, R12.reuse, 0x48, RZ ;  /* 0x000000480c0d7810 */ /* 0x040fe40007ffe0ff */
[-C--:B------:R-:W-:Y:S01]  /*176a0*/  ISETP.GE.OR P4, PT, R12, R24.reuse, P0 ;  /* 0x000000180c00720c */ /* 0x080fe20000786670 */
[----:B------:R-:W2:Y:S01]  /*176b0*/  SHFL.IDX PT, R11, R0, 0x1, 0x1c1f ;  /* 0x003c1f00000b7f89 */ /* 0x000ea200000e0000 */
[-C--:B------:R-:W-:Y:S01]  /*176c0*/  ISETP.GE.OR P2, PT, R14, R24.reuse, P0 ;  /* 0x000000180e00720c */ /* 0x080fe20000746670 */
[----:B------:R-:W-:Y:S01]  /*176d0*/  IMAD.IADD R3, R3, 0x1, R15 ;  /* 0x0000000103037824 */ /* 0x000fe200078e020f */
[----:B------:R-:W-:Y:S01]  /*176e0*/  LEA R19, P1, R2, c[0x0][0x400], 0x2 ;  /* 0x0001000002137a11 */ /* 0x000fe200078210ff */
[----:B------:R-:W-:Y:S01]  /*176f0*/  SHFL.IDX PT, R8, R6, 0x2, 0x1c1f ;  /* 0x005c1f0006087f89 */ /* 0x000fe200000e0000 */
[----:B------:R-:W-:-:S02]  /*17700*/  ISETP.GE.AND P5, PT, R14, R24, PT ;  /* 0x000000180e00720c */ /* 0x000fc40003fa6270 */
[----:B------:R-:W-:Y:S01]  /*17710*/  LEA.HI.X R17, R2, c[0x0][0x404], R3, 0x2, P1 ;  /* 0x0001010002117a11 */ /* 0x000fe200008f1403 */
[----:B------:R-:W3:Y:S01]  /*17720*/  SHFL.IDX PT, R9, R0, 0x2, 0x1c1f ;  /* 0x005c1f0000097f89 */ /* 0x000ee200000e0000 */
[----:B------:R-:W-:-:S03]  /*17730*/  ISETP.GE.AND P6, PT, R13, R24, PT ;  /* 0x000000180d00720c */ /* 0x000fc60003fc6270 */
[----:B------:R-:W-:Y:S04]  /*17740*/  SHFL.IDX PT, R6, R6, 0x3, 0x1c1f ;  /* 0x007c1f0006067f89 */ /* 0x000fe800000e0000 */
[----:B------:R4:W5:Y:S04]  /*17750*/  SHFL.IDX PT, R7, R0, 0x3, 0x1c1f ;  /* 0x007c1f0000077f89 */ /* 0x00096800000e0000 */
[----:B-1----:R1:W-:Y:S04]  /*17760*/  @!P4 ST.E [R4.64], R20 ;  /* 0x000000140400c985 */ /* 0x0023e8000c10190c */
[----:B------:R1:W1:Y:S04]  /*17770*/  SHFL.IDX PT, R2, R19, RZ, 0x1c1f ;  /* 0x001c1fff13027589 */ /* 0x00026800000e0000 */
[----:B------:R1:W1:Y:S01]  /*17780*/  SHFL.IDX PT, R3, R17, RZ, 0x1c1f ;  /* 0x001c1fff11037589 */ /* 0x00026200000e0000 */
[----:B----4-:R-:W-:-:S04]  /*17790*/  IADD3 R0, R12, 0x8, RZ ;  /* 0x000000080c007810 */ /* 0x010fc80007ffe0ff */
[CC--:B------:R-:W-:Y:S02]  /*177a0*/  ISETP.GE.OR P3, PT, R0.reuse, R24.reuse, P0 ;  /* 0x000000180000720c */ /* 0x0c0fe40000766670 */
[-C--:B------:R-:W-:Y:S02]  /*177b0*/  ISETP.GE.OR P0, PT, R13, R24.reuse, P0 ;  /* 0x000000180d00720c */ /* 0x080fe40000706670 */
[----:B------:R-:W-:Y:S02]  /*177c0*/  ISETP.GE.AND P4, PT, R0, R24, PT ;  /* 0x000000180000720c */ /* 0x000fe40003f86270 */
[----:B------:R-:W-:-:S04]  /*177d0*/  LOP3.LUT R0, R18, 0x7ffffffc, RZ, 0xc0, !PT ;  /* 0x7ffffffc12007812 */ /* 0x000fc800078ec0ff */
[----:B------:R-:W-:-:S03]  /*177e0*/  IADD3 R0, R16, -R0, RZ ;  /* 0x8000000010007210 */ /* 0x000fc60007ffe0ff */
[----:B--2---:R2:W-:Y:S02]  /*177f0*/  @!P3 ST.E [R10.64], R21 ;  /* 0x000000150a00b985 */ /* 0x0045e4000c10190c */
[----:B------:R-:W-:Y:S02]  /*17800*/  IMAD.SHL.U32 R0, R0, 0x2, RZ ;  /* 0x0000000200007824 */ /* 0x000fe400078e00ff */
[----:B---3--:R2:W-:Y:S04]  /*17810*/  @!P2 ST.E [R8.64], R22 ;  /* 0x000000160800a985 */ /* 0x0085e8000c10190c */
[----:B-----5:R2:W-:Y:S01]  /*17820*/  @!P0 ST.E [R6.64], R23 ;  /* 0x0000001706008985 */ /* 0x0205e2000c10190c */
        /* <DEDUP_REMOVED lines=47> */
.L_x_524:
[----:B-1----:R-:W-:Y:S05]  /*17b20*/  BSYNC B0 ;  /* 0x0000000000007941 */ /* 0x002fea0003800000 */
.L_x_523:
        /* <DEDUP_REMOVED lines=49> */
.L_x_526:
[----:B------:R-:W-:Y:S05]  /*17e40*/  BSYNC B0 ;  /* 0x0000000000007941 */ /* 0x000fea0003800000 */
.L_x_525:
        /* <DEDUP_REMOVED lines=49> */
.L_x_528:
[----:B------:R-:W-:Y:S05]  /*18160*/  BSYNC B0 ;  /* 0x0000000000007941 */ /* 0x000fea0003800000 */
.L_x_527:
        /* <DEDUP_REMOVED lines=50> */
.L_x_522:
        /* <DEDUP_REMOVED lines=9> */
[----:B------:R-:W1:Y:S01]  /*18520*/  S2R R7, SR_CTAID.Z ;  /* 0x0000000000077919 */ /* 0x000e620000002700 */
[----:B------:R-:W-:Y:S01]  /*18530*/  USHF.R.S32.HI UR6, URZ, 0x1f, UR11 ;  /* 0x0000001f3f067899 */ /* 0x000fe2000801140b */
[----:B------:R-:W-:Y:S01]  /*18540*/  ISETP.NE.AND P0, PT, R3, 0x1, PT ;  /* 0x000000010300780c */ /* 0x000fe20003f05270 */
[----:B------:R-:W-:Y:S01]  /*18550*/  ULDC.64 UR4, c[0x0][0x4d0] ;  /* 0x0001340000047ab9 */ /* 0x000fe20000000a00 */
[----:B------:R-:W2:Y:S01]  /*18560*/  S2R R9, SR_CTAID.Y ;  /* 0x0000000000097919 */ /* 0x000ea20000002600 */
[----:B------:R-:W-:Y:S01]  /*18570*/  UIMAD UR6, UR6, UR4, URZ ;  /* 0x00000004060672a4 */ /* 0x000fe2000f8e023f */
[----:B------:R-:W-:Y:S01]  /*18580*/  IADD3 R4, RZ, -UR11, RZ ;  /* 0x8000000bff047c10 */ /* 0x000fe2000fffe0ff */
[----:B------:R-:W-:Y:S01]  /*18590*/  UIMAD.WIDE.U32 UR8, UR11, UR4, URZ ;  /* 0x000000040b0872a5 */ /* 0x000fe2000f8e003f */
[----:B------:R-:W-:Y:S01]  /*185a0*/  MOV R0, R8 ;  /* 0x0000000800007202 */ /* 0x000fe20000000f00 */
[----:B------:R-:W-:-:S04]  /*185b0*/  UIMAD UR4, UR11, UR5, UR6 ;  /* 0x000000050b0472a4 */ /* 0x000fc8000f8e0206 */
[----:B------:R-:W-:Y:S01]  /*185c0*/  UIADD3 UR4, UR9, UR4, URZ ;  /* 0x0000000409047290 */ /* 0x000fe2000fffe03f */
[----:B------:R-:W-:Y:S01]  /*185d0*/  MOV R3, UR9 ;  /* 0x0000000900037c02 */ /* 0x000fe20008000f00 */
[----:B------:R-:W-:-:S04]  /*185e0*/  @P0 IMAD.HI.U32 R5, R8, c[0x0][0x4ec], RZ ;  /* 0x00013b0008050a27 */ /* 0x000fc800078e00ff */
[----:B------:R-:W-:Y:S01]  /*185f0*/  IMAD.U32 R2, RZ, RZ, UR8 ;  /* 0x00000008ff027e24 */ /* 0x000fe2000f8e00ff */
[----:B------:R-:W-:Y:S01]  /*18600*/  @P0 SHF.R.U32.HI R0, RZ, c[0x0][0x4f0], R5 ;  /* 0x00013c00ff000a19 */ /* 0x000fe20000011605 */
[----:B------:R-:W-:Y:S01]  /*18610*/  IMAD.U32 R3, RZ, RZ, UR4 ;  /* 0x00000004ff037e24 */ /* 0x000fe2000f8e00ff */
[----:B-1----:R-:W-:-:S03]  /*18620*/  SHF.R.S32.HI R6, RZ, 0x1f, R7 ;  /* 0x0000001fff067819 */ /* 0x002fc60000011407 */
[----:B------:R-:W-:-:S04]  /*18630*/  IMAD.WIDE.U32 R2, R7, c[0x0][0x4d8], R2 ;  /* 0x0001360007027a25 */ /* 0x000fc800078e0002 */
[----:B------:R-:W-:Y:S02]  /*18640*/  IMAD R6, R6, c[0x0][0x4d8], RZ ;  /* 0x0001360006067a24 */ /* 0x000fe400078e02ff */
[----:B--2---:R-:W-:Y:S02]  /*18650*/  IMAD R4, R4, c[0x0][0x550], R9 ;  /* 0x0001540004047a24 */ /* 0x004fe400078e0209 */
[----:B------:R-:W-:Y:S01]  /*18660*/  IMAD R5, R7, c[0x0][0x4dc], R6 ;  /* 0x0001370007057a24 */ /* 0x000fe200078e0206 */
[----:B------:R-:W-:Y:S02]  /*18670*/  IADD3 R7, -R0, RZ, RZ ;  /* 0x000000ff00077210 */ /* 0x000fe40007ffe1ff */
[----:B------:R-:W-:Y:S01]  /*18680*/  SHF.R.S32.HI R6, RZ, 0x1f, R4 ;  /* 0x0000001fff067819 */ /* 0x000fe20000011404 */
[----:B------:R-:W-:Y:S02]  /*18690*/  IMAD.IADD R3, R5, 0x1, R3 ;  /* 0x0000000105037824 */ /* 0x000fe400078e0203 */
[----:B------:R-:W-:Y:S01]  /*186a0*/  IMAD R5, R7, c[0x0][0x4e8], R8 ;  /* 0x00013a0007057a24 */ /* 0x000fe200078e0208 */
[----:B------:R-:W-:Y:S01]  /*186b0*/  SHF.R.S32.HI R7, RZ, 0x1f, R0 ;  /* 0x0000001fff077819 */ /* 0x000fe20000011400 */
[----:B------:R-:W-:-:S02]  /*186c0*/  IMAD R6, R6, c[0x0][0x4e0], RZ ;  /* 0x0001380006067a24 */ /* 0x000fc400078e02ff */
[----:B------:R-:W-:-:S04]  /*186d0*/  IMAD.WIDE.U32 R2, R4, c[0x0][0x4e0], R2 ;  /* 0x0001380004027a25 */ /* 0x000fc800078e0002 */
[----:B------:R-:W-:Y:S01]  /*186e0*/  IMAD R6, R4, c[0x0][0x4e4], R6 ;  /* 0x0001390004067a24 */ /* 0x000fe200078e0206 */
[----:B------:R-:W-:Y:S02]  /*186f0*/  SHF.R.S32.HI R4, RZ, 0x1f, R5 ;  /* 0x0000001fff047819 */ /* 0x000fe40000011405 */
[----:B------:R-:W-:-:S03]  /*18700*/  IADD3 R2, P0, R0, R2, RZ ;  /* 0x0000000200027210 */ /* 0x000fc60007f1e0ff */
[----:B------:R-:W-:Y:S01]  /*18710*/  IMAD R0, R4, c[0x0][0x4c8], RZ ;  /* 0x0001320004007a24 */ /* 0x000fe200078e02ff */
[----:B------:R-:W-:-:S03]  /*18720*/  IADD3.X R3, R7, R3, R6, P0, !PT ;  /* 0x0000000307037210 */ /* 0x000fc600007fe406 */
[C---:B------:R-:W-:Y:S02]  /*18730*/  IMAD R0, R5.reuse, c[0x0][0x4cc], R0 ;  /* 0x0001330005007a24 */ /* 0x040fe400078e0200 */
[----:B------:R-:W-:-:S05]  /*18740*/  IMAD.WIDE.U32 R2, R5, c[0x0][0x4c8], R2 ;  /* 0x0001320005027a25 */ /* 0x000fca00078e0002 */
[----:B------:R-:W-:Y:S02]  /*18750*/  IADD3 R0, R3, R0, RZ ;  /* 0x0000000003007210 */ /* 0x000fe40007ffe0ff */
[----:B------:R-:W-:-:S04]  /*18760*/  LEA R4, P0, R2, c[0x0][0x4a8], 0x2 ;  /* 0x00012a0002047a11 */ /* 0x000fc800078010ff */
[----:B------:R-:W-:Y:S02]  /*18770*/  LEA.HI.X R5, R2, c[0x0][0x4ac], R0, 0x2, P0 ;  /* 0x00012b0002057a11 */ /* 0x000fe400000f1400 */
[----:B------:R-:W-:-:S05]  /*18780*/  MOV R0, 0xff800000 ;  /* 0xff80000000007802 */ /* 0x000fca0000000f00 */
[----:B------:R-:W-:Y:S01]  /*18790*/  STG.E [R4.64], R0 ;  /* 0x0000000004007986 */ /* 0x000fe2000c10190c */
[----:B------:R-:W-:Y:S05]  /*187a0*/  EXIT ;  /* 0x000000000000794d */ /* 0x000fea0003800000 */
.L_x_529:
        /* <DEDUP_REMOVED lines=13> */
.L_x_1625:


//--------------------- .text._ZN7cutlass13device_kernelIN5flash19enable_sm80_to_sm89INS1_16FlashAttnFwdSm80INS1_25CollectiveMainloopFwdSm80ILi4ELi1ELb0EN4cute5tupleIJNS5_1CILi128EEENS7_ILi80EEENS7_ILi64EEEEEELi64ENS_10bfloat16_tEfNS_4arch4Sm80ELb0ELb1ELb0ELb1ELb0ELb0ELb1ELb1EEENS1_21CollectiveEpilogueFwdINS6_IJS8_SA_S9_EEENS6_IJNS7_ILi1EEESI_SI_EEESC_SE_Li128ELb1ELb1ELb1ELb0EEENS1_36VarlenDynamicPersistentTileSchedulerILi128ELi80ELi128ELi128ELb1ELb1ELb0ELb1ELb0ELb1EEEEEEEEEvNT_6ParamsE --------------------------
	.section	.text._ZN7cutlass13device_kernelIN5flash19enable_sm80_to_sm89INS1_16FlashAttnFwdSm80INS1_25CollectiveMainloopFwdSm80ILi4ELi1ELb0EN4cute5tupleIJNS5_1CILi128EEENS7_ILi80EEENS7_ILi64EEEEEELi64ENS_10bfloat16_tEfNS_4arch4Sm80ELb0ELb1ELb0ELb1ELb0ELb0ELb1ELb1EEENS1_21CollectiveEpilogueFwdINS6_IJS8_SA_S9_EEENS6_IJNS7_ILi1EEESI_SI_EEESC_SE_Li128ELb1ELb1ELb1ELb0EEENS1_36VarlenDynamicPersistentTileSchedulerILi128ELi80ELi128ELi128ELb1ELb1ELb0ELb1ELb0ELb1EEEEEEEEEvNT_6ParamsE,"ax",@progbits
	.sectioninfo	@"SHI_REGISTERS=255"
	.align	128
.text._ZN7cutlass13device_kernelIN5flash19enable_sm80_to_sm89INS1_16FlashAttnFwdSm80INS1_25CollectiveMainloopFwdSm80ILi4ELi1ELb0EN4cute5tupleIJNS5_1CILi128EEENS7_ILi80EEENS7_ILi64EEEEEELi64ENS_10bfloat16_tEfNS_4arch4Sm80ELb0ELb1ELb0ELb1ELb0ELb0ELb1ELb1EEENS1_21CollectiveEpilogueFwdINS6_IJS8_SA_S9_EEENS6_IJNS7_ILi1EEESI_SI_EEESC_SE_Li128ELb1ELb1ELb1ELb0EEENS1_36VarlenDynamicPersistentTileSchedulerILi128ELi80ELi128ELi128ELb1ELb1ELb0ELb1ELb0ELb1EEEEEEEEEvNT_6ParamsE:
        .type           _ZN7cutlass13device_kernelIN5flash19enable_sm80_to_sm89INS1_16FlashAttnFwdSm80INS1_25CollectiveMainloopFwdSm80ILi4ELi1ELb0EN4cute5tupleIJNS5_1CILi128EEENS7_ILi80EEENS7_ILi64EEEEEELi64ENS_10bfloat16_tEfNS_4arch4Sm80ELb0ELb1ELb0ELb1ELb0ELb0ELb1ELb1EEENS1_21CollectiveEpilogueFwdINS6_IJS8_SA_S9_EEENS6_IJNS7_ILi1EEESI_SI_EEESC_SE_Li128ELb1ELb1ELb1ELb0EEENS1_36VarlenDynamicPersistentTileSchedulerILi128ELi80ELi128ELi128ELb1ELb1ELb0ELb1ELb0ELb1EEEEEEEEEvNT_6ParamsE,@function
        .size           _ZN7cutlass13device_kernelIN5flash19enable_sm80_to_sm89INS1_16FlashAttnFwdSm80INS1_25CollectiveMainloopFwdSm80ILi4ELi1ELb0EN4cute5tupleIJNS5_1CILi128EEENS7_ILi80EEENS7_ILi64EEEEEELi64ENS_10bfloat16_tEfNS_4arch4Sm80ELb0ELb1ELb0ELb1ELb0ELb0ELb1ELb1EEENS1_21CollectiveEpilogueFwdINS6_IJS8_SA_S9_EEENS6_IJNS7_ILi1EEESI_SI_EEESC_SE_Li128ELb1ELb1ELb1ELb0EEENS1_36VarlenDynamicPersistentTileSchedulerILi128ELi80ELi128ELi128ELb1ELb1ELb0ELb1ELb0ELb1EEEEEEEEEvNT_6ParamsE,(.L_x_1626 - _ZN7cutlass13device_kernelIN5flash19enable_sm80_to_sm89INS1_16FlashAttnFwdSm80INS1_25CollectiveMainloopFwdSm80ILi4ELi1ELb0EN4cute5tupleIJNS5_1CILi128EEENS7_ILi80EEENS7_ILi64EEEEEELi64ENS_10bfloat16_tEfNS_4arch4Sm80ELb0ELb1ELb0ELb1ELb0ELb0ELb1ELb1EEENS1_21CollectiveEpilogueFwdINS6_IJS8_SA_S9_EEENS6_IJNS7_ILi1EEESI_SI_EEESC_SE_Li128ELb1ELb1ELb1ELb0EEENS1_36VarlenDynamicPersistentTileSchedulerILi128ELi80ELi128ELi128ELb1ELb1ELb0ELb1ELb0ELb1EEEEEEEEEvNT_6ParamsE)
        .other          _ZN7cutlass13device_kernelIN5flash19enable_sm80_to_sm89INS1_16FlashAttnFwdSm80INS1_25CollectiveMainloopFwdSm80ILi4ELi1ELb0EN4cute5tupleIJNS5_1CILi128EEENS7_ILi80EEENS7_ILi64EEEEEELi64ENS_10bfloat16_tEfNS_4arch4Sm80ELb0ELb1ELb0ELb1ELb0ELb0ELb1ELb1EEENS1_21CollectiveEpilogueFwdINS6_IJS8_SA_S9_EEENS6_IJNS7_ILi1EEESI_SI_EEESC_SE_Li128ELb1ELb1ELb1ELb0EEENS1_36VarlenDynamicPersistentTileSchedulerILi128ELi80ELi128ELi128ELb1ELb1ELb0ELb1ELb0ELb1EEEEEEEEEvNT_6ParamsE,@"STO_CUDA_ENTRY STV_DEFAULT"
_ZN7cutlass13device_kernelIN5flash19enable_sm80_to_sm89INS1_16FlashAttnFwdSm80INS1_25CollectiveMainloopFwdSm80ILi4ELi1ELb0EN4cute5tupleIJNS5_1CILi128EEENS7_ILi80EEENS7_ILi64EEEEEELi64ENS_10bfloat16_tEfNS_4arch4Sm80ELb0ELb1ELb0ELb1ELb0ELb0ELb1ELb1EEENS1_21CollectiveEpilogueFwdINS6_IJS8_SA_S9_EEENS6_IJNS7_ILi1EEESI_SI_EEESC_SE_Li128ELb1ELb1ELb1ELb0EEENS1_36VarlenDynamicPersistentTileSchedulerILi128ELi80ELi128ELi128ELb1ELb1ELb0ELb1ELb0ELb1EEEEEEEEEvNT_6ParamsE:
        /* <DEDUP_REMOVED lines=10> */
[----:B-1----:R1:W-:Y:S04]  /*00a0*/  @P0 STL.64 [R1+0x48], R4 ;  /* 0x0000480401000387 */ /* 0x0023e80000100a00 */
[----:B------:R1:W-:Y:S04]  /*00b0*/  @P0 STL.64 [R1+0x50], R6 ;  /* 0x0000500601000387 */ /* 0x0003e80000100a00 */
[----:B------:R-:W-:Y:S06]  /*00c0*/  @P0 BAR.ARV 0x4, 0x80 ;  /* 0x0102000000000b1d */ /* 0x000fec0000002000 */
[----:B------:R-:W-:Y:S05]  /*00d0*/  @P0 BRA `(.L_x_530) ;  /* 0x00000ff000000947 */ /* 0x000fea0003800000 */
[----:B------:R-:W-:Y:S01]  /*00e0*/  LOP3.LUT R14, R2, 0x1f, RZ, 0xc0, !PT ;  /* 0x0000001f020e7812 */ /* 0x000fe200078ec0ff */
[----:B------:R-:W-:-:S02]  /*00f0*/  IMAD.MOV.U32 R10, RZ, RZ, RZ ;  /* 0x000000ffff0a7224 */ /* 0x000fc400078e00ff */
[----:B------:R-:W-:Y:S01]  /*0100*/  IMAD.MOV.U32 R8, RZ, RZ, RZ ;  /* 0x000000ffff087224 */ /* 0x000fe200078e00ff */
[----:B------:R-:W-:-:S04]  /*0110*/  ISETP.NE.AND P6, PT, R14, 0x1f, PT ;  /* 0x0000001f0e00780c */ /* 0x000fc80003fc5270 */
[----:B------:R-:W-:-:S13]  /*0120*/  ISETP.GE.OR P0, PT, R14, c[0x0][0x53c], !P6 ;  /* 0x00014f000e007a0c */ /* 0x000fda0007706670 */
[----:B-1----:R-:W-:Y:S02]  /*0130*/  @!P0 IMAD.MOV.U32 R4, RZ, RZ, 0x4 ;  /* 0x00000004ff048424 */ /* 0x002fe400078e00ff */
        /* <DEDUP_REMOVED lines=10> */
[----:B------:R-:W-:Y:S02]  /*01e0*/  ISETP.GE.U32.AND P1, PT, R14, 0x10, PT ;  /* 0x000000100e00780c */ /* 0x000fe40003f26070 */
[----:B------:R-:W-:Y:S01]  /*01f0*/  MOV R7, RZ ;  /* 0x000000ff00077202 */ /* 0x000fe20000000f00 */
[----:B--2---:R-:W-:-:S05]  /*0200*/  IMAD R4, R10, R8, RZ ;  /* 0x000000080a047224 */ /* 0x004fca00078e02ff */
[----:B------:R-:W2:Y:S02]  /*0210*/  SHFL.UP PT, R0, R4, 0x1, RZ ;  /* 0x0420000004007989 */ /* 0x000ea400000e00ff */
[----:B--2---:R-:W-:-:S05]  /*0220*/  SEL R0, R0, RZ, P5 ;  /* 0x000000ff00007207 */ /* 0x004fca0002800000 */
[----:B------:R-:W-:-:S05]  /*0230*/  IMAD.IADD R4, R4, 0x1, R0 ;  /* 0x0000000104047824 */ /* 0x000fca00078e0200 */
[----:B------:R-:W2:Y:S02]  /*0240*/  SHFL.UP PT, R0, R4, 0x2, RZ ;  /* 0x0440000004007989 */ /* 0x000ea400000e00ff */
[----:B--2---:R-:W-:-:S04]  /*0250*/  SEL R0, R0, RZ, P4 ;  /* 0x000000ff00007207 */ /* 0x004fc80002000000 */
[----:B------:R-:W-:-:S05]  /*0260*/  IADD3 R4, R4, R0, RZ ;  /* 0x0000000004047210 */ /* 0x000fca0007ffe0ff */
        /* <DEDUP_REMOVED lines=16> */
.L_x_535:
        /* <DEDUP_REMOVED lines=17> */
.L_x_719:
        /* <DEDUP_REMOVED lines=16> */
.L_x_720:
[----:B--2---:R-:W-:-:S05]  /*0580*/  IMAD R0, R0, c[0x0][0x538], RZ ;  /* 0x00014e0000007a24 */ /* 0x004fca00078e02ff */
[----:B------:R-:W-:-:S04]  /*0590*/  IADD3 R6, R0, R6, RZ ;  /* 0x0000000600067210 */ /* 0x000fc80007ffe0ff */
[----:B------:R-:W-:-:S13]  /*05a0*/  ISETP.GT.AND P0, PT, R6, UR4, PT ;  /* 0x0000000406007c0c */ /* 0x000fda000bf04270 */
[----:B-1----:R-:W-:Y:S05]  /*05b0*/  @!P0 BRA `(.L_x_535) ;  /* 0xfffffdb000008947 */ /* 0x002fea000383ffff */
.L_x_531:
[----:B------:R-:W-:-:S05]  /*05c0*/  IADD3 R12, -R0, R6, RZ ;  /* 0x00000006000c7210 */ /* 0x000fca0007ffe1ff */
[----:B------:R-:W-:-:S05]  /*05d0*/  IMAD R0, R4, c[0x0][0x538], R12 ;  /* 0x00014e0004007a24 */ /* 0x000fca00078e020c */
[----:B------:R-:W-:Y:S01]  /*05e0*/  ISETP.GT.AND P0, PT, R0, UR4, PT ;  /* 0x0000000400007c0c */ /* 0x000fe2000bf04270 */
[----:B------:R-:W-:-:S12]  /*05f0*/  BRA.DIV ~URZ, `(.L_x_536) ;  /* 0x00018d327f007947 */ /* 0x000fd8000b800000 */
[----:B------:R-:W-:-:S04]  /*0600*/  VOTE.ANY R11, PT, !P0 ;  /* 0x00000000000b7806 */ /* 0x000fc800040e0100 */
.L_x_721:
[----:B------:R-:W1:Y:S02]  /*0610*/  POPC R0, R11 ;  /* 0x0000000b00007309 */ /* 0x000e640000000000 */
[----:B-1----:R-:W-:-:S05]  /*0620*/  IADD3 R2, R0, R7, RZ ;  /* 0x0000000700027210 */ /* 0x002fca0007ffe0ff */
[----:B------:R1:W-:Y:S01]  /*0630*/  STL [R1+0x54], R2 ;  /* 0x0000540201007387 */ /* 0x0003e20000100800 */
[----:B------:R-:W-:Y:S05]  /*0640*/  BRA.DIV ~URZ, `(.L_x_537) ;  /* 0x00018d327f007947 */ /* 0x000fea000b800000 */
[----:B------:R2:W3:Y:S01]  /*0650*/  SHFL.IDX PT, R13, R10, R0, 0x1f ;  /* 0x00001f000a0d7589 */ /* 0x0004e200000e0000 */
[----:B------:R-:W-:-:S03]  /*0660*/  MOV R6, RZ ;  /* 0x000000ff00067202 */ /* 0x000fc60000000f00 */
[----:B------:R2:W4:Y:S04]  /*0670*/  SHFL.IDX PT, R10, R8, R0, 0x1f ;  /* 0x00001f00080a7589 */ /* 0x00052800000e0000 */
.L_x_722:
[----:B------:R-:W-:Y:S01]  /*0680*/  ISETP.NE.AND P0, PT, R11, RZ, PT ;  /* 0x000000ff0b00720c */ /* 0x000fe20003f05270 */
[----:B------:R-:W-:-:S12]  /*0690*/  BSSY B0, `(.L_x_538) ;  /* 0x0000005000007945 */ /* 0x000fd80003800000 */
[----:B------:R-:W-:Y:S05]  /*06a0*/  @!P0 BRA `(.L_x_539) ;  /* 0x0000003000008947 */ /* 0x000fea0003800000 */
[----:B------:R-:W-:Y:S01]  /*06b0*/  IADD3 R5, R0, -0x1, RZ ;  /* 0xffffffff00057810 */ /* 0x000fe20007ffe0ff */
[----:B------:R-:W-:Y:S05]  /*06c0*/  BRA.DIV ~URZ, `(.L_x_540) ;  /* 0x00018d927f007947 */ /* 0x000fea000b800000 */
[----:B------:R1:W2:Y:S02]  /*06d0*/  SHFL.IDX PT, R6, R4, R5, 0x1f ;  /* 0x00001f0504067589 */ /* 0x0002a400000e0000 */
.L_x_539:
[----:B------:R-:W-:Y:S05]  /*06e0*/  BSYNC B0 ;  /* 0x0000000000007941 */ /* 0x000fea0003800000 */
.L_x_538:
[----:B--2---:R-:W-:Y:S01]  /*06f0*/  IMAD R0, R6, c[0x0][0x538], R12 ;  /* 0x00014e0006007a24 */ /* 0x004fe200078e020c */
[----:B----4-:R-:W-:Y:S01]  /*0700*/  ISETP.NE.AND P0, PT, R10, 0x1, PT ;  /* 0x000000010a00780c */ /* 0x010fe20003f05270 */
[----:B------:R-:W-:Y:S03]  /*0710*/  BSSY B0, `(.L_x_541) ;  /* 0x0000089000007945 */ /* 0x000fe60003800000 */
[----:B------:R2:W-:Y:S01]  /*0720*/  STL [R1+0x48], R0 ;  /* 0x0000480001007387 */ /* 0x0005e20000100800 */
[----:B------:R-:W-:-:S08]  /*0730*/  IADD3 R9, -R0, UR4, RZ ;  /* 0x0000000400097c10 */ /* 0x000fd0000fffe1ff */
[----:B------:R-:W-:Y:S05]  /*0740*/  @!P0 BRA `(.L_x_542) ;  /* 0x000003f000008947 */ /* 0x000fea0003800000 */
[-C--:B--23--:R-:W-:Y:S02]  /*0750*/  IABS R0, R13.reuse ;  /* 0x0000000d00007213 */ /* 0x08cfe40000000000 */
[----:B------:R-:W-:-:S03]  /*0760*/  IABS R6, R13 ;  /* 0x0000000d00067213 */ /* 0x000fc60000000000 */
[----:B-1----:R-:W-:Y:S01]  /*0770*/  IMAD.MOV.U32 R5, RZ, RZ, R0 ;  /* 0x000000ffff057224 */ /* 0x002fe200078e0000 */
[----:B------:R-:W-:-:S03]  /*0780*/  IABS R0, R10 ;  /* 0x0000000a00007213 */ /* 0x000fc60000000000 */
[----:B------:R-:W1:Y:S02]  /*0790*/  I2F.RP R2, R5 ;  /* 0x0000000500027306 */ /* 0x000e640000209400 */
[----:B------:R-:W-:Y:S01]  /*07a0*/  IMAD.MOV.U32 R8, RZ, RZ, R0 ;  /* 0x000000ffff087224 */ /* 0x000fe200078e0000 */
[----:B------:R-:W-:-:S05]  /*07b0*/  IABS R0, R9 ;  /* 0x0000000900007213 */ /* 0x000fca0000000000 */
[----:B------:R-:W-:Y:S08]  /*07c0*/  I2F.RP R7, R8 ;  /* 0x0000000800077306 */ /* 0x000ff00000209400 */
[----:B-1----:R-:W1:Y:S02]  /*07d0*/  MUFU.RCP R2, R2 ;  /* 0x0000000200027308 */ /* 0x002e640000001000 */
[----:B-1----:R-:W-:-:S06]  /*07e0*/  IADD3 R2, R2, 0xffffffe, RZ ;  /* 0x0ffffffe02027810 */ /* 0x002fcc0007ffe0ff */
[----:B------:R-:W1:Y:S02]  /*07f0*/  F2I.FTZ.U32.TRUNC.NTZ R3, R2 ;  /* 0x0000000200037305 */ /* 0x000e64000021f000 */
[----:B-1----:R-:W-:-:S04]  /*0800*/  IMAD.MOV R2, RZ, RZ, -R3 ;  /* 0x000000ffff027224 */ /* 0x002fc800078e0a03 */
[----:B------:R-:W-:Y:S02]  /*0810*/  IMAD R4, R2, R5, RZ ;  /* 0x0000000502047224 */ /* 0x000fe400078e02ff */
[----:B------:R-:W-:-:S04]  /*0820*/  IMAD.MOV.U32 R2, RZ, RZ, RZ ;  /* 0x000000ffff027224 */ /* 0x000fc800078e00ff */
[----:B------:R-:W-:Y:S01]  /*0830*/  IMAD.HI.U32 R2, R3, R4, R2 ;  /* 0x0000000403027227 */ /* 0x000fe200078e0002 */
[----:B------:R-:W-:-:S03]  /*0840*/  MOV R3, R0 ;  /* 0x0000000000037202 */ /* 0x000fc60000000f00 */
[----:B------:R-:W-:Y:S02]  /*0850*/  IMAD.MOV R0, RZ, RZ, -R6 ;  /* 0x000000ffff007224 */ /* 0x000fe400078e0a06 */
        /* <DEDUP_REMOVED lines=28> */
[----:B------:R-:W-:-:S03]  /*0a20*/  IMAD.MOV R5, RZ, RZ, -R4 ;  /* 0x000000ffff057224 */ /* 0x000fc600078e0a04 */
        /* <DEDUP_REMOVED lines=10> */
[----:B------:R-:W-:-:S04]  /*0ad0*/  IMAD.MOV R2, RZ, RZ, -R0 ;  /* 0x000000ffff027224 */ /* 0x000fc800078e0a00 */
[C---:B------:R-:W-:Y:S01]  /*0ae0*/  IMAD R3, R10.reuse, R2, R4 ;  /* 0x000000020a037224 */ /* 0x040fe200078e0204 */
[----:B------:R-:W-:Y:S01]  /*0af0*/  LEA R2, R10, R0, 0x18 ;  /* 0x000000000a027211 */ /* 0x000fe200078ec0ff */
[----:B------:R-:W-:-:S04]  /*0b00*/  IMAD R0, R13, R5, R9 ;  /* 0x000000050d007224 */ /* 0x000fc800078e0209 */
[----:B------:R-:W-:-:S05]  /*0b10*/  IMAD R2, R3, 0x10000, R2 ;  /* 0x0001000003027824 */ /* 0x000fca00078e0202 */
[----:B------:R1:W-:Y:S01]  /*0b20*/  STL [R1+0x50], R2 ;  /* 0x0000500201007387 */ /* 0x0003e20000100800 */
[----:B------:R-:W-:Y:S05]  /*0b30*/  BRA `(.L_x_543) ;  /* 0x0000046000007947 */ /* 0x000fea0003800000 */
.L_x_542:
[----:B------:R-:W4:Y:S01]  /*0b40*/  LDL R3, [R1+0x54] ;  /* 0x0000540001037983 */ /* 0x000f220000100800 */
[----:B-1----:R-:W-:-:S04]  /*0b50*/  IMAD.MOV.U32 R2, RZ, RZ, 0x4 ;  /* 0x00000004ff027424 */ /* 0x002fc800078e00ff */
[----:B----4-:R-:W-:-:S05]  /*0b60*/  IMAD.WIDE R2, R3, R2, c[0x0][0x590] ;  /* 0x0001640003027625 */ /* 0x010fca00078e0202 */
[----:B------:R-:W4:Y:S02]  /*0b70*/  LDG.E R7, [R2.64] ;  /* 0x0000000802077981 */ /* 0x000f24000c1e1900 */
[----:B---34-:R-:W-:-:S05]  /*0b80*/  IMAD R11, R7, R13, RZ ;  /* 0x0000000d070b7224 */ /* 0x018fca00078e02ff */
[-C--:B--2---:R-:W-:Y:S02]  /*0b90*/  IABS R0, R11.reuse ;  /* 0x0000000b00007213 */ /* 0x084fe40000000000 */
[----:B------:R-:W-:-:S03]  /*0ba0*/  IABS R8, R11 ;  /* 0x0000000b00087213 */ /* 0x000fc60000000000 */
[----:B------:R-:W-:-:S04]  /*0bb0*/  IMAD.MOV.U32 R6, RZ, RZ, R0 ;  /* 0x000000ffff067224 */ /* 0x000fc800078e0000 */
        /* <DEDUP_REMOVED lines=8> */
[----:B------:R-:W-:Y:S01]  /*0c40*/  MOV R5, R0 ;  /* 0x0000000000057202 */ /* 0x000fe20000000f00 */
[----:B------:R-:W-:-:S04]  /*0c50*/  IMAD.MOV.U32 R2, RZ, RZ, RZ ;  /* 0x000000ffff027224 */ /* 0x000fc800078e00ff */
[----:B------:R-:W-:-:S04]  /*0c60*/  IMAD.HI.U32 R0, R3, R4, R2 ;  /* 0x0000000403007227 */ /* 0x000fc800078e0002 */
[----:B------:R-:W-:Y:S02]  /*0c70*/  IMAD.MOV R2, RZ, RZ, -R8 ;  /* 0x000000ffff027224 */ /* 0x000fe400078e0a08 */
        /* <DEDUP_REMOVED lines=9> */
[----:B------:R-:W-:-:S04]  /*0d10*/  @P2 IADD3 R0, R0, 0x1, RZ ;  /* 0x0000000100002810 */ /* 0x000fc80007ffe0ff */
[----:B------:R-:W-:-:S05]  /*0d20*/  MOV R4, R0 ;  /* 0x0000000000047202 */ /* 0x000fca0000000f00 */
[----:B------:R-:W-:Y:S01]  /*0d30*/  @!P1 IMAD.MOV R4, RZ, RZ, -R4 ;  /* 0x000000ffff049224 */ /* 0x000fe200078e0a04 */
[----:B------:R-:W-:-:S05]  /*0d40*/  @!P0 LOP3.LUT R4, RZ, R11, RZ, 0x33, !PT ;  /* 0x0000000bff048212 */ /* 0x000fca00078e33ff */
[----:B------:R-:W-:-:S05]  /*0d50*/  IMAD R10, R7, R4, RZ ;  /* 0x00000004070a7224 */ /* 0x000fca00078e02ff */
[----:B------:R-:W-:-:S04]  /*0d60*/  IADD3 R0, -R10, c[0x0][0x538], RZ ;  /* 0x00014e000a007a10 */ /* 0x000fc80007ffe1ff */
[----:B------:R-:W-:-:S04]  /*0d70*/  IMNMX R6, R7, R0, PT ;  /* 0x0000000007067217 */ /* 0x000fc80003800200 */
[----:B------:R-:W-:-:S05]  /*0d80*/  IABS R0, R6 ;  /* 0x0000000600007213 */ /* 0x000fca0000000000 */
[----:B------:R-:W-:-:S04]  /*0d90*/  IMAD.MOV.U32 R5, RZ, RZ, R0 ;  /* 0x000000ffff057224 */ /* 0x000fc800078e0000 */
[----:B------:R-:W1:Y:S08]  /*0da0*/  I2F.RP R2, R5 ;  /* 0x0000000500027306 */ /* 0x000e700000209400 */
[----:B-1----:R-:W1:Y:S02]  /*0db0*/  MUFU.RCP R2, R2 ;  /* 0x0000000200027308 */ /* 0x002e640000001000 */
[----:B-1----:R-:W-:-:S06]  /*0dc0*/  IADD3 R2, R2, 0xffffffe, RZ ;  /* 0x0ffffffe02027810 */ /* 0x002fcc0007ffe0ff */
[----:B------:R1:W2:Y:S02]  /*0dd0*/  F2I.FTZ.U32.TRUNC.NTZ R3, R2 ;  /* 0x0000000200037305 */ /* 0x0002a4000021f000 */
[----:B-1----:R-:W-:Y:S01]  /*0de0*/  IMAD.MOV R2, RZ, RZ, -R4 ;  /* 0x000000ffff027224 */ /* 0x002fe200078e0a04 */
[----:B--2---:R-:W-:-:S03]  /*0df0*/  IADD3 R0, RZ, -R3, RZ ;  /* 0x80000003ff007210 */ /* 0x004fc60007ffe0ff */
[----:B------:R-:W-:Y:S01]  /*0e00*/  IMAD R8, R11, R2, R9 ;  /* 0x000000020b087224 */ /* 0x000fe200078e0209 */
[----:B------:R-:W-:Y:S01]  /*0e10*/  IABS R9, R6 ;  /* 0x0000000600097213 */ /* 0x000fe20000000000 */
[----:B------:R-:W-:-:S03]  /*0e20*/  IMAD.MOV.U32 R2, RZ, RZ, R0 ;  /* 0x000000ffff027224 */ /* 0x000fc600078e0000 */
[----:B------:R-:W-:Y:S01]  /*0e30*/  IABS R0, R8 ;  /* 0x0000000800007213 */ /* 0x000fe20000000000 */
[----:B------:R-:W-:Y:S02]  /*0e40*/  IMAD R7, R2, R5, RZ ;  /* 0x0000000502077224 */ /* 0x000fe400078e02ff */
[----:B------:R-:W-:Y:S02]  /*0e50*/  IMAD.MOV.U32 R2, RZ, RZ, RZ ;  /* 0x000000ffff027224 */ /* 0x000fe400078e00ff */
[----:B------:R-:W-:Y:S01]  /*0e60*/  IMAD.MOV.U32 R4, RZ, RZ, R0 ;  /* 0x000000ffff047224 */ /* 0x000fe200078e0000 */
[----:B------:R-:W-:Y:S01]  /*0e70*/  IADD3 R0, RZ, -R9, RZ ;  /* 0x80000009ff007210 */ /* 0x000fe20007ffe0ff */
[----:B------:R-:W-:-:S04]  /*0e80*/  IMAD.HI.U32 R3, R3, R7, R2 ;  /* 0x0000000703037227 */ /* 0x000fc800078e0002 */
[----:B------:R-:W-:Y:S02]  /*0e90*/  IMAD.MOV.U32 R2, RZ, RZ, R0 ;  /* 0x000000ffff027224 */ /* 0x000fe400078e0000 */
[----:B------:R-:W-:Y:S01]  /*0ea0*/  IMAD.HI.U32 R0, R3, R4, RZ ;  /* 0x0000000403007227 */ /* 0x000fe200078e00ff */
[----:B------:R-:W-:-:S03]  /*0eb0*/  IADD3 R3, R10, 0x1000000, R8 ;  /* 0x010000000a037810 */ /* 0x000fc60007ffe008 */
[----:B------:R-:W-:-:S05]  /*0ec0*/  IMAD R2, R0, R2, R4 ;  /* 0x0000000200027224 */ /* 0x000fca00078e0204 */
[----:B------:R-:W-:-:S13]  /*0ed0*/  ISETP.GT.U32.AND P0, PT, R5, R2, PT ;  /* 0x000000020500720c */ /* 0x000fda0003f04070 */
[----:B------:R-:W-:Y:S01]  /*0ee0*/  @!P0 IMAD.IADD R2, R2, 0x1, -R5 ;  /* 0x0000000102028824 */ /* 0x000fe200078e0a05 */
[----:B------:R-:W-:Y:S02]  /*0ef0*/  @!P0 IADD3 R0, R0, 0x1, RZ ;  /* 0x0000000100008810 */ /* 0x000fe40007ffe0ff */
[----:B------:R-:W-:Y:S02]  /*0f00*/  ISETP.NE.AND P0, PT, R6, RZ, PT ;  /* 0x000000ff0600720c */ /* 0x000fe40003f05270 */
[----:B------:R-:W-:Y:S02]  /*0f10*/  ISETP.GE.U32.AND P2, PT, R2, R5, PT ;  /* 0x000000050200720c */ /* 0x000fe40003f46070 */
[----:B------:R-:W-:-:S04]  /*0f20*/  LOP3.LUT R2, R8, R6, RZ, 0x3c, !PT ;  /* 0x0000000608027212 */ /* 0x000fc800078e3cff */
[----:B------:R-:W-:Y:S01]  /*0f30*/  ISETP.GE.AND P1, PT, R2, RZ, PT ;  /* 0x000000ff0200720c */ /* 0x000fe20003f26270 */
[----:B------:R-:W-:-:S06]  /*0f40*/  IMAD.MOV R2, RZ, RZ, -R6 ;  /* 0x000000ffff027224 */ /* 0x000fcc00078e0a06 */
[----:B------:R-:W-:-:S06]  /*0f50*/  @P2 IADD3 R0, R0, 0x1, RZ ;  /* 0x0000000100002810 */ /* 0x000fcc0007ffe0ff */
[----:B------:R-:W-:Y:S02]  /*0f60*/  @!P1 IADD3 R0, -R0, RZ, RZ ;  /* 0x000000ff00009210 */ /* 0x000fe40007ffe1ff */
[----:B------:R-:W-:-:S05]  /*0f70*/  @!P0 LOP3.LUT R0, RZ, R6, RZ, 0x33, !PT ;  /* 0x00000006ff008212 */ /* 0x000fca00078e33ff */
[----:B------:R-:W-:-:S05]  /*0f80*/  IMAD R2, R0, R2, R3 ;  /* 0x0000000200027224 */ /* 0x000fca00078e0203 */
[----:B------:R1:W-:Y:S02]  /*0f90*/  STL [R1+0x50], R2 ;  /* 0x0000500201007387 */ /* 0x0003e40000100800 */
.L_x_543:
[----:B------:R-:W-:Y:S05]  /*0fa0*/  BSYNC B0 ;  /* 0x0000000000007941 */ /* 0x000fea0003800000 */
.L_x_541:
[----:B------:R-:W-:-:S04]  /*0fb0*/  LOP3.LUT R0, RZ, R0, RZ, 0x33, !PT ;  /* 0x00000000ff007212 */ /* 0x000fc800078e33ff */
[----:B------:R-:W-:-:S05]  /*0fc0*/  IADD3 R0, R0, R13, RZ ;  /* 0x0000000d00007210 */ /* 0x000fca0007ffe0ff */
[----:B------:R2:W-:Y:S01]  /*0fd0*/  STL [R1+0x4c], R0 ;  /* 0x00004c0001007387 */ /* 0x0005e20000100800 */
[----:B------:R-:W-:Y:S05]  /*0fe0*/  BRA `(.L_x_544) ;  /* 0x0000006000007947 */ /* 0x000fea0003800000 */
.L_x_532:
[----:B------:R-:W-:Y:S01]  /*0ff0*/  MOV R0, UR4 ;  /* 0x0000000400007c02 */ /* 0x000fe20008000f00 */
[----:B------:R-:W-:Y:S04]  /*1000*/  STL [R1+0x4c], RZ ;  /* 0x00004cff01007387 */ /* 0x000fe80000100800 */
[----:B------:R-:W-:Y:S04]  /*1010*/  STL [R1+0x50], RZ ;  /* 0x000050ff01007387 */ /* 0x000fe80000100800 */
[----:B------:R1:W-:Y:S02]  /*1020*/  STL [R1+0x48], R0 ;  /* 0x0000480001007387 */ /* 0x0003e40000100800 */
[----:B-1----:R-:W-:-:S05]  /*1030*/  MOV R0, c[0x0][0x53c] ;  /* 0x00014f0000007a02 */ /* 0x002fca0000000f00 */
[----:B------:R1:W-:Y:S02]  /*1040*/  STL [R1+0x54], R0 ;  /* 0x0000540001007387 */ /* 0x0003e40000100800 */
.L_x_544:
[----:B------:R-:W3:Y:S04]  /*1050*/  LDL R4, [R1+0x48] ;  /* 0x0000480001047983 */ /* 0x000ee80000100800 */
[----:B------:R-:W3:Y:S04]  /*1060*/  LDL R5, [R1+0x4c] ;  /* 0x00004c0001057983 */ /* 0x000ee80000100800 */
[----:B------:R-:W3:Y:S04]  /*1070*/  LDL R6, [R1+0x50] ;  /* 0x0000500001067983 */ /* 0x000ee80000100800 */
[----:B------:R-:W3:Y:S01]  /*1080*/  LDL R7, [R1+0x54] ;  /* 0x0000540001077983 */ /* 0x000ee20000100800 */
[----:B------:R-:W-:Y:S01]  /*1090*/  ISETP.NE.AND P0, PT, R14, RZ, PT ;  /* 0x000000ff0e00720c */ /* 0x000fe20003f05270 */
[----:B------:R-:W-:-:S12]  /*10a0*/  WARPSYNC 0xffffffff ;  /* 0xffffffff00007948 */ /* 0x000fd80003800000 */
[----:B---3--:R3:W-:Y:S04]  /*10b0*/  @!P0 STS.128 [0x9100], R4 ;  /* 0x00910004ff008388 */ /* 0x0087e80000000c00 */
[----:B------:R-:W-:Y:S06]  /*10c0*/  BAR.ARV 0x5, 0x80 ;  /* 0x0142000000007b1d */ /* 0x000fec0000002000 */
.L_x_530:
[----:B-12---:R-:W2:Y:S02]  /*10d0*/  LDL R0, [R1+0x54] ;  /* 0x0000540001007983 */ /* 0x006ea40000100800 */
[----:B--2---:R-:W-:-:S13]  /*10e0*/  ISETP.GE.AND P0, PT, R0, c[0x0][0x53c], PT ;  /* 0x00014f0000007a0c */ /* 0x004fda0003f06270 */
        /* <DEDUP_REMOVED lines=11> */
[----:B---3--:R-:W-:Y:S01]  /*11a0*/  IMAD.SHL.U32 R4, R18, 0x40, RZ ;  /* 0x0000004012047824 */ /* 0x008fe200078e00ff */
[----:B------:R-:W-:Y:S01]  /*11b0*/  SHF.R.S32.HI R7, RZ, 0x2, R13 ;  /* 0x00000002ff077819 */ /* 0x000fe2000001140d */
[----:B------:R-:W-:Y:S01]  /*11c0*/  IMAD.IADD R14, R3, 0x1, -R0 ;  /* 0x00000001030e7824 */ /* 0x000fe200078e0a00 */
[----:B------:R-:W-:Y:S01]  /*11d0*/  LOP3.LUT R0, R2, 0xfffffff0, RZ, 0xc0, !PT ;  /* 0xfffffff002007812 */ /* 0x000fe200078ec0ff */
[----:B------:R-:W-:Y:S01]  /*11e0*/  IMAD.IADD R9, R16, 0x1, -R9 ;  /* 0x0000000110097824 */ /* 0x000fe200078e0a09 */
[----:B------:R-:W-:-:S03]  /*11f0*/  SHF.R.S32.HI R3, RZ, 0x1f, R13 ;  /* 0x0000001fff037819 */ /* 0x000fc6000001140d */
[----:B------:R-:W-:Y:S01]  /*1200*/  IMAD.IADD R2, R16, 0x1, -R0 ;  /* 0x0000000110027824 */ /* 0x000fe200078e0a00 */
[----:B------:R-:W-:Y:S01]  /*1210*/  LEA.HI R3, R3, R7, RZ, 0x3 ;  /* 0x0000000703037211 */ /* 0x000fe200078f18ff */
[C---:B------:R-:W-:Y:S01]  /*1220*/  IMAD.SHL.U32 R20, R9.reuse, 0x8, RZ ;  /* 0x0000000809147824 */ /* 0x040fe200078e00ff */
[----:B------:R-:W-:Y:S01]  /*1230*/  LOP3.LUT R0, R4, 0x1c0, RZ, 0xc0, !PT ;  /* 0x000001c004007812 */ /* 0x000fe200078ec0ff */
[----:B------:R-:W-:Y:S01]  /*1240*/  IMAD.SHL.U32 R8, R9, 0x40, RZ ;  /* 0x0000004009087824 */ /* 0x000fe200078e00ff */
[----:B------:R-:W-:Y:S02]  /*1250*/  SHF.R.S32.HI R6, RZ, 0x1f, R2 ;  /* 0x0000001fff067819 */ /* 0x000fe40000011402 */
[----:B------:R-:W-:Y:S01]  /*1260*/  LOP3.LUT R3, R3, 0xfffffff8, RZ, 0xc0, !PT ;  /* 0xfffffff803037812 */ /* 0x000fe200078ec0ff */
[----:B------:R-:W-:Y:S01]  /*1270*/  STL [R1+0x30], R20 ;  /* 0x0000301401007387 */ /* 0x000fe20000100800 */
[----:B------:R-:W-:Y:S02]  /*1280*/  LEA.HI R12, R6, R2, RZ, 0x3 ;  /* 0x00000002060c7211 */ /* 0x000fe400078f18ff */
[----:B------:R-:W-:Y:S01]  /*1290*/  SHF.R.U32.HI R5, RZ, 0x3, R0 ;  /* 0x00000003ff057819 */ /* 0x000fe20000011600 */
[----:B------:R-:W-:Y:S01]  /*12a0*/  IMAD.IADD R7, R7, 0x1, -R3 ;  /* 0x0000000107077824 */ /* 0x000fe200078e0a03 */
[----:B------:R-:W-:-:S02]  /*12b0*/  LOP3.LUT R4, R0, 0x38, R20, 0xf8, !PT ;  /* 0x0000003800047812 */ /* 0x000fc400078ef814 */
[----:B------:R-:W-:Y:S02]  /*12c0*/  LOP3.LUT R0, R8, 0x1c0, RZ, 0xc0, !PT ;  /* 0x000001c008007812 */ /* 0x000fe400078ec0ff */
[----:B------:R-:W-:Y:S02]  /*12d0*/  LOP3.LUT R3, R12, 0xfffffff8, RZ, 0xc0, !PT ;  /* 0xfffffff80c037812 */ /* 0x000fe400078ec0ff */
[CC--:B------:R-:W-:Y:S02]  /*12e0*/  LEA.HI R6, R11.reuse, R16.reuse, RZ, 0x6 ;  /* 0x000000100b067211 */ /* 0x0c0fe400078f30ff */
[----:B------:R-:W-:Y:S02]  /*12f0*/  LOP3.LUT R5, R4, R5, RZ, 0x3c, !PT ;  /* 0x0000000504057212 */ /* 0x000fe400078e3cff */
[----:B------:R-:W-:Y:S01]  /*1300*/  LOP3.LUT R4, R0, 0x8, R10, 0xf8, !PT ;  /* 0x0000000800047812 */ /* 0x000fe200078ef80a */
[----:B------:R-:W-:Y:S01]  /*1310*/  IMAD.IADD R10, R2, 0x1, -R3 ;  /* 0x00000001020a7824 */ /* 0x000fe200078e0a03 */
[----:B------:R-:W-:Y:S01]  /*1320*/  SHF.R.U32.HI R0, RZ, 0x3, R0 ;  /* 0x00000003ff007819 */ /* 0x000fe20000011600 */
[----:B------:R-:W-:Y:S01]  /*1330*/  IMAD.SHL.U32 R3, R6, 0x8, RZ ;  /* 0x0000000806037824 */ /* 0x000fe200078e00ff */
[----:B------:R-:W-:-:S02]  /*1340*/  LEA.HI R11, R11, R16, RZ, 0x5 ;  /* 0x000000100b0b7211 */ /* 0x000fc400078f28ff */
[----:B------:R-:W-:Y:S02]  /*1350*/  LOP3.LUT R2, R13, 0xfffffffc, RZ, 0xc0, !PT ;  /* 0xfffffffc0d027812 */ /* 0x000fe400078ec0ff */
[----:B------:R-:W-:Y:S02]  /*1360*/  LOP3.LUT R15, R4, R0, RZ, 0x3c, !PT ;  /* 0x00000000040f7212 */ /* 0x000fe400078e3cff */
[----:B------:R-:W-:Y:S01]  /*1370*/  LOP3.LUT R0, R11, 0xffffffe0, RZ, 0xc0, !PT ;  /* 0xffffffe00b007812 */ /* 0x000fe200078ec0ff */
[C---:B------:R-:W-:Y:S01]  /*1380*/  IMAD.IADD R8, R16.reuse, 0x1, -R2 ;  /* 0x0000000110087824 */ /* 0x040fe200078e0a02 */
[----:B------:R-:W-:Y:S02]  /*1390*/  LOP3.LUT R213, R5, 0x7ffffe00, R3, 0xf8, !PT ;  /* 0x7ffffe0005d57812 */ /* 0x000fe400078ef803 */
        /* <DEDUP_REMOVED lines=8> */
[C---:B------:R-:W-:Y:S01]  /*1420*/  LOP3.LUT R2, R0.reuse, 0x1ffffffe, RZ, 0xc0, !PT ;  /* 0x1ffffffe00027812 */ /* 0x040fe200078ec0ff */
[----:B------:R-:W-:Y:S01]  /*1430*/  IMAD.SHL.U32 R0, R0, 0x20, RZ ;  /* 0x0000002000007824 */ /* 0x000fe200078e00ff */
[----:B------:R-:W-:Y:S02]  /*1440*/  LOP3.LUT R3, R3, 0xffffffc, RZ, 0xc0, !PT ;  /* 0x0ffffffc03037812 */ /* 0x000fe400078ec0ff */
[----:B------:R-:W-:Y:S01]  /*1450*/  SHF.R.S32.HI R11, RZ, 0x1f, R17 ;  /* 0x0000001fff0b7819 */ /* 0x000fe20000011411 */
[----:B------:R-:W-:Y:S01]  /*1460*/  IMAD.IADD R2, R8, 0x1, -R2 ;  /* 0x0000000108027824 */ /* 0x000fe200078e0a02 */
[----:B------:R-:W-:Y:S01]  /*1470*/  LOP3.LUT R0, R0, 0xffffffc0, RZ, 0xc0, !PT ;  /* 0xffffffc000007812 */ /* 0x000fe200078ec0ff */
[----:B------:R-:W-:Y:S01]  /*1480*/  IMAD.IADD R5, R6, 0x1, -R3 ;  /* 0x0000000106057824 */ /* 0x000fe200078e0a03 */
[----:B------:R-:W-:Y:S01]  /*1490*/  LEA.HI R11, R11, R17, RZ, 0x2 ;  /* 0x000000110b0b7211 */ /* 0x000fe200078f10ff */
[----:B------:R-:W-:Y:S01]  /*14a0*/  IMAD.SHL.U32 R3, R10, 0x40, RZ ;  /* 0x000000400a037824 */ /* 0x000fe200078e00ff */
[----:B------:R-:W-:Y:S01]  /*14b0*/  R2P PR, R7, 0x6 ;  /* 0x0000000607007804 */ /* 0x000fe20000000000 */
[----:B------:R-:W-:Y:S01]  /*14c0*/  IMAD R13, R2, 0x8, R0 ;  /* 0x00000008020d7824 */ /* 0x000fe200078e0200 */
[----:B------:R-:W-:Y:S01]  /*14d0*/  SHF.R.S32.HI R4, RZ, 0x2, R11 ;  /* 0x00000002ff047819 */ /* 0x000fe2000001140b */
[----:B------:R-:W-:Y:S01]  /*14e0*/  IMAD.SHL.U32 R2, R14, 0x8, RZ ;  /* 0x000000080e027824 */ /* 0x000fe200078e00ff */
[----:B------:R-:W-:Y:S01]  /*14f0*/  LOP3.LUT R0, R3, 0x1c0, RZ, 0xc0, !PT ;  /* 0x000001c003007812 */ /* 0x000fe200078ec0ff */
[----:B------:R-:W-:Y:S01]  /*1500*/  IMAD.SHL.U32 R3, R7, 0x40, RZ ;  /* 0x0000004007037824 */ /* 0x000fe200078e00ff */
[----:B------:R-:W-:Y:S01]  /*1510*/  LOP3.LUT P4, RZ, R9, 0x2, RZ, 0xc0, !PT ;  /* 0x0000000209ff7812 */ /* 0x000fe2000788c0ff */
[----:B------:R-:W-:Y:S01]  /*1520*/  IMAD R16, R5, 0x10, R4 ;  /* 0x0000001005107824 */ /* 0x000fe200078e0204 */
[----:B------:R-:W-:Y:S01]  /*1530*/  LOP3.LUT R2, R0, 0x8, R2, 0xf8, !PT ;  /* 0x0000000800027812 */ /* 0x000fe200078ef802 */
[----:B------:R-:W-:Y:S01]  /*1540*/  IMAD.SHL.U32 R6, R6, 0x400, RZ ;  /* 0x0000040006067824 */ /* 0x000fe200078e00ff */
[----:B------:R-:W-:Y:S01]  /*1550*/  LOP3.LUT R4, R3, 0x1c0, RZ, 0xc0, !PT ;  /* 0x000001c003047812 */ /* 0x000fe200078ec0ff */
[----:B------:R-:W-:Y:S01]  /*1560*/  IMAD.SHL.U32 R7, R12, 0x40, RZ ;  /* 0x000000400c077824 */ /* 0x000fe200078e00ff */
[----:B------:R-:W-:Y:S01]  /*1570*/  SHF.R.U32.HI R0, RZ, 0x3, R0 ;  /* 0x00000003ff007819 */ /* 0x000fe20000011600 */
[----:B------:R-:W-:Y:S01]  /*1580*/  IMAD R5, R8, 0x2, R6 ;  /* 0x0000000208057824 */ /* 0x000fe200078e0206 */
[----:B------:R-:W-:Y:S01]  /*1590*/  LEA.HI R4, R4, R4, RZ, 0x1d ;  /* 0x0000000404047211 */ /* 0x000fe200078fe8ff */
[----:B------:R-:W-:Y:S01]  /*15a0*/  IMAD.MOV.U32 R12, RZ, RZ, 0x40 ;  /* 0x00000040ff0c7424 */ /* 0x000fe200078e00ff */
[----:B------:R-:W-:Y:S01]  /*15b0*/  LOP3.LUT R2, R2, R0, RZ, 0x3c, !PT ;  /* 0x0000000002027212 */ /* 0x000fe200078e3cff */
[----:B------:R-:W-:Y:S01]  /*15c0*/  IMAD R0, R14, 0x200, R15 ;  /* 0x000002000e007824 */ /* 0x000fe200078e020f */
[----:B------:R-:W-:Y:S01]  /*15d0*/  LOP3.LUT R3, R7, 0xfffffe00, RZ, 0xc0, !PT ;  /* 0xfffffe0007037812 */ /* 0x000fe200078ec0ff */
[----:B------:R-:W-:Y:S01]  /*15e0*/  IMAD.IADD R8, R5, 0x1, R4 ;  /* 0x0000000105087824 */ /* 0x000fe200078e0204 */
[----:B------:R-:W-:Y:S01]  /*15f0*/  LOP3.LUT P6, RZ, R10, 0x2, RZ, 0xc0, !PT ;  /* 0x000000020aff7812 */ /* 0x000fe200078cc0ff */
[----:B------:R-:W-:Y:S01]  /*1600*/  IMAD.MOV.U32 R7, RZ, RZ, -0x10 ;  /* 0xfffffff0ff077424 */ /* 0x000fe200078e00ff */
[----:B------:R-:W-:Y:S01]  /*1610*/  IADD3 R4, R2, R3, R6 ;  /* 0x0000000302047210 */ /* 0x000fe20007ffe006 */
[C---:B------:R-:W-:Y:S01]  /*1620*/  IMAD R6, R9.reuse, 0x10, R18 ;  /* 0x0000001009067824 */ /* 0x040fe200078e0212 */
[----:B------:R-:W-:Y:S01]  /*1630*/  LOP3.LUT P5, RZ, R10, 0x4, RZ, 0xc0, !PT ;  /* 0x000000040aff7812 */ /* 0x000fe200078ac0ff */
[----:B------:R-:W-:Y:S01]  /*1640*/  IMAD.MOV.U32 R10, RZ, RZ, 0x20 ;  /* 0x00000020ff0a7424 */ /* 0x000fe200078e00ff */
[----:B------:R-:W-:Y:S01]  /*1650*/  LEA R119, R0, 0x2900, 0x1 ;  /* 0x0000290000777811 */ /* 0x000fe200078e08ff */
[----:B------:R-:W-:Y:S01]  /*1660*/  STL [R1+0x84], R16 ;  /* 0x0000841001007387 */ /* 0x000fe20000100800 */
[----:B------:R-:W-:Y:S01]  /*1670*/  LOP3.LUT P3, RZ, R9, 0x4, RZ, 0xc0, !PT ;  /* 0x0000000409ff7812 */ /* 0x000fe2000786c0ff */
[----:B------:R-:W-:Y:S01]  /*1680*/  IMAD.IADD R9, R16, 0x1, R13 ;  /* 0x0000000110097824 */ /* 0x000fe200078e020d */
[----:B------:R-:W-:Y:S01]  /*1690*/  SEL R7, R7, 0x10, !P0 ;  /* 0x0000001007077807 */ /* 0x000fe20004000000 */
[----:B------:R1:W-:Y:S01]  /*16a0*/  STL [R1+0x74], R6 ;  /* 0x0000740601007387 */ /* 0x0003e20000100800 */
[----:B------:R-:W-:-:S02]  /*16b0*/  LEA R8, R8, 0x80, 0x1 ;  /* 0x0000008008087811 */ /* 0x000fc400078e08ff */
[----:B------:R-:W-:Y:S01]  /*16c0*/  LOP3.LUT R5, R2, R3, RZ, 0xfc, !PT ;  /* 0x0000000302057212 */ /* 0x000fe200078efcff */
[----:B------:R2:W-:Y:S01]  /*16d0*/  STL [R1+0x3c], R9 ;  /* 0x00003c0901007387 */ /* 0x0005e20000100800 */
[C---:B------:R-:W-:Y:S02]  /*16e0*/  IADD3 R206, R119.reuse, 0x20, RZ ;  /* 0x0000002077ce7810 */ /* 0x040fe40007ffe0ff */
[----:B------:R-:W-:Y:S01]  /*16f0*/  SEL R2, R12, 0xffffffc0, !P3 ;  /* 0xffffffc00c027807 */ /* 0x000fe20005800000 */
[----:B------:R3:W-:Y:S01]  /*1700*/  STL [R1+0x58], R8 ;  /* 0x0000580801007387 */ /* 0x0007e20000100800 */
[----:B------:R-:W-:Y:S02]  /*1710*/  @P4 IADD3 R206, R119, -0x20, RZ ;  /* 0xffffffe077ce4810 */ /* 0x000fe40007ffe0ff */
[----:B------:R-:W-:Y:S01]  /*1720*/  LOP3.LUT R3, R11, 0x7ffffffc, RZ, 0xc0, !PT ;  /* 0x7ffffffc0b037812 */ /* 0x000fe200078ec0ff */
[----:B------:R-:W-:Y:S01]  /*1730*/  IMAD.IADD R11, R8, 0x1, R7 ;  /* 0x00000001080b7824 */ /* 0x000fe200078e0207 */
[----:B------:R-:W-:Y:S01]  /*1740*/  SEL R0, R10, 0xffffffe0, !P6 ;  /* 0xffffffe00a007807 */ /* 0x000fe20007000000 */
[----:B------:R-:W-:Y:S01]  /*1750*/  IMAD.IADD R201, R119, 0x1, R2 ;  /* 0x0000000177c97824 */ /* 0x000fe200078e0202 */
[----:B------:R-:W-:Y:S01]  /*1760*/  LEA R202, R4, 0x5100, 0x1 ;  /* 0x0000510004ca7811 */ /* 0x000fe200078e08ff */
[----:B------:R-:W-:Y:S01]  /*1770*/  IMAD.IADD R198, R2, 0x1, R206 ;  /* 0x0000000102c67824 */ /* 0x000fe200078e02ce */
[----:B------:R-:W-:Y:S01]  /*1780*/  LEA R196, R5, 0x100, 0x1 ;  /* 0x0000010005c47811 */ /* 0x000fe200078e08ff */
[----:B------:R-:W-:Y:S01]  /*1790*/  IMAD.IADD R3, R17, 0x1, -R3 ;  /* 0x0000000111037824 */ /* 0x000fe200078e0a03 */
[----:B------:R-:W-:Y:S01]  /*17a0*/  IADD3 R210, R206, 0x800, RZ ;  /* 0x00000800ced27810 */ /* 0x000fe20007ffe0ff */
[----:B------:R-:W-:Y:S01]  /*17b0*/  IMAD.IADD R205, R202, 0x1, R0 ;  /* 0x00000001cacd7824 */ /* 0x000fe200078e0200 */
[----:B------:R-:W-:Y:S01]  /*17c0*/  IADD3 R209, R206, 0x1000, RZ ;  /* 0x00001000ced17810 */ /* 0x000fe20007ffe0ff */
[----:B------:R-:W-:Y:S01]  /*17d0*/  IMAD.SHL.U32 R242, R3, 0x2, RZ ;  /* 0x0000000203f27824 */ /* 0x000fe200078e00ff */
[----:B------:R-:W-:Y:S01]  /*17e0*/  SEL R3, R12, 0xffffffc0, !P5 ;  /* 0xffffffc00c037807 */ /* 0x000fe20006800000 */
[----:B------:R-:W-:Y:S01]  /*17f0*/  IMAD.IADD R200, R0, 0x1, R196 ;  /* 0x0000000100c87824 */ /* 0x000fe200078e02c4 */
[----:B-1----:R-:W-:-:S02]  /*1800*/  SEL R6, R10, 0xffffffe0, !P1 ;  /* 0xffffffe00a067807 */ /* 0x002fc40004800000 */
[----:B------:R-:W-:Y:S01]  /*1810*/  IADD3 R208, R206, 0x1800, RZ ;  /* 0x00001800ced07810 */ /* 0x000fe20007ffe0ff */
[----:B------:R-:W-:Y:S01]  /*1820*/  IMAD.IADD R203, R202, 0x1, R3 ;  /* 0x00000001cacb7824 */ /* 0x000fe200078e0203 */
[C---:B--2---:R-:W-:Y:S01]  /*1830*/  IADD3 R9, R8.reuse, 0x40, RZ ;  /* 0x0000004008097810 */ /* 0x044fe20007ffe0ff */
[C-C-:B------:R-:W-:Y:S01]  /*1840*/  IMAD.IADD R10, R8.reuse, 0x1, R6.reuse ;  /* 0x00000001080a7824 */ /* 0x140fe200078e0206 */
[----:B------:R-:W-:Y:S01]  /*1850*/  @P2 IADD3 R9, R8, -0x40, RZ ;  /* 0xffffffc008092810 */ /* 0x000fe20007ffe0ff */
[----:B------:R-:W-:Y:S01]  /*1860*/  IMAD.IADD R2, R11, 0x1, R6 ;  /* 0x000000010b027824 */ /* 0x000fe200078e0206 */
[----:B------:R-:W-:Y:S01]  /*1870*/  IADD3 R207, R206, 0x2000, RZ ;  /* 0x00002000cecf7810 */ /* 0x000fe20007ffe0ff */
[----:B------:R-:W-:Y:S01]  /*1880*/  IMAD.IADD R197, R3, 0x1, R196 ;  /* 0x0000000103c57824 */ /* 0x000fe200078e02c4 */
[----:B------:R-:W-:Y:S01]  /*1890*/  STL [R1+0x70], R10 ;  /* 0x0000700a01007387 */ /* 0x000fe20000100800 */
[----:B---3--:R-:W-:Y:S02]  /*18a0*/  IMAD.IADD R8, R6, 0x1, R9 ;  /* 0x0000000106087824 */ /* 0x008fe400078e0209 */
[----:B------:R-:W-:Y:S01]  /*18b0*/  IMAD.IADD R204, R0, 0x1, R203 ;  /* 0x0000000100cc7824 */ /* 0x000fe200078e02cb */
[----:B------:R-:W-:Y:S01]  /*18c0*/  STL [R1+0x68], R11 ;  /* 0x0000680b01007387 */ /* 0x000fe20000100800 */
[----:B------:R-:W-:-:S02]  /*18d0*/  IMAD.IADD R3, R7, 0x1, R8 ;  /* 0x0000000107037824 */ /* 0x000fc400078e0208 */
[----:B------:R-:W-:Y:S01]  /*18e0*/  IMAD.IADD R199, R0, 0x1, R197 ;  /* 0x0000000100c77824 */ /* 0x000fe200078e02c5 */
[----:B------:R1:W-:Y:S04]  /*18f0*/  STL [R1+0x6c], R2 ;  /* 0x00006c0201007387 */ /* 0x0003e80000100800 */
[----:B------:R-:W-:Y:S04]  /*1900*/  STL [R1+0x5c], R9 ;  /* 0x00005c0901007387 */ /* 0x000fe80000100800 */
[----:B------:R-:W-:Y:S01]  /*1910*/  STL [R1+0x60], R8 ;  /* 0x0000600801007387 */ /* 0x000fe20000100800 */
[----:B-1----:R-:W-:-:S05]  /*1920*/  IMAD.IADD R2, R7, 0x1, R9 ;  /* 0x0000000107027824 */ /* 0x002fca00078e0209 */
[----:B------:R1:W-:Y:S04]  /*1930*/  STL [R1+0x64], R2 ;  /* 0x0000640201007387 */ /* 0x0003e80000100800 */
[----:B------:R2:W-:Y:S01]  /*1940*/  STL [R1+0x7c], R3 ;  /* 0x00007c0301007387 */ /* 0x0005e20000100800 */
[----:B-1----:R-:W-:-:S05]  /*1950*/  IMAD.IADD R2, R6, 0x1, R2 ;  /* 0x0000000106027824 */ /* 0x002fca00078e0202 */
[----:B------:R2:W-:Y:S02]  /*1960*/  STL [R1+0x78], R2 ;  /* 0x0000780201007387 */ /* 0x0005e40000100800 */
.L_x_718:
[----:B------:R-:W3:Y:S04]  /*1970*/  LDL R25, [R1+0x54] ;  /* 0x0000540001197983 */ /* 0x000ee80000100800 */
[----:B------:R-:W4:Y:S01]  /*1980*/  LDL R16, [R1+0x50] ;  /* 0x0000500001107983 */ /* 0x000f220000100800 */
[----:B------:R-:W-:Y:S02]  /*1990*/  ISETP.NE.U32.AND P0, PT, RZ, c[0x0][0x370], PT ;  /* 0x0000dc00ff007a0c */ /* 0x000fe40003f05070 */
[----:B------:R-:W-:Y:S02]  /*19a0*/  ISETP.NE.U32.AND P2, PT, RZ, c[0x0][0x360], PT ;  /* 0x0000d800ff007a0c */ /* 0x000fe40003f45070 */
[----:B------:R-:W-:Y:S02]  /*19b0*/  ISETP.NE.AND.EX P1, PT, RZ, c[0x0][0x374], PT, P0 ;  /* 0x0000dd00ff007a0c */ /* 0x000fe40003f25300 */
[----:B------:R-:W-:-:S02]  /*19c0*/  ISETP.NE.AND.EX P0, PT, RZ, c[0x0][0x364], PT, P2 ;  /* 0x0000d900ff007a0c */ /* 0x000fc40003f05320 */
[----:B------:R-:W-:Y:S02]  /*19d0*/  ISETP.NE.U32.AND P4, PT, RZ, c[0x0][0x348], PT ;  /* 0x0000d200ff007a0c */ /* 0x000fe40003f85070 */
[----:B------:R-:W-:Y:S02]  /*19e0*/  ISETP.NE.U32.AND P3, PT, RZ, c[0x0][0x350], PT ;  /* 0x0000d400ff007a0c */ /* 0x000fe40003f65070 */
[----:B------:R-:W-:Y:S02]  /*19f0*/  ISETP.NE.AND.EX P4, PT, RZ, c[0x0][0x34c], PT, P4 ;  /* 0x0000d300ff007a0c */ /* 0x000fe40003f85340 */
[----:B------:R-:W-:Y:S01]  /*1a00*/  ISETP.NE.AND.EX P3, PT, RZ, c[0x0][0x354], PT, P3 ;  /* 0x0000d500ff007a0c */ /* 0x000fe20003f65330 */
[----:B------:R-:W-:Y:S01]  /*1a10*/  IMAD.MOV.U32 R15, RZ, RZ, 0x4 ;  /* 0x00000004ff0f7424 */ /* 0x000fe200078e00ff */
[----:B------:R-:W-:Y:S01]  /*1a20*/  CS2R R12, SRZ ;  /* 0x00000000000c7805 */ /* 0x000fe2000001ff00 */
[----:B------:R-:W-:Y:S02]  /*1a30*/  IMAD.MOV.U32 R4, RZ, RZ, RZ ;  /* 0x000000ffff047224 */ /* 0x000fe400078e00ff */
[----:B---3--:R-:W-:-:S04]  /*1a40*/  @P1 IMAD.WIDE R10, R25, R15, c[0x0][0x370] ;  /* 0x0000dc00190a1625 */ /* 0x008fc800078e020f */
[CC--:B------:R-:W-:Y:S01]  /*1a50*/  @P0 IMAD.WIDE R8, R25.reuse, R15.reuse, c[0x0][0x360] ;  /* 0x0000d80019080625 */ /* 0x0c0fe200078e020f */
[----:B------:R1:W5:Y:S03]  /*1a60*/  @P1 LDG.E R4, [R10.64] ;  /* 0x000000080a041981 */ /* 0x000366000c1e1900 */
[CC--:B------:R-:W-:Y:S01]  /*1a70*/  IMAD.WIDE R6, R25.reuse, R15.reuse, c[0x0][0x348] ;  /* 0x0000d20019067625 */ /* 0x0c0fe200078e020f */
[----:B------:R1:W5:Y:S03]  /*1a80*/  @P0 LDG.E R235, [R8.64] ;  /* 0x0000000808eb0981 */ /* 0x000366000c1e1900 */
[----:B--2---:R-:W-:Y:S01]  /*1a90*/  IMAD.WIDE R2, R25, R15, c[0x0][0x350] ;  /* 0x0000d40019027625 */ /* 0x004fe200078e020f */
[----:B------:R1:W5:Y:S04]  /*1aa0*/  @P4 LDG.E R13, [R6.64] ;  /* 0x00000008060d4981 */ /* 0x000368000c1e1900 */
[----:B------:R1:W5:Y:S01]  /*1ab0*/  @P3 LDG.E R12, [R2.64] ;  /* 0x00000008020c3981 */ /* 0x000362000c1e1900 */
[----:B----4-:R-:W-:-:S05]  /*1ac0*/  LOP3.LUT R26, R16, 0xffff, RZ, 0xc0, !PT ;  /* 0x0000ffff101a7812 */ /* 0x010fca00078ec0ff */
[----:B------:R1:W-:Y:S01]  /*1ad0*/  STL [R1+0x40], R26 ;  /* 0x0000401a01007387 */ /* 0x0003e20000100800 */
[----:B------:R-:W-:Y:S01]  /*1ae0*/  YIELD ;  /* 0x0000000000007946 */ /* 0x000fe20003800000 */
[----:B------:R-:W-:Y:S05]  /*1af0*/  @P0 BRA `(.L_x_545) ;  /* 0x0000005000000947 */ /* 0x000fea0003800000 */
[----:B-----5:R-:W-:Y:S01]  /*1b00*/  MOV R235, c[0x0][0x168] ;  /* 0x00005a0000eb7a02 */ /* 0x020fe20000000f00 */
[----:B------:R-:W-:Y:S05]  /*1b10*/  @!P4 BRA `(.L_x_545) ;  /* 0x000000300000c947 */ /* 0x000fea0003800000 */
[----:B------:R-:W2:Y:S04]  /*1b20*/  LDG.E R5, [R6.64] ;  /* 0x0000000806057981 */ /* 0x000ea8000c1e1900 */
[----:B------:R-:W2:Y:S02]  /*1b30*/  LDG.E R0, [R6.64+0x4] ;  /* 0x0000040806007981 */ /* 0x000ea4000c1e1900 */
[----:B--2---:R-:W-:Y:S02]  /*1b40*/  IADD3 R235, -R5, R0, RZ ;  /* 0x0000000005eb7210 */ /* 0x004fe40007ffe1ff */
.L_x_545:
[----:B------:R-:W-:-:S04]  /*1b50*/  ISETP.NE.U32.AND P0, PT, RZ, c[0x0][0x368], PT ;  /* 0x0000da00ff007a0c */ /* 0x000fc80003f05070 */
[----:B------:R-:W-:-:S13]  /*1b60*/  ISETP.NE.AND.EX P0, PT, RZ, c[0x0][0x36c], PT, P0 ;  /* 0x0000db00ff007a0c */ /* 0x000fda0003f05300 */
[----:B------:R-:W-:Y:S05]  /*1b70*/  @!P0 BRA `(.L_x_546) ;  /* 0x0000003000008947 */ /* 0x000fea0003800000 */
[----:B-1----:R-:W-:-:S05]  /*1b80*/  IMAD.WIDE R2, R25, R15, c[0x0][0x368] ;  /* 0x0000da0019027625 */ /* 0x002fca00078e020f */
[----:B------:R1:W5:Y:S01]  /*1b90*/  LDG.E R0, [R2.64] ;  /* 0x0000000802007981 */ /* 0x000362000c1e1900 */
[----:B------:R-:W-:Y:S05]  /*1ba0*/  BRA `(.L_x_547) ;  /* 0x0000005000007947 */ /* 0x000fea0003800000 */
.L_x_546:
[----:B------:R-:W-:Y:S01]  /*1bb0*/  MOV R0, c[0x0][0x1d0] ;  /* 0x0000740000007a02 */ /* 0x000fe20000000f00 */
[----:B------:R-:W-:Y:S05]  /*1bc0*/  @!P3 BRA `(.L_x_547) ;  /* 0x000000300000b947 */ /* 0x000fea0003800000 */
[----:B------:R-:W2:Y:S04]  /*1bd0*/  LDG.E R5, [R2.64] ;  /* 0x0000000802057981 */ /* 0x000ea8000c1e1900 */
[----:B------:R-:W2:Y:S02]  /*1be0*/  LDG.E R0, [R2.64+0x4] ;  /* 0x0000040802007981 */ /* 0x000ea4000c1e1900 */
[----:B--2---:R-:W-:Y:S02]  /*1bf0*/  IADD3 R0, -R5, R0, RZ ;  /* 0x0000000005007210 */ /* 0x004fe40007ffe1ff */
.L_x_547:
[----:B-1----:R-:W2:Y:S04]  /*1c00*/  LDL.LU R2, [R1+0x4c] ;  /* 0x00004c0001027983 */ /* 0x002ea80000300800 */
[----:B------:R-:W3:Y:S01]  /*1c10*/  LDL.LU R5, [R1+0x14] ;  /* 0x0000140001057983 */ /* 0x000ee20000300800 */
[----:B------:R-:W-:-:S02]  /*1c20*/  IMAD.MOV.U32 R3, RZ, RZ, c[0x0][0x2c4] ;  /* 0x0000b100ff037624 */ /* 0x000fc400078e00ff */
[----:B------:R-:W-:Y:S02]  /*1c30*/  IMAD.MOV.U32 R6, RZ, RZ, c[0x0][0x32c] ;  /* 0x0000cb00ff067624 */ /* 0x000fe400078e00ff */
[--C-:B-----5:R-:W-:Y:S01]  /*1c40*/  IMAD.IADD R236, R0, 0x1, -R4.reuse ;  /* 0x0000000100ec7824 */ /* 0x120fe200078e0a04 */
[----:B------:R-:W-:Y:S01]  /*1c50*/  ISETP.NE.AND P5, PT, R3, 0x1, PT ;  /* 0x000000010300780c */ /* 0x000fe20003fa5270 */
[----:B------:R-:W-:Y:S01]  /*1c60*/  IMAD.IADD R14, R12, 0x1, R4 ;  /* 0x000000010c0e7824 */ /* 0x000fe200078e0204 */
[----:B------:R-:W-:Y:S01]  /*1c70*/  ISETP.GE.AND P1, PT, R6, 0x1, PT ;  /* 0x000000010600780c */ /* 0x000fe20003f26270 */
[----:B--2---:R-:W-:Y:S01]  /*1c80*/  IMAD.SHL.U32 R18, R2, 0x80, RZ ;  /* 0x0000008002127824 */ /* 0x004fe200078e00ff */
[----:B---3--:R-:W-:-:S04]  /*1c90*/  LOP3.LUT R5, R5, 0xfffeffff, RZ, 0xc0, !PT ;  /* 0xfffeffff05057812 */ /* 0x008fc800078ec0ff */
[----:B------:R1:W-:Y:S01]  /*1ca0*/  STL [R1+0x38], R18 ;  /* 0x0000381201007387 */ /* 0x0003e20000100800 */
[----:B------:R-:W-:-:S04]  /*1cb0*/  IADD3 R2, R18, 0x7f, RZ ;  /* 0x0000007f12027810 */ /* 0x000fc80007ffe0ff */
[----:B------:R-:W-:Y:S01]  /*1cc0*/  @P5 LOP3.LUT R5, R5, 0x10000, RZ, 0xfc, !PT ;  /* 0x0001000005055812 */ /* 0x000fe200078efcff */
[----:B------:R-:W-:-:S03]  /*1cd0*/  @P5 IMAD.HI.U32 R3, R2, c[0x0][0x2c8], RZ ;  /* 0x0000b20002035a27 */ /* 0x000fc600078e00ff */
[----:B------:R-:W-:Y:S01]  /*1ce0*/  LOP3.LUT R5, R5, 0xffff7fff, RZ, 0xc0, !PT ;  /* 0xffff7fff05057812 */ /* 0x000fe200078ec0ff */
[----:B------:R-:W-:-:S03]  /*1cf0*/  IMAD.MOV.U32 R0, RZ, RZ, R2 ;  /* 0x000000ffff007224 */ /* 0x000fc600078e0002 */
[----:B------:R-:W-:Y:S02]  /*1d00*/  @P1 LOP3.LUT R5, R5, 0x8000, RZ, 0xfc, !PT ;  /* 0x0000800005051812 */ /* 0x000fe400078efcff */
[----:B------:R-:W-:Y:S02]  /*1d10*/  IADD3 R2, R236, 0x1, -R235 ;  /* 0x00000001ec027810 */ /* 0x000fe40007ffe8eb */
[----:B------:R-:W-:Y:S01]  /*1d20*/  @P5 SHF.R.U32.HI R0, RZ, c[0x0][0x2cc], R3 ;  /* 0x0000b300ff005a19 */ /* 0x000fe20000011603 */
[----:B------:R1:W-:Y:S04]  /*1d30*/  STL [R1+0x14], R5 ;  /* 0x0000140501007387 */ /* 0x0003e80000100800 */
[----:B------:R-:W-:-:S05]  /*1d40*/  IMAD.IADD R0, R2, 0x1, R0 ;  /* 0x0000000102007824 */ /* 0x000fca00078e0200 */
[----:B------:R-:W-:Y:S01]  /*1d50*/  IADD3 R3, R0, c[0x0][0x328], RZ ;  /* 0x0000ca0000037a10 */ /* 0x000fe20007ffe0ff */
[----:B------:R-:W-:Y:S05]  /*1d60*/  @!P1 BRA `(.L_x_548) ;  /* 0x0000010000009947 */ /* 0x000fea0003800000 */
[C---:B------:R-:W-:Y:S01]  /*1d70*/  ISETP.GT.AND P0, PT, R0.reuse, RZ, PT ;  /* 0x000000ff0000720c */ /* 0x040fe20003f04270 */
[----:B------:R-:W-:Y:S01]  /*1d80*/  BSSY B0, `(.L_x_549) ;  /* 0x000000c000007945 */ /* 0x000fe20003800000 */
[----:B------:R-:W-:-:S11]  /*1d90*/  IADD3 R2, R0, -0x1, RZ ;  /* 0xffffffff00027810 */ /* 0x000fd60007ffe0ff */
[----:B------:R-:W-:Y:S05]  /*1da0*/  @P0 BRA `(.L_x_550) ;  /* 0x0000006000000947 */ /* 0x000fea0003800000 */
[----:B------:R-:W-:Y:S01]  /*1db0*/  ISETP.NE.AND P0, PT, R6, 0x1, PT ;  /* 0x000000010600780c */ /* 0x000fe20003f05270 */
[----:B------:R-:W-:-:S12]  /*1dc0*/  IMAD.MOV R0, RZ, RZ, -R0 ;  /* 0x000000ffff007224 */ /* 0x000fd800078e0a00 */
[----:B------:R-:W-:-:S05]  /*1dd0*/  @P0 IMAD.HI.U32 R2, R0, c[0x0][0x330], RZ ;  /* 0x0000cc0000020a27 */ /* 0x000fca00078e00ff */
[----:B------:R-:W-:-:S04]  /*1de0*/  @P0 SHF.R.U32.HI R0, RZ, c[0x0][0x334], R2 ;  /* 0x0000cd00ff000a19 */ /* 0x000fc80000011602 */
[----:B------:R-:W-:Y:S01]  /*1df0*/  LOP3.LUT R2, RZ, R0, RZ, 0x33, !PT ;  /* 0x00000000ff027212 */ /* 0x000fe200078e33ff */
[----:B------:R-:W-:Y:S05]  /*1e00*/  BRA `(.L_x_551) ;  /* 0x0000003000007947 */ /* 0x000fea0003800000 */
.L_x_550:
[----:B------:R-:W-:-:S13]  /*1e10*/  ISETP.NE.AND P0, PT, R6, 0x1, PT ;  /* 0x000000010600780c */ /* 0x000fda0003f05270 */
[----:B------:R-:W-:-:S05]  /*1e20*/  @P0 IMAD.HI.U32 R0, R2, c[0x0][0x330], RZ ;  /* 0x0000cc0002000a27 */ /* 0x000fca00078e00ff */
[----:B------:R-:W-:Y:S02]  /*1e30*/  @P0 SHF.R.U32.HI R2, RZ, c[0x0][0x334], R0 ;  /* 0x0000cd00ff020a19 */ /* 0x000fe40000011600 */
.L_x_551:
[----:B------:R-:W-:Y:S05]  /*1e40*/  BSYNC B0 ;  /* 0x0000000000007941 */ /* 0x000fea0003800000 */
.L_x_549:
[----:B------:R-:W-:-:S05]  /*1e50*/  IMAD R2, R2, R6, c[0x0][0x32c] ;  /* 0x0000cb0002027624 */ /* 0x000fca00078e0206 */
[----:B------:R-:W-:-:S04]  /*1e60*/  IMNMX R3, R3, R2, PT ;  /* 0x0000000203037217 */ /* 0x000fc80003800200 */
.L_x_548:
[----:B------:R-:W-:Y:S01]  /*1e70*/  IADD3 R3, R3, 0x4f, RZ ;  /* 0x0000004f03037810 */ /* 0x000fe20007ffe0ff */
[----:B------:R-:W-:Y:S01]  /*1e80*/  @P5 IMAD.HI.U32 R4, R18, c[0x0][0x2c8], RZ ;  /* 0x0000b20012045a27 */ /* 0x000fe200078e00ff */
[----:B------:R-:W-:-:S03]  /*1e90*/  IADD3 R2, R236, 0x4f, RZ ;  /* 0x0000004fec027810 */ /* 0x000fc60007ffe0ff */
[----:B-1----:R-:W-:-:S04]  /*1ea0*/  IMAD.HI R5, R3, 0x66666667, RZ ;  /* 0x6666666703057827 */ /* 0x002fc800078e02ff */
[----:B------:R-:W-:-:S04]  /*1eb0*/  IMAD.HI R2, R2, 0x66666667, RZ ;  /* 0x6666666702027827 */ /* 0x000fc800078e02ff */
[----:B------:R-:W-:Y:S01]  /*1ec0*/  IMAD.MOV.U32 R0, RZ, RZ, R18 ;  /* 0x000000ffff007224 */ /* 0x000fe200078e0012 */
[----:B------:R-:W-:Y:S01]  /*1ed0*/  @P5 SHF.R.U32.HI R0, RZ, c[0x0][0x2cc], R4 ;  /* 0x0000b300ff005a19 */ /* 0x000fe20000011604 */
[----:B------:R-:W-:Y:S01]  /*1ee0*/  IMAD.IADD R231, R236, 0x1, -R235 ;  /* 0x00000001ece77824 */ /* 0x000fe200078e0aeb */
[----:B------:R-:W-:Y:S02]  /*1ef0*/  SHF.R.U32.HI R4, RZ, 0x1f, R5 ;  /* 0x0000001fff047819 */ /* 0x000fe40000011605 */
[----:B------:R-:W-:Y:S01]  /*1f00*/  SHF.R.U32.HI R3, RZ, 0x1f, R2 ;  /* 0x0000001fff037819 */ /* 0x000fe20000011602 */
[----:B------:R-:W-:Y:S01]  /*1f10*/  IMAD.IADD R0, R231, 0x1, R0 ;  /* 0x00000001e7007824 */ /* 0x000fe200078e0200 */
[----:B------:R-:W-:Y:S02]  /*1f20*/  LEA.HI.SX32 R4, R5, R4, 0x1b ;  /* 0x0000000405047211 */ /* 0x000fe400078fdaff */
[----:B------:R-:W-:Y:S02]  /*1f30*/  LEA.HI.SX32 R3, R2, R3, 0x1b ;  /* 0x0000000302037211 */ /* 0x000fe400078fdaff */
[----:B------:R-:W-:-:S02]  /*1f40*/  IADD3 R2, R0, -c[0x0][0x324], RZ ;  /* 0x8000c90000027a10 */ /* 0x000fc40007ffe0ff */
[----:B------:R-:W-:Y:S01]  /*1f50*/  IMNMX R9, R3, R4, PT ;  /* 0x0000000403097217 */ /* 0x000fe20003800200 */
[----:B------:R-:W-:Y:S05]  /*1f60*/  @!P1 BRA `(.L_x_552) ;  /* 0x000000f000009947 */ /* 0x000fea0003800000 */
[----:B------:R-:W-:Y:S01]  /*1f70*/  ISETP.GT.AND P0, PT, R0, -0x1, PT ;  /* 0xffffffff0000780c */ /* 0x000fe20003f04270 */
[----:B------:R-:W-:-:S12]  /*1f80*/  BSSY B0, `(.L_x_553) ;  /* 0x000000b000007945 */ /* 0x000fd80003800000 */
[----:B------:R-:W-:Y:S05]  /*1f90*/  @P0 BRA `(.L_x_554) ;  /* 0x0000006000000947 */ /* 0x000fea0003800000 */
[----:B------:R-:W-:Y:S02]  /*1fa0*/  ISETP.NE.AND P0, PT, R6, 0x1, PT ;  /* 0x000000010600780c */ /* 0x000fe40003f05270 */
[----:B------:R-:W-:-:S11]  /*1fb0*/  LOP3.LUT R0, RZ, R0, RZ, 0x33, !PT ;  /* 0x00000000ff007212 */ /* 0x000fd600078e33ff */
[----:B------:R-:W-:-:S05]  /*1fc0*/  @P0 IMAD.HI.U32 R3, R0, c[0x0][0x330], RZ ;  /* 0x0000cc0000030a27 */ /* 0x000fca00078e00ff */
[----:B------:R-:W-:-:S04]  /*1fd0*/  @P0 SHF.R.U32.HI R0, RZ, c[0x0][0x334], R3 ;  /* 0x0000cd00ff000a19 */ /* 0x000fc80000011603 */
[----:B------:R-:W-:Y:S01]  /*1fe0*/  LOP3.LUT R0, RZ, R0, RZ, 0x33, !PT ;  /* 0x00000000ff007212 */ /* 0x000fe200078e33ff */
[----:B------:R-:W-:Y:S05]  /*1ff0*/  BRA `(.L_x_555) ;  /* 0x0000003000007947 */ /* 0x000fea0003800000 */
.L_x_554:
[----:B------:R-:W-:-:S13]  /*2000*/  ISETP.NE.AND P0, PT, R6, 0x1, PT ;  /* 0x000000010600780c */ /* 0x000fda0003f05270 */
[----:B------:R-:W-:-:S05]  /*2010*/  @P0 IMAD.HI.U32 R3, R0, c[0x0][0x330], RZ ;  /* 0x0000cc0000030a27 */ /* 0x000fca00078e00ff */
[----:B------:R-:W-:Y:S02]  /*2020*/  @P0 SHF.R.U32.HI R0, RZ, c[0x0][0x334], R3 ;  /* 0x0000cd00ff000a19 */ /* 0x000fe40000011603 */
.L_x_555:
[----:B------:R-:W-:Y:S05]  /*2030*/  BSYNC B0 ;  /* 0x0000000000007941 */ /* 0x000fea0003800000 */
.L_x_553:
[----:B------:R-:W-:-:S05]  /*2040*/  IMAD R0, R0, c[0x0][0x32c], RZ ;  /* 0x0000cb0000007a24 */ /* 0x000fca00078e02ff */
[----:B------:R-:W-:-:S05]  /*2050*/  IMNMX R2, R2, R0, !PT ;  /* 0x0000000002027217 */ /* 0x000fca0007800200 */
.L_x_552:
[----:B------:R-:W-:Y:S01]  /*2060*/  IMAD.HI R2, R2, 0x66666667, RZ ;  /* 0x6666666702027827 */ /* 0x000fe200078e02ff */
[----:B------:R-:W-:Y:S01]  /*2070*/  LOP3.LUT R3, R16, 0xff000000, RZ, 0xc0, !PT ;  /* 0xff00000010037812 */ /* 0x000fe200078ec0ff */
[----:B------:R-:W-:Y:S03]  /*2080*/  BSSY B0, `(.L_x_556) ;  /* 0x000002d000007945 */ /* 0x000fe60003800000 */
[----:B------:R-:W-:Y:S02]  /*2090*/  SHF.R.U32.HI R0, RZ, 0x1f, R2 ;  /* 0x0000001fff007819 */ /* 0x000fe40000011602 */
[----:B------:R-:W-:Y:S02]  /*20a0*/  SHF.R.U32.HI R3, RZ, 0x8, R3 ;  /* 0x00000008ff037819 */ /* 0x000fe40000011603 */
[----:B------:R-:W-:Y:S02]  /*20b0*/  LEA.HI.SX32 R2, R2, R0, 0x1b ;  /* 0x0000000002027211 */ /* 0x000fe400078fdaff */
[----:B------:R-:W-:-:S02]  /*20c0*/  LOP3.LUT R0, R16, 0xff0000, RZ, 0xc0, !PT ;  /* 0x00ff000010007812 */ /* 0x000fc400078ec0ff */
[----:B------:R-:W-:Y:S01]  /*20d0*/  IMNMX R6, RZ, R2, !PT ;  /* 0x00000002ff067217 */ /* 0x000fe20007800200 */
[----:B------:R-:W-:Y:S01]  /*20e0*/  IMAD.MOV.U32 R2, RZ, RZ, RZ ;  /* 0x000000ffff027224 */ /* 0x000fe200078e00ff */
[----:B------:R-:W-:Y:S02]  /*20f0*/  LEA.HI R0, R0, R3, RZ, 0x10 ;  /* 0x0000000300007211 */ /* 0x000fe400078f80ff */
[----:B------:R-:W-:Y:S02]  /*2100*/  ISETP.GT.AND P0, PT, R9, R6, PT ;  /* 0x000000060900720c */ /* 0x000fe40003f04270 */
[----:B------:R-:W-:Y:S02]  /*2110*/  LOP3.LUT R12, R0, 0xff, RZ, 0xc0, !PT ;  /* 0x000000ff000c7812 */ /* 0x000fe400078ec0ff */
[----:B------:R-:W-:-:S03]  /*2120*/  SHF.R.U32.HI R5, RZ, 0x10, R0 ;  /* 0x00000010ff057819 */ /* 0x000fc60000011600 */
[----:B------:R1:W-:Y:S04]  /*2130*/  STL [R1+0x4c], R12 ;  /* 0x00004c0c01007387 */ /* 0x0003e80000100800 */
[----:B------:R1:W-:Y:S02]  /*2140*/  STL [R1+0x44], R5 ;  /* 0x0000440501007387 */ /* 0x0003e40000100800 */
[----:B------:R-:W-:Y:S05]  /*2150*/  @!P0 BRA `(.L_x_557) ;  /* 0x000001f000008947 */ /* 0x000fea0003800000 */
[----:B------:R-:W-:-:S04]  /*2160*/  ISETP.NE.AND P0, PT, R5, RZ, PT ;  /* 0x000000ff0500720c */ /* 0x000fc80003f05270 */
[----:B------:R-:W-:-:S04]  /*2170*/  SEL R0, R5, c[0x0][0x338], P0 ;  /* 0x0000ce0005007a07 */ /* 0x000fc80000000000 */
[----:B------:R-:W-:Y:S02]  /*2180*/  IABS R3, R0 ;  /* 0x0000000000037213 */ /* 0x000fe40000000000 */
[----:B------:R-:W-:Y:S02]  /*2190*/  IADD3 R7, R0, -0x1, R9 ;  /* 0xffffffff00077810 */ /* 0x000fe40007ffe009 */
[----:B------:R-:W2:Y:S03]  /*21a0*/  I2F.RP R2, R3 ;  /* 0x0000000300027306 */ /* 0x000ea60000209400 */
[----:B------:R-:W-:-:S05]  /*21b0*/  IMAD.IADD R7, R7, 0x1, -R6 ;  /* 0x0000000107077824 */ /* 0x000fca00078e0a06 */
[----:B------:R-:W-:Y:S01]  /*21c0*/  IABS R11, R7 ;  /* 0x00000007000b7213 */ /* 0x000fe20000000000 */
        /* <DEDUP_REMOVED lines=24> */
.L_x_557:
[----:B------:R-:W-:Y:S05]  /*2350*/  BSYNC B0 ;  /* 0x0000000000007941 */ /* 0x000fea0003800000 */
.L_x_556:
[----:B------:R-:W-:Y:S01]  /*2360*/  IMAD R234, R12, R2, R6 ;  /* 0x000000020cea7224 */ /* 0x000fe200078e0206 */
        /* <DEDUP_REMOVED lines=40> */
[----:B------:R-:W2:Y:S04]  /*25f0*/  LDL R4, [R1+0x74] ;  /* 0x0000740001047983 */ /* 0x000ea80000100800 */
[----:B------:R-:W3:Y:S04]  /*2600*/  LDL.64 R10, [R1+0x30] ;  /* 0x00003000010a7983 */ /* 0x000ee80000100a00 */
[----:B------:R4:W3:Y:S01]  /*2610*/  LDL.64 R20, [R1+0x30] ;  /* 0x0000300001147983 */ /* 0x0008e20000100a00 */
[----:B------:R-:W-:-:S04]  /*2620*/  ISETP.NE.U32.AND P0, PT, RZ, c[0x0][0x340], PT ;  /* 0x0000d000ff007a0c */ /* 0x000fc80003f05070 */
[----:B------:R-:W-:-:S13]  /*2630*/  ISETP.NE.AND.EX P0, PT, RZ, c[0x0][0x344], PT, P0 ;  /* 0x0000d100ff007a0c */ /* 0x000fda0003f05300 */
[----:B------:R-:W-:-:S05]  /*2640*/  @P0 IMAD.WIDE R2, R25, R15, c[0x0][0x340] ;  /* 0x0000d00019020625 */ /* 0x000fca00078e020f */
[----:B------:R5:W4:Y:S01]  /*2650*/  @P0 LDG.E R16, [R2.64] ;  /* 0x0000000802100981 */ /* 0x000b22000c1e1900 */
[----:B------:R-:W-:Y:S02]  /*2660*/  SHF.R.S32.HI R0, RZ, 0x1f, R13 ;  /* 0x0000001fff007819 */ /* 0x000fe4000001140d */
[----:B------:R-:W-:Y:S01]  /*2670*/  SHF.R.S32.HI R15, RZ, 0x1f, R25 ;  /* 0x0000001fff0f7819 */ /* 0x000fe20000011419 */
[----:B------:R-:W1:Y:S01]  /*2680*/  S2R R7, SR_TID.X ;  /* 0x0000000000077919 */ /* 0x000e620000002100 */
[----:B------:R-:W-:Y:S01]  /*2690*/  IADD3 R60, R211, -0x1, RZ ;  /* 0xffffffffd33c7810 */ /* 0x000fe20007ffe0ff */
[----:B------:R-:W-:Y:S01]  /*26a0*/  IMAD R0, R0, c[0x0][0x178], RZ ;  /* 0x00005e0000007a24 */ /* 0x000fe200078e02ff */
[----:B------:R-:W-:-:S03]  /*26b0*/  SEL R6, R15, RZ, !P4 ;  /* 0x000000ff0f067207 */ /* 0x000fc60006000000 */
[----:B-----5:R-:W-:Y:S01]  /*26c0*/  IMAD R2, R13, c[0x0][0x17c], R0 ;  /* 0x00005f000d027a24 */ /* 0x020fe200078e0200 */
[----:B-1----:R-:W-:-:S04]  /*26d0*/  SHF.R.S32.HI R17, RZ, 0x1f, R7 ;  /* 0x0000001fff117819 */ /* 0x002fc80000011407 */
[----:B------:R-:W-:-:S04]  /*26e0*/  LEA.HI R17, R17, R7, RZ, 0x3 ;  /* 0x0000000711117211 */ /* 0x000fc800078f18ff */
[----:B------:R-:W-:Y:S02]  /*26f0*/  SHF.R.S32.HI R17, RZ, 0x3, R17 ;  /* 0x00000003ff117819 */ /* 0x000fe40000011411 */
[----:B--2---:R-:W-:Y:S01]  /*2700*/  IADD3 R12, R4, R18, RZ ;  /* 0x00000012040c7210 */ /* 0x004fe20007ffe0ff */
[----:B------:R-:W-:-:S03]  /*2710*/  IMAD.WIDE.U32 R4, R13, c[0x0][0x178], RZ ;  /* 0x00005e000d047a25 */ /* 0x000fc600078e00ff */
[----:B------:R-:W-:Y:S01]  /*2720*/  MOV R0, R12 ;  /* 0x0000000c00007202 */ /* 0x000fe20000000f00 */
[----:B------:R-:W-:Y:S01]  /*2730*/  @P5 IMAD.HI.U32 R3, R12, c[0x0][0x2c8], RZ ;  /* 0x0000b2000c035a27 */ /* 0x000fe200078e00ff */
[----:B------:R-:W-:Y:S02]  /*2740*/  IADD3 R5, R5, R2, RZ ;  /* 0x0000000205057210 */ /* 0x000fe40007ffe0ff */
[C---:B------:R-:W-:Y:S01]  /*2750*/  IADD3 R2, P1, R17.reuse, R14, RZ ;  /* 0x0000000e11027210 */ /* 0x040fe20007f3e0ff */
[----:B---3--:R-:W-:Y:S01]  /*2760*/  IMAD.MOV.U32 R20, RZ, RZ, R10 ;  /* 0x000000ffff147224 */ /* 0x008fe200078e000a */
[----:B------:R-:W-:Y:S01]  /*2770*/  @P5 SHF.R.U32.HI R0, RZ, c[0x0][0x2cc], R3 ;  /* 0x0000b300ff005a19 */ /* 0x000fe20000011603 */
[----:B------:R-:W-:Y:S01]  /*2780*/  IMAD.WIDE.U32 R4, R26, c[0x0][0x1b8], R4 ;  /* 0x00006e001a047a25 */ /* 0x000fe200078e0004 */
[----:B------:R-:W-:Y:S02]  /*2790*/  SHF.R.S32.HI R3, RZ, 0x1f, R14 ;  /* 0x0000001fff037819 */ /* 0x000fe4000001140e */
[----:B------:R-:W-:Y:S01]  /*27a0*/  SHF.R.S32.HI R21, RZ, 0x1f, R20 ;  /* 0x0000001fff157819 */ /* 0x000fe20000011414 */
[----:B------:R-:W-:Y:S01]  /*27b0*/  IMAD R11, R6, c[0x0][0x1c0], RZ ;  /* 0x00007000060b7a24 */ /* 0x000fe200078e02ff */
[----:B------:R-:W-:-:S02]  /*27c0*/  LEA.HI.X.SX32 R3, R17, R3, 0x1, P1 ;  /* 0x0000000311037211 */ /* 0x000fc400008f0eff */
[----:B------:R-:W-:Y:S01]  /*27d0*/  SEL R10, R25, RZ, !P4 ;  /* 0x000000ff190a7207 */ /* 0x000fe20006000000 */
[----:B------:R-:W-:Y:S01]  /*27e0*/  IMAD.WIDE.U32 R6, R2, c[0x0][0x1e0], R20 ;  /* 0x0000780002067a25 */ /* 0x000fe200078e0014 */
[----:B------:R1:W-:Y:S01]  /*27f0*/  STL [R1+0x34], R21 ;  /* 0x0000341501007387 */ /* 0x0003e20000100800 */
[----:B------:R-:W-:Y:S02]  /*2800*/  ISETP.GE.AND P2, PT, R20, c[0x0][0x198], PT ;  /* 0x0000660014007a0c */ /* 0x000fe40003f46270 */
[C---:B------:R-:W-:Y:S02]  /*2810*/  IMAD R14, R3.reuse, c[0x0][0x1e0], RZ ;  /* 0x00007800030e7a24 */ /* 0x040fe400078e02ff */
[----:B------:R-:W-:Y:S02]  /*2820*/  IMAD R13, R3, c[0x0][0x208], RZ ;  /* 0x00008200030d7a24 */ /* 0x000fe400078e02ff */
[----:B------:R-:W-:Y:S02]  /*2830*/  IMAD R3, R26, c[0x0][0x1bc], R5 ;  /* 0x00006f001a037a24 */ /* 0x000fe400078e0205 */
[----:B------:R-:W-:-:S04]  /*2840*/  IMAD.WIDE.U32 R8, R2, c[0x0][0x208], R20 ;  /* 0x0000820002087a25 */ /* 0x000fc800078e0014 */
[C---:B------:R-:W-:Y:S02]  /*2850*/  IMAD R5, R2.reuse, c[0x0][0x1e4], R14 ;  /* 0x0000790002057a24 */ /* 0x040fe400078e020e */
[----:B------:R-:W-:Y:S01]  /*2860*/  IMAD R13, R2, c[0x0][0x20c], R13 ;  /* 0x00008300020d7a24 */ /* 0x000fe200078e020d */
[----:B------:R-:W-:Y:S01]  /*2870*/  MOV R2, R4 ;  /* 0x0000000400027202 */ /* 0x000fe20000000f00 */
[C---:B------:R-:W-:Y:S01]  /*2880*/  IMAD R11, R10.reuse, c[0x0][0x1c4], R11 ;  /* 0x000071000a0b7a24 */ /* 0x040fe200078e020b */
[----:B------:R-:W-:Y:S02]  /*2890*/  SHF.R.S32.HI R4, RZ, 0x1f, R0 ;  /* 0x0000001fff047819 */ /* 0x000fe40000011400 */
[----:B------:R-:W-:Y:S01]  /*28a0*/  IADD3 R7, R7, R5, RZ ;  /* 0x0000000507077210 */ /* 0x000fe20007ffe0ff */
[----:B------:R-:W-:-:S04]  /*28b0*/  IMAD.WIDE.U32 R2, R10, c[0x0][0x1c0], R2 ;  /* 0x000070000a027a25 */ /* 0x000fc800078e0002 */
[----:B------:R-:W-:Y:S01]  /*28c0*/  IMAD.IADD R5, R9, 0x1, R13 ;  /* 0x0000000109057824 */ /* 0x000fe200078e020d */
[----:B------:R-:W-:Y:S01]  /*28d0*/  IADD3 R3, R3, R11, RZ ;  /* 0x0000000b03037210 */ /* 0x000fe20007ffe0ff */
[----:B------:R-:W-:Y:S01]  /*28e0*/  IMAD R9, R4, c[0x0][0x1b0], RZ ;  /* 0x00006c0004097a24 */ /* 0x000fe200078e02ff */
[----:B------:R-:W-:Y:S01]  /*28f0*/  MOV R4, R8 ;  /* 0x0000000800047202 */ /* 0x000fe20000000f00 */
[----:B------:R-:W-:Y:S02]  /*2900*/  IMAD.MOV R8, RZ, RZ, -R0 ;  /* 0x000000ffff087224 */ /* 0x000fe400078e0a00 */
[C---:B------:R-:W-:Y:S02]  /*2910*/  IMAD R13, R0.reuse, c[0x0][0x1b4], R9 ;  /* 0x00006d00000d7a24 */ /* 0x040fe400078e0209 */
[----:B------:R-:W-:-:S04]  /*2920*/  IMAD.WIDE.U32 R10, R0, c[0x0][0x1b0], R2 ;  /* 0x00006c00000a7a25 */ /* 0x000fc800078e0002 */
[----:B------:R-:W-:Y:S02]  /*2930*/  IMAD R0, R8, c[0x0][0x2c4], R12 ;  /* 0x0000b10008007a24 */ /* 0x000fe400078e020c */
[C---:B------:R-:W-:Y:S01]  /*2940*/  IMAD.WIDE.U32 R2, R26.reuse, c[0x0][0x210], R4 ;  /* 0x000084001a027a25 */ /* 0x040fe200078e0004 */
[----:B------:R-:W-:Y:S02]  /*2950*/  IADD3 R5, R11, R13, RZ ;  /* 0x0000000d0b057210 */ /* 0x000fe40007ffe0ff */
[----:B------:R-:W-:Y:S01]  /*2960*/  SHF.R.S32.HI R11, RZ, 0x1f, R0 ;  /* 0x0000001fff0b7819 */ /* 0x000fe20000011400 */
[C---:B------:R-:W-:Y:S01]  /*2970*/  IMAD R9, R26.reuse, c[0x0][0x214], R3 ;  /* 0x000085001a097a24 */ /* 0x040fe200078e0203 */
[----:B----4-:R-:W-:Y:S01]  /*2980*/  @P0 SHF.R.S32.HI R3, RZ, 0x1f, R16 ;  /* 0x0000001fff030819 */ /* 0x010fe20000011410 */
[C---:B------:R-:W-:Y:S01]  /*2990*/  IMAD.WIDE.U32 R6, R26.reuse, c[0x0][0x1e8], R6 ;  /* 0x00007a001a067a25 */ /* 0x040fe200078e0006 */
[----:B------:R-:W-:Y:S02]  /*29a0*/  @!P0 MOV R3, R15 ;  /* 0x0000000f00038202 */ /* 0x000fe40000000f00 */
[----:B------:R-:W-:Y:S01]  /*29b0*/  MOV R8, R2 ;  /* 0x0000000200087202 */ /* 0x000fe20000000f00 */
[----:B------:R-:W-:Y:S01]  /*29c0*/  IMAD R12, R11, c[0x0][0x1a8], RZ ;  /* 0x00006a000b0c7a24 */ /* 0x000fe200078e02ff */
[----:B------:R-:W-:Y:S01]  /*29d0*/  @P0 MOV R2, R16 ;  /* 0x0000001000020202 */ /* 0x000fe20000000f00 */
[----:B------:R-:W-:Y:S01]  /*29e0*/  IMAD.MOV.U32 R4, RZ, RZ, R10 ;  /* 0x000000ffff047224 */ /* 0x000fe200078e000a */
[----:B------:R-:W-:Y:S01]  /*29f0*/  @!P0 MOV R2, R25 ;  /* 0x0000001900028202 */ /* 0x000fe20000000f00 */
[----:B------:R-:W-:Y:S01]  /*2a00*/  IMAD R7, R26, c[0x0][0x1ec], R7 ;  /* 0x00007b001a077a24 */ /* 0x000fe200078e0207 */
[----:B------:R-:W-:Y:S01]  /*2a10*/  SEL R11, R3, RZ, !P3 ;  /* 0x000000ff030b7207 */ /* 0x000fe20005800000 */
[----:B------:R-:W-:Y:S01]  /*2a20*/  IMAD R12, R0, c[0x0][0x1ac], R12 ;  /* 0x00006b00000c7a24 */ /* 0x000fe200078e020c */
[----:B------:R-:W-:Y:S01]  /*2a30*/  SEL R10, R2, RZ, !P3 ;  /* 0x000000ff020a7207 */ /* 0x000fe20005800000 */
[----:B------:R-:W-:-:S04]  /*2a40*/  IMAD.WIDE.U32 R2, R0, c[0x0][0x1a8], R4 ;  /* 0x00006a0000027a25 */ /* 0x000fc800078e0004 */
[C---:B------:R-:W-:Y:S02]  /*2a50*/  IMAD R5, R11.reuse, c[0x0][0x218], RZ ;  /* 0x000086000b057a24 */ /* 0x040fe400078e02ff */
[----:B------:R-:W-:Y:S02]  /*2a60*/  IMAD R4, R11, c[0x0][0x1f0], RZ ;  /* 0x00007c000b047a24 */ /* 0x000fe400078e02ff */
[----:B------:R-:W-:Y:S01]  /*2a70*/  IMAD.WIDE.U32 R14, R10, c[0x0][0x1f0], R6 ;  /* 0x00007c000a0e7a25 */ /* 0x000fe200078e0006 */
[----:B------:R-:W-:-:S03]  /*2a80*/  LEA R7, P0, R2, c[0x0][0x160], 0x1 ;  /* 0x0000580002077a11 */ /* 0x000fc600078008ff */
[----:B------:R-:W-:Y:S01]  /*2a90*/  IMAD.IADD R0, R3, 0x1, R12 ;  /* 0x0000000103007824 */ /* 0x000fe200078e020c */
[----:B------:R1:W-:Y:S01]  /*2aa0*/  STL.64 [R1+0x18], R14 ;  /* 0x0000180e01007387 */ /* 0x0003e20000100a00 */
[----:B------:R-:W-:-:S03]  /*2ab0*/  IMAD.WIDE.U32 R8, R10, c[0x0][0x218], R8 ;  /* 0x000086000a087a25 */ /* 0x000fc600078e0008 */
[----:B------:R-:W-:Y:S01]  /*2ac0*/  LEA.HI.X R6, R2, c[0x0][0x164], R0, 0x1, P0 ;  /* 0x0000590002067a11 */ /* 0x000fe200000f0c00 */
[C---:B------:R-:W-:Y:S01]  /*2ad0*/  IMAD R3, R10.reuse, c[0x0][0x21c], R5 ;  /* 0x000087000a037a24 */ /* 0x040fe200078e0205 */
[----:B------:R1:W-:Y:S01]  /*2ae0*/  STL.64 [R1+0x20], R8 ;  /* 0x0000200801007387 */ /* 0x0003e20000100a00 */
[----:B------:R-:W-:Y:S01]  /*2af0*/  IMAD R4, R10, c[0x0][0x1f4], R4 ;  /* 0x00007d000a047a24 */ /* 0x000fe200078e0204 */
[----:B------:R-:W-:Y:S02]  /*2b00*/  IADD3 R0, R17, R18, RZ ;  /* 0x0000001211007210 */ /* 0x000fe40007ffe0ff */
[----:B------:R-:W-:Y:S02]  /*2b10*/  IADD3 R2, R9, R3, RZ ;  /* 0x0000000309027210 */ /* 0x000fe40007ffe0ff */
[----:B------:R-:W-:-:S03]  /*2b20*/  IADD3 R4, R15, R4, RZ ;  /* 0x000000040f047210 */ /* 0x000fc60007ffe0ff */
[----:B------:R1:W-:Y:S04]  /*2b30*/  STL [R1+0x2c], R2 ;  /* 0x00002c0201007387 */ /* 0x0003e80000100800 */
[----:B------:R1:W-:Y:S01]  /*2b40*/  STL [R1+0x28], R4 ;  /* 0x0000280401007387 */ /* 0x0003e20000100800 */
[----:B------:R-:W-:Y:S05]  /*2b50*/  BRA.DIV ~URZ, `(.L_x_559) ;  /* 0x000169627f007947 */ /* 0x000fea000b800000 */
[----:B-1----:R1:W2:Y:S02]  /*2b60*/  SHFL.IDX PT, R8, R6, RZ, 0x181f ;  /* 0x00181fff06087589 */ /* 0x0022a400000e0000 */
.L_x_723:
[----:B------:R-:W-:Y:S05]  /*2b70*/  BRA.DIV ~URZ, `(.L_x_560) ;  /* 0x000169b27f007947 */ /* 0x000fea000b800000 */
[----:B------:R3:W4:Y:S02]  /*2b80*/  SHFL.IDX PT, R2, R7, RZ, 0x181f ;  /* 0x00181fff07027589 */ /* 0x00072400000e0000 */
.L_x_724:
[----:B------:R-:W-:Y:S01]  /*2b90*/  IMAD R4, R235, c[0x0][0x2c4], RZ ;  /* 0x0000b100eb047a24 */ /* 0x000fe200078e02ff */
[----:B------:R-:W-:Y:S04]  /*2ba0*/  BSSY B0, `(.L_x_561) ;  /* 0x000000a000007945 */ /* 0x000fe80003800000 */
[----:B------:R-:W-:-:S13]  /*2bb0*/  ISETP.GE.AND P0, PT, R0, R4, PT ;  /* 0x000000040000720c */ /* 0x000fda0003f06270 */
[----:B------:R-:W-:Y:S05]  /*2bc0*/  @P0 BRA `(.L_x_562) ;  /* 0x0000007000000947 */ /* 0x000fea0003800000 */
[----:B------:R-:W5:Y:S02]  /*2bd0*/  LDL.64 R10, [R1+0x30] ;  /* 0x00003000010a7983 */ /* 0x000f640000100a00 */
[----:B----45:R-:W-:-:S04]  /*2be0*/  LEA R2, P0, R10, R2, 0x1 ;  /* 0x000000020a027211 */ /* 0x030fc800078008ff */
[----:B--2---:R-:W-:-:S05]  /*2bf0*/  LEA.HI.X R3, R10, R8, R11, 0x1, P0 ;  /* 0x000000080a037211 */ /* 0x004fca00000f0c0b */
[----:B------:R-:W-:Y:S01]  /*2c00*/  @!PT LDS RZ, [RZ] ;  /* 0x00000000fffff984 */ /* 0x000fe20000000800 */
[----:B------:R-:W-:Y:S01]  /*2c10*/  @!PT LDS RZ, [RZ] ;  /* 0x00000000fffff984 */ /* 0x000fe20000000800 */
[----:B------:R-:W-:Y:S01]  /*2c20*/  @!PT LDS RZ, [RZ] ;  /* 0x00000000fffff984 */ /* 0x000fe20000000800 */
[----:B------:R2:W-:Y:S04]  /*2c30*/  LDGSTS.E.BYPASS.LTC128B.128 [R213+0x5100], [R2.64], !P2 ;  /* 0x0510000002d57fae */ /* 0x0005e8000d101d48 */
.L_x_562:
[----:B------:R-:W-:Y:S05]  /*2c40*/  BSYNC B0 ;  /* 0x0000000000007941 */ /* 0x000fea0003800000 */
.L_x_561:
[----:B------:R-:W-:Y:S05]  /*2c50*/  BRA.DIV ~URZ, `(.L_x_563) ;  /* 0x000169427f007947 */ /* 0x000fea000b800000 */
[----:B--2---:R2:W1:Y:S04]  /*2c60*/  SHFL.IDX PT, R8, R6, 0x1, 0x181f ;  /* 0x00381f0006087f89 */ /* 0x00446800000e0000 */
[----:B----4-:R2:W4:Y:S02]  /*2c70*/  SHFL.IDX PT, R2, R7, 0x1, 0x181f ;  /* 0x00381f0007027f89 */ /* 0x01052400000e0000 */
.L_x_725:
[----:B------:R-:W-:Y:S01]  /*2c80*/  IADD3 R3, R0, 0x10, RZ ;  /* 0x0000001000037810 */ /* 0x000fe20007ffe0ff */
[----:B------:R-:W-:Y:S03]  /*2c90*/  BSSY B0, `(.L_x_564) ;  /* 0x000000a000007945 */ /* 0x000fe60003800000 */
[----:B------:R-:W-:-:S13]  /*2ca0*/  ISETP.GE.AND P0, PT, R3, R4, PT ;  /* 0x000000040300720c */ /* 0x000fda0003f06270 */
[----:B------:R-:W-:Y:S05]  /*2cb0*/  @P0 BRA `(.L_x_565) ;  /* 0x0000007000000947 */ /* 0x000fea0003800000 */
[----:B------:R-:W5:Y:S02]  /*2cc0*/  LDL.64 R10, [R1+0x30] ;  /* 0x00003000010a7983 */ /* 0x000f640000100a00 */
[----:B----45:R-:W-:-:S04]  /*2cd0*/  LEA R2, P0, R10, R2, 0x1 ;  /* 0x000000020a027211 */ /* 0x030fc800078008ff */
[----:B-1----:R-:W-:-:S05]  /*2ce0*/  LEA.HI.X R3, R10, R8, R11, 0x1, P0 ;  /* 0x000000080a037211 */ /* 0x002fca00000f0c0b */
[----:B------:R-:W-:Y:S01]  /*2cf0*/  @!PT LDS RZ, [RZ] ;  /* 0x00000000fffff984 */ /* 0x000fe20000000800 */
[----:B------:R-:W-:Y:S01]  /*2d00*/  @!PT LDS RZ, [RZ] ;  /* 0x00000000fffff984 */ /* 0x000fe20000000800 */
[----:B------:R-:W-:Y:S01]  /*2d10*/  @!PT LDS RZ, [RZ] ;  /* 0x00000000fffff984 */ /* 0x000fe20000000800 */
[----:B------:R1:W-:Y:S04]  /*2d20*/  LDGSTS.E.BYPASS.LTC128B.128 [R213+0x5900], [R2.64], !P2 ;  /* 0x0590000002d57fae */ /* 0x0003e8000d101d48 */
.L_x_565:
[----:B------:R-:W-:Y:S05]  /*2d30*/  BSYNC B0 ;  /* 0x0000000000007941 */ /* 0x000fea0003800000 */
.L_x_564:
[----:B------:R-:W-:Y:S05]  /*2d40*/  BRA.DIV ~URZ, `(.L_x_566) ;  /* 0x000169227f007947 */ /* 0x000fea000b800000 */
[----:B-1----:R1:W2:Y:S02]  /*2d50*/  SHFL.IDX PT, R8, R6, 0x2, 0x181f ;  /* 0x00581f0006087f89 */ /* 0x0022a400000e0000 */
.L_x_726:
[----:B------:R-:W-:Y:S05]  /*2d60*/  BRA.DIV ~URZ, `(.L_x_567) ;  /* 0x000169727f007947 */ /* 0x000fea000b800000 */
[----:B----4-:R4:W1:Y:S02]  /*2d70*/  SHFL.IDX PT, R2, R7, 0x2, 0x181f ;  /* 0x00581f0007027f89 */ /* 0x01086400000e0000 */
.L_x_727:
[----:B------:R-:W-:Y:S01]  /*2d80*/  IADD3 R3, R0, 0x20, RZ ;  /* 0x0000002000037810 */ /* 0x000fe20007ffe0ff */
[----:B------:R-:W-:Y:S03]  /*2d90*/  BSSY B0, `(.L_x_568) ;  /* 0x000000a000007945 */ /* 0x000fe60003800000 */
[----:B------:R-:W-:-:S13]  /*2da0*/  ISETP.GE.AND P0, PT, R3, R4, PT ;  /* 0x000000040300720c */ /* 0x000fda0003f06270 */
[----:B------:R-:W-:Y:S05]  /*2db0*/  @P0 BRA `(.L_x_569) ;  /* 0x0000007000000947 */ /* 0x000fea0003800000 */
[----:B------:R-:W5:Y:S02]  /*2dc0*/  LDL.64 R10, [R1+0x30] ;  /* 0x00003000010a7983 */ /* 0x000f640000100a00 */
[----:B-1---5:R-:W-:-:S04]  /*2dd0*/  LEA R2, P0, R10, R2, 0x1 ;  /* 0x000000020a027211 */ /* 0x022fc800078008ff */
[----:B--2---:R-:W-:-:S05]  /*2de0*/  LEA.HI.X R3, R10, R8, R11, 0x1, P0 ;  /* 0x000000080a037211 */ /* 0x004fca00000f0c0b */
[----:B------:R-:W-:Y:S01]  /*2df0*/  @!PT LDS RZ, [RZ] ;  /* 0x00000000fffff984 */ /* 0x000fe20000000800 */
[----:B------:R-:W-:Y:S01]  /*2e00*/  @!PT LDS RZ, [RZ] ;  /* 0x00000000fffff984 */ /* 0x000fe20000000800 */
[----:B------:R-:W-:Y:S01]  /*2e10*/  @!PT LDS RZ, [RZ] ;  /* 0x00000000fffff984 */ /* 0x000fe20000000800 */
[----:B------:R1:W-:Y:S04]  /*2e20*/  LDGSTS.E.BYPASS.LTC128B.128 [R213+0x6100], [R2.64], !P2 ;  /* 0x0610000002d57fae */ /* 0x0003e8000d101d48 */
.L_x_569:
[----:B------:R-:W-:Y:S05]  /*2e30*/  BSYNC B0 ;  /* 0x0000000000007941 */ /* 0x000fea0003800000 */
.L_x_568:
[----:B------:R-:W-:Y:S05]  /*2e40*/  BRA.DIV ~URZ, `(.L_x_570) ;  /* 0x000169027f007947 */ /* 0x000fea000b800000 */
[----:B--2---:R2:W3:Y:S04]  /*2e50*/  SHFL.IDX PT, R8, R6, 0x3, 0x181f ;  /* 0x00781f0006087f89 */ /* 0x0044e800000e0000 */
[----:B-1----:R2:W1:Y:S02]  /*2e60*/  SHFL.IDX PT, R2, R7, 0x3, 0x181f ;  /* 0x00781f0007027f89 */ /* 0x00246400000e0000 */
.L_x_728:
[----:B------:R-:W-:Y:S01]  /*2e70*/  IADD3 R3, R0, 0x30, RZ ;  /* 0x0000003000037810 */ /* 0x000fe20007ffe0ff */
[----:B------:R-:W-:Y:S03]  /*2e80*/  BSSY B0, `(.L_x_571) ;  /* 0x000000a000007945 */ /* 0x000fe60003800000 */
[----:B------:R-:W-:-:S13]  /*2e90*/  ISETP.GE.AND P0, PT, R3, R4, PT ;  /* 0x000000040300720c */ /* 0x000fda0003f06270 */
[----:B------:R-:W-:Y:S05]  /*2ea0*/  @P0 BRA `(.L_x_572) ;  /* 0x0000007000000947 */ /* 0x000fea0003800000 */
[----:B------:R-:W5:Y:S02]  /*2eb0*/  LDL.64 R10, [R1+0x30] ;  /* 0x00003000010a7983 */ /* 0x000f640000100a00 */
[----:B-1---5:R-:W-:-:S04]  /*2ec0*/  LEA R2, P0, R10, R2, 0x1 ;  /* 0x000000020a027211 */ /* 0x022fc800078008ff */
[----:B---3--:R-:W-:-:S05]  /*2ed0*/  LEA.HI.X R3, R10, R8, R11, 0x1, P0 ;  /* 0x000000080a037211 */ /* 0x008fca00000f0c0b */
[----:B------:R-:W-:Y:S01]  /*2ee0*/  @!PT LDS RZ, [RZ] ;  /* 0x00000000fffff984 */ /* 0x000fe20000000800 */
[----:B------:R-:W-:Y:S01]  /*2ef0*/  @!PT LDS RZ, [RZ] ;  /* 0x00000000fffff984 */ /* 0x000fe20000000800 */
[----:B------:R-:W-:Y:S01]  /*2f00*/  @!PT LDS RZ, [RZ] ;  /* 0x00000000fffff984 */ /* 0x000fe20000000800 */
[----:B------:R1:W-:Y:S04]  /*2f10*/  LDGSTS.E.BYPASS.LTC128B.128 [R213+0x6900], [R2.64], !P2 ;  /* 0x0690000002d57fae */ /* 0x0003e8000d101d48 */
.L_x_572:
[----:B------:R-:W-:Y:S05]  /*2f20*/  BSYNC B0 ;  /* 0x0000000000007941 */ /* 0x000fea0003800000 */
.L_x_571:
[----:B------:R-:W-:Y:S05]  /*2f30*/  BRA.DIV ~URZ, `(.L_x_573) ;  /* 0x000168e27f007947 */ /* 0x000fea000b800000 */
[----:B---3--:R3:W2:Y:S02]  /*2f40*/  SHFL.IDX PT, R8, R6, 0x4, 0x181f ;  /* 0x00981f0006087f89 */ /* 0x0086a400000e0000 */
.L_x_729:
[----:B------:R-:W-:Y:S05]  /*2f50*/  BRA.DIV ~URZ, `(.L_x_574) ;  /* 0x000169327f007947 */ /* 0x000fea000b800000 */
[----:B-1----:R1:W3:Y:S02]  /*2f60*/  SHFL.IDX PT, R2, R7, 0x4, 0x181f ;  /* 0x00981f0007027f89 */ /* 0x0022e400000e0000 */
.L_x_730:
[----:B------:R-:W-:Y:S01]  /*2f70*/  IADD3 R3, R0, 0x40, RZ ;  /* 0x0000004000037810 */ /* 0x000fe20007ffe0ff */
[----:B------:R-:W-:Y:S03]  /*2f80*/  BSSY B0, `(.L_x_575) ;  /* 0x000000a000007945 */ /* 0x000fe60003800000 */
[----:B------:R-:W-:-:S13]  /*2f90*/  ISETP.GE.AND P0, PT, R3, R4, PT ;  /* 0x000000040300720c */ /* 0x000fda0003f06270 */
[----:B------:R-:W-:Y:S05]  /*2fa0*/  @P0 BRA `(.L_x_576) ;  /* 0x0000007000000947 */ /* 0x000fea0003800000 */
[----:B------:R-:W5:Y:S02]  /*2fb0*/  LDL.64 R10, [R1+0x30] ;  /* 0x00003000010a7983 */ /* 0x000f640000100a00 */
[----:B---3-5:R-:W-:-:S04]  /*2fc0*/  LEA R2, P0, R10, R2, 0x1 ;  /* 0x000000020a027211 */ /* 0x028fc800078008ff */
[----:B--2---:R-:W-:-:S05]  /*2fd0*/  LEA.HI.X R3, R10, R8, R11, 0x1, P0 ;  /* 0x000000080a037211 */ /* 0x004fca00000f0c0b */
[----:B------:R-:W-:Y:S01]  /*2fe0*/  @!PT LDS RZ, [RZ] ;  /* 0x00000000fffff984 */ /* 0x000fe20000000800 */
[----:B------:R-:W-:Y:S01]  /*2ff0*/  @!PT LDS RZ, [RZ] ;  /* 0x00000000fffff984 */ /* 0x000fe20000000800 */
[----:B------:R-:W-:Y:S01]  /*3000*/  @!PT LDS RZ, [RZ] ;  /* 0x00000000fffff984 */ /* 0x000fe20000000800 */
[----:B------:R2:W-:Y:S04]  /*3010*/  LDGSTS.E.BYPASS.LTC128B.128 [R213+0x7100], [R2.64], !P2 ;  /* 0x0710000002d57fae */ /* 0x0005e8000d101d48 */
.L_x_576:
[----:B------:R-:W-:Y:S05]  /*3020*/  BSYNC B0 ;  /* 0x0000000000007941 */ /* 0x000fea0003800000 */
.L_x_575:
[----:B------:R-:W-:Y:S05]  /*3030*/  BRA.DIV ~URZ, `(.L_x_577) ;  /* 0x000168c27f007947 */ /* 0x000fea000b800000 */
[----:B--2---:R2:W1:Y:S04]  /*3040*/  SHFL.IDX PT, R8, R6, 0x5, 0x181f ;  /* 0x00b81f0006087f89 */ /* 0x00446800000e0000 */
[----:B---3--:R2:W3:Y:S02]  /*3050*/  SHFL.IDX PT, R2, R7, 0x5, 0x181f ;  /* 0x00b81f0007027f89 */ /* 0x0084e400000e0000 */
.L_x_731:
[----:B------:R-:W-:Y:S01]  /*3060*/  IADD3 R3, R0, 0x50, RZ ;  /* 0x0000005000037810 */ /* 0x000fe20007ffe0ff */
[----:B------:R-:W-:Y:S03]  /*3070*/  BSSY B0, `(.L_x_578) ;  /* 0x000000a000007945 */ /* 0x000fe60003800000 */
[----:B------:R-:W-:-:S13]  /*3080*/  ISETP.GE.AND P0, PT, R3, R4, PT ;  /* 0x000000040300720c */ /* 0x000fda0003f06270 */
[----:B------:R-:W-:Y:S05]  /*3090*/  @P0 BRA `(.L_x_579) ;  /* 0x0000007000000947 */ /* 0x000fea0003800000 */
[----:B------:R-:W5:Y:S02]  /*30a0*/  LDL.64 R10, [R1+0x30] ;  /* 0x00003000010a7983 */ /* 0x000f640000100a00 */
[----:B---3-5:R-:W-:-:S04]  /*30b0*/  LEA R2, P0, R10, R2, 0x1 ;  /* 0x000000020a027211 */ /* 0x028fc800078008ff */
[----:B-1----:R-:W-:-:S05]  /*30c0*/  LEA.HI.X R3, R10, R8, R11, 0x1, P0 ;  /* 0x000000080a037211 */ /* 0x002fca00000f0c0b */
[----:B------:R-:W-:Y:S01]  /*30d0*/  @!PT LDS RZ, [RZ] ;  /* 0x00000000fffff984 */ /* 0x000fe20000000800 */
[----:B------:R-:W-:Y:S01]  /*30e0*/  @!PT LDS RZ, [RZ] ;  /* 0x00000000fffff984 */ /* 0x000fe20000000800 */
[----:B------:R-:W-:Y:S01]  /*30f0*/  @!PT LDS RZ, [RZ] ;  /* 0x00000000fffff984 */ /* 0x000fe20000000800 */
[----:B------:R1:W-:Y:S04]  /*3100*/  LDGSTS.E.BYPASS.LTC128B.128 [R213+0x7900], [R2.64], !P2 ;  /* 0x0790000002d57fae */ /* 0x0003e8000d101d48 */
.L_x_579:
[----:B------:R-:W-:Y:S05]  /*3110*/  BSYNC B0 ;  /* 0x0000000000007941 */ /* 0x000fea0003800000 */
.L_x_578:
[----:B------:R-:W-:Y:S05]  /*3120*/  BRA.DIV ~URZ, `(.L_x_580) ;  /* 0x000168a27f007947 */ /* 0x000fea000b800000 */
[----:B-1----:R1:W2:Y:S02]  /*3130*/  SHFL.IDX PT, R8, R6, 0x6, 0x181f ;  /* 0x00d81f0006087f89 */ /* 0x0022a400000e0000 */
.L_x_732:
[----:B------:R-:W-:Y:S05]  /*3140*/  BRA.DIV ~URZ, `(.L_x_581) ;  /* 0x000168f27f007947 */ /* 0x000fea000b800000 */
[----:B---3--:R3:W1:Y:S02]  /*3150*/  SHFL.IDX PT, R2, R7, 0x6, 0x181f ;  /* 0x00d81f0007027f89 */ /* 0x00866400000e0000 */
.L_x_733:
        /* <DEDUP_REMOVED lines=11> */
.L_x_583:
[----:B------:R-:W-:Y:S05]  /*3210*/  BSYNC B0 ;  /* 0x0000000000007941 */ /* 0x000fea0003800000 */
.L_x_582:
[----:B------:R-:W-:Y:S05]  /*3220*/  BRA.DIV ~URZ, `(.L_x_584) ;  /* 0x000168827f007947 */ /* 0x000fea000b800000 */
[----:B-12---:R-:W1:Y:S04]  /*3230*/  SHFL.IDX PT, R6, R6, 0x7, 0x181f ;  /* 0x00f81f0006067f89 */ /* 0x006e6800000e0000 */
[----:B------:R2:W3:Y:S02]  /*3240*/  SHFL.IDX PT, R2, R7, 0x7, 0x181f ;  /* 0x00f81f0007027f89 */ /* 0x0004e400000e0000 */
.L_x_734:
[----:B------:R-:W5:Y:S04]  /*3250*/  LDL.LU R5, [R1+0x14] ;  /* 0x0000140001057983 */ /* 0x000f680000300800 */
[----:B--2---:R-:W2:Y:S01]  /*3260*/  LDL.64 R30, [R1+0x30] ;  /* 0x00003000011e7983 */ /* 0x004ea20000100a00 */
[----:B------:R-:W-:-:S04]  /*3270*/  IADD3 R0, R0, 0x70, RZ ;  /* 0x0000007000007810 */ /* 0x000fc80007ffe0ff */
[----:B------:R-:W-:Y:S02]  /*3280*/  ISETP.GE.AND P0, PT, R0, R4, PT ;  /* 0x000000040000720c */ /* 0x000fe40003f06270 */
[----:B-----5:R-:W-:Y:S02]  /*3290*/  LOP3.LUT R5, R5, 0xfffffff7, RZ, 0xc0, !PT ;  /* 0xfffffff705057812 */ /* 0x020fe400078ec0ff */
[----:B--2---:R-:W-:-:S09]  /*32a0*/  ISETP.GE.AND P5, PT, R30, c[0x0][0x1d4], PT ;  /* 0x000075001e007a0c */ /* 0x004fd20003fa6270 */
[----:B---3--:R-:W-:-:S04]  /*32b0*/  @!P0 LEA R2, P1, R30, R2, 0x1 ;  /* 0x000000021e028211 */ /* 0x008fc800078208ff */
[----:B-1----:R-:W-:-:S05]  /*32c0*/  @!P0 LEA.HI.X R3, R30, R6, R31, 0x1, P1 ;  /* 0x000000061e038211 */ /* 0x002fca00008f0c1f */
[----:B------:R-:W-:Y:S01]  /*32d0*/  @!PT LDS RZ, [RZ] ;  /* 0x00000000fffff984 */ /* 0x000fe20000000800 */
[----:B------:R-:W-:Y:S01]  /*32e0*/  @!PT LDS RZ, [RZ] ;  /* 0x00000000fffff984 */ /* 0x000fe20000000800 */
[----:B------:R-:W-:Y:S01]  /*32f0*/  @!PT LDS RZ, [RZ] ;  /* 0x00000000fffff984 */ /* 0x000fe20000000800 */
[----:B------:R1:W-:Y:S01]  /*3300*/  @!P0 LDGSTS.E.BYPASS.LTC128B.128 [R213+0x8900], [R2.64], !P2 ;  /* 0x0890000002d58fae */ /* 0x0003e2000d101d48 */
[----:B------:R-:W-:-:S03]  /*3310*/  @P5 LOP3.LUT R5, R5, 0x8, RZ, 0xfc, !PT ;  /* 0x0000000805055812 */ /* 0x000fc600078efcff */
[----:B------:R-:W0:Y:S01]  /*3320*/  LDGDEPBAR ;  /* 0x00000000000079af */ /* 0x000e220000000000 */
[----:B------:R-:W-:Y:S03]  /*3330*/  WARPSYNC 0xffffffff ;  /* 0xffffffff00007948 */ /* 0x000fe60003800000 */
[----:B------:R1:W-:Y:S02]  /*3340*/  STL [R1+0x14], R5 ;  /* 0x0000140501007387 */ /* 0x0003e40000100800 */
[----:B-1----:R-:W2:Y:S04]  /*3350*/  LDL R5, [R1+0x28] ;  /* 0x0000280001057983 */ /* 0x002ea80000100800 */
[----:B------:R-:W3:Y:S04]  /*3360*/  LDL.64 R8, [R1+0x18] ;  /* 0x0000180001087983 */ /* 0x000ee80000100a00 */
[----:B------:R-:W5:Y:S04]  /*3370*/  LDL R74, [R1+0x2c] ;  /* 0x00002c00014a7983 */ /* 0x000f680000100800 */
[----:B----4-:R-:W4:Y:S04]  /*3380*/  LDL.64 R72, [R1+0x20] ;  /* 0x0000200001487983 */ /* 0x010f280000100a00 */
[----:B------:R-:W1:Y:S01]  /*3390*/  S2R R10, SR_TID.X ;  /* 0x00000000000a7919 */ /* 0x000e620000002100 */
[----:B------:R-:W-:Y:S01]  /*33a0*/  IMAD.MOV.U32 R0, RZ, RZ, -0x50 ;  /* 0xffffffb0ff007424 */ /* 0x000fe200078e00ff */
[----:B------:R-:W-:Y:S01]  /*33b0*/  SHF.R.S32.HI R29, RZ, 0x1f, R60 ;  /* 0x0000001fff1d7819 */ /* 0x000fe2000001143c */
[----:B------:R-:W-:Y:S01]  /*33c0*/  IMAD.WIDE.U32 R2, R60, c[0x0][0x1e0], RZ ;  /* 0x000078003c027a25 */ /* 0x000fe200078e00ff */
[----:B------:R-:W-:-:S03]  /*33d0*/  ULDC.64 UR4, c[0x0][0x208] ;  /* 0x0000820000047ab9 */ /* 0x000fc60000000a00 */
[----:B------:R-:W-:Y:S02]  /*33e0*/  IMAD R0, R211, R0, 0x50 ;  /* 0x00000050d3007424 */ /* 0x000fe400078e0200 */
[----:B------:R-:W-:Y:S01]  /*33f0*/  IMAD R4, R29, c[0x0][0x1e0], RZ ;  /* 0x000078001d047a24 */ /* 0x000fe200078e02ff */
[----:B-1----:R-:W-:-:S04]  /*3400*/  SHF.R.S32.HI R7, RZ, 0x1f, R10 ;  /* 0x0000001fff077819 */ /* 0x002fc8000001140a */
[----:B------:R-:W-:-:S04]  /*3410*/  LEA.HI R7, R7, R10, RZ, 0x3 ;  /* 0x0000000a07077211 */ /* 0x000fc800078f18ff */
[----:B------:R-:W-:-:S04]  /*3420*/  SHF.R.S32.HI R7, RZ, 0x3, R7 ;  /* 0x00000003ff077819 */ /* 0x000fc80000011407 */
[----:B------:R-:W-:Y:S01]  /*3430*/  IADD3 R28, R0, R236, -R7 ;  /* 0x000000ec001c7210 */ /* 0x000fe20007ffe807 */
[----:B------:R-:W-:-:S03]  /*3440*/  IMAD R4, R60, c[0x0][0x1e4], R4 ;  /* 0x000079003c047a24 */ /* 0x000fc600078e0204 */
[C---:B------:R-:W-:Y:S01]  /*3450*/  ISETP.GE.AND P0, PT, R28.reuse, 0x1, PT ;  /* 0x000000011c00780c */ /* 0x040fe20003f06270 */
[----:B------:R-:W-:Y:S01]  /*3460*/  IMAD.IADD R4, R3, 0x1, R4 ;  /* 0x0000000103047824 */ /* 0x000fe200078e0204 */
[----:B------:R-:W-:Y:S01]  /*3470*/  ISETP.GE.AND P1, PT, R28, 0x11, PT ;  /* 0x000000111c00780c */ /* 0x000fe20003f26270 */
[----:B------:R-:W-:Y:S02]  /*3480*/  IMAD.MOV.U32 R61, RZ, RZ, c[0x0][0x1e0] ;  /* 0x00007800ff3d7624 */ /* 0x000fe400078e00ff */
[----:B------:R-:W-:-:S04]  /*3490*/  IMAD.MOV.U32 R116, RZ, RZ, c[0x0][0x1e4] ;  /* 0x00007900ff747624 */ /* 0x000fc800078e00ff */
[----:B------:R-:W-:Y:S01]  /*34a0*/  IMAD.SHL.U32 R7, R116, 0x20, RZ ;  /* 0x0000002074077824 */ /* 0x000fe200078e00ff */
[----:B------:R-:W-:Y:S02]  /*34b0*/  USHF.L.U32 UR7, UR4, 0x5, URZ ;  /* 0x0000000504077899 */ /* 0x000fe4000800063f */
[----:B------:R-:W-:Y:S02]  /*34c0*/  UMOV UR6, 0x5 ;  /* 0x0000000500067882 */ /* 0x000fe40000000000 */
[----:B------:R-:W-:Y:S01]  /*34d0*/  USHF.L.U64.HI UR5, UR4, UR6, UR5 ;  /* 0x0000000604057299 */ /* 0x000fe20008010205 */
[----:B------:R-:W-:Y:S01]  /*34e0*/  BAR.SYNC.DEFER_BLOCKING 0x0 ;  /* 0x0000000000007b1d */ /* 0x000fe20000010000 */
[----:B--2---:R-:W-:Y:S02]  /*34f0*/  IMAD.MOV.U32 R63, RZ, RZ, R5 ;  /* 0x000000ffff3f7224 */ /* 0x004fe400078e0005 */
[----:B---3--:R-:W-:Y:S02]  /*3500*/  IMAD.MOV.U32 R62, RZ, RZ, R8 ;  /* 0x000000ffff3e7224 */ /* 0x008fe400078e0008 */
[----:B------:R-:W-:-:S02]  /*3510*/  IMAD R5, R4, 0x50, RZ ;  /* 0x0000005004057824 */ /* 0x000fc400078e02ff */
[----:B------:R-:W-:-:S04]  /*3520*/  IMAD.WIDE.U32 R2, R2, 0x50, R62 ;  /* 0x0000005002027825 */ /* 0x000fc800078e003e */
[----:B------:R-:W-:Y:S01]  /*3530*/  IMAD.IADD R3, R3, 0x1, R5 ;  /* 0x0000000103037824 */ /* 0x000fe200078e0205 */
[C---:B------:R-:W-:Y:S02]  /*3540*/  @P0 LEA R4, P2, R2.reuse, c[0x0][0x1c8], 0x1 ;  /* 0x0000720002040a11 */ /* 0x040fe400078408ff */
[----:B------:R-:W-:Y:S02]  /*3550*/  @P1 LEA R6, P4, R61, R2, 0x4 ;  /* 0x000000023d061211 */ /* 0x000fe400078820ff */
[----:B------:R-:W-:Y:S02]  /*3560*/  @P0 LEA.HI.X R5, R2, c[0x0][0x1cc], R3, 0x1, P2 ;  /* 0x0000730002050a11 */ /* 0x000fe400010f0c03 */
[----:B------:R-:W-:-:S03]  /*3570*/  ISETP.GE.AND P2, PT, R28, 0x21, PT ;  /* 0x000000211c00780c */ /* 0x000fc60003f46270 */
[----:B------:R-:W-:Y:S01]  /*3580*/  @!PT LDS RZ, [RZ] ;  /* 0x00000000fffff984 */ /* 0x000fe20000000800 */
[----:B------:R-:W-:Y:S01]  /*3590*/  @!PT LDS RZ, [RZ] ;  /* 0x00000000fffff984 */ /* 0x000fe20000000800 */
[----:B------:R-:W-:Y:S01]  /*35a0*/  @!PT LDS RZ, [RZ] ;  /* 0x00000000fffff984 */ /* 0x000fe20000000800 */
[----:B------:R1:W-:Y:S01]  /*35b0*/  @P0 LDGSTS.E.BYPASS.LTC128B.128 [R213+0x2900], [R4.64], !P5 ;  /* 0x0290000004d50fae */ /* 0x0003e2000e901d48 */
[----:B------:R-:W-:Y:S01]  /*35c0*/  ISETP.GE.AND P0, PT, R28, 0x31, PT ;  /* 0x000000311c00780c */ /* 0x000fe20003f06270 */
[----:B------:R-:W-:-:S12]  /*35d0*/  IMAD.WIDE.U32 R8, R61, 0x20, RZ ;  /* 0x000000203d087825 */ /* 0x000fd800078e00ff */
[----:B------:R-:W-:Y:S01]  /*35e0*/  @P0 IMAD R10, R116, 0x30, RZ ;  /* 0x00000030740a0824 */ /* 0x000fe200078e02ff */
[----:B-1----:R-:W-:Y:S02]  /*35f0*/  @P1 LEA R4, P3, R6, c[0x0][0x1c8], 0x1 ;  /* 0x0000720006041a11 */ /* 0x002fe400078608ff */
[----:B------:R-:W-:-:S04]  /*3600*/  @P1 LEA.HI.X R5, R61, R3, R116, 0x4, P4 ;  /* 0x000000033d051211 */ /* 0x000fc800020f2474 */
[----:B------:R-:W-:Y:S02]  /*3610*/  @P1 LEA.HI.X R5, R6, c[0x0][0x1cc], R5, 0x1, P3 ;  /* 0x0000730006051a11 */ /* 0x000fe400018f0c05 */
[----:B------:R-:W-:-:S03]  /*3620*/  @P2 IADD3 R6, P3, R2, R8, RZ ;  /* 0x0000000802062210 */ /* 0x000fc60007f7e0ff */
[----:B------:R1:W-:Y:S01]  /*3630*/  @P1 LDGSTS.E.BYPASS.LTC128B.128 [R213+0x3100], [R4.64], !P5 ;  /* 0x0310000004d51fae */ /* 0x0003e2000e901d48 */
[----:B------:R-:W-:Y:S02]  /*3640*/  ISETP.GE.AND P1, PT, R28, 0x41, PT ;  /* 0x000000411c00780c */ /* 0x000fe40003f26270 */
[----:B------:R-:W-:Y:S02]  /*3650*/  @P2 IADD3.X R7, R3, R9, R7, P3, !PT ;  /* 0x0000000903072210 */ /* 0x000fe40001ffe407 */
[----:B------:R-:W-:-:S04]  /*3660*/  @P2 LEA R8, P3, R6, c[0x0][0x1c8], 0x1 ;  /* 0x0000720006082a11 */ /* 0x000fc800078608ff */
[----:B------:R-:W-:-:S05]  /*3670*/  @P2 LEA.HI.X R9, R6, c[0x0][0x1cc], R7, 0x1, P3 ;  /* 0x0000730006092a11 */ /* 0x000fca00018f0c07 */
[----:B------:R2:W-:Y:S01]  /*3680*/  @P2 LDGSTS.E.BYPASS.LTC128B.128 [R213+0x3900], [R8.64], !P5 ;  /* 0x0390000008d52fae */ /* 0x0005e2000e901d48 */
[----:B-1----:R-:W-:-:S04]  /*3690*/  @P0 IMAD.WIDE.U32 R4, R61, 0x30, R2 ;  /* 0x000000303d040825 */ /* 0x002fc800078e0002 */
[----:B------:R-:W-:Y:S01]  /*36a0*/  @P0 IMAD.IADD R5, R5, 0x1, R10 ;  /* 0x0000000105050824 */ /* 0x000fe200078e020a */
[----:B------:R-:W-:-:S04]  /*36b0*/  @P0 LEA R6, P3, R4, c[0x0][0x1c8], 0x1 ;  /* 0x0000720004060a11 */ /* 0x000fc800078608ff */
[----:B------:R-:W-:Y:S02]  /*36c0*/  @P0 LEA.HI.X R7, R4, c[0x0][0x1cc], R5, 0x1, P3 ;  /* 0x0000730004070a11 */ /* 0x000fe400018f0c05 */
[----:B------:R-:W-:-:S03]  /*36d0*/  @P1 LEA R4, P3, R61, R2, 0x6 ;  /* 0x000000023d041211 */ /* 0x000fc600078630ff */
[----:B------:R1:W-:Y:S01]  /*36e0*/  @P0 LDGSTS.E.BYPASS.LTC128B.128 [R213+0x4100], [R6.64], !P5 ;  /* 0x0410000006d50fae */ /* 0x0003e2000e901d48 */
[----:B------:R-:W-:Y:S02]  /*36f0*/  @P1 LEA.HI.X R3, R61, R3, R116, 0x6, P3 ;  /* 0x000000033d031211 */ /* 0x000fe400018f3474 */
[----:B------:R-:W-:-:S04]  /*3700*/  @P1 LEA R2, P3, R4, c[0x0][0x1c8], 0x1 ;  /* 0x0000720004021a11 */ /* 0x000fc800078608ff */
[----:B------:R-:W-:-:S05]  /*3710*/  @P1 LEA.HI.X R3, R4, c[0x0][0x1cc], R3, 0x1, P3 ;  /* 0x0000730004031a11 */ /* 0x000fca00018f0c03 */
[----:B------:R3:W-:Y:S04]  /*3720*/  @P1 LDGSTS.E.BYPASS.LTC128B.128 [R213+0x4900], [R2.64], !P5 ;  /* 0x0490000002d51fae */ /* 0x0007e8000e901d48 */
[----:B------:R-:W0:Y:S01]  /*3730*/  LDGDEPBAR ;  /* 0x00000000000079af */ /* 0x000e220000000000 */
[----:B------:R-:W-:-:S04]  /*3740*/  DEPBAR.LE SB0, 0x1 ;  /* 0x000080400000791a */ /* 0x000fc80000000000 */
[----:B------:R-:W-:-:S04]  /*3750*/  DEPBAR.LE SB0, 0x0 ;  /* 0x000080000000791a */ /* 0x000fc80000000000 */
[----:B------:R-:W-:Y:S06]  /*3760*/  BAR.SYNC.DEFER_BLOCKING 0x0 ;  /* 0x0000000000007b1d */ /* 0x000fec0000010000 */
[----:B-1----:R-:W-:Y:S04]  /*3770*/  LDSM.16.M88.4 R4, [R202+0x2000] ;  /* 0x00200000ca04783b */ /* 0x002fe80000000200 */
[----:B------:R-:W1:Y:S04]  /*3780*/  LDSM.16.M88.4 R12, [R119+0x800] ;  /* 0x00080000770c783b */ /* 0x000e680000000200 */
[----:B--2---:R-:W2:Y:S04]  /*3790*/  LDSM.16.M88.4 R8, [R202] ;  /* 0x00000000ca08783b */ /* 0x004ea80000000200 */
[----:B------:R-:W2:Y:S04]  /*37a0*/  LDSM.16.M88.4 R16, [R119] ;  /* 0x000000007710783b */ /* 0x000ea80000000200 */
[----:B------:R-:W4:Y:S04]  /*37b0*/  LDSM.16.M88.4 R20, [R119+0x1000] ;  /* 0x001000007714783b */ /* 0x000f280000000200 */
[----:B------:R-:W4:Y:S04]  /*37c0*/  LDSM.16.M88.4 R24, [R119+0x1800] ;  /* 0x001800007718783b */ /* 0x000f280000000200 */
[----:B------:R-:W4:Y:S01]  /*37d0*/  LDSM.16.M88.4 R32, [R119+0x2000] ;  /* 0x002000007720783b */ /* 0x000f220000000200 */
[----:B---3--:R-:W-:-:S03]  /*37e0*/  IMAD.WIDE.U32 R2, R60, c[0x0][0x208], RZ ;  /* 0x000082003c027a25 */ /* 0x008fc600078e00ff */
[----:B------:R-:W-:Y:S04]  /*37f0*/  LDSM.16.M88.4 R36, [R209] ;  /* 0x00000000d124783b */ /* 0x000fe80000000200 */
[----:B------:R-:W-:Y:S04]  /*3800*/  LDSM.16.M88.4 R68, [R206] ;  /* 0x00000000ce44783b */ /* 0x000fe80000000200 */
[----:B------:R-:W-:Y:S01]  /*3810*/  LDSM.16.M88.4 R64, [R210] ;  /* 0x00000000d240783b */ /* 0x000fe20000000200 */
[-C--:B-1----:R-:W-:Y:S08]  /*3820*/  HMMA.16816.F32.BF16 R44, R4, R12.reuse, RZ ;  /* 0x0000000c042c723c */ /* 0x082ff000000418ff */
[C---:B--2---:R-:W-:Y:S07]  /*3830*/  HMMA.16816.F32.BF16 R108, R8.reuse, R12, RZ ;  /* 0x0000000c086c723c */ /* 0x044fee00000418ff */
[----:B------:R-:W-:Y:S01]  /*3840*/  IMAD R12, R29, c[0x0][0x208], RZ ;  /* 0x000082001d0c7a24 */ /* 0x000fe200078e02ff */
[C---:B------:R-:W-:Y:S08]  /*3850*/  HMMA.16816.F32.BF16 R124, R8.reuse, R16, RZ ;  /* 0x00000010087c723c */ /* 0x040ff000000418ff */
[C---:B------:R-:W-:Y:S08]  /*3860*/  HMMA.16816.F32.BF16 R148, R8.reuse, R18, RZ ;  /* 0x000000120894723c */ /* 0x040ff000000418ff */
[C---:B------:R-:W-:Y:S08]  /*3870*/  HMMA.16816.F32.BF16 R144, R8.reuse, R14, RZ ;  /* 0x0000000e0890723c */ /* 0x040ff000000418ff */
[C---:B----4-:R-:W-:Y:S08]  /*3880*/  HMMA.16816.F32.BF16 R104, R8.reuse, R20, RZ ;  /* 0x000000140868723c */ /* 0x050ff000000418ff */
[C---:B------:R-:W-:Y:S08]  /*3890*/  HMMA.16816.F32.BF16 R128, R8.reuse, R22, RZ ;  /* 0x000000160880723c */ /* 0x040ff000000418ff */
[C---:B------:R-:W-:Y:S08]  /*38a0*/  HMMA.16816.F32.BF16 R96, R8.reuse, R24, RZ ;  /* 0x000000180860723c */ /* 0x040ff000000418ff */
[C---:B------:R-:W-:Y:S08]  /*38b0*/  HMMA.16816.F32.BF16 R132, R8.reuse, R26, RZ ;  /* 0x0000001a0884723c */ /* 0x040ff000000418ff */
[C---:B------:R-:W-:Y:S08]  /*38c0*/  HMMA.16816.F32.BF16 R88, R8.reuse, R32, RZ ;  /* 0x000000200858723c */ /* 0x040ff000000418ff */
[----:B------:R-:W-:Y:S07]  /*38d0*/  HMMA.16816.F32.BF16 R92, R8, R34, RZ ;  /* 0x00000022085c723c */ /* 0x000fee00000418ff */
[----:B------:R-:W-:-:S02]  /*38e0*/  IMAD R8, R60, c[0x0][0x20c], R12 ;  /* 0x000083003c087a24 */ /* 0x000fc400078e020c */
[----:B-----5:R-:W-:Y:S02]  /*38f0*/  IMAD.MOV.U32 R9, RZ, RZ, R74 ;  /* 0x000000ffff097224 */ /* 0x020fe400078e004a */
[----:B------:R-:W-:Y:S02]  /*3900*/  IMAD.IADD R10, R3, 0x1, R8 ;  /* 0x00000001030a7824 */ /* 0x000fe400078e0208 */
[----:B------:R-:W-:Y:S01]  /*3910*/  IMAD.MOV.U32 R8, RZ, RZ, R72 ;  /* 0x000000ffff087224 */ /* 0x000fe200078e0048 */
[----:B------:R-:W-:Y:S03]  /*3920*/  HMMA.16816.F32.BF16 R40, R4, R16, RZ ;  /* 0x000000100428723c */ /* 0x000fe600000418ff */
[----:B------:R-:W-:-:S04]  /*3930*/  IMAD.WIDE.U32 R2, R2, 0x50, R8 ;  /* 0x0000005002027825 */ /* 0x000fc800078e0008 */
[----:B------:R-:W-:Y:S01]  /*3940*/  IMAD R8, R10, 0x50, RZ ;  /* 0x000000500a087824 */ /* 0x000fe200078e02ff */
[C---:B------:R-:W-:Y:S01]  /*3950*/  HMMA.16816.F32.BF16 R48, R4.reuse, R20, RZ ;  /* 0x000000140430723c */ /* 0x040fe200000418ff */
[----:B------:R-:W-:Y:S02]  /*3960*/  LEA R16, P0, R2, c[0x0][0x1f8], 0x1 ;  /* 0x00007e0002107a11 */ /* 0x000fe400078008ff */
[----:B------:R-:W-:Y:S02]  /*3970*/  IMAD.IADD R3, R3, 0x1, R8 ;  /* 0x0000000103037824 */ /* 0x000fe400078e0208 */
[----:B------:R-:W-:Y:S03]  /*3980*/  LDSM.16.M88.4 R8, [R205] ;  /* 0x00000000cd08783b */ /* 0x000fe60000000200 */
[C---:B------:R-:W-:Y:S08]  /*3990*/  HMMA.16816.F32.BF16 R52, R4.reuse, R24, RZ ;  /* 0x000000180434723c */ /* 0x040ff000000418ff */
[C---:B------:R-:W-:Y:S08]  /*39a0*/  HMMA.16816.F32.BF16 R56, R4.reuse, R32, RZ ;  /* 0x000000200438723c */ /* 0x040ff000000418ff */
[C---:B------:R-:W-:Y:S08]  /*39b0*/  HMMA.16816.F32.BF16 R84, R4.reuse, R18, RZ ;  /* 0x000000120454723c */ /* 0x040ff000000418ff */
[C---:B------:R-:W-:Y:S08]  /*39c0*/  HMMA.16816.F32.BF16 R76, R4.reuse, R14, RZ ;  /* 0x0000000e044c723c */ /* 0x040ff000000418ff */
[C---:B------:R-:W-:Y:S08]  /*39d0*/  HMMA.16816.F32.BF16 R100, R4.reuse, R22, RZ ;  /* 0x000000160464723c */ /* 0x040ff000000418ff */
[C---:B------:R-:W-:Y:S08]  /*39e0*/  HMMA.16816.F32.BF16 R120, R4.reuse, R26, RZ ;  /* 0x0000001a0478723c */ /* 0x040ff000000418ff */
[----:B------:R-:W-:Y:S01]  /*39f0*/  HMMA.16816.F32.BF16 R112, R4, R34, RZ ;  /* 0x000000220470723c */ /* 0x000fe200000418ff */
[----:B------:R-:W1:Y:S01]  /*3a00*/  LDSM.16.M88.4 R4, [R205+0x2000] ;  /* 0x00200000cd04783b */ /* 0x000e620000000200 */
[----:B------:R-:W-:-:S02]  /*3a10*/  IADD3 R14, P2, R16, UR7, RZ ;  /* 0x00000007100e7c10 */ /* 0x000fc4000ff5e0ff */
[----:B------:R-:W-:Y:S01]  /*3a20*/  LEA.HI.X R17, R2, c[0x0][0x1fc], R3, 0x1, P0 ;  /* 0x00007f0002117a11 */ /* 0x000fe200000f0c03 */
[----:B------:R-:W2:Y:S01]  /*3a30*/  LDSM.16.M88.4 R24, [R208] ;  /* 0x00000000d018783b */ /* 0x000ea20000000200 */
[----:B------:R-:W-:Y:S02]  /*3a40*/  IADD3 R12, P1, R14, UR7, RZ ;  /* 0x000000070e0c7c10 */ /* 0x000fe4000ff3e0ff */
[----:B------:R-:W-:Y:S01]  /*3a50*/  IADD3.X R15, R17, UR5, RZ, P2, !PT ;  /* 0x00000005110f7c10 */ /* 0x000fe200097fe4ff */
[----:B------:R-:W3:Y:S01]  /*3a60*/  LDSM.16.M88.4 R20, [R207] ;  /* 0x00000000cf14783b */ /* 0x000ee20000000200 */
[----:B------:R-:W-:Y:S02]  /*3a70*/  IADD3 R2, P2, R12, UR7, RZ ;  /* 0x000000070c027c10 */ /* 0x000fe4000ff5e0ff */
[----:B------:R-:W-:Y:S02]  /*3a80*/  IADD3.X R13, R15, UR5, RZ, P1, !PT ;  /* 0x000000050f0d7c10 */ /* 0x000fe40008ffe4ff */
[----:B------:R-:W-:-:S02]  /*3a90*/  ISETP.GE.AND P0, PT, R30, c[0x0][0x1d4], PT ;  /* 0x000075001e007a0c */ /* 0x000fc40003f06270 */
[----:B------:R-:W-:Y:S02]  /*3aa0*/  IADD3 R18, P1, R2, UR7, RZ ;  /* 0x0000000702127c10 */ /* 0x000fe4000ff3e0ff */
[----:B------:R-:W-:Y:S02]  /*3ab0*/  IADD3.X R3, R13, UR5, RZ, P2, !PT ;  /* 0x000000050d037c10 */ /* 0x000fe400097fe4ff */
[C---:B------:R-:W-:Y:S02]  /*3ac0*/  ISETP.LT.OR P4, PT, R28.reuse, 0x1, P0 ;  /* 0x000000011c00780c */ /* 0x040fe40000781670 */
[C---:B------:R-:W-:Y:S02]  /*3ad0*/  ISETP.LT.OR P3, PT, R28.reuse, 0x11, P0 ;  /* 0x000000111c00780c */ /* 0x040fe40000761670 */
[----:B------:R-:W-:Y:S02]  /*3ae0*/  IADD3.X R19, R3, UR5, RZ, P1, !PT ;  /* 0x0000000503137c10 */ /* 0x000fe40008ffe4ff */
[----:B------:R-:W-:-:S02]  /*3af0*/  ISETP.LT.OR P2, PT, R28, 0x21, P0 ;  /* 0x000000211c00780c */ /* 0x000fc40000741670 */
[C---:B------:R-:W-:Y:S02]  /*3b00*/  ISETP.LT.OR P1, PT, R28.reuse, 0x31, P0 ;  /* 0x000000311c00780c */ /* 0x040fe40000721670 */
[----:B------:R-:W-:-:S03]  /*3b10*/  ISETP.LT.OR P0, PT, R28, 0x41, P0 ;  /* 0x000000411c00780c */ /* 0x000fc60000701670 */
[----:B------:R-:W-:Y:S01]  /*3b20*/  @!PT LDS RZ, [RZ] ;  /* 0x00000000fffff984 */ /* 0x000fe20000000800 */
[----:B------:R-:W-:Y:S01]  /*3b30*/  @!PT LDS RZ, [RZ] ;  /* 0x00000000fffff984 */ /* 0x000fe20000000800 */
[----:B------:R-:W-:Y:S01]  /*3b40*/  @!PT LDS RZ, [RZ] ;  /* 0x00000000fffff984 */ /* 0x000fe20000000800 */
[----:B------:R4:W-:Y:S04]  /*3b50*/  LDGSTS.E.BYPASS.LTC128B.128 [R213+0x100], [R16.64], !P4 ;  /* 0x0010000010d57fae */ /* 0x0009e8000e101d48 */
[----:B------:R5:W-:Y:S04]  /*3b60*/  LDGSTS.E.BYPASS.LTC128B.128 [R213+0x900], [R14.64], !P3 ;  /* 0x009000000ed57fae */ /* 0x000be8000d901d48 */
[----:B------:R5:W-:Y:S01]  /*3b70*/  LDGSTS.E.BYPASS.LTC128B.128 [R213+0x1100], [R12.64], !P2 ;  /* 0x011000000cd57fae */ /* 0x000be2000d101d48 */
[C---:B-1----:R-:W-:Y:S03]  /*3b80*/  HMMA.16816.F32.BF16 R32, R4.reuse, R36, R48 ;  /* 0x000000240420723c */ /* 0x042fe60000041830 */
[----:B------:R1:W-:Y:S04]  /*3b90*/  LDGSTS.E.BYPASS.LTC128B.128 [R213+0x1900], [R2.64], !P1 ;  /* 0x0190000002d57fae */ /* 0x0003e8000c901d48 */
[----:B------:R4:W-:Y:S04]  /*3ba0*/  LDGSTS.E.BYPASS.LTC128B.128 [R213+0x2100], [R18.64], !P0 ;  /* 0x0210000012d57fae */ /* 0x0009e8000c101d48 */
[----:B------:R-:W-:Y:S01]  /*3bb0*/  LDSM.16.M88.4 R48, [R201+0x1000] ;  /* 0x00100000c930783b */ /* 0x000fe20000000200 */
[C---:B--2---:R-:W-:Y:S03]  /*3bc0*/  HMMA.16816.F32.BF16 R140, R4.reuse, R24, R52 ;  /* 0x00000018048c723c */ /* 0x044fe60000041834 */
[----:B------:R-:W-:Y:S04]  /*3bd0*/  LDSM.16.M88.4 R52, [R201+0x800] ;  /* 0x00080000c934783b */ /* 0x000fe80000000200 */
[----:B------:R-:W-:Y:S01]  /*3be0*/  LDSM.16.M88.4 R28, [R198+0x1000] ;  /* 0x00100000c61c783b */ /* 0x000fe20000000200 */
[C---:B---3--:R-:W-:Y:S03]  /*3bf0*/  HMMA.16816.F32.BF16 R160, R4.reuse, R20, R56 ;  /* 0x0000001404a0723c */ /* 0x048fe60000041838 */
[----:B------:R-:W-:Y:S04]  /*3c00*/  LDSM.16.M88.4 R56, [R201] ;  /* 0x00000000c938783b */ /* 0x000fe80000000200 */
[----:B-----5:R-:W-:Y:S01]  /*3c10*/  LDSM.16.M88.4 R12, [R203] ;  /* 0x00000000cb0c783b */ /* 0x020fe20000000200 */
[C---:B------:R-:W-:Y:S03]  /*3c20*/  HMMA.16816.F32.BF16 R80, R4.reuse, R68, R40 ;  /* 0x000000440450723c */ /* 0x040fe60000041828 */
[----:B------:R-:W-:Y:S04]  /*3c30*/  LDSM.16.M88.4 R40, [R201+0x2000] ;  /* 0x00200000c928783b */ /* 0x000fe80000000200 */
[----:B----4-:R-:W2:Y:S01]  /*3c40*/  LDSM.16.M88.4 R16, [R203+0x2000] ;  /* 0x00200000cb10783b */ /* 0x010ea20000000200 */
[C---:B------:R-:W-:Y:S03]  /*3c50*/  HMMA.16816.F32.BF16 R72, R4.reuse, R64, R44 ;  /* 0x000000400448723c */ /* 0x040fe6000004182c */
[----:B------:R-:W3:Y:S04]  /*3c60*/  LDSM.16.M88.4 R44, [R201+0x1800] ;  /* 0x00180000c92c783b */ /* 0x000ee80000000200 */
[----:B------:R-:W0:Y:S01]  /*3c70*/  LDGDEPBAR ;  /* 0x00000000000079af */ /* 0x000e220000000000 */
[----:B------:R-:W-:Y:S08]  /*3c80*/  HMMA.16816.F32.BF16 R84, R4, R70, R84 ;  /* 0x000000460454723c */ /* 0x000ff00000041854 */
[----:B------:R-:W-:Y:S08]  /*3c90*/  HMMA.16816.F32.BF16 R136, R8, R68, R124 ;  /* 0x000000440888723c */ /* 0x000ff0000004187c */
[----:B------:R-:W-:Y:S08]  /*3ca0*/  HMMA.16816.F32.BF16 R76, R4, R66, R76 ;  /* 0x00000042044c723c */ /* 0x000ff0000004184c */
[C---:B------:R-:W-:Y:S08]  /*3cb0*/  HMMA.16816.F32.BF16 R156, R8.reuse, R64, R108 ;  /* 0x00000040089c723c */ /* 0x040ff0000004186c */
[----:B------:R-:W-:Y:S08]  /*3cc0*/  HMMA.16816.F32.BF16 R68, R8, R70, R148 ;  /* 0x000000460844723c */ /* 0x000ff00000041894 */
[----:B------:R-:W-:Y:S08]  /*3cd0*/  HMMA.16816.F32.BF16 R168, R4, R26, R120 ;  /* 0x0000001a04a8723c */ /* 0x000ff00000041878 */
[----:B------:R-:W-:Y:S08]  /*3ce0*/  HMMA.16816.F32.BF16 R64, R8, R66, R144 ;  /* 0x000000420840723c */ /* 0x000ff00000041890 */
[----:B------:R-:W-:Y:S08]  /*3cf0*/  HMMA.16816.F32.BF16 R176, R4, R38, R100 ;  /* 0x0000002604b0723c */ /* 0x000ff00000041864 */
[C---:B------:R-:W-:Y:S08]  /*3d00*/  HMMA.16816.F32.BF16 R164, R8.reuse, R36, R104 ;  /* 0x0000002408a4723c */ /* 0x040ff00000041868 */
[----:B------:R-:W-:Y:S01]  /*3d10*/  HMMA.16816.F32.BF16 R120, R8, R38, R128 ;  /* 0x000000260878723c */ /* 0x000fe20000041880 */
[----:B------:R-:W-:Y:S07]  /*3d20*/  LDSM.16.M88.4 R36, [R198] ;  /* 0x00000000c624783b */ /* 0x000fee0000000200 */
[----:B------:R-:W-:Y:S01]  /*3d30*/  HMMA.16816.F32.BF16 R152, R4, R22, R112 ;  /* 0x000000160498723c */ /* 0x000fe20000041870 */
[----:B------:R-:W4:Y:S07]  /*3d40*/  LDSM.16.M88.4 R4, [R204+0x2000] ;  /* 0x00200000cc04783b */ /* 0x000f2e0000000200 */
[C---:B------:R-:W-:Y:S08]  /*3d50*/  HMMA.16816.F32.BF16 R172, R8.reuse, R24, R96 ;  /* 0x0000001808ac723c */ /* 0x040ff00000041860 */
[C---:B------:R-:W-:Y:S08]  /*3d60*/  HMMA.16816.F32.BF16 R180, R8.reuse, R20, R88 ;  /* 0x0000001408b4723c */ /* 0x040ff00000041858 */
[C---:B------:R-:W-:Y:S01]  /*3d70*/  HMMA.16816.F32.BF16 R132, R8.reuse, R26, R132 ;  /* 0x0000001a0884723c */ /* 0x040fe20000041884 */
[----:B------:R-:W-:Y:S07]  /*3d80*/  LDSM.16.M88.4 R24, [R198+0x1800] ;  /* 0x00180000c618783b */ /* 0x000fee0000000200 */
[----:B------:R-:W-:Y:S01]  /*3d90*/  HMMA.16816.F32.BF16 R128, R8, R22, R92 ;  /* 0x000000160880723c */ /* 0x000fe2000004185c */
[----:B------:R-:W-:Y:S04]  /*3da0*/  LDSM.16.M88.4 R20, [R198+0x2000] ;  /* 0x00200000c614783b */ /* 0x000fe80000000200 */
[----:B------:R-:W-:Y:S03]  /*3db0*/  LDSM.16.M88.4 R8, [R204] ;  /* 0x00000000cc08783b */ /* 0x000fe60000000200 */
[----:B--2---:R-:W-:Y:S01]  /*3dc0*/  HMMA.16816.F32.BF16 R104, R16, R48, R32 ;  /* 0x000000301068723c */ /* 0x004fe20000041820 */
[----:B------:R-:W2:Y:S01]  /*3dd0*/  LDSM.16.M88.4 R32, [R198+0x800] ;  /* 0x00080000c620783b */ /* 0x000ea20000000200 */
[----:B------:R-:W-:Y:S01]  /*3de0*/  ISETP.GT.AND P0, PT, R60, R234, PT ;  /* 0x000000ea3c00720c */ /* 0x000fe20003f04270 */
[----:B------:R-:W-:-:S05]  /*3df0*/  DEPBAR.LE SB0, 0x0 ;  /* 0x000080000000791a */ /* 0x000fca0000000000 */
        /* <DEDUP_REMOVED lines=16> */
[C---:B------:R-:W-:Y:S08]  /*3f00*/  HMMA.16816.F32.BF16 R44, R12.reuse, R46, R132 ;  /* 0x0000002e0c2c723c */ /* 0x040ff00000041884 */
[C---:B------:R-:W-:Y:S08]  /*3f10*/  HMMA.16816.F32.BF16 R16, R12.reuse, R40, R180 ;  /* 0x000000280c10723c */ /* 0x040ff000000418b4 */
[----:B------:R-:W-:Y:S01]  /*3f20*/  HMMA.16816.F32.BF16 R12, R12, R42, R128 ;  /* 0x0000002a0c0c723c */ /* 0x000fe20000041880 */
[----:B------:R-:W-:Y:S07]  /*3f30*/  BSSY B0, `(.L_x_585) ;  /* 0x0000035000007945 */ /* 0x000fee0003800000 */
[C---:B----4-:R-:W-:Y:S08]  /*3f40*/  HMMA.16816.F32.BF16 R140, R4.reuse, R36, R124 ;  /* 0x00000024048c723c */ /* 0x050ff0000004187c */
[C---:B------:R-:W-:Y:S08]  /*3f50*/  HMMA.16816.F32.BF16 R136, R4.reuse, R38, R108 ;  /* 0x000000260488723c */ /* 0x040ff0000004186c */
[C---:B--2---:R-:W-:Y:S08]  /*3f60*/  HMMA.16816.F32.BF16 R132, R4.reuse, R32, R112 ;  /* 0x000000200484723c */ /* 0x044ff00000041870 */
        /* <DEDUP_REMOVED lines=23> */
[----:B------:R-:W-:Y:S01]  /*40e0*/  SHF.R.S32.HI R3, RZ, 0x1f, R2 ;  /* 0x0000001fff037819 */ /* 0x000fe20000011402 */
[----:B------:R-:W-:-:S04]  /*40f0*/  IMAD.WIDE.U32 R4, R2, c[0x0][0x1e0], RZ ;  /* 0x0000780002047a25 */ /* 0x000fc800078e00ff */
[----:B------:R-:W-:-:S04]  /*4100*/  IMAD R3, R3, c[0x0][0x1e0], RZ ;  /* 0x0000780003037a24 */ /* 0x000fc800078e02ff */
        /* <DEDUP_REMOVED lines=23> */
.L_x_586:
[----:B-1----:R-:W-:Y:S05]  /*4280*/  BSYNC B0 ;  /* 0x0000000000007941 */ /* 0x002fea0003800000 */
.L_x_585:
[----:B------:R-:W2:Y:S01]  /*4290*/  LDL R2, [R1+0x3c] ;  /* 0x00003c0001027983 */ /* 0x000ea20000100800 */
[----:B------:R-:W-:-:S03]  /*42a0*/  IMAD.MOV.U32 R3, RZ, RZ, c[0x0][0x2c4] ;  /* 0x0000b100ff037624 */ /* 0x000fc600078e00ff */
[----:B------:R-:W2:Y:S02]  /*42b0*/  LDL R63, [R1+0x38] ;  /* 0x00003800013f7983 */ /* 0x000ea40000100800 */
[----:B------:R-:W-:Y:S01]  /*42c0*/  ISETP.NE.AND P0, PT, R3, 0x1, PT ;  /* 0x000000010300780c */ /* 0x000fe20003f05270 */
[----:B------:R-:W-:Y:S01]  /*42d0*/  IMAD.MOV.U32 R80, RZ, RZ, c[0x0][0x32c] ;  /* 0x0000cb00ff507624 */ /* 0x000fe200078e00ff */
[----:B------:R-:W-:Y:S01]  /*42e0*/  ULDC UR4, c[0x0][0x324] ;  /* 0x0000c90000047ab9 */ /* 0x000fe20000000800 */
[----:B------:R-:W0:Y:S03]  /*42f0*/  LDGDEPBAR ;  /* 0x00000000000079af */ /* 0x000e260000000000 */
[----:B------:R-:W-:Y:S01]  /*4300*/  ISETP.GE.AND P1, PT, R80, 0x1, PT ;  /* 0x000000015000780c */ /* 0x000fe20003f26270 */
[----:B------:R-:W-:Y:S01]  /*4310*/  ULOP3.LUT UR4, URZ, UR4, URZ, 0x33, !UPT ;  /* 0x000000043f047292 */ /* 0x000fe2000f8e333f */
[----:B------:R-:W-:-:S02]  /*4320*/  IMAD.IADD R11, R0, 0x1, -R242 ;  /* 0x00000001000b7824 */ /* 0x000fc400078e0af2 */
[----:B--2---:R-:W-:-:S04]  /*4330*/  IMAD.IADD R2, R2, 0x1, R63 ;  /* 0x0000000102027824 */ /* 0x004fc800078e023f */
[----:B------:R-:W-:-:S04]  /*4340*/  @P0 IMAD.HI.U32 R3, R2, c[0x0][0x2c8], RZ ;  /* 0x0000b20002030a27 */ /* 0x000fc800078e00ff */
[----:B------:R-:W-:Y:S01]  /*4350*/  IMAD.MOV.U32 R7, RZ, RZ, R2 ;  /* 0x000000ffff077224 */ /* 0x000fe200078e0002 */
[----:B------:R-:W-:-:S05]  /*4360*/  @P0 SHF.R.U32.HI R7, RZ, c[0x0][0x2cc], R3 ;  /* 0x0000b300ff070a19 */ /* 0x000fca0000011603 */
[----:B------:R-:W1:Y:S01]  /*4370*/  SHFL.IDX PT, R4, R7, RZ, 0x1c1f ;  /* 0x001c1fff07047589 */ /* 0x000e6200000e0000 */
[----:B------:R-:W-:-:S04]  /*4380*/  IADD3 R2, R236, R0, RZ ;  /* 0x00000000ec027210 */ /* 0x000fc80007ffe0ff */
[----:B------:R-:W-:-:S05]  /*4390*/  IADD3 R3, -R242, 0x1, R2 ;  /* 0x00000001f2037810 */ /* 0x000fca0007ffe102 */
[----:B------:R-:W-:-:S05]  /*43a0*/  IMAD.IADD R3, R3, 0x1, -R235 ;  /* 0x0000000103037824 */ /* 0x000fca00078e0aeb */
[C---:B------:R-:W-:Y:S02]  /*43b0*/  IADD3 R8, R3.reuse, c[0x0][0x328], RZ ;  /* 0x0000ca0003087a10 */ /* 0x040fe40007ffe0ff */
[----:B------:R-:W-:Y:S02]  /*43c0*/  IADD3 R10, R3, UR4, RZ ;  /* 0x00000004030a7c10 */ /* 0x000fe4000fffe0ff */
[----:B------:R-:W-:Y:S01]  /*43d0*/  IADD3 R9, -R242, R2, RZ ;  /* 0x00000002f2097210 */ /* 0x000fe20007ffe1ff */
[----:B-1----:R-:W-:Y:S01]  /*43e0*/  IMAD.IADD R3, R8, 0x1, R4 ;  /* 0x0000000108037824 */ /* 0x002fe200078e0204 */
[----:B------:R-:W-:-:S04]  /*43f0*/  IADD3 R2, R10, R4, RZ ;  /* 0x000000040a027210 */ /* 0x000fc80007ffe0ff */
[----:B------:R-:W-:Y:S01]  /*4400*/  IMNMX R3, R9, R3, PT ;  /* 0x0000000309037217 */ /* 0x000fe20003800200 */
[----:B------:R-:W-:Y:S05]  /*4410*/  @!P1 BRA `(.L_x_587) ;  /* 0x0000014000009947 */ /* 0x000fea0003800000 */
[----:B------:R-:W-:Y:S01]  /*4420*/  IADD3 R4, -R235, R236, R4 ;  /* 0x000000eceb047210 */ /* 0x000fe20007ffe104 */
[----:B------:R-:W-:Y:S03]  /*4430*/  BSSY B0, `(.L_x_588) ;  /* 0x000000e000007945 */ /* 0x000fe60003800000 */
        /* <DEDUP_REMOVED lines=9> */
.L_x_589:
[----:B------:R-:W-:-:S04]  /*44d0*/  MOV R5, c[0x0][0x32c] ;  /* 0x0000cb0000057a02 */ /* 0x000fc80000000f00 */
[----:B------:R-:W-:-:S13]  /*44e0*/  ISETP.NE.AND P0, PT, R5, 0x1, PT ;  /* 0x000000010500780c */ /* 0x000fda0003f05270 */
[----:B------:R-:W-:-:S05]  /*44f0*/  @P0 IMAD.HI.U32 R5, R4, c[0x0][0x330], RZ ;  /* 0x0000cc0004050a27 */ /* 0x000fca00078e00ff */
[----:B------:R-:W-:Y:S02]  /*4500*/  @P0 SHF.R.U32.HI R4, RZ, c[0x0][0x334], R5 ;  /* 0x0000cd00ff040a19 */ /* 0x000fe40000011605 */
.L_x_590:
[----:B------:R-:W-:Y:S05]  /*4510*/  BSYNC B0 ;  /* 0x0000000000007941 */ /* 0x000fea0003800000 */
.L_x_588:
[----:B------:R-:W-:-:S05]  /*4520*/  IMAD R4, R4, c[0x0][0x32c], R11 ;  /* 0x0000cb0004047a24 */ /* 0x000fca00078e020b */
[----:B------:R-:W-:Y:S02]  /*4530*/  IADD3 R5, R4, c[0x0][0x32c], RZ ;  /* 0x0000cb0004057a10 */ /* 0x000fe40007ffe0ff */
[----:B------:R-:W-:Y:S02]  /*4540*/  IMNMX R2, R2, R4, !PT ;  /* 0x0000000402027217 */ /* 0x000fe40007800200 */
[----:B------:R-:W-:Y:S02]  /*4550*/  IMNMX R3, R3, R5, PT ;  /* 0x0000000503037217 */ /* 0x000fe40003800200 */
.L_x_587:
[----:B------:R-:W1:Y:S02]  /*4560*/  SHFL.IDX PT, R6, R7, 0x1, 0x1c1f ;  /* 0x003c1f0007067f89 */ /* 0x000e6400000e0000 */
        /* <DEDUP_REMOVED lines=15> */
.L_x_593:
[----:B------:R-:W-:-:S04]  /*4660*/  MOV R12, c[0x0][0x32c] ;  /* 0x0000cb00000c7a02 */ /* 0x000fc80000000f00 */
[----:B------:R-:W-:-:S13]  /*4670*/  ISETP.NE.AND P0, PT, R12, 0x1, PT ;  /* 0x000000010c00780c */ /* 0x000fda0003f05270 */
[----:B------:R-:W-:-:S05]  /*4680*/  @P0 IMAD.HI.U32 R12, R6, c[0x0][0x330], RZ ;  /* 0x0000cc00060c0a27 */ /* 0x000fca00078e00ff */
[----:B------:R-:W-:Y:S02]  /*4690*/  @P0 SHF.R.U32.HI R6, RZ, c[0x0][0x334], R12 ;  /* 0x0000cd00ff060a19 */ /* 0x000fe4000001160c */
.L_x_594:
[----:B------:R-:W-:Y:S05]  /*46a0*/  BSYNC B0 ;  /* 0x0000000000007941 */ /* 0x000fea0003800000 */
.L_x_592:
[----:B------:R-:W-:-:S05]  /*46b0*/  IMAD R6, R6, c[0x0][0x32c], R11 ;  /* 0x0000cb0006067a24 */ /* 0x000fca00078e020b */
[----:B------:R-:W-:Y:S02]  /*46c0*/  IADD3 R12, R6, c[0x0][0x32c], RZ ;  /* 0x0000cb00060c7a10 */ /* 0x000fe40007ffe0ff */
[----:B------:R-:W-:Y:S02]  /*46d0*/  IMNMX R4, R4, R6, !PT ;  /* 0x0000000604047217 */ /* 0x000fe40007800200 */
[----:B------:R-:W-:Y:S02]  /*46e0*/  IMNMX R5, R5, R12, PT ;  /* 0x0000000c05057217 */ /* 0x000fe40003800200 */
.L_x_591:
[C---:B------:R-:W-:Y:S02]  /*46f0*/  ISETP.GE.AND P0, PT, R0.reuse, 0x9, PT ;  /* 0x000000090000780c */ /* 0x040fe40003f06270 */
[----:B------:R-:W-:Y:S02]  /*4700*/  ISETP.GE.AND P1, PT, R0, 0x2, PT ;  /* 0x000000020000780c */ /* 0x000fe40003f26270 */
[----:B------:R-:W-:Y:S02]  /*4710*/  P2R R23, PR, RZ, 0x1 ;  /* 0x00000001ff177803 */ /* 0x000fe40000000000 */
[----:B------:R-:W-:-:S02]  /*4720*/  ISETP.GT.AND P0, PT, R2, 0x8, !P0 ;  /* 0x000000080200780c */ /* 0x000fc40004704270 */
[----:B------:R-:W-:Y:S02]  /*4730*/  P2R R24, PR, RZ, 0x2 ;  /* 0x00000002ff187803 */ /* 0x000fe40000000000 */
[C---:B------:R-:W-:Y:S02]  /*4740*/  ISETP.LT.OR P0, PT, R3.reuse, 0x9, P0 ;  /* 0x000000090300780c */ /* 0x040fe40000701670 */
[----:B------:R-:W-:Y:S02]  /*4750*/  ISETP.GT.AND P1, PT, R2, 0x1, !P1 ;  /* 0x000000010200780c */ /* 0x000fe40004f24270 */
[----:B------:R-:W-:Y:S02]  /*4760*/  ISETP.GE.AND P2, PT, R0, 0xa, PT ;  /* 0x0000000a0000780c */ /* 0x000fe40003f46270 */
[----:B------:R-:W-:Y:S02]  /*4770*/  FSEL R28, R72, -INF , !P0 ;  /* 0xff800000481c7808 */ /* 0x000fe40004000000 */
[----:B------:R-:W-:-:S02]  /*4780*/  ISETP.LT.OR P1, PT, R3, 0x2, P1 ;  /* 0x000000020300780c */ /* 0x000fc40000f21670 */
[----:B------:R-:W-:Y:S02]  /*4790*/  ISETP.GT.AND P0, PT, R2, 0x9, !P2 ;  /* 0x000000090200780c */ /* 0x000fe40005704270 */
[----:B------:R-:W-:Y:S02]  /*47a0*/  FSEL R27, R77, -INF , !P1 ;  /* 0xff8000004d1b7808 */ /* 0x000fe40004800000 */
        /* <DEDUP_REMOVED lines=16> */
[----:B------:R-:W-:Y:S02]  /*48b0*/  ISETP.GE.AND P1, PT, R0, 0x1a, PT ;  /* 0x0000001a0000780c */ /* 0x000fe40003f26270 */
        /* <DEDUP_REMOVED lines=17> */
[C---:B------:R-:W-:Y:S02]  /*49d0*/  ISETP.GE.AND P6, PT, R0.reuse, 0x2a, PT ;  /* 0x0000002a0000780c */ /* 0x040fe40003fc6270 */
[----:B------:R-:W-:Y:S02]  /*49e0*/  ISETP.LT.OR P0, PT, R3, 0x29, P0 ;  /* 0x000000290300780c */ /* 0x000fe40000701670 */
[----:B------:R-:W-:Y:S02]  /*49f0*/  ISETP.GE.AND P5, PT, R0, 0x31, PT ;  /* 0x000000310000780c */ /* 0x000fe40003fa6270 */
[----:B------:R-:W-:Y:S02]  /*4a00*/  FSEL R118, R52, -INF , !P0 ;  /* 0xff80000034767808 */ /* 0x000fe40004000000 */
[----:B------:R-:W-:Y:S02]  /*4a10*/  ISETP.GT.AND P0, PT, R2, 0x29, !P6 ;  /* 0x000000290200780c */ /* 0x000fe40007704270 */
[----:B------:R-:W-:-:S02]  /*4a20*/  ISETP.GE.AND P4, PT, R0, 0x32, PT ;  /* 0x000000320000780c */ /* 0x000fc40003f86270 */
        /* <DEDUP_REMOVED lines=15> */
[----:B------:R-:W-:-:S04]  /*4b20*/  ISETP.LT.OR P0, PT, R3, 0x39, P0 ;  /* 0x000000390300780c */ /* 0x000fc80000701670 */
[----:B------:R-:W-:Y:S02]  /*4b30*/  FSEL R151, R44, -INF , !P0 ;  /* 0xff8000002c977808 */ /* 0x000fe40004000000 */
[----:B------:R-:W-:-:S04]  /*4b40*/  ISETP.GT.AND P0, PT, R2, 0x39, !P2 ;  /* 0x000000390200780c */ /* 0x000fc80005704270 */
        /* <DEDUP_REMOVED lines=21> */
[----:B------:R-:W-:-:S04]  /*4ca0*/  ISETP.GT.AND P0, PT, R2, 0x49, !P0 ;  /* 0x000000490200780c */ /* 0x000fc80004704270 */
[----:B------:R-:W-:Y:S02]  /*4cb0*/  ISETP.LT.OR P0, PT, R3, 0x4a, P0 ;  /* 0x0000004a0300780c */ /* 0x000fe40000701670 */
[----:B------:R-:W1:Y:S02]  /*4cc0*/  SHFL.IDX PT, R3, R7, 0x2, 0x1c1f ;  /* 0x005c1f0007037f89 */ /* 0x000e6400000e0000 */
[----:B------:R-:W-:Y:S02]  /*4cd0*/  FSEL R172, R33, -INF , !P0 ;  /* 0xff80000021ac7808 */ /* 0x000fe40004000000 */
[----:B------:R-:W-:Y:S01]  /*4ce0*/  ISETP.GE.AND P0, PT, R80, 0x1, PT ;  /* 0x000000015000780c */ /* 0x000fe20003f06270 */
[--C-:B-1----:R-:W-:Y:S02]  /*4cf0*/  IMAD.IADD R2, R8, 0x1, R3.reuse ;  /* 0x0000000108027824 */ /* 0x102fe400078e0203 */
[----:B------:R-:W-:-:S03]  /*4d00*/  IMAD.IADD R0, R10, 0x1, R3 ;  /* 0x000000010a007824 */ /* 0x000fc600078e0203 */
[----:B------:R-:W-:-:S07]  /*4d10*/  IMNMX R2, R9, R2, PT ;  /* 0x0000000209027217 */ /* 0x000fce0003800200 */
        /* <DEDUP_REMOVED lines=12> */
.L_x_597:
[----:B------:R-:W-:-:S04]  /*4de0*/  MOV R25, c[0x0][0x32c] ;  /* 0x0000cb0000197a02 */ /* 0x000fc80000000f00 */
[----:B------:R-:W-:-:S13]  /*4df0*/  ISETP.NE.AND P0, PT, R25, 0x1, PT ;  /* 0x000000011900780c */ /* 0x000fda0003f05270 */
[----:B------:R-:W-:-:S05]  /*4e00*/  @P0 IMAD.HI.U32 R25, R3, c[0x0][0x330], RZ ;  /* 0x0000cc0003190a27 */ /* 0x000fca00078e00ff */
[----:B------:R-:W-:Y:S02]  /*4e10*/  @P0 SHF.R.U32.HI R3, RZ, c[0x0][0x334], R25 ;  /* 0x0000cd00ff030a19 */ /* 0x000fe40000011619 */
.L_x_598:
[----:B------:R-:W-:Y:S05]  /*4e20*/  BSYNC B0 ;  /* 0x0000000000007941 */ /* 0x000fea0003800000 */
.L_x_596:
[----:B------:R-:W-:-:S05]  /*4e30*/  IMAD R3, R3, c[0x0][0x32c], R11 ;  /* 0x0000cb0003037a24 */ /* 0x000fca00078e020b */
[----:B------:R-:W-:Y:S02]  /*4e40*/  IADD3 R25, R3, c[0x0][0x32c], RZ ;  /* 0x0000cb0003197a10 */ /* 0x000fe40007ffe0ff */
[----:B------:R-:W-:Y:S02]  /*4e50*/  IMNMX R0, R0, R3, !PT ;  /* 0x0000000300007217 */ /* 0x000fe40007800200 */
[----:B------:R-:W-:Y:S02]  /*4e60*/  IMNMX R2, R2, R25, PT ;  /* 0x0000001902027217 */ /* 0x000fe40003800200 */
.L_x_595:
[----:B------:R-:W-:Y:S02]  /*4e70*/  ISETP.NE.AND P0, PT, R23, RZ, PT ;  /* 0x000000ff1700720c */ /* 0x000fe40003f05270 */
[----:B------:R-:W-:Y:S02]  /*4e80*/  P2R R3, PR, RZ, 0x40 ;  /* 0x00000040ff037803 */ /* 0x000fe40000000000 */
        /* <DEDUP_REMOVED lines=73> */
[----:B------:R-:W-:-:S04]  /*5320*/  ISETP.GT.AND P0, PT, R0, RZ, !P1 ;  /* 0x000000ff0000720c */ /* 0x000fc80004f04270 */
[----:B------:R-:W-:-:S04]  /*5330*/  ISETP.LT.OR P0, PT, R2, 0x1, P0 ;  /* 0x000000010200780c */ /* 0x000fc80000701670 */
[----:B------:R-:W-:Y:S02]  /*5340*/  FSEL R79, R140, -INF , !P0 ;  /* 0xff8000008c4f7808 */ /* 0x000fe40004000000 */
[----:B------:R-:W-:Y:S02]  /*5350*/  ISETP.GT.AND P0, PT, R0, 0x1, !P6 ;  /* 0x000000010000780c */ /* 0x000fe40007704270 */
[----:B------:R-:W-:Y:S02]  /*5360*/  ISETP.NE.AND P6, PT, R3, RZ, PT ;  /* 0x000000ff0300720c */ /* 0x000fe40003fc5270 */
[----:B------:R-:W-:Y:S01]  /*5370*/  ISETP.LT.OR P0, PT, R2, 0x2, P0 ;  /* 0x000000020200780c */ /* 0x000fe20000701670 */
[----:B------:R-:W1:Y:S03]  /*5380*/  SHFL.IDX PT, R3, R7, 0x3, 0x1c1f ;  /* 0x007c1f0007037f89 */ /* 0x000e6600000e0000 */
[----:B------:R-:W-:-:S02]  /*5390*/  FSEL R78, R141, -INF , !P0 ;  /* 0xff8000008d4e7808 */ /* 0x000fc40004000000 */
        /* <DEDUP_REMOVED lines=64> */
[----:B------:R-:W-:Y:S01]  /*57a0*/  ISETP.GT.AND P0, PT, R0, 0x49, !P0 ;  /* 0x000000490000780c */ /* 0x000fe20004704270 */
[----:B-1----:R-:W-:-:S03]  /*57b0*/  IMAD.IADD R0, R10, 0x1, R3 ;  /* 0x000000010a007824 */ /* 0x002fc600078e0203 */
[----:B------:R-:W-:Y:S01]  /*57c0*/  ISETP.LT.OR P0, PT, R2, 0x4a, P0 ;  /* 0x0000004a0200780c */ /* 0x000fe20000701670 */
[----:B------:R-:W-:-:S03]  /*57d0*/  IMAD.IADD R2, R8, 0x1, R3 ;  /* 0x0000000108027824 */ /* 0x000fc600078e0203 */
[----:B------:R-:W-:Y:S02]  /*57e0*/  FSEL R177, R97, -INF , !P0 ;  /* 0xff80000061b17808 */ /* 0x000fe40004000000 */
[----:B------:R-:W-:Y:S02]  /*57f0*/  ISETP.GE.AND P0, PT, R80, 0x1, PT ;  /* 0x000000015000780c */ /* 0x000fe40003f06270 */
[----:B------:R-:W-:-:S11]  /*5800*/  IMNMX R2, R9, R2, PT ;  /* 0x0000000209027217 */ /* 0x000fd60003800200 */
        /* <DEDUP_REMOVED lines=12> */
.L_x_601:
[----:B------:R-:W-:-:S04]  /*58d0*/  MOV R4, c[0x0][0x32c] ;  /* 0x0000cb0000047a02 */ /* 0x000fc80000000f00 */
[----:B------:R-:W-:-:S13]  /*58e0*/  ISETP.NE.AND P0, PT, R4, 0x1, PT ;  /* 0x000000010400780c */ /* 0x000fda0003f05270 */
[----:B------:R-:W-:-:S05]  /*58f0*/  @P0 IMAD.HI.U32 R4, R3, c[0x0][0x330], RZ ;  /* 0x0000cc0003040a27 */ /* 0x000fca00078e00ff */
[----:B------:R-:W-:Y:S02]  /*5900*/  @P0 SHF.R.U32.HI R3, RZ, c[0x0][0x334], R4 ;  /* 0x0000cd00ff030a19 */ /* 0x000fe40000011604 */
.L_x_602:
[----:B------:R-:W-:Y:S05]  /*5910*/  BSYNC B0 ;  /* 0x0000000000007941 */ /* 0x000fea0003800000 */
.L_x_600:
[----:B------:R-:W-:-:S05]  /*5920*/  IMAD R3, R3, c[0x0][0x32c], R11 ;  /* 0x0000cb0003037a24 */ /* 0x000fca00078e020b */
[----:B------:R-:W-:Y:S02]  /*5930*/  IADD3 R4, R3, c[0x0][0x32c], RZ ;  /* 0x0000cb0003047a10 */ /* 0x000fe40007ffe0ff */
[----:B------:R-:W-:Y:S02]  /*5940*/  IMNMX R0, R0, R3, !PT ;  /* 0x0000000300007217 */ /* 0x000fe40007800200 */
[----:B------:R-:W-:Y:S02]  /*5950*/  IMNMX R2, R2, R4, PT ;  /* 0x0000000402027217 */ /* 0x000fe40003800200 */
.L_x_599:
[----:B------:R-:W-:Y:S01]  /*5960*/  ISETP.NE.AND P0, PT, R23, RZ, PT ;  /* 0x000000ff1700720c */ /* 0x000fe20003f05270 */
[----:B------:R-:W-:Y:S01]  /*5970*/  LDSM.16.MT88.4 R32, [R196] ;  /* 0x00000000c420783b */ /* 0x000fe20000004200 */
[----:B------:R-:W-:Y:S01]  /*5980*/  FMNMX.FTZ R3, R26, R27, !PT ;  /* 0x0000001b1a037209 */ /* 0x000fe20007810000 */
[----:B------:R-:W-:Y:S01]  /*5990*/  IMAD.MOV.U32 R153, RZ, RZ, R63 ;  /* 0x000000ffff997224 */ /* 0x000fe200078e003f */
[----:B------:R-:W-:Y:S01]  /*59a0*/  ISETP.GT.AND P0, PT, R0, 0x8, !P0 ;  /* 0x000000080000780c */ /* 0x000fe20004704270 */
[----:B------:R-:W-:Y:S01]  /*59b0*/  LDSM.16.MT88.4 R40, [R200] ;  /* 0x00000000c828783b */ /* 0x000fe20000004200 */
[----:B------:R-:W-:-:S02]  /*59c0*/  FMNMX.FTZ R3, R28, R3, !PT ;  /* 0x000000031c037209 */ /* 0x000fc40007810000 */
[----:B------:R-:W-:Y:S01]  /*59d0*/  ISETP.LT.OR P0, PT, R2, 0x9, P0 ;  /* 0x000000090200780c */ /* 0x000fe20000701670 */
[----:B------:R-:W-:Y:S01]  /*59e0*/  LDSM.16.MT88.4 R56, [R199] ;  /* 0x00000000c738783b */ /* 0x000fe20000004200 */
[----:B------:R-:W-:Y:S02]  /*59f0*/  FMNMX.FTZ R3, R29, R3, !PT ;  /* 0x000000031d037209 */ /* 0x000fe40007810000 */
[----:B------:R-:W-:Y:S01]  /*5a00*/  FSEL R81, R138, -INF , !P0 ;  /* 0xff8000008a517808 */ /* 0x000fe20004000000 */
[----:B------:R-:W-:Y:S01]  /*5a10*/  LDSM.16.MT88.4 R64, [R196+0x800] ;  /* 0x00080000c440783b */ /* 0x000fe20000004200 */
[----:B------:R-:W-:Y:S02]  /*5a20*/  ISETP.NE.AND P0, PT, R22, RZ, PT ;  /* 0x000000ff1600720c */ /* 0x000fe40003f05270 */
[----:B------:R-:W-:Y:S01]  /*5a30*/  FMNMX.FTZ R3, R31, R3, !PT ;  /* 0x000000031f037209 */ /* 0x000fe20007810000 */
[----:B------:R-:W-:Y:S01]  /*5a40*/  LDSM.16.MT88.4 R72, [R197+0x800] ;  /* 0x00080000c548783b */ /* 0x000fe20000004200 */
[----:B------:R-:W-:-:S02]  /*5a50*/  ISETP.GT.AND P0, PT, R0, 0x9, !P0 ;  /* 0x000000090000780c */ /* 0x000fc40004704270 */
[----:B------:R-:W-:Y:S02]  /*5a60*/  FMNMX.FTZ R3, R48, R3, !PT ;  /* 0x0000000330037209 */ /* 0x000fe40007810000 */
[----:B------:R-:W-:Y:S02]  /*5a70*/  ISETP.LT.OR P0, PT, R2, 0xa, P0 ;  /* 0x0000000a0200780c */ /* 0x000fe40000701670 */
[----:B------:R-:W-:Y:S02]  /*5a80*/  FMNMX.FTZ R3, R50, R3, !PT ;  /* 0x0000000332037209 */ /* 0x000fe40007810000 */
[----:B------:R-:W-:Y:S02]  /*5a90*/  FSEL R80, R139, -INF , !P0 ;  /* 0xff8000008b507808 */ /* 0x000fe40004000000 */
[----:B------:R-:W-:Y:S02]  /*5aa0*/  ISETP.NE.AND P0, PT, R21, RZ, PT ;  /* 0x000000ff1500720c */ /* 0x000fe40003f05270 */
        /* <DEDUP_REMOVED lines=25> */
[----:B------:R-:W-:Y:S02]  /*5c40*/  FMNMX.FTZ R3, R173, R3, !PT ;  /* 0x00000003ad037209 */ /* 0x000fe40007810000 */
[----:B------:R-:W-:Y:S02]  /*5c50*/  FSEL R90, R127, -INF , !P0 ;  /* 0xff8000007f5a7808 */ /* 0x000fe40004000000 */
[----:B------:R-:W-:Y:S02]  /*5c60*/  ISETP.NE.AND P0, PT, R17, RZ, PT ;  /* 0x000000ff1100720c */ /* 0x000fe40003f05270 */
[----:B------:R-:W-:Y:S02]  /*5c70*/  FMNMX.FTZ R3, R172, R3, !PT ;  /* 0x00000003ac037209 */ /* 0x000fe40007810000 */
[----:B------:R-:W-:Y:S02]  /*5c80*/  ISETP.GT.AND P0, PT, R0, 0x20, !P0 ;  /* 0x000000200000780c */ /* 0x000fe40004704270 */
[----:B------:R-:W-:Y:S01]  /*5c90*/  IADD3 R211, R211, -0x2, RZ ;  /* 0xfffffffed3d37810 */ /* 0x000fe20007ffe0ff */
[----:B------:R-:W1:Y:S01]  /*5ca0*/  SHFL.BFLY PT, R4, R3, 0x2, 0x1f ;  /* 0x0c401f0003047f89 */ /* 0x000e6200000e0000 */
[----:B------:R-:W-:-:S04]  /*5cb0*/  ISETP.LT.OR P0, PT, R2, 0x21, P0 ;  /* 0x000000210200780c */ /* 0x000fc80000701670 */
[----:B------:R-:W-:Y:S02]  /*5cc0*/  FSEL R129, R110, -INF , !P0 ;  /* 0xff8000006e817808 */ /* 0x000fe40004000000 */
[----:B------:R-:W-:-:S04]  /*5cd0*/  ISETP.NE.AND P0, PT, R16, RZ, PT ;  /* 0x000000ff1000720c */ /* 0x000fc80003f05270 */
[----:B------:R-:W-:-:S04]  /*5ce0*/  ISETP.GT.AND P0, PT, R0, 0x21, !P0 ;  /* 0x000000210000780c */ /* 0x000fc80004704270 */
[----:B------:R-:W-:-:S04]  /*5cf0*/  ISETP.LT.OR P0, PT, R2, 0x22, P0 ;  /* 0x000000220200780c */ /* 0x000fc80000701670 */
[----:B------:R-:W-:Y:S02]  /*5d00*/  FSEL R131, R111, -INF , !P0 ;  /* 0xff8000006f837808 */ /* 0x000fe40004000000 */
[----:B------:R-:W-:Y:S02]  /*5d10*/  ISETP.NE.AND P0, PT, R15, RZ, PT ;  /* 0x000000ff0f00720c */ /* 0x000fe40003f05270 */
[----:B-1----:R-:W-:Y:S02]  /*5d20*/  FMNMX.FTZ R3, R3, R4, !PT ;  /* 0x0000000403037209 */ /* 0x002fe40007810000 */
[----:B------:R-:W-:-:S03]  /*5d30*/  ISETP.GT.AND P0, PT, R0, 0x28, !P0 ;  /* 0x000000280000780c */ /* 0x000fc60004704270 */
[----:B------:R-:W1:Y:S01]  /*5d40*/  SHFL.BFLY PT, R4, R3, 0x1, 0x1f ;  /* 0x0c201f0003047f89 */ /* 0x000e6200000e0000 */
        /* <DEDUP_REMOVED lines=9> */
[----:B-1----:R-:W-:Y:S02]  /*5de0*/  FMNMX.FTZ R114, R3, R4, !PT ;  /* 0x0000000403727209 */ /* 0x002fe40007810000 */
[----:B------:R-:W-:-:S02]  /*5df0*/  FSEL R139, R102, -INF , !P0 ;  /* 0xff800000668b7808 */ /* 0x000fc40004000000 */
[----:B------:R-:W-:Y:S01]  /*5e00*/  ISETP.GT.AND P0, PT, R0, 0x31, !P4 ;  /* 0x000000310000780c */ /* 0x000fe20006704270 */
[----:B------:R-:W-:Y:S01]  /*5e10*/  FMUL.FTZ R3, R114, c[0x0][0x2d0] ;  /* 0x0000b40072037a20 */ /* 0x000fe20000410000 */
[----:B------:R-:W-:Y:S02]  /*5e20*/  ISETP.NE.AND P4, PT, R13, RZ, PT ;  /* 0x000000ff0d00720c */ /* 0x000fe40003f85270 */
[----:B------:R-:W-:-:S04]  /*5e30*/  ISETP.LT.OR P0, PT, R2, 0x32, P0 ;  /* 0x000000320200780c */ /* 0x000fc80000701670 */
[----:B------:R-:W-:Y:S02]  /*5e40*/  FSEL R152, R103, -INF , !P0 ;  /* 0xff80000067987808 */ /* 0x000fe40004000000 */
[----:B------:R-:W-:Y:S02]  /*5e50*/  ISETP.GT.AND P0, PT, R0, 0x38, !P3 ;  /* 0x000000380000780c */ /* 0x000fe40005f04270 */
[----:B------:R-:W-:Y:S02]  /*5e60*/  ISETP.NE.AND P3, PT, R14, RZ, PT ;  /* 0x000000ff0e00720c */ /* 0x000fe40003f65270 */
[----:B------:R-:W-:-:S04]  /*5e70*/  ISETP.LT.OR P0, PT, R2, 0x39, P0 ;  /* 0x000000390200780c */ /* 0x000fc80000701670 */
[----:B------:R-:W-:Y:S02]  /*5e80*/  FSEL R162, R94, -INF , !P0 ;  /* 0xff8000005ea27808 */ /* 0x000fe40004000000 */
[C---:B------:R-:W-:Y:S02]  /*5e90*/  ISETP.GT.AND P0, PT, R0.reuse, 0x39, !P2 ;  /* 0x000000390000780c */ /* 0x040fe40005704270 */
[----:B------:R-:W-:Y:S02]  /*5ea0*/  ISETP.GT.AND P2, PT, R0, 0x40, !P3 ;  /* 0x000000400000780c */ /* 0x000fe40005f44270 */
[C---:B------:R-:W-:Y:S02]  /*5eb0*/  ISETP.LT.OR P0, PT, R2.reuse, 0x3a, P0 ;  /* 0x0000003a0200780c */ /* 0x040fe40000701670 */
[----:B------:R-:W-:Y:S02]  /*5ec0*/  ISETP.LT.OR P3, PT, R2, 0x41, P2 ;  /* 0x000000410200780c */ /* 0x000fe40001761670 */
[----:B------:R-:W-:-:S02]  /*5ed0*/  FSEL R165, R95, -INF , !P0 ;  /* 0xff8000005fa57808 */ /* 0x000fc40004000000 */
[----:B------:R-:W-:Y:S02]  /*5ee0*/  ISETP.GT.AND P0, PT, R0, 0x1, !P6 ;  /* 0x000000010000780c */ /* 0x000fe40007704270 */
[----:B------:R-:W-:Y:S02]  /*5ef0*/  ISETP.NE.AND P6, PT, R6, RZ, PT ;  /* 0x000000ff0600720c */ /* 0x000fe40003fc5270 */
[----:B------:R-:W-:Y:S02]  /*5f00*/  ISETP.LT.OR P0, PT, R2, 0x2, P0 ;  /* 0x000000020200780c */ /* 0x000fe40000701670 */
[----:B------:R-:W-:Y:S02]  /*5f10*/  FSEL R161, R154, -INF , !P3 ;  /* 0xff8000009aa17808 */ /* 0x000fe40005800000 */
[----:B------:R-:W-:Y:S02]  /*5f20*/  FSEL R77, R143, -INF , !P0 ;  /* 0xff8000008f4d7808 */ /* 0x000fe40004000000 */
[----:B------:R-:W-:-:S02]  /*5f30*/  ISETP.GT.AND P0, PT, R0, RZ, !P1 ;  /* 0x000000ff0000720c */ /* 0x000fc40004f04270 */
[----:B------:R-:W-:Y:S02]  /*5f40*/  ISETP.GT.AND P1, PT, R0, 0x41, !P4 ;  /* 0x000000410000780c */ /* 0x000fe40006724270 */
[----:B------:R-:W-:Y:S02]  /*5f50*/  ISETP.LT.OR P0, PT, R2, 0x1, P0 ;  /* 0x000000010200780c */ /* 0x000fe40000701670 */
[----:B------:R-:W-:Y:S02]  /*5f60*/  ISETP.GT.AND P4, PT, R0, 0x49, !P6 ;  /* 0x000000490000780c */ /* 0x000fe40007784270 */
[----:B------:R-:W-:Y:S02]  /*5f70*/  FSEL R76, R142, -INF , !P0 ;  /* 0xff8000008e4c7808 */ /* 0x000fe40004000000 */
[----:B------:R-:W-:Y:S02]  /*5f80*/  FSETP.NEU.FTZ.AND P0, PT, R114, -INF , PT ;  /* 0xff8000007200780b */ /* 0x000fe40003f1d000 */
[----:B------:R-:W-:-:S02]  /*5f90*/  FMNMX.FTZ R7, R76, R77, !PT ;  /* 0x0000004d4c077209 */ /* 0x000fc40007810000 */
[----:B------:R-:W-:Y:S02]  /*5fa0*/  FSEL R4, R3, RZ, P0 ;  /* 0x000000ff03047208 */ /* 0x000fe40000000000 */
[----:B------:R-:W-:Y:S02]  /*5fb0*/  FMNMX.FTZ R3, R25, R30, !PT ;  /* 0x0000001e19037209 */ /* 0x000fe40007810000 */
[----:B------:R-:W-:Y:S01]  /*5fc0*/  ISETP.LT.OR P2, PT, R2, 0x42, P1 ;  /* 0x000000420200780c */ /* 0x000fe20000f41670 */
[----:B------:R-:W-:Y:S01]  /*5fd0*/  FFMA.FTZ R6, R26, c[0x0][0x2d0], -R4 ;  /* 0x0000b4001a067a23 */ /* 0x000fe20000010804 */
[----:B------:R-:W-:Y:S02]  /*5fe0*/  FMNMX.FTZ R3, R36, R3, !PT ;  /* 0x0000000324037209 */ /* 0x000fe40007810000 */
[----:B------:R-:W-:Y:S01]  /*5ff0*/  FSEL R160, R155, -INF , !P2 ;  /* 0xff8000009ba07808 */ /* 0x000fe20005000000 */
[----:B------:R1:W-:Y:S01]  /*6000*/  MUFU.EX2 R252, R6 ;  /* 0x0000000600fc7308 */ /* 0x0003e20000000800 */
[----:B------:R-:W-:-:S04]  /*6010*/  FMNMX.FTZ R3, R37, R3, !PT ;  /* 0x0000000325037209 */ /* 0x000fc80007810000 */
[----:B------:R-:W-:-:S04]  /*6020*/  FMNMX.FTZ R3, R49, R3, !PT ;  /* 0x0000000331037209 */ /* 0x000fc80007810000 */
[----:B------:R-:W-:-:S04]  /*6030*/  FMNMX.FTZ R3, R60, R3, !PT ;  /* 0x000000033c037209 */ /* 0x000fc80007810000 */
[----:B------:R-:W-:Y:S02]  /*6040*/  FMNMX.FTZ R3, R62, R3, !PT ;  /* 0x000000033e037209 */ /* 0x000fe40007810000 */
[----:B-1----:R-:W-:Y:S01]  /*6050*/  FMNMX.FTZ R6, R81, R7, !PT ;  /* 0x0000000751067209 */ /* 0x002fe20007810000 */
[----:B------:R-:W-:Y:S01]  /*6060*/  FFMA.FTZ R7, R27, c[0x0][0x2d0], -R4 ;  /* 0x0000b4001b077a23 */ /* 0x000fe20000010804 */
[----:B------:R-:W-:Y:S02]  /*6070*/  FMNMX.FTZ R3, R68, R3, !PT ;  /* 0x0000000344037209 */ /* 0x000fe40007810000 */
[----:B------:R-:W-:Y:S01]  /*6080*/  FMNMX.FTZ R6, R80, R6, !PT ;  /* 0x0000000650067209 */ /* 0x000fe20007810000 */
[----:B------:R1:W2:Y:S01]  /*6090*/  MUFU.EX2 R250, R7 ;  /* 0x0000000700fa7308 */ /* 0x0002a20000000800 */
[----:B------:R-:W-:Y:S02]  /*60a0*/  FMNMX.FTZ R3, R116, R3, !PT ;  /* 0x0000000374037209 */ /* 0x000fe40007810000 */
[----:B------:R-:W-:-:S02]  /*60b0*/  FMNMX.FTZ R6, R84, R6, !PT ;  /* 0x0000000654067209 */ /* 0x000fc40007810000 */
[----:B------:R-:W-:Y:S02]  /*60c0*/  FMNMX.FTZ R3, R115, R3, !PT ;  /* 0x0000000373037209 */ /* 0x000fe40007810000 */
[----:B------:R-:W-:Y:S02]  /*60d0*/  FMNMX.FTZ R6, R87, R6, !PT ;  /* 0x0000000657067209 */ /* 0x000fe40007810000 */
[----:B------:R-:W-:Y:S02]  /*60e0*/  FMNMX.FTZ R3, R120, R3, !PT ;  /* 0x0000000378037209 */ /* 0x000fe40007810000 */
[----:B------:R-:W-:Y:S02]  /*60f0*/  FMNMX.FTZ R6, R89, R6, !PT ;  /* 0x0000000659067209 */ /* 0x000fe40007810000 */
[----:B------:R-:W-:Y:S02]  /*6100*/  FMNMX.FTZ R3, R128, R3, !PT ;  /* 0x0000000380037209 */ /* 0x000fe40007810000 */
[----:B------:R-:W-:Y:S01]  /*6110*/  FMNMX.FTZ R6, R90, R6, !PT ;  /* 0x000000065a067209 */ /* 0x000fe20007810000 */
[----:B-1----:R-:W-:Y:S01]  /*6120*/  FFMA.FTZ R7, R28, c[0x0][0x2d0], -R4 ;  /* 0x0000b4001c077a23 */ /* 0x002fe20000010804 */
[----:B------:R-:W-:-:S02]  /*6130*/  FMNMX.FTZ R3, R130, R3, !PT ;  /* 0x0000000382037209 */ /* 0x000fc40007810000 */
[----:B------:R-:W-:Y:S01]  /*6140*/  FMNMX.FTZ R6, R129, R6, !PT ;  /* 0x0000000681067209 */ /* 0x000fe20007810000 */
[----:B------:R1:W-:Y:S01]  /*6150*/  MUFU.EX2 R248, R7 ;  /* 0x0000000700f87308 */ /* 0x0003e20000000800 */
[----:B------:R-:W-:Y:S02]  /*6160*/  FMNMX.FTZ R3, R145, R3, !PT ;  /* 0x0000000391037209 */ /* 0x000fe40007810000 */
[----:B------:R-:W-:Y:S02]  /*6170*/  FMNMX.FTZ R6, R131, R6, !PT ;  /* 0x0000000683067209 */ /* 0x000fe40007810000 */
[----:B------:R-:W-:Y:S02]  /*6180*/  FMNMX.FTZ R3, R147, R3, !PT ;  /* 0x0000000393037209 */ /* 0x000fe40007810000 */
[----:B--2---:R-:W-:Y:S02]  /*6190*/  F2FP.BF16.PACK_AB R12, R250, R252 ;  /* 0x000000fcfa0c723e */ /* 0x004fe400000010ff */
[----:B------:R-:W-:-:S04]  /*61a0*/  FMNMX.FTZ R3, R148, R3, !PT ;  /* 0x0000000394037209 */ /* 0x000fc80007810000 */
[----:B------:R-:W-:Y:S01]  /*61b0*/  FMNMX.FTZ R3, R171, R3, !PT ;  /* 0x00000003ab037209 */ /* 0x000fe20007810000 */
[----:B-1----:R-:W-:-:S03]  /*61c0*/  FFMA.FTZ R7, R29, c[0x0][0x2d0], -R4 ;  /* 0x0000b4001d077a23 */ /* 0x002fc60000010804 */
[----:B------:R-:W-:Y:S01]  /*61d0*/  FMNMX.FTZ R3, R170, R3, !PT ;  /* 0x00000003aa037209 */ /* 0x000fe20007810000 */
[----:B------:R1:W2:Y:S03]  /*61e0*/  MUFU.EX2 R249, R7 ;  /* 0x0000000700f97308 */ /* 0x0002a60000000800 */
[----:B------:R-:W-:-:S04]  /*61f0*/  FMNMX.FTZ R3, R168, R3, !PT ;  /* 0x00000003a8037209 */ /* 0x000fc80007810000 */
[----:B------:R-:W-:-:S05]  /*6200*/  FMNMX.FTZ R3, R167, R3, !PT ;  /* 0x00000003a7037209 */ /* 0x000fca0007810000 */
[----:B------:R-:W3:Y:S01]  /*6210*/  SHFL.BFLY PT, R5, R3, 0x2, 0x1f ;  /* 0x0c401f0003057f89 */ /* 0x000ee200000e0000 */
[----:B-1----:R-:W-:Y:S01]  /*6220*/  FFMA.FTZ R7, R31, c[0x0][0x2d0], -R4 ;  /* 0x0000b4001f077a23 */ /* 0x002fe20000010804 */
[----:B--2---:R-:W-:-:S03]  /*6230*/  F2FP.BF16.PACK_AB R14, R249, R248 ;  /* 0x000000f8f90e723e */ /* 0x004fc600000010ff */
[----:B------:R1:W-:Y:S01]  /*6240*/  MUFU.EX2 R251, R7 ;  /* 0x0000000700fb7308 */ /* 0x0003e20000000800 */
[----:B---3--:R-:W-:Y:S02]  /*6250*/  FMNMX.FTZ R3, R3, R5, !PT ;  /* 0x0000000503037209 */ /* 0x008fe40007810000 */
[----:B-1----:R-:W-:-:S03]  /*6260*/  FMNMX.FTZ R7, R137, R6, !PT ;  /* 0x0000000689077209 */ /* 0x002fc60007810000 */
[----:B------:R-:W1:Y:S01]  /*6270*/  SHFL.BFLY PT, R5, R3, 0x1, 0x1f ;  /* 0x0c201f0003057f89 */ /* 0x000e6200000e0000 */
[----:B------:R-:W-:Y:S02]  /*6280*/  FMNMX.FTZ R7, R138, R7, !PT ;  /* 0x000000078a077209 */ /* 0x000fe40007810000 */
[----:B-1----:R-:W-:Y:S02]  /*6290*/  FMNMX.FTZ R113, R3, R5, !PT ;  /* 0x0000000503717209 */ /* 0x002fe40007810000 */
[----:B------:R-:W-:Y:S02]  /*62a0*/  FMNMX.FTZ R5, R79, R78, !PT ;  /* 0x0000004e4f057209 */ /* 0x000fe40007810000 */
[C---:B------:R-:W-:Y:S01]  /*62b0*/  FSETP.NEU.FTZ.AND P0, PT, R113.reuse, -INF , PT ;  /* 0xff8000007100780b */ /* 0x040fe20003f1d000 */
[----:B------:R-:W-:Y:S01]  /*62c0*/  FMUL.FTZ R3, R113, c[0x0][0x2d0] ;  /* 0x0000b40071037a20 */ /* 0x000fe20000410000 */
[----:B------:R-:W-:-:S04]  /*62d0*/  FMNMX.FTZ R5, R82, R5, !PT ;  /* 0x0000000552057209 */ /* 0x000fc80007810000 */
[----:B------:R-:W-:Y:S02]  /*62e0*/  FMNMX.FTZ R5, R83, R5, !PT ;  /* 0x0000000553057209 */ /* 0x000fe40007810000 */
[----:B------:R-:W-:Y:S02]  /*62f0*/  FSEL R3, R3, RZ, P0 ;  /* 0x000000ff03037208 */ /* 0x000fe40000000000 */
[----:B------:R-:W-:Y:S02]  /*6300*/  FMNMX.FTZ R5, R85, R5, !PT ;  /* 0x0000000555057209 */ /* 0x000fe40007810000 */
[----:B------:R-:W-:Y:S01]  /*6310*/  ISETP.GT.AND P0, PT, R0, 0x48, !P5 ;  /* 0x000000480000780c */ /* 0x000fe20006f04270 */
[----:B------:R-:W-:Y:S01]  /*6320*/  FFMA.FTZ R6, R25, c[0x0][0x2d0], -R3 ;  /* 0x0000b40019067a23 */ /* 0x000fe20000010803 */
[----:B------:R-:W-:Y:S02]  /*6330*/  FMNMX.FTZ R5, R86, R5, !PT ;  /* 0x0000000556057209 */ /* 0x000fe40007810000 */
[----:B------:R-:W-:Y:S01]  /*6340*/  ISETP.LT.OR P1, PT, R2, 0x49, P0 ;  /* 0x000000490200780c */ /* 0x000fe20000721670 */
[----:B------:R1:W-:Y:S01]  /*6350*/  MUFU.EX2 R243, R6 ;  /* 0x0000000600f37308 */ /* 0x0003e20000000800 */
[----:B------:R-:W-:-:S02]  /*6360*/  FMNMX.FTZ R5, R88, R5, !PT ;  /* 0x0000000558057209 */ /* 0x000fc40007810000 */
[----:B------:R-:W-:Y:S01]  /*6370*/  ISETP.LT.OR P0, PT, R2, 0x4a, P4 ;  /* 0x0000004a0200780c */ /* 0x000fe20002701670 */
[----:B------:R-:W-:Y:S01]  /*6380*/  FFMA.FTZ R2, R37, c[0x0][0x2d0], -R3 ;  /* 0x0000b40025027a23 */ /* 0x000fe20000010803 */
[----:B------:R-:W-:Y:S02]  /*6390*/  FMNMX.FTZ R5, R91, R5, !PT ;  /* 0x000000055b057209 */ /* 0x000fe40007810000 */
[----:B------:R-:W-:Y:S01]  /*63a0*/  FSEL R159, R98, -INF , !P1 ;  /* 0xff800000629f7808 */ /* 0x000fe20004800000 */
[----:B------:R-:W-:Y:S01]  /*63b0*/  MUFU.EX2 R239, R2 ;  /* 0x0000000200ef7308 */ /* 0x000fe20000000800 */
[----:B------:R-:W-:Y:S02]  /*63c0*/  FMNMX.FTZ R5, R136, R5, !PT ;  /* 0x0000000588057209 */ /* 0x000fe40007810000 */
[----:B------:R-:W-:Y:S02]  /*63d0*/  FSEL R158, R99, -INF , !P0 ;  /* 0xff800000639e7808 */ /* 0x000fe40004000000 */
[----:B------:R-:W-:-:S02]  /*63e0*/  FMNMX.FTZ R5, R144, R5, !PT ;  /* 0x0000000590057209 */ /* 0x000fc40007810000 */
[----:B-1----:R-:W-:Y:S02]  /*63f0*/  FMNMX.FTZ R6, R139, R7, !PT ;  /* 0x000000078b067209 */ /* 0x002fe40007810000 */
[----:B------:R-:W-:Y:S02]  /*6400*/  FMNMX.FTZ R5, R146, R5, !PT ;  /* 0x0000000592057209 */ /* 0x000fe40007810000 */
[----:B------:R-:W-:Y:S02]  /*6410*/  FMNMX.FTZ R6, R152, R6, !PT ;  /* 0x0000000698067209 */ /* 0x000fe40007810000 */
[----:B------:R-:W-:Y:S02]  /*6420*/  FMNMX.FTZ R5, R149, R5, !PT ;  /* 0x0000000595057209 */ /* 0x000fe40007810000 */
[----:B------:R-:W-:Y:S02]  /*6430*/  FMNMX.FTZ R6, R162, R6, !PT ;  /* 0x00000006a2067209 */ /* 0x000fe40007810000 */
[----:B------:R-:W-:-:S04]  /*6440*/  FMNMX.FTZ R5, R164, R5, !PT ;  /* 0x00000005a4057209 */ /* 0x000fc80007810000 */
[----:B------:R-:W-:-:S04]  /*6450*/  FMNMX.FTZ R5, R163, R5, !PT ;  /* 0x00000005a3057209 */ /* 0x000fc80007810000 */
[----:B------:R-:W-:-:S04]  /*6460*/  FMNMX.FTZ R5, R166, R5, !PT ;  /* 0x00000005a6057209 */ /* 0x000fc80007810000 */
[----:B------:R-:W-:-:S04]  /*6470*/  FMNMX.FTZ R5, R169, R5, !PT ;  /* 0x00000005a9057209 */ /* 0x000fc80007810000 */
[----:B------:R-:W-:-:S04]  /*6480*/  FMNMX.FTZ R5, R176, R5, !PT ;  /* 0x00000005b0057209 */ /* 0x000fc80007810000 */
[----:B------:R-:W-:Y:S01]  /*6490*/  FMNMX.FTZ R0, R178, R5, !PT ;  /* 0x00000005b2007209 */ /* 0x000fe20007810000 */
[----:B------:R-:W-:-:S03]  /*64a0*/  FFMA.FTZ R5, R30, c[0x0][0x2d0], -R3 ;  /* 0x0000b4001e057a23 */ /* 0x000fc60000010803 */
[----:B------:R-:W-:Y:S01]  /*64b0*/  FMNMX.FTZ R0, R179, R0, !PT ;  /* 0x00000000b3007209 */ /* 0x000fe20007810000 */
[----:B------:R1:W2:Y:S03]  /*64c0*/  MUFU.EX2 R238, R5 ;  /* 0x0000000500ee7308 */ /* 0x0002a60000000800 */
[----:B------:R-:W-:-:S05]  /*64d0*/  FMNMX.FTZ R0, R177, R0, !PT ;  /* 0x00000000b1007209 */ /* 0x000fca0007810000 */
[----:B------:R-:W3:Y:S01]  /*64e0*/  SHFL.BFLY PT, R7, R0, 0x2, 0x1f ;  /* 0x0c401f0000077f89 */ /* 0x000ee200000e0000 */
[----:B-1----:R-:W-:Y:S01]  /*64f0*/  FFMA.FTZ R5, R36, c[0x0][0x2d0], -R3 ;  /* 0x0000b40024057a23 */ /* 0x002fe20000010803 */
[----:B--2---:R-:W-:Y:S02]  /*6500*/  F2FP.BF16.PACK_AB R13, R238, R243 ;  /* 0x000000f3ee0d723e */ /* 0x004fe400000010ff */
[----:B------:R-:W-:Y:S01]  /*6510*/  LDSM.16.MT88.4 R36, [R197] ;  /* 0x00000000c524783b */ /* 0x000fe20000004200 */
[----:B------:R1:W2:Y:S01]  /*6520*/  MUFU.EX2 R241, R5 ;  /* 0x0000000500f17308 */ /* 0x0002a20000000800 */
[----:B---3--:R-:W-:Y:S02]  /*6530*/  FMNMX.FTZ R0, R0, R7, !PT ;  /* 0x0000000700007209 */ /* 0x008fe40007810000 */
[----:B-1----:R-:W-:-:S03]  /*6540*/  FMNMX.FTZ R5, R165, R6, !PT ;  /* 0x00000006a5057209 */ /* 0x002fc60007810000 */
[----:B------:R-:W1:Y:S01]  /*6550*/  SHFL.BFLY PT, R8, R0, 0x1, 0x1f ;  /* 0x0c201f0000087f89 */ /* 0x000e6200000e0000 */
[----:B------:R-:W-:Y:S01]  /*6560*/  FFMA.FTZ R6, R60, c[0x0][0x2d0], -R3 ;  /* 0x0000b4003c067a23 */ /* 0x000fe20000010803 */
[----:B--2---:R-:W-:Y:S02]  /*6570*/  F2FP.BF16.PACK_AB R15, R239, R241 ;  /* 0x000000f1ef0f723e */ /* 0x004fe400000010ff */
[----:B------:R-:W-:Y:S01]  /*6580*/  FMNMX.FTZ R5, R161, R5, !PT ;  /* 0x00000005a1057209 */ /* 0x000fe20007810000 */
[----:B------:R-:W-:Y:S03]  /*6590*/  MUFU.EX2 R232, R6 ;  /* 0x0000000600e87308 */ /* 0x000fe60000000800 */
[----:B------:R-:W-:Y:S01]  /*65a0*/  FMNMX.FTZ R2, R160, R5, !PT ;  /* 0x00000005a0027209 */ /* 0x000fe20007810000 */
[----:B------:R-:W-:Y:S01]  /*65b0*/  FFMA.FTZ R5, R48, c[0x0][0x2d0], -R4 ;  /* 0x0000b40030057a23 */ /* 0x000fe20000010804 */
[----:B------:R-:W-:Y:S02]  /*65c0*/  HMMA.16816.F32.BF16 R44, R12, R32, RZ ;  /* 0x000000200c2c723c */ /* 0x000fe400000418ff */
[----:B------:R-:W-:Y:S01]  /*65d0*/  FMNMX.FTZ R2, R159, R2, !PT ;  /* 0x000000029f027209 */ /* 0x000fe20007810000 */
[----:B------:R2:W3:Y:S03]  /*65e0*/  MUFU.EX2 R244, R5 ;  /* 0x0000000500f47308 */ /* 0x0004e60000000800 */
[----:B------:R-:W-:-:S02]  /*65f0*/  FMNMX.FTZ R2, R158, R2, !PT ;  /* 0x000000029e027209 */ /* 0x000fc40007810000 */
[----:B------:R-:W-:Y:S03]  /*6600*/  HMMA.16816.F32.BF16 R52, R12, R40, RZ ;  /* 0x000000280c34723c */ /* 0x000fe600000418ff */
[----:B------:R-:W4:Y:S01]  /*6610*/  SHFL.BFLY PT, R7, R2, 0x2, 0x1f ;  /* 0x0c401f0002077f89 */ /* 0x000f2200000e0000 */
[----:B-1----:R-:W-:Y:S01]  /*6620*/  FMNMX.FTZ R112, R0, R8, !PT ;  /* 0x0000000800707209 */ /* 0x002fe20007810000 */
[----:B------:R-:W-:-:S03]  /*6630*/  FFMA.FTZ R0, R62, c[0x0][0x2d0], -R3 ;  /* 0x0000b4003e007a23 */ /* 0x000fc60000010803 */
[----:B------:R-:W-:Y:S01]  /*6640*/  HMMA.16816.F32.BF16 R24, R12, R56, RZ ;  /* 0x000000380c18723c */ /* 0x000fe200000418ff */
[----:B------:R-:W-:Y:S01]  /*6650*/  FSETP.NEU.FTZ.AND P0, PT, R112, -INF , PT ;  /* 0xff8000007000780b */ /* 0x000fe20003f1d000 */
[----:B--2---:R-:W-:Y:S01]  /*6660*/  FFMA.FTZ R5, R50, c[0x0][0x2d0], -R4 ;  /* 0x0000b40032057a23 */ /* 0x004fe20000010804 */
[----:B------:R1:W-:Y:S01]  /*6670*/  MUFU.EX2 R237, R0 ;  /* 0x0000000000ed7308 */ /* 0x0003e20000000800 */
[----:B---3--:R-:W-:-:S04]  /*6680*/  F2FP.BF16.PACK_AB R8, R244, R251 ;  /* 0x000000fbf408723e */ /* 0x008fc800000010ff */
[C---:B------:R-:W-:Y:S03]  /*6690*/  HMMA.16816.F32.BF16 R28, R12.reuse, R34, RZ ;  /* 0x000000220c1c723c */ /* 0x040fe600000418ff */
[----:B------:R2:W-:Y:S05]  /*66a0*/  MUFU.EX2 R245, R5 ;  /* 0x0000000500f57308 */ /* 0x0005ea0000000800 */
[C---:B------:R-:W-:Y:S01]  /*66b0*/  HMMA.16816.F32.BF16 R20, R12.reuse, R42, RZ ;  /* 0x0000002a0c14723c */ /* 0x040fe200000418ff */
[----:B-1----:R-:W-:Y:S02]  /*66c0*/  FFMA.FTZ R0, R68, c[0x0][0x2d0], -R3 ;  /* 0x0000b40044007a23 */ /* 0x002fe40000010803 */
[----:B------:R-:W-:Y:S02]  /*66d0*/  LDSM.16.MT88.4 R68, [R199+0x800] ;  /* 0x00080000c744783b */ /* 0x000fe40000004200 */
[----:B------:R-:W1:Y:S03]  /*66e0*/  MUFU.EX2 R240, R0 ;  /* 0x0000000000f07308 */ /* 0x000e660000000800 */
[----:B------:R-:W-:Y:S01]  /*66f0*/  HMMA.16816.F32.BF16 R16, R12, R38, RZ ;  /* 0x000000260c10723c */ /* 0x000fe200000418ff */
[----:B--2---:R-:W-:-:S04]  /*6700*/  FFMA.FTZ R5, R51, c[0x0][0x2d0], -R4 ;  /* 0x0000b40033057a23 */ /* 0x004fc80000010804 */
[----:B------:R2:W3:Y:S01]  /*6710*/  MUFU.EX2 R246, R5 ;  /* 0x0000000500f67308 */ /* 0x0004e20000000800 */
[----:B-1----:R-:W-:Y:S01]  /*6720*/  F2FP.BF16.PACK_AB R11, R240, R237 ;  /* 0x000000edf00b723e */ /* 0x002fe200000010ff */
[----:B--2---:R-:W-:Y:S01]  /*6730*/  FFMA.FTZ R5, R61, c[0x0][0x2d0], -R4 ;  /* 0x0000b4003d057a23 */ /* 0x004fe20000010804 */
[----:B---3--:R-:W-:Y:S01]  /*6740*/  F2FP.BF16.PACK_AB R10, R246, R245 ;  /* 0x000000f5f60a723e */ /* 0x008fe200000010ff */
[----:B------:R-:W1:Y:S04]  /*6750*/  LDSM.16.MT88.4 R60, [R200+0x800] ;  /* 0x00080000c83c783b */ /* 0x000e680000004200 */
[----:B------:R2:W-:Y:S02]  /*6760*/  MUFU.EX2 R247, R5 ;  /* 0x0000000500f77308 */ /* 0x0005e40000000800 */
[----:B--2---:R-:W-:-:S02]  /*6770*/  FFMA.FTZ R5, R49, c[0x0][0x2d0], -R3 ;  /* 0x0000b40031057a23 */ /* 0x004fc40000010803 */
[C---:B------:R-:W-:Y:S04]  /*6780*/  HMMA.16816.F32.BF16 R48, R12.reuse, R36, RZ ;  /* 0x000000240c30723c */ /* 0x040fe800000418ff */
[----:B------:R4:W2:Y:S04]  /*6790*/  MUFU.EX2 R233, R5 ;  /* 0x0000000500e97308 */ /* 0x0008a80000000800 */
[----:B------:R-:W-:Y:S01]  /*67a0*/  HMMA.16816.F32.BF16 R12, R12, R58, RZ ;  /* 0x0000003a0c0c723c */ /* 0x000fe200000418ff */
[----:B----4-:R-:W-:Y:S01]  /*67b0*/  FMNMX.FTZ R5, R2, R7, !PT ;  /* 0x0000000702057209 */ /* 0x010fe20007810000 */
[----:B------:R-:W-:Y:S01]  /*67c0*/  FMUL.FTZ R2, R112, c[0x0][0x2d0] ;  /* 0x0000b40070027a20 */ /* 0x000fe20000410000 */
[----:B--2---:R-:W-:-:S03]  /*67d0*/  F2FP.BF16.PACK_AB R9, R232, R233 ;  /* 0x000000e9e809723e */ /* 0x004fc600000010ff */
[----:B------:R-:W2:Y:S01]  /*67e0*/  SHFL.BFLY PT, R6, R5, 0x1, 0x1f ;  /* 0x0c201f0005067f89 */ /* 0x000ea200000e0000 */
[----:B------:R-:W-:-:S03]  /*67f0*/  FSEL R2, R2, RZ, P0 ;  /* 0x000000ff02027208 */ /* 0x000fc60000000000 */
[----:B------:R-:W-:Y:S02]  /*6800*/  HMMA.16816.F32.BF16 R108, R8, R64, R44 ;  /* 0x00000040086c723c */ /* 0x000fe4000004182c */
[----:B------:R-:W-:-:S04]  /*6810*/  FFMA.FTZ R0, R79, c[0x0][0x2d0], -R2 ;  /* 0x0000b4004f007a23 */ /* 0x000fc80000010802 */
[----:B------:R3:W-:Y:S02]  /*6820*/  MUFU.EX2 R230, R0 ;  /* 0x0000000000e67308 */ /* 0x0007e40000000800 */
[C---:B-1----:R-:W-:Y:S08]  /*6830*/  HMMA.16816.F32.BF16 R52, R8.reuse, R60, R52 ;  /* 0x0000003c0834723c */ /* 0x042ff00000041834 */
[----:B------:R-:W-:Y:S01]  /*6840*/  HMMA.16816.F32.BF16 R48, R8, R72, R48 ;  /* 0x000000480830723c */ /* 0x000fe20000041830 */
[----:B--2---:R-:W-:Y:S01]  /*6850*/  FMNMX.FTZ R5, R5, R6, !PT ;  /* 0x0000000605057209 */ /* 0x004fe20007810000 */
[----:B------:R-:W-:-:S02]  /*6860*/  FFMA.FTZ R6, R83, c[0x0][0x2d0], -R2 ;  /* 0x0000b40053067a23 */ /* 0x000fc40000010802 */
[--C-:B---3--:R-:W-:Y:S01]  /*6870*/  FFMA.FTZ R0, R78, c[0x0][0x2d0], -R2.reuse ;  /* 0x0000b4004e007a23 */ /* 0x108fe20000010802 */
[----:B------:R-:W-:Y:S01]  /*6880*/  FSETP.NEU.FTZ.AND P0, PT, R5, -INF , PT ;  /* 0xff8000000500780b */ /* 0x000fe20003f1d000 */
[----:B------:R-:W-:Y:S02]  /*6890*/  MUFU.EX2 R228, R6 ;  /* 0x0000000600e47308 */ /* 0x000fe40000000800 */
[C---:B------:R-:W-:Y:S06]  /*68a0*/  HMMA.16816.F32.BF16 R44, R8.reuse, R68, R24 ;  /* 0x00000044082c723c */ /* 0x040fec0000041818 */
[----:B------:R1:W2:Y:S02]  /*68b0*/  MUFU.EX2 R7, R0 ;  /* 0x0000000000077308 */ /* 0x0002a40000000800 */
[C---:B------:R-:W-:Y:S08]  /*68c0*/  HMMA.16816.F32.BF16 R100, R8.reuse, R66, R28 ;  /* 0x000000420864723c */ /* 0x040ff0000004181c */
[----:B------:R-:W-:Y:S01]  /*68d0*/  HMMA.16816.F32.BF16 R96, R8, R62, R20 ;  /* 0x0000003e0860723c */ /* 0x000fe20000041814 */
[----:B-1----:R-:W-:-:S07]  /*68e0*/  FFMA.FTZ R0, R82, c[0x0][0x2d0], -R2 ;  /* 0x0000b40052007a23 */ /* 0x002fce0000010802 */
[C---:B------:R-:W-:Y:S01]  /*68f0*/  HMMA.16816.F32.BF16 R104, R8.reuse, R74, R16 ;  /* 0x0000004a0868723c */ /* 0x040fe20000041810 */
[----:B------:R1:W3:Y:S07]  /*6900*/  MUFU.EX2 R229, R0 ;  /* 0x0000000000e57308 */ /* 0x0002ee0000000800 */
[----:B------:R-:W-:Y:S07]  /*6910*/  HMMA.16816.F32.BF16 R92, R8, R70, R12 ;  /* 0x00000046085c723c */ /* 0x000fee000004180c */
[----:B--2---:R-:W-:Y:S01]  /*6920*/  F2FP.BF16.PACK_AB R8, R7, R230 ;  /* 0x000000e60708723e */ /* 0x004fe200000010ff */
[----:B------:R-:W-:-:S02]  /*6930*/  FADD.FTZ R7, R230, R7 ;  /* 0x00000007e6077221 */ /* 0x000fc40000010000 */
[----:B-1----:R-:W-:Y:S01]  /*6940*/  FMUL.FTZ R0, R5, c[0x0][0x2d0] ;  /* 0x0000b40005007a20 */ /* 0x002fe20000410000 */
[----:B---3--:R-:W-:Y:S01]  /*6950*/  F2FP.BF16.PACK_AB R10, R228, R229 ;  /* 0x000000e5e40a723e */ /* 0x008fe200000010ff */
[----:B------:R-:W-:-:S03]  /*6960*/  FADD.FTZ R7, R229, R7 ;  /* 0x00000007e5077221 */ /* 0x000fc60000010000 */
[----:B------:R-:W-:Y:S01]  /*6970*/  FSEL R0, R0, RZ, P0 ;  /* 0x000000ff00007208 */ /* 0x000fe20000000000 */
[----:B------:R-:W-:-:S04]  /*6980*/  FADD.FTZ R7, R228, R7 ;  /* 0x00000007e4077221 */ /* 0x000fc80000010000 */
        /* <DEDUP_REMOVED lines=12> */
[C---:B------:R-:W-:Y:S08]  /*6a50*/  HMMA.16816.F32.BF16 R24, R8.reuse, R32, RZ ;  /* 0x000000200818723c */ /* 0x040ff000000418ff */
[----:B------:R-:W-:Y:S01]  /*6a60*/  HMMA.16816.F32.BF16 R28, R8, R34, RZ ;  /* 0x00000022081c723c */ /* 0x000fe200000418ff */
[----:B-1----:R-:W-:-:S04]  /*6a70*/  FFMA.FTZ R6, R86, c[0x0][0x2d0], -R2 ;  /* 0x0000b40056067a23 */ /* 0x002fc80000010802 */
[----:B------:R1:W2:Y:S03]  /*6a80*/  MUFU.EX2 R223, R6 ;  /* 0x0000000600df7308 */ /* 0x0002a60000000800 */
[C---:B------:R-:W-:Y:S08]  /*6a90*/  HMMA.16816.F32.BF16 R20, R8.reuse, R40, RZ ;  /* 0x000000280814723c */ /* 0x040ff000000418ff */
[----:B------:R-:W-:Y:S01]  /*6aa0*/  HMMA.16816.F32.BF16 R16, R8, R36, RZ ;  /* 0x000000240810723c */ /* 0x000fe200000418ff */
[----:B-1----:R-:W-:-:S07]  /*6ab0*/  FFMA.FTZ R6, R88, c[0x0][0x2d0], -R2 ;  /* 0x0000b40058067a23 */ /* 0x002fce0000010802 */
[C---:B------:R-:W-:Y:S01]  /*6ac0*/  HMMA.16816.F32.BF16 R40, R8.reuse, R42, RZ ;  /* 0x0000002a0828723c */ /* 0x040fe200000418ff */
[----:B------:R1:W-:Y:S07]  /*6ad0*/  MUFU.EX2 R222, R6 ;  /* 0x0000000600de7308 */ /* 0x0003ee0000000800 */
[C---:B------:R-:W-:Y:S08]  /*6ae0*/  HMMA.16816.F32.BF16 R36, R8.reuse, R38, RZ ;  /* 0x000000260824723c */ /* 0x040ff000000418ff */
[----:B------:R-:W-:Y:S01]  /*6af0*/  HMMA.16816.F32.BF16 R12, R8, R56, RZ ;  /* 0x00000038080c723c */ /* 0x000fe200000418ff */
[----:B-1----:R-:W-:-:S04]  /*6b00*/  FFMA.FTZ R6, R91, c[0x0][0x2d0], -R2 ;  /* 0x0000b4005b067a23 */ /* 0x002fc80000010802 */
[----:B------:R1:W3:Y:S03]  /*6b10*/  MUFU.EX2 R225, R6 ;  /* 0x0000000600e17308 */ /* 0x0002e60000000800 */
[----:B------:R-:W-:Y:S07]  /*6b20*/  HMMA.16816.F32.BF16 R32, R8, R58, RZ ;  /* 0x0000003a0820723c */ /* 0x000fee00000418ff */
[----:B--2---:R-:W-:Y:S01]  /*6b30*/  F2FP.BF16.PACK_AB R8, R223, R224 ;  /* 0x000000e0df08723e */ /* 0x004fe200000010ff */
[----:B-1----:R-:W-:Y:S01]  /*6b40*/  FFMA.FTZ R6, R84, c[0x0][0x2d0], -R0 ;  /* 0x0000b40054067a23 */ /* 0x002fe20000010800 */
[----:B---3--:R-:W-:-:S03]  /*6b50*/  F2FP.BF16.PACK_AB R10, R225, R222 ;  /* 0x000000dee10a723e */ /* 0x008fc600000010ff */
        /* <DEDUP_REMOVED lines=11> */
[C---:B------:R-:W-:Y:S01]  /*6c10*/  HMMA.16816.F32.BF16 R124, R8.reuse, R64, R24 ;  /* 0x00000040087c723c */ /* 0x040fe20000041818 */
[----:B------:R-:W3:Y:S07]  /*6c20*/  LDSM.16.MT88.4 R24, [R197+0x1000] ;  /* 0x00100000c518783b */ /* 0x000eee0000004200 */
[----:B------:R-:W-:Y:S01]  /*6c30*/  HMMA.16816.F32.BF16 R76, R8, R66, R28 ;  /* 0x00000042084c723c */ /* 0x000fe2000004181c */
[----:B------:R-:W4:Y:S01]  /*6c40*/  LDSM.16.MT88.4 R28, [R199+0x1000] ;  /* 0x00100000c71c783b */ /* 0x000f220000004200 */
[----:B-1----:R-:W-:-:S03]  /*6c50*/  FFMA.FTZ R6, R118, c[0x0][0x2d0], -R4 ;  /* 0x0000b40076067a23 */ /* 0x002fc60000010804 */
[----:B------:R-:W-:Y:S01]  /*6c60*/  LDSM.16.MT88.4 R64, [R200+0x1800] ;  /* 0x00180000c840783b */ /* 0x000fe20000004200 */
[----:B------:R1:W-:Y:S02]  /*6c70*/  MUFU.EX2 R219, R6 ;  /* 0x0000000600db7308 */ /* 0x0003e40000000800 */
[C---:B------:R-:W-:Y:S01]  /*6c80*/  HMMA.16816.F32.BF16 R140, R8.reuse, R60, R20 ;  /* 0x0000003c088c723c */ /* 0x040fe20000041814 */
[----:B------:R-:W-:Y:S07]  /*6c90*/  LDSM.16.MT88.4 R20, [R200+0x1000] ;  /* 0x00100000c814783b */ /* 0x000fee0000004200 */
[----:B------:R-:W-:Y:S01]  /*6ca0*/  HMMA.16816.F32.BF16 R88, R8, R72, R16 ;  /* 0x000000480858723c */ /* 0x000fe20000041810 */
[----:B------:R-:W5:Y:S01]  /*6cb0*/  LDSM.16.MT88.4 R16, [R196+0x1000] ;  /* 0x00100000c410783b */ /* 0x000f620000004200 */
[----:B-1----:R-:W-:-:S06]  /*6cc0*/  FFMA.FTZ R6, R121, c[0x0][0x2d0], -R4 ;  /* 0x0000b40079067a23 */ /* 0x002fcc0000010804 */
[C---:B------:R-:W-:Y:S01]  /*6cd0*/  HMMA.16816.F32.BF16 R132, R8.reuse, R68, R12 ;  /* 0x000000440884723c */ /* 0x040fe2000004180c */
[----:B------:R1:W-:Y:S07]  /*6ce0*/  MUFU.EX2 R220, R6 ;  /* 0x0000000600dc7308 */ /* 0x0003ee0000000800 */
[C---:B------:R-:W-:Y:S01]  /*6cf0*/  HMMA.16816.F32.BF16 R84, R8.reuse, R74, R36 ;  /* 0x0000004a0854723c */ /* 0x040fe20000041824 */
[----:B------:R-:W-:Y:S07]  /*6d00*/  LDSM.16.MT88.4 R72, [R199+0x1800] ;  /* 0x00180000c748783b */ /* 0x000fee0000004200 */
[----:B------:R-:W-:Y:S01]  /*6d10*/  HMMA.16816.F32.BF16 R80, R8, R62, R40 ;  /* 0x0000003e0850723c */ /* 0x000fe20000041828 */
[----:B------:R-:W-:Y:S01]  /*6d20*/  LDSM.16.MT88.4 R60, [R196+0x1800] ;  /* 0x00180000c43c783b */ /* 0x000fe20000004200 */
[----:B-1----:R-:W-:-:S04]  /*6d30*/  FFMA.FTZ R6, R122, c[0x0][0x2d0], -R4 ;  /* 0x0000b4007a067a23 */ /* 0x002fc80000010804 */
[----:B------:R1:W-:Y:S02]  /*6d40*/  MUFU.EX2 R216, R6 ;  /* 0x0000000600d87308 */ /* 0x0003e40000000800 */
[----:B-1----:R-:W-:-:S06]  /*6d50*/  FFMA.FTZ R6, R123, c[0x0][0x2d0], -R4 ;  /* 0x0000b4007b067a23 */ /* 0x002fcc0000010804 */
[----:B------:R1:W-:Y:S02]  /*6d60*/  MUFU.EX2 R212, R6 ;  /* 0x0000000600d47308 */ /* 0x0003e40000000800 */
[----:B-1----:R-:W-:-:S06]  /*6d70*/  FFMA.FTZ R6, R116, c[0x0][0x2d0], -R3 ;  /* 0x0000b40074067a23 */ /* 0x002fcc0000010803 */
[----:B------:R1:W-:Y:S02]  /*6d80*/  MUFU.EX2 R195, R6 ;  /* 0x0000000600c37308 */ /* 0x0003e40000000800 */
[----:B-1----:R-:W-:-:S06]  /*6d90*/  FFMA.FTZ R6, R115, c[0x0][0x2d0], -R3 ;  /* 0x0000b40073067a23 */ /* 0x002fcc0000010803 */
[----:B------:R1:W1:Y:S02]  /*6da0*/  MUFU.EX2 R194, R6 ;  /* 0x0000000600c27308 */ /* 0x0002640000000800 */
[----:B-1----:R-:W-:Y:S02]  /*6db0*/  FFMA.FTZ R6, R120, c[0x0][0x2d0], -R3 ;  /* 0x0000b40078067a23 */ /* 0x002fe40000010803 */
[----:B------:R-:W-:Y:S01]  /*6dc0*/  HMMA.16816.F32.BF16 R120, R8, R70, R32 ;  /* 0x000000460878723c */ /* 0x000fe20000041820 */
[----:B------:R-:W1:Y:S03]  /*6dd0*/  LDSM.16.MT88.4 R68, [R197+0x1800] ;  /* 0x00180000c544783b */ /* 0x000e660000004200 */
[----:B------:R3:W-:Y:S03]  /*6de0*/  MUFU.EX2 R193, R6 ;  /* 0x0000000600c17308 */ /* 0x0007e60000000800 */
[----:B--2---:R-:W-:-:S02]  /*6df0*/  F2FP.BF16.PACK_AB R8, R221, R247 ;  /* 0x000000f7dd08723e */ /* 0x004fc400000010ff */
[----:B------:R-:W-:Y:S02]  /*6e00*/  F2FP.BF16.PACK_AB R9, R194, R195 ;  /* 0x000000c3c209723e */ /* 0x000fe400000010ff */
[----:B------:R-:W-:Y:S01]  /*6e10*/  F2FP.BF16.PACK_AB R10, R220, R219 ;  /* 0x000000dbdc0a723e */ /* 0x000fe200000010ff */
[----:B---3--:R-:W-:-:S04]  /*6e20*/  FFMA.FTZ R6, R128, c[0x0][0x2d0], -R3 ;  /* 0x0000b40080067a23 */ /* 0x008fc80000010803 */
[----:B------:R2:W3:Y:S02]  /*6e30*/  MUFU.EX2 R191, R6 ;  /* 0x0000000600bf7308 */ /* 0x0004e40000000800 */
[----:B--2---:R-:W-:Y:S01]  /*6e40*/  FFMA.FTZ R6, R151, c[0x0][0x2d0], -R4 ;  /* 0x0000b40097067a23 */ /* 0x004fe20000010804 */
[----:B---3--:R-:W-:-:S05]  /*6e50*/  F2FP.BF16.PACK_AB R11, R191, R193 ;  /* 0x000000c1bf0b723e */ /* 0x008fca00000010ff */
[----:B------:R2:W-:Y:S02]  /*6e60*/  MUFU.EX2 R192, R6 ;  /* 0x0000000600c07308 */ /* 0x0005e40000000800 */
[C---:B------:R-:W-:Y:S08]  /*6e70*/  HMMA.16816.F32.BF16 R32, R8.reuse, R26, R104 ;  /* 0x0000001a0820723c */ /* 0x040ff00000041868 */
[----:B----4-:R-:W-:Y:S01]  /*6e80*/  HMMA.16816.F32.BF16 R12, R8, R30, R92 ;  /* 0x0000001e080c723c */ /* 0x010fe2000004185c */
[----:B------:R-:W-:Y:S01]  /*6e90*/  LDSM.16.MT88.4 R92, [R197+0x2000] ;  /* 0x00200000c55c783b */ /* 0x000fe20000004200 */
[----:B--2---:R-:W-:-:S04]  /*6ea0*/  FFMA.FTZ R6, R150, c[0x0][0x2d0], -R4 ;  /* 0x0000b40096067a23 */ /* 0x004fc80000010804 */
[----:B------:R2:W3:Y:S02]  /*6eb0*/  MUFU.EX2 R190, R6 ;  /* 0x0000000600be7308 */ /* 0x0004e40000000800 */
[C---:B-----5:R-:W-:Y:S08]  /*6ec0*/  HMMA.16816.F32.BF16 R56, R8.reuse, R16, R108 ;  /* 0x000000100838723c */ /* 0x060ff0000004186c */
[----:B------:R-:W-:Y:S01]  /*6ed0*/  HMMA.16816.F32.BF16 R52, R8, R20, R52 ;  /* 0x000000140834723c */ /* 0x000fe20000041834 */
[----:B--2---:R-:W-:-:S07]  /*6ee0*/  FFMA.FTZ R6, R130, c[0x0][0x2d0], -R3 ;  /* 0x0000b40082067a23 */ /* 0x004fce0000010803 */
[C---:B------:R-:W-:Y:S01]  /*6ef0*/  HMMA.16816.F32.BF16 R48, R8.reuse, R24, R48 ;  /* 0x000000180830723c */ /* 0x040fe20000041830 */
[----:B------:R2:W-:Y:S07]  /*6f00*/  MUFU.EX2 R189, R6 ;  /* 0x0000000600bd7308 */ /* 0x0005ee0000000800 */
[C---:B------:R-:W-:Y:S08]  /*6f10*/  HMMA.16816.F32.BF16 R44, R8.reuse, R28, R44 ;  /* 0x0000001c082c723c */ /* 0x040ff0000004182c */
[----:B------:R-:W-:Y:S01]  /*6f20*/  HMMA.16816.F32.BF16 R40, R8, R18, R100 ;  /* 0x000000120828723c */ /* 0x000fe20000041864 */
[----:B--2---:R-:W-:-:S04]  /*6f30*/  FFMA.FTZ R6, R145, c[0x0][0x2d0], -R3 ;  /* 0x0000b40091067a23 */ /* 0x004fc80000010803 */
[----:B------:R2:W4:Y:S03]  /*6f40*/  MUFU.EX2 R188, R6 ;  /* 0x0000000600bc7308 */ /* 0x0005260000000800 */
[----:B------:R-:W-:Y:S07]  /*6f50*/  HMMA.16816.F32.BF16 R36, R8, R22, R96 ;  /* 0x000000160824723c */ /* 0x000fee0000041860 */
[----:B------:R-:W-:-:S02]  /*6f60*/  F2FP.BF16.PACK_AB R8, R212, R216 ;  /* 0x000000d8d408723e */ /* 0x000fc400000010ff */
[----:B---3--:R-:W-:Y:S01]  /*6f70*/  F2FP.BF16.PACK_AB R10, R190, R192 ;  /* 0x000000c0be0a723e */ /* 0x008fe200000010ff */
[----:B--2---:R-:W-:Y:S01]  /*6f80*/  FFMA.FTZ R6, R147, c[0x0][0x2d0], -R3 ;  /* 0x0000b40093067a23 */ /* 0x004fe20000010803 */
[----:B----4-:R-:W-:-:S03]  /*6f90*/  F2FP.BF16.PACK_AB R9, R188, R189 ;  /* 0x000000bdbc09723e */ /* 0x010fc600000010ff */
[----:B------:R2:W-:Y:S02]  /*6fa0*/  MUFU.EX2 R187, R6 ;  /* 0x0000000600bb7308 */ /* 0x0005e40000000800 */
[----:B--2---:R-:W-:-:S06]  /*6fb0*/  FFMA.FTZ R6, R148, c[0x0][0x2d0], -R3 ;  /* 0x0000b40094067a23 */ /* 0x004fcc0000010803 */
[----:B------:R2:W3:Y:S02]  /*6fc0*/  MUFU.EX2 R186, R6 ;  /* 0x0000000600ba7308 */ /* 0x0004e40000000800 */
[----:B--2---:R-:W-:Y:S01]  /*6fd0*/  FFMA.FTZ R6, R136, c[0x0][0x2d0], -R2 ;  /* 0x0000b40088067a23 */ /* 0x004fe20000010802 */
[----:B---3--:R-:W-:-:S05]  /*6fe0*/  F2FP.BF16.PACK_AB R11, R186, R187 ;  /* 0x000000bbba0b723e */ /* 0x008fca00000010ff */
[----:B------:R2:W-:Y:S02]  /*6ff0*/  MUFU.EX2 R184, R6 ;  /* 0x0000000600b87308 */ /* 0x0005e40000000800 */
[C---:B-1----:R-:W-:Y:S08]  /*7000*/  HMMA.16816.F32.BF16 R96, R8.reuse, R70, R32 ;  /* 0x000000460860723c */ /* 0x042ff00000041820 */
[----:B------:R-:W-:Y:S01]  /*7010*/  HMMA.16816.F32.BF16 R32, R8, R74, R12 ;  /* 0x0000004a0820723c */ /* 0x000fe2000004180c */
[----:B------:R-:W-:Y:S01]  /*7020*/  LDSM.16.MT88.4 R12, [R199+0x2000] ;  /* 0x00200000c70c783b */ /* 0x000fe20000004200 */
[----:B--2---:R-:W-:-:S04]  /*7030*/  FFMA.FTZ R6, R144, c[0x0][0x2d0], -R2 ;  /* 0x0000b40090067a23 */ /* 0x004fc80000010802 */
[----:B------:R1:W2:Y:S02]  /*7040*/  MUFU.EX2 R185, R6 ;  /* 0x0000000600b97308 */ /* 0x0002a40000000800 */
        /* <DEDUP_REMOVED lines=15> */
[--C-:B-1----:R-:W-:Y:S02]  /*7140*/  FFMA.FTZ R6, R131, c[0x0][0x2d0], -R0.reuse ;  /* 0x0000b40083067a23 */ /* 0x102fe40000010800 */
[----:B------:R-:W1:Y:S04]  /*7150*/  LDSM.16.MT88.4 R128, [R196+0x2000] ;  /* 0x00200000c480783b */ /* 0x000e680000004200 */
[----:B------:R2:W3:Y:S02]  /*7160*/  MUFU.EX2 R181, R6 ;  /* 0x0000000600b57308 */ /* 0x0004e40000000800 */
[----:B--2---:R-:W-:Y:S01]  /*7170*/  FFMA.FTZ R6, R137, c[0x0][0x2d0], -R0 ;  /* 0x0000b40089067a23 */ /* 0x004fe20000010800 */
[----:B---3--:R-:W-:-:S05]  /*7180*/  F2FP.BF16.PACK_AB R9, R181, R180 ;  /* 0x000000b4b509723e */ /* 0x008fca00000010ff */
[----:B------:R2:W-:Y:S02]  /*7190*/  MUFU.EX2 R116, R6 ;  /* 0x0000000600747308 */ /* 0x0005e40000000800 */
[----:B--2---:R-:W-:-:S06]  /*71a0*/  FFMA.FTZ R6, R138, c[0x0][0x2d0], -R0 ;  /* 0x0000b4008a067a23 */ /* 0x004fcc0000010800 */
[----:B------:R2:W3:Y:S02]  /*71b0*/  MUFU.EX2 R115, R6 ;  /* 0x0000000600737308 */ /* 0x0004e40000000800 */
[----:B--2---:R-:W-:Y:S01]  /*71c0*/  FFMA.FTZ R6, R175, c[0x0][0x2d0], -R4 ;  /* 0x0000b400af067a23 */ /* 0x004fe20000010804 */
[----:B---3--:R-:W-:-:S05]  /*71d0*/  F2FP.BF16.PACK_AB R11, R115, R116 ;  /* 0x00000074730b723e */ /* 0x008fca00000010ff */
[----:B------:R2:W-:Y:S02]  /*71e0*/  MUFU.EX2 R175, R6 ;  /* 0x0000000600af7308 */ /* 0x0005e40000000800 */
[C---:B------:R-:W-:Y:S08]  /*71f0*/  HMMA.16816.F32.BF16 R104, R8.reuse, R28, R132 ;  /* 0x0000001c0868723c */ /* 0x040ff00000041884 */
[----:B------:R-:W-:Y:S01]  /*7200*/  HMMA.16816.F32.BF16 R124, R8, R16, R124 ;  /* 0x00000010087c723c */ /* 0x000fe2000004187c */
[----:B--2---:R-:W-:-:S04]  /*7210*/  FFMA.FTZ R6, R174, c[0x0][0x2d0], -R4 ;  /* 0x0000b400ae067a23 */ /* 0x004fc80000010804 */
[----:B------:R2:W-:Y:S03]  /*7220*/  MUFU.EX2 R174, R6 ;  /* 0x0000000600ae7308 */ /* 0x0005e60000000800 */
[C---:B------:R-:W-:Y:S08]  /*7230*/  HMMA.16816.F32.BF16 R16, R8.reuse, R18, R76 ;  /* 0x000000120810723c */ /* 0x040ff0000004184c */
[----:B------:R-:W-:Y:S01]  /*7240*/  HMMA.16816.F32.BF16 R76, R8, R30, R120 ;  /* 0x0000001e084c723c */ /* 0x000fe20000041878 */
[----:B--2---:R-:W-:-:S07]  /*7250*/  FFMA.FTZ R6, R173, c[0x0][0x2d0], -R4 ;  /* 0x0000b400ad067a23 */ /* 0x004fce0000010804 */
[C---:B------:R-:W-:Y:S01]  /*7260*/  HMMA.16816.F32.BF16 R140, R8.reuse, R20, R140 ;  /* 0x00000014088c723c */ /* 0x040fe2000004188c */
[----:B------:R-:W-:Y:S01]  /*7270*/  FFMA.FTZ R4, R172, c[0x0][0x2d0], -R4 ;  /* 0x0000b400ac047a23 */ /* 0x000fe20000010804 */
[----:B------:R2:W-:Y:S06]  /*7280*/  MUFU.EX2 R173, R6 ;  /* 0x0000000600ad7308 */ /* 0x0005ec0000000800 */
[C---:B------:R-:W-:Y:S02]  /*7290*/  HMMA.16816.F32.BF16 R20, R8.reuse, R22, R80 ;  /* 0x000000160814723c */ /* 0x040fe40000041850 */
[----:B------:R3:W4:Y:S06]  /*72a0*/  MUFU.EX2 R172, R4 ;  /* 0x0000000400ac7308 */ /* 0x00072c0000000800 */
[----:B------:R-:W-:Y:S01]  /*72b0*/  HMMA.16816.F32.BF16 R80, R8, R26, R84 ;  /* 0x0000001a0850723c */ /* 0x000fe20000041854 */
[----:B--2---:R-:W-:-:S07]  /*72c0*/  IMAD.MOV.U32 R6, RZ, RZ, R153 ;  /* 0x000000ffff067224 */ /* 0x004fce00078e0099 */
[----:B------:R-:W-:Y:S01]  /*72d0*/  HMMA.16816.F32.BF16 R88, R8, R24, R88 ;  /* 0x000000180858723c */ /* 0x000fe20000041858 */
[----:B---3--:R-:W-:Y:S01]  /*72e0*/  FFMA.FTZ R4, R171, c[0x0][0x2d0], -R3 ;  /* 0x0000b400ab047a23 */ /* 0x008fe20000010803 */
[----:B----4-:R-:W-:-:S03]  /*72f0*/  F2FP.BF16.PACK_AB R154, R172, R173 ;  /* 0x000000adac9a723e */ /* 0x010fc600000010ff */
[----:B------:R2:W-:Y:S02]  /*7300*/  MUFU.EX2 R171, R4 ;  /* 0x0000000400ab7308 */ /* 0x0005e40000000800 */
[----:B--2---:R-:W-:-:S06]  /*7310*/  FFMA.FTZ R4, R170, c[0x0][0x2d0], -R3 ;  /* 0x0000b400aa047a23 */ /* 0x004fcc0000010803 */
[----:B------:R2:W3:Y:S02]  /*7320*/  MUFU.EX2 R170, R4 ;  /* 0x0000000400aa7308 */ /* 0x0004e40000000800 */
[--C-:B--2---:R-:W-:Y:S01]  /*7330*/  FFMA.FTZ R4, R168, c[0x0][0x2d0], -R3.reuse ;  /* 0x0000b400a8047a23 */ /* 0x104fe20000010803 */
[----:B---3--:R-:W-:Y:S01]  /*7340*/  F2FP.BF16.PACK_AB R153, R170, R171 ;  /* 0x000000abaa99723e */ /* 0x008fe200000010ff */
[----:B------:R-:W-:-:S04]  /*7350*/  FFMA.FTZ R3, R167, c[0x0][0x2d0], -R3 ;  /* 0x0000b400a7037a23 */ /* 0x000fc80000010803 */
[----:B------:R2:W-:Y:S08]  /*7360*/  MUFU.EX2 R168, R4 ;  /* 0x0000000400a87308 */ /* 0x0005f00000000800 */
[----:B------:R3:W4:Y:S01]  /*7370*/  MUFU.EX2 R167, R3 ;  /* 0x0000000300a77308 */ /* 0x0007220000000800 */
[----:B--2---:R-:W-:-:S05]  /*7380*/  IMAD.MOV.U32 R4, RZ, RZ, c[0x0][0x2c4] ;  /* 0x0000b100ff047624 */ /* 0x004fca00078e00ff */
[----:B------:R-:W-:Y:S01]  /*7390*/  ISETP.NE.AND P6, PT, R4, 0x1, PT ;  /* 0x000000010400780c */ /* 0x000fe20003fc5270 */
[----:B---3--:R-:W-:Y:S01]  /*73a0*/  FFMA.FTZ R3, R164, c[0x0][0x2d0], -R2 ;  /* 0x0000b400a4037a23 */ /* 0x008fe20000010802 */
[----:B----4-:R-:W-:-:S03]  /*73b0*/  F2FP.BF16.PACK_AB R155, R167, R168 ;  /* 0x000000a8a79b723e */ /* 0x010fc600000010ff */
[----:B------:R2:W-:Y:S02]  /*73c0*/  MUFU.EX2 R164, R3 ;  /* 0x0000000300a47308 */ /* 0x0005e40000000800 */
[----:B--2---:R-:W-:-:S06]  /*73d0*/  FFMA.FTZ R3, R163, c[0x0][0x2d0], -R2 ;  /* 0x0000b400a3037a23 */ /* 0x004fcc0000010802 */
[----:B------:R2:W3:Y:S02]  /*73e0*/  MUFU.EX2 R163, R3 ;  /* 0x0000000300a37308 */ /* 0x0004e40000000800 */
[----:B--2---:R-:W-:Y:S01]  /*73f0*/  FFMA.FTZ R3, R166, c[0x0][0x2d0], -R2 ;  /* 0x0000b400a6037a23 */ /* 0x004fe20000010802 */
[----:B---3--:R-:W-:Y:S01]  /*7400*/  F2FP.BF16.PACK_AB R8, R163, R164 ;  /* 0x000000a4a308723e */ /* 0x008fe200000010ff */
[----:B------:R-:W-:-:S04]  /*7410*/  IMAD.MOV.U32 R166, RZ, RZ, c[0x0][0x32c] ;  /* 0x0000cb00ffa67624 */ /* 0x000fc800078e00ff */
[----:B------:R2:W-:Y:S02]  /*7420*/  MUFU.EX2 R117, R3 ;  /* 0x0000000300757308 */ /* 0x0005e40000000800 */
[----:B--2---:R-:W-:-:S06]  /*7430*/  FFMA.FTZ R3, R169, c[0x0][0x2d0], -R2 ;  /* 0x0000b400a9037a23 */ /* 0x004fcc0000010802 */
[----:B------:R2:W3:Y:S02]  /*7440*/  MUFU.EX2 R118, R3 ;  /* 0x0000000300767308 */ /* 0x0004e40000000800 */
[----:B--2---:R-:W-:Y:S01]  /*7450*/  FFMA.FTZ R3, R139, c[0x0][0x2d0], -R0 ;  /* 0x0000b4008b037a23 */ /* 0x004fe20000010800 */
[----:B---3--:R-:W-:-:S05]  /*7460*/  F2FP.BF16.PACK_AB R10, R118, R117 ;  /* 0x00000075760a723e */ /* 0x008fca00000010ff */
[----:B------:R2:W-:Y:S02]  /*7470*/  MUFU.EX2 R28, R3 ;  /* 0x00000003001c7308 */ /* 0x0005e40000000800 */
[----:B--2---:R-:W-:Y:S01]  /*7480*/  FFMA.FTZ R3, R152, c[0x0][0x2d0], -R0 ;  /* 0x0000b40098037a23 */ /* 0x004fe20000010800 */
[----:B------:R-:W-:-:S05]  /*7490*/  F2FP.BF16.PACK_AB R152, R174, R175 ;  /* 0x000000afae98723e */ /* 0x000fca00000010ff */
[----:B------:R2:W3:Y:S02]  /*74a0*/  MUFU.EX2 R31, R3 ;  /* 0x00000003001f7308 */ /* 0x0004e40000000800 */
[C---:B-1----:R-:W-:Y:S08]  /*74b0*/  HMMA.16816.F32.BF16 R120, R152.reuse, R128, R56 ;  /* 0x000000809878723c */ /* 0x042ff00000041838 */
[----:B------:R-:W-:Y:S01]  /*74c0*/  HMMA.16816.F32.BF16 R132, R152, R130, R40 ;  /* 0x000000829884723c */ /* 0x000fe20000041828 */
[----:B--2---:R-:W-:Y:S01]  /*74d0*/  FFMA.FTZ R3, R162, c[0x0][0x2d0], -R0 ;  /* 0x0000b400a2037a23 */ /* 0x004fe20000010800 */
[----:B---3--:R-:W-:-:S03]  /*74e0*/  F2FP.BF16.PACK_AB R9, R31, R28 ;  /* 0x0000001c1f09723e */ /* 0x008fc600000010ff */
[----:B------:R1:W-:Y:S03]  /*74f0*/  MUFU.EX2 R30, R3 ;  /* 0x00000003001e7308 */ /* 0x0003e60000000800 */
[C---:B------:R-:W-:Y:S08]  /*7500*/  HMMA.16816.F32.BF16 R136, R152.reuse, R144, R52 ;  /* 0x000000909888723c */ /* 0x040ff00000041834 */
[----:B------:R-:W-:Y:S01]  /*7510*/  HMMA.16816.F32.BF16 R84, R152, R146, R36 ;  /* 0x000000929854723c */ /* 0x000fe20000041824 */
[----:B-1----:R-:W-:-:S07]  /*7520*/  FFMA.FTZ R3, R165, c[0x0][0x2d0], -R0 ;  /* 0x0000b400a5037a23 */ /* 0x002fce0000010800 */
[C---:B------:R-:W-:Y:S01]  /*7530*/  HMMA.16816.F32.BF16 R148, R152.reuse, R92, R48 ;  /* 0x0000005c9894723c */ /* 0x040fe20000041830 */
[----:B------:R1:W2:Y:S07]  /*7540*/  MUFU.EX2 R29, R3 ;  /* 0x00000003001d7308 */ /* 0x0002ae0000000800 */
[C---:B------:R-:W-:Y:S08]  /*7550*/  HMMA.16816.F32.BF16 R96, R152.reuse, R94, R96 ;  /* 0x0000005e9860723c */ /* 0x040ff00000041860 */
[----:B------:R-:W-:Y:S01]  /*7560*/  HMMA.16816.F32.BF16 R100, R152, R12, R44 ;  /* 0x0000000c9864723c */ /* 0x000fe2000004182c */
[----:B-1----:R-:W-:Y:S01]  /*7570*/  FFMA.FTZ R3, R176, c[0x0][0x2d0], -R2 ;  /* 0x0000b400b0037a23 */ /* 0x002fe20000010802 */
[----:B--2---:R-:W-:-:S06]  /*7580*/  F2FP.BF16.PACK_AB R11, R29, R30 ;  /* 0x0000001e1d0b723e */ /* 0x004fcc00000010ff */
[----:B------:R-:W-:Y:S01]  /*7590*/  HMMA.16816.F32.BF16 R152, R152, R14, R32 ;  /* 0x0000000e9898723c */ /* 0x000fe20000041820 */
[----:B------:R1:W-:Y:S07]  /*75a0*/  MUFU.EX2 R32, R3 ;  /* 0x0000000300207308 */ /* 0x0003ee0000000800 */
[C---:B------:R-:W-:Y:S08]  /*75b0*/  HMMA.16816.F32.BF16 R88, R8.reuse, R68, R88 ;  /* 0x000000440858723c */ /* 0x040ff00000041858 */
[----:B------:R-:W-:Y:S01]  /*75c0*/  HMMA.16816.F32.BF16 R104, R8, R72, R104 ;  /* 0x000000480868723c */ /* 0x000fe20000041868 */
[----:B-1----:R-:W-:-:S04]  /*75d0*/  FFMA.FTZ R3, R178, c[0x0][0x2d0], -R2 ;  /* 0x0000b400b2037a23 */ /* 0x002fc80000010802 */
[----:B------:R1:W2:Y:S03]  /*75e0*/  MUFU.EX2 R34, R3 ;  /* 0x0000000300227308 */ /* 0x0002a60000000800 */
[C---:B------:R-:W-:Y:S08]  /*75f0*/  HMMA.16816.F32.BF16 R124, R8.reuse, R60, R124 ;  /* 0x0000003c087c723c */ /* 0x040ff0000004187c */
[----:B------:R-:W-:Y:S01]  /*7600*/  HMMA.16816.F32.BF16 R16, R8, R62, R16 ;  /* 0x0000003e0810723c */ /* 0x000fe20000041810 */
[--C-:B-1----:R-:W-:Y:S01]  /*7610*/  FFMA.FTZ R3, R179, c[0x0][0x2d0], -R2.reuse ;  /* 0x0000b400b3037a23 */ /* 0x102fe20000010802 */
[----:B--2---:R-:W-:Y:S01]  /*7620*/  F2FP.BF16.PACK_AB R108, R34, R32 ;  /* 0x00000020226c723e */ /* 0x004fe200000010ff */
[----:B------:R-:W-:-:S05]  /*7630*/  FFMA.FTZ R2, R177, c[0x0][0x2d0], -R2 ;  /* 0x0000b400b1027a23 */ /* 0x000fca0000010802 */
[C---:B------:R-:W-:Y:S01]  /*7640*/  HMMA.16816.F32.BF16 R140, R8.reuse, R64, R140 ;  /* 0x00000040088c723c */ /* 0x040fe2000004188c */
[----:B------:R1:W-:Y:S07]  /*7650*/  MUFU.EX2 R35, R3 ;  /* 0x0000000300237308 */ /* 0x0003ee0000000800 */
[C---:B------:R-:W-:Y:S01]  /*7660*/  HMMA.16816.F32.BF16 R20, R8.reuse, R66, R20 ;  /* 0x000000420814723c */ /* 0x040fe20000041814 */
[----:B------:R2:W3:Y:S07]  /*7670*/  MUFU.EX2 R33, R2 ;  /* 0x0000000200217308 */ /* 0x0004ee0000000800 */
[----:B------:R-:W-:Y:S01]  /*7680*/  HMMA.16816.F32.BF16 R68, R8, R70, R80 ;  /* 0x000000460844723c */ /* 0x000fe20000041850 */
[----:B-1----:R-:W-:-:S04]  /*7690*/  FADD.FTZ R3, R252, R250 ;  /* 0x000000fafc037221 */ /* 0x002fc80000010000 */
[----:B------:R-:W-:-:S03]  /*76a0*/  FADD.FTZ R3, R248, R3 ;  /* 0x00000003f8037221 */ /* 0x000fc60000010000 */
[----:B------:R-:W-:Y:S01]  /*76b0*/  HMMA.16816.F32.BF16 R72, R8, R74, R76 ;  /* 0x0000004a0848723c */ /* 0x000fe2000004184c */
[----:B--2---:R-:W-:Y:S01]  /*76c0*/  FFMA.FTZ R2, R161, c[0x0][0x2d0], -R0 ;  /* 0x0000b400a1027a23 */ /* 0x004fe20000010800 */
[----:B---3--:R-:W-:Y:S01]  /*76d0*/  F2FP.BF16.PACK_AB R110, R33, R35 ;  /* 0x00000023216e723e */ /* 0x008fe200000010ff */
[----:B------:R-:W-:Y:S02]  /*76e0*/  FADD.FTZ R3, R249, R3 ;  /* 0x00000003f9037221 */ /* 0x000fe40000010000 */
[----:B------:R1:W-:Y:S02]  /*76f0*/  MUFU.EX2 R24, R2 ;  /* 0x0000000200187308 */ /* 0x0003e40000000800 */
[----:B------:R-:W-:Y:S02]  /*7700*/  FADD.FTZ R4, R251, R3 ;  /* 0x00000003fb047221 */ /* 0x000fe40000010000 */
[----:B------:R-:W-:Y:S02]  /*7710*/  FADD.FTZ R8, R224, R7 ;  /* 0x00000007e0087221 */ /* 0x000fe40000010000 */
[----:B------:R-:W-:-:S02]  /*7720*/  FADD.FTZ R7, R244, R4 ;  /* 0x00000004f4077221 */ /* 0x000fc40000010000 */
[----:B-1----:R-:W-:-:S04]  /*7730*/  FFMA.FTZ R2, R160, c[0x0][0x2d0], -R0 ;  /* 0x0000b400a0027a23 */ /* 0x002fc80000010800 */
[----:B------:R1:W2:Y:S02]  /*7740*/  MUFU.EX2 R25, R2 ;  /* 0x0000000200197308 */ /* 0x0002a40000000800 */
[--C-:B-1----:R-:W-:Y:S01]  /*7750*/  FFMA.FTZ R2, R159, c[0x0][0x2d0], -R0.reuse ;  /* 0x0000b4009f027a23 */ /* 0x102fe20000010800 */
[----:B--2---:R-:W-:Y:S01]  /*7760*/  F2FP.BF16.PACK_AB R109, R25, R24 ;  /* 0x00000018196d723e */ /* 0x004fe200000010ff */
[----:B------:R-:W-:-:S04]  /*7770*/  FFMA.FTZ R0, R158, c[0x0][0x2d0], -R0 ;  /* 0x0000b4009e007a23 */ /* 0x000fc80000010800 */
[----:B------:R1:W-:Y:S08]  /*7780*/  MUFU.EX2 R27, R2 ;  /* 0x00000002001b7308 */ /* 0x0003f00000000800 */
[----:B------:R2:W3:Y:S01]  /*7790*/  MUFU.EX2 R26, R0 ;  /* 0x00000000001a7308 */ /* 0x0004e20000000800 */
[----:B-1----:R-:W-:-:S04]  /*77a0*/  @P6 IMAD.HI.U32 R2, R6, c[0x0][0x2c8], RZ ;  /* 0x0000b20006026a27 */ /* 0x002fc800078e00ff */
[----:B--2---:R-:W-:Y:S01]  /*77b0*/  IMAD.MOV.U32 R0, RZ, RZ, R6 ;  /* 0x000000ffff007224 */ /* 0x004fe200078e0006 */
[----:B------:R-:W-:Y:S01]  /*77c0*/  @P6 SHF.R.U32.HI R0, RZ, c[0x0][0x2cc], R2 ;  /* 0x0000b300ff006a19 */ /* 0x000fe20000011602 */
[----:B------:R-:W-:Y:S01]  /*77d0*/  FADD.FTZ R6, R243, R238 ;  /* 0x000000eef3067221 */ /* 0x000fe20000010000 */
[----:B------:R-:W-:Y:S02]  /*77e0*/  ISETP.GE.AND P6, PT, R166, 0x1, PT ;  /* 0x00000001a600780c */ /* 0x000fe40003fc6270 */
[----:B---3--:R-:W-:Y:S01]  /*77f0*/  F2FP.BF16.PACK_AB R111, R26, R27 ;  /* 0x0000001b1a6f723e */ /* 0x008fe200000010ff */
[----:B------:R-:W-:Y:S02]  /*7800*/  IMAD.IADD R2, R231, 0x1, R0 ;  /* 0x00000001e7027824 */ /* 0x000fe400078e0200 */
        /* <DEDUP_REMOVED lines=72> */
[----:B------:R-:W-:Y:S01]  /*7c90*/  STL [R1], R7 ;  /* 0x0000000701007387 */ /* 0x000fe20000100800 */
[----:B------:R-:W-:-:S03]  /*7ca0*/  FADD.FTZ R3, R33, R6 ;  /* 0x0000000621037221 */ /* 0x000fc60000010000 */
[----:B------:R1:W-:Y:S04]  /*7cb0*/  STL [R1+0x4], R0 ;  /* 0x0000040001007387 */ /* 0x0003e80000100800 */
[----:B------:R2:W-:Y:S01]  /*7cc0*/  STL [R1+0x8], R3 ;  /* 0x0000080301007387 */ /* 0x0005e20000100800 */
[----:B-1----:R-:W-:Y:S01]  /*7cd0*/  FADD.FTZ R0, R26, R4 ;  /* 0x000000041a007221 */ /* 0x002fe20000010000 */
[----:B--2---:R-:W-:-:S04]  /*7ce0*/  IADD3 R3, R2, c[0x0][0x328], RZ ;  /* 0x0000ca0002037a10 */ /* 0x004fc80007ffe0ff */
[----:B------:R1:W-:Y:S01]  /*7cf0*/  STL [R1+0xc], R0 ;  /* 0x00000c0001007387 */ /* 0x0003e20000100800 */
[----:B------:R-:W-:Y:S05]  /*7d00*/  @!P6 BRA `(.L_x_603) ;  /* 0x000001100000e947 */ /* 0x000fea0003800000 */
[C---:B------:R-:W-:Y:S01]  /*7d10*/  ISETP.GT.AND P0, PT, R2.reuse, RZ, PT ;  /* 0x000000ff0200720c */ /* 0x040fe20003f04270 */
[----:B------:R-:W-:Y:S01]  /*7d20*/  BSSY B0, `(.L_x_604) ;  /* 0x000000d000007945 */ /* 0x000fe20003800000 */
[----:B-1----:R-:W-:Y:S01]  /*7d30*/  IADD3 R0, R2, -0x1, RZ ;  /* 0xffffffff02007810 */ /* 0x002fe20007ffe0ff */
[----:B------:R-:W-:-:S10]  /*7d40*/  IMAD.MOV.U32 R4, RZ, RZ, c[0x0][0x32c] ;  /* 0x0000cb00ff047624 */ /* 0x000fd400078e00ff */
[----:B------:R-:W-:Y:S05]  /*7d50*/  @P0 BRA `(.L_x_605) ;  /* 0x0000006000000947 */ /* 0x000fea0003800000 */
[----:B------:R-:W-:Y:S01]  /*7d60*/  ISETP.NE.AND P0, PT, R4, 0x1, PT ;  /* 0x000000010400780c */ /* 0x000fe20003f05270 */
[----:B------:R-:W-:-:S12]  /*7d70*/  IMAD.MOV R0, RZ, RZ, -R2 ;  /* 0x000000ffff007224 */ /* 0x000fd800078e0a02 */
[----:B------:R-:W-:-:S05]  /*7d80*/  @P0 IMAD.HI.U32 R2, R0, c[0x0][0x330], RZ ;  /* 0x0000cc0000020a27 */ /* 0x000fca00078e00ff */
[----:B------:R-:W-:-:S04]  /*7d90*/  @P0 SHF.R.U32.HI R0, RZ, c[0x0][0x334], R2 ;  /* 0x0000cd00ff000a19 */ /* 0x000fc80000011602 */
[----:B------:R-:W-:Y:S01]  /*7da0*/  LOP3.LUT R0, RZ, R0, RZ, 0x33, !PT ;  /* 0x00000000ff007212 */ /* 0x000fe200078e33ff */
[----:B------:R-:W-:Y:S05]  /*7db0*/  BRA `(.L_x_606) ;  /* 0x0000003000007947 */ /* 0x000fea0003800000 */
.L_x_605:
[----:B------:R-:W-:-:S13]  /*7dc0*/  ISETP.NE.AND P0, PT, R4, 0x1, PT ;  /* 0x000000010400780c */ /* 0x000fda0003f05270 */
[----:B------:R-:W-:-:S05]  /*7dd0*/  @P0 IMAD.HI.U32 R2, R0, c[0x0][0x330], RZ ;  /* 0x0000cc0000020a27 */ /* 0x000fca00078e00ff */
[----:B------:R-:W-:Y:S02]  /*7de0*/  @P0 SHF.R.U32.HI R0, RZ, c[0x0][0x334], R2 ;  /* 0x0000cd00ff000a19 */ /* 0x000fe40000011602 */
.L_x_606:
[----:B------:R-:W-:Y:S05]  /*7df0*/  BSYNC B0 ;  /* 0x0000000000007941 */ /* 0x000fea0003800000 */
.L_x_604:
[----:B------:R-:W-:-:S05]  /*7e00*/  IMAD R0, R0, R4, c[0x0][0x32c] ;  /* 0x0000cb0000007624 */ /* 0x000fca00078e0204 */
[----:B------:R-:W-:-:S05]  /*7e10*/  IMNMX R3, R3, R0, PT ;  /* 0x0000000003037217 */ /* 0x000fca0003800200 */
.L_x_603:
[----:B------:R-:W-:-:S05]  /*7e20*/  IMAD.HI R3, R3, 0x66666667, RZ ;  /* 0x6666666703037827 */ /* 0x000fca00078e02ff */
[----:B-1----:R-:W-:-:S04]  /*7e30*/  SHF.R.U32.HI R0, RZ, 0x1f, R3 ;  /* 0x0000001fff007819 */ /* 0x002fc80000011603 */
[----:B------:R-:W-:-:S04]  /*7e40*/  LEA.HI.SX32 R3, R3, R0, 0x1b ;  /* 0x0000000003037211 */ /* 0x000fc800078fdaff */
[----:B------:R-:W-:-:S04]  /*7e50*/  IMNMX R2, R234, R3, !PT ;  /* 0x00000003ea027217 */ /* 0x000fc80007800200 */
[----:B------:R-:W-:Y:S01]  /*7e60*/  ISETP.GE.AND P0, PT, R211, R2, PT ;  /* 0x00000002d300720c */ /* 0x000fe20003f06270 */
[----:B------:R1:W-:-:S12]  /*7e70*/  STL [R1+0x10], R2 ;  /* 0x0000100201007387 */ /* 0x0003d80000100800 */
[----:B------:R-:W-:Y:S05]  /*7e80*/  @!P0 BRA `(.L_x_607) ;  /* 0x00004d2000008947 */ /* 0x000fea0003800000 */
[----:B------:R-:W-:Y:S01]  /*7e90*/  IMAD.MOV.U32 R116, RZ, RZ, R113 ;  /* 0x000000ffff747224 */ /* 0x000fe200078e0071 */
[----:B------:R-:W-:Y:S01]  /*7ea0*/  MOV R118, R5 ;  /* 0x0000000500767202 */ /* 0x000fe20000000f00 */
[----:B------:R-:W-:Y:S01]  /*7eb0*/  IMAD.MOV.U32 R115, RZ, RZ, R114 ;  /* 0x000000ffff737224 */ /* 0x000fe200078e0072 */
[----:B------:R-:W-:Y:S02]  /*7ec0*/  MOV R117, R112 ;  /* 0x0000007000757202 */ /* 0x000fe40000000f00 */
.L_x_624:
[----:B--2---:R-:W2:Y:S01]  /*7ed0*/  LDL R0, [R1+0x14] ;  /* 0x0000140001007983 */ /* 0x004ea20000100800 */
[----:B------:R-:W-:Y:S04]  /*7ee0*/  DEPBAR.LE SB0, 0x0 ;  /* 0x000080000000791a */ /* 0x000fe80000000000 */
[----:B------:R-:W-:Y:S01]  /*7ef0*/  WARPSYNC 0xffffffff ;  /* 0xffffffff00007948 */ /* 0x000fe20003800000 */
[----:B------:R-:W3:Y:S01]  /*7f00*/  LDL R114, [R1+0x2c] ;  /* 0x00002c0001727983 */ /* 0x000ee20000100800 */
[----:B------:R-:W-:Y:S01]  /*7f10*/  ISETP.GT.AND P0, PT, R234, R211, PT ;  /* 0x000000d3ea00720c */ /* 0x000fe20003f04270 */
[----:B------:R-:W-:Y:S02]  /*7f20*/  ULDC UR4, c[0x0][0x324] ;  /* 0x0000c90000047ab9 */ /* 0x000fe40000000800 */
[----:B------:R-:W-:Y:S02]  /*7f30*/  ULOP3.LUT UR4, URZ, UR4, URZ, 0x33, !UPT ;  /* 0x000000043f047292 */ /* 0x000fe4000f8e333f */
[----:B-1----:R-:W3:Y:S06]  /*7f40*/  LDL.64 R2, [R1+0x20] ;  /* 0x0000200001027983 */ /* 0x002eec0000100a00 */
[----:B------:R-:W-:Y:S02]  /*7f50*/  BAR.SYNC.DEFER_BLOCKING 0x0 ;  /* 0x0000000000007b1d */ /* 0x000fe40000010000 */
[C---:B------:R-:W-:Y:S04]  /*7f60*/  @!P0 IMAD.WIDE.U32 R112, R211.reuse, c[0x0][0x208], RZ ;  /* 0x00008200d3708a25 */ /* 0x040fe800078e00ff */
[----:B------:R-:W-:Y:S06]  /*7f70*/  LDSM.16.M88.4 R80, [R202] ;  /* 0x00000000ca50783b */ /* 0x000fec0000000200 */
[----:B------:R-:W1:Y:S06]  /*7f80*/  LDSM.16.M88.4 R16, [R119] ;  /* 0x000000007710783b */ /* 0x000e6c0000000200 */
[----:B------:R-:W4:Y:S06]  /*7f90*/  LDSM.16.M88.4 R76, [R202+0x2000] ;  /* 0x00200000ca4c783b */ /* 0x000f2c0000000200 */
[----:B------:R-:W5:Y:S06]  /*7fa0*/  LDSM.16.M88.4 R32, [R119+0x800] ;  /* 0x000800007720783b */ /* 0x000f6c0000000200 */
[----:B------:R-:W3:Y:S06]  /*7fb0*/  LDL R212, [R1+0x28] ;  /* 0x0000280001d47983 */ /* 0x000eec0000100800 */
[----:B------:R-:W5:Y:S06]  /*7fc0*/  LDSM.16.M88.4 R48, [R119+0x1000] ;  /* 0x001000007730783b */ /* 0x000f6c0000000200 */
[----:B------:R-:W3:Y:S06]  /*7fd0*/  LDL.64 R216, [R1+0x18] ;  /* 0x0000180001d87983 */ /* 0x000eec0000100a00 */
[----:B------:R-:W5:Y:S01]  /*7fe0*/  LDSM.16.M88.4 R64, [R119+0x1800] ;  /* 0x001800007740783b */ /* 0x000f620000000200 */
[-C--:B-1----:R-:W-:Y:S05]  /*7ff0*/  HMMA.16816.F32.BF16 R4, R80, R16.reuse, RZ ;  /* 0x000000105004723c */ /* 0x082fea00000418ff */
[----:B------:R-:W3:Y:S03]  /*8000*/  LDL R215, [R1+0x38] ;  /* 0x0000380001d77983 */ /* 0x000ee60000100800 */
[C---:B----4-:R-:W-:Y:S03]  /*8010*/  HMMA.16816.F32.BF16 R8, R76.reuse, R16, RZ ;  /* 0x000000104c08723c */ /* 0x050fe600000418ff */
[----:B------:R-:W1:Y:S06]  /*8020*/  LDSM.16.M88.4 R156, [R119+0x2000] ;  /* 0x00200000779c783b */ /* 0x000e6c0000000200 */
[----:B------:R-:W4:Y:S01]  /*8030*/  LDL R214, [R1+0x3c] ;  /* 0x00003c0001d67983 */ /* 0x000f220000100800 */
[-C--:B------:R-:W-:Y:S05]  /*8040*/  HMMA.16816.F32.BF16 R12, R76, R18.reuse, RZ ;  /* 0x000000124c0c723c */ /* 0x080fea00000418ff */
[----:B------:R-:W-:Y:S03]  /*8050*/  LDSM.16.M88.4 R160, [R205] ;  /* 0x00000000cda0783b */ /* 0x000fe60000000200 */
[C---:B------:R-:W-:Y:S03]  /*8060*/  HMMA.16816.F32.BF16 R16, R80.reuse, R18, RZ ;  /* 0x000000125010723c */ /* 0x040fe600000418ff */
[----:B------:R-:W1:Y:S05]  /*8070*/  LDSM.16.M88.4 R164, [R206] ;  /* 0x00000000cea4783b */ /* 0x000e6a0000000200 */
[-C--:B-----5:R-:W-:Y:S01]  /*8080*/  HMMA.16816.F32.BF16 R20, R80, R32.reuse, RZ ;  /* 0x000000205014723c */ /* 0x0a0fe200000418ff */
[----:B------:R-:W5:Y:S06]  /*8090*/  LDSM.16.M88.4 R168, [R205+0x2000] ;  /* 0x00200000cda8783b */ /* 0x000f6c0000000200 */
[----:B------:R-:W-:Y:S01]  /*80a0*/  LDSM.16.M88.4 R172, [R209] ;  /* 0x00000000d1ac783b */ /* 0x000fe20000000200 */
[C---:B------:R-:W-:Y:S05]  /*80b0*/  HMMA.16816.F32.BF16 R24, R76.reuse, R32, RZ ;  /* 0x000000204c18723c */ /* 0x040fea00000418ff */
[----:B------:R-:W-:Y:S03]  /*80c0*/  LDSM.16.M88.4 R176, [R208] ;  /* 0x00000000d0b0783b */ /* 0x000fe60000000200 */
[-C--:B------:R-:W-:Y:S03]  /*80d0*/  HMMA.16816.F32.BF16 R28, R76, R34.reuse, RZ ;  /* 0x000000224c1c723c */ /* 0x080fe600000418ff */
[----:B------:R-:W-:Y:S05]  /*80e0*/  LDSM.16.M88.4 R180, [R207] ;  /* 0x00000000cfb4783b */ /* 0x000fea0000000200 */
        /* <DEDUP_REMOVED lines=9> */
[-C--:B-1----:R-:W-:Y:S08]  /*8180*/  HMMA.16816.F32.BF16 R68, R80, R156.reuse, RZ ;  /* 0x0000009c5044723c */ /* 0x082ff000000418ff */
[C---:B------:R-:W-:Y:S08]  /*8190*/  HMMA.16816.F32.BF16 R72, R76.reuse, R156, RZ ;  /* 0x0000009c4c48723c */ /* 0x040ff000000418ff */
[-C--:B------:R-:W-:Y:S08]  /*81a0*/  HMMA.16816.F32.BF16 R76, R76, R158.reuse, RZ ;  /* 0x0000009e4c4c723c */ /* 0x080ff000000418ff */
[----:B------:R-:W-:Y:S01]  /*81b0*/  HMMA.16816.F32.BF16 R80, R80, R158, RZ ;  /* 0x0000009e5050723c */ /* 0x000fe200000418ff */
[----:B------:R-:W1:Y:S07]  /*81c0*/  LDSM.16.M88.4 R156, [R210] ;  /* 0x00000000d29c783b */ /* 0x000e6e0000000200 */
[-C--:B------:R-:W-:Y:S08]  /*81d0*/  HMMA.16816.F32.BF16 R4, R160, R164.reuse, R4 ;  /* 0x000000a4a004723c */ /* 0x080ff00000041804 */
[C---:B-----5:R-:W-:Y:S08]  /*81e0*/  HMMA.16816.F32.BF16 R8, R168.reuse, R164, R8 ;  /* 0x000000a4a808723c */ /* 0x060ff00000041808 */
[-C--:B------:R-:W-:Y:S08]  /*81f0*/  HMMA.16816.F32.BF16 R12, R168, R166.reuse, R12 ;  /* 0x000000a6a80c723c */ /* 0x080ff0000004180c */
[C---:B------:R-:W-:Y:S08]  /*8200*/  HMMA.16816.F32.BF16 R16, R160.reuse, R166, R16 ;  /* 0x000000a6a010723c */ /* 0x040ff00000041810 */
[-C--:B-1----:R-:W-:Y:S08]  /*8210*/  HMMA.16816.F32.BF16 R20, R160, R156.reuse, R20 ;  /* 0x0000009ca014723c */ /* 0x082ff00000041814 */
[C---:B------:R-:W-:Y:S08]  /*8220*/  HMMA.16816.F32.BF16 R24, R168.reuse, R156, R24 ;  /* 0x0000009ca818723c */ /* 0x040ff00000041818 */
[-C--:B------:R-:W-:Y:S03]  /*8230*/  HMMA.16816.F32.BF16 R28, R168, R158.reuse, R28 ;  /* 0x0000009ea81c723c */ /* 0x080fe6000004181c */
[----:B--2---:R-:W-:Y:S02]  /*8240*/  LOP3.LUT P4, RZ, R0, 0x8, RZ, 0xc0, !PT ;  /* 0x0000000800ff7812 */ /* 0x004fe4000788c0ff */
[----:B------:R-:W-:Y:S03]  /*8250*/  @!P0 SHF.R.S32.HI R0, RZ, 0x1f, R211 ;  /* 0x0000001fff008819 */ /* 0x000fe600000114d3 */
[C---:B------:R-:W-:Y:S04]  /*8260*/  HMMA.16816.F32.BF16 R32, R160.reuse, R158, R32 ;  /* 0x0000009ea020723c */ /* 0x040fe80000041820 */
[----:B------:R-:W-:Y:S02]  /*8270*/  @!P0 IMAD R0, R0, c[0x0][0x208], RZ ;  /* 0x0000820000008a24 */ /* 0x000fe400078e02ff */
[----:B---3--:R-:W-:Y:S02]  /*8280*/  @!P0 IMAD.MOV.U32 R3, RZ, RZ, R114 ;  /* 0x000000ffff038224 */ /* 0x008fe400078e0072 */
[-C--:B------:R-:W-:Y:S01]  /*8290*/  HMMA.16816.F32.BF16 R36, R160, R172.reuse, R36 ;  /* 0x000000aca024723c */ /* 0x080fe20000041824 */
[----:B------:R-:W-:Y:S03]  /*82a0*/  @!P0 MOV R114, 0x5 ;  /* 0x0000000500728802 */ /* 0x000fe60000000f00 */
[----:B------:R-:W-:Y:S02]  /*82b0*/  @!P0 IMAD R0, R211, c[0x0][0x20c], R0 ;  /* 0x00008300d3008a24 */ /* 0x000fe400078e0200 */
[----:B------:R-:W-:Y:S02]  /*82c0*/  @!P0 IMAD.WIDE.U32 R2, R112, 0x50, R2 ;  /* 0x0000005070028825 */ /* 0x000fe400078e0002 */
[C---:B------:R-:W-:Y:S04]  /*82d0*/  HMMA.16816.F32.BF16 R40, R168.reuse, R172, R40 ;  /* 0x000000aca828723c */ /* 0x040fe80000041828 */
[----:B------:R-:W-:Y:S01]  /*82e0*/  @!P0 IMAD.IADD R0, R113, 0x1, R0 ;  /* 0x0000000171008824 */ /* 0x000fe200078e0200 */
[----:B------:R-:W-:Y:S01]  /*82f0*/  @!P0 LEA R186, P1, R2, c[0x0][0x1f8], 0x1 ;  /* 0x00007e0002ba8a11 */ /* 0x000fe200078208ff */
[----:B------:R-:W-:Y:S02]  /*8300*/  @!P0 IMAD.MOV.U32 R113, RZ, RZ, c[0x0][0x208] ;  /* 0x00008200ff718624 */ /* 0x000fe400078e00ff */
[-C--:B------:R-:W-:Y:S04]  /*8310*/  HMMA.16816.F32.BF16 R44, R168, R174.reuse, R44 ;  /* 0x000000aea82c723c */ /* 0x080fe8000004182c */
[----:B------:R-:W-:Y:S04]  /*8320*/  @!P0 IMAD R0, R0, 0x50, RZ ;  /* 0x0000005000008824 */ /* 0x000fe800078e02ff */
[C---:B------:R-:W-:Y:S04]  /*8330*/  HMMA.16816.F32.BF16 R48, R160.reuse, R174, R48 ;  /* 0x000000aea030723c */ /* 0x040fe80000041830 */
[----:B------:R-:W-:Y:S01]  /*8340*/  @!P0 IMAD.IADD R112, R3, 0x1, R0 ;  /* 0x0000000103708824 */ /* 0x000fe200078e0200 */
[C---:B------:R-:W-:Y:S01]  /*8350*/  @!P0 SHF.L.U64.HI R0, R113.reuse, R114, c[0x0][0x20c] ;  /* 0x0000830071008619 */ /* 0x040fe20000010272 */
[----:B------:R-:W-:Y:S02]  /*8360*/  @!P0 IMAD.SHL.U32 R3, R113, 0x20, RZ ;  /* 0x0000002071038824 */ /* 0x000fe400078e00ff */
[-C--:B------:R-:W-:Y:S04]  /*8370*/  HMMA.16816.F32.BF16 R52, R160, R176.reuse, R52 ;  /* 0x000000b0a034723c */ /* 0x080fe80000041834 */
[----:B------:R-:W-:Y:S02]  /*8380*/  @!P0 LEA.HI.X R187, R2, c[0x0][0x1fc], R112, 0x1, P1 ;  /* 0x00007f0002bb8a11 */ /* 0x000fe400008f0c70 */
[-C--:B------:R-:W-:Y:S02]  /*8390*/  @!P0 IADD3 R184, P1, R186, R3.reuse, RZ ;  /* 0x00000003bab88210 */ /* 0x080fe40007f3e0ff */
[C---:B------:R-:W-:Y:S01]  /*83a0*/  HMMA.16816.F32.BF16 R56, R168.reuse, R176, R56 ;  /* 0x000000b0a838723c */ /* 0x040fe20000041838 */
[----:B------:R-:W-:Y:S01]  /*83b0*/  @!PT LDS RZ, [RZ] ;  /* 0x00000000fffff984 */ /* 0x000fe20000000800 */
[----:B------:R-:W-:Y:S01]  /*83c0*/  @!PT LDS RZ, [RZ] ;  /* 0x00000000fffff984 */ /* 0x000fe20000000800 */
[----:B------:R-:W-:Y:S01]  /*83d0*/  @!PT LDS RZ, [RZ] ;  /* 0x00000000fffff984 */ /* 0x000fe20000000800 */
[----:B------:R1:W-:Y:S03]  /*83e0*/  @!P0 LDGSTS.E.BYPASS.LTC128B.128 [R213+0x100], [R186.64], !P4 ;  /* 0x00100000bad58fae */ /* 0x0003e6000e101d48 */
[--C-:B------:R-:W-:Y:S01]  /*83f0*/  @!P0 IMAD.X R185, R187, 0x1, R0.reuse, P1 ;  /* 0x00000001bbb98824 */ /* 0x100fe200008e0600 */
[-C--:B------:R-:W-:Y:S03]  /*8400*/  @!P0 IADD3 R112, P3, R184, R3.reuse, RZ ;  /* 0x00000003b8708210 */ /* 0x080fe60007f7e0ff */
[-C--:B------:R-:W-:Y:S01]  /*8410*/  HMMA.16816.F32.BF16 R60, R168, R178.reuse, R60 ;  /* 0x000000b2a83c723c */ /* 0x080fe2000004183c */
[----:B------:R2:W-:Y:S03]  /*8420*/  @!P0 LDGSTS.E.BYPASS.LTC128B.128 [R213+0x900], [R184.64], !P4 ;  /* 0x00900000b8d58fae */ /* 0x0005e6000e101d48 */
[----:B------:R-:W-:Y:S02]  /*8430*/  @!P0 IADD3.X R113, R185, R0, RZ, P3, !PT ;  /* 0x00000000b9718210 */ /* 0x000fe40001ffe4ff */
[-C--:B------:R-:W-:Y:S02]  /*8440*/  @!P0 IADD3 R2, P2, R112, R3.reuse, RZ ;  /* 0x0000000370028210 */ /* 0x080fe40007f5e0ff */
[C---:B------:R-:W-:Y:S01]  /*8450*/  HMMA.16816.F32.BF16 R64, R160.reuse, R178, R64 ;  /* 0x000000b2a040723c */ /* 0x040fe20000041840 */
[----:B------:R3:W-:Y:S07]  /*8460*/  @!P0 LDGSTS.E.BYPASS.LTC128B.128 [R213+0x1100], [R112.64], !P4 ;  /* 0x0110000070d58fae */ /* 0x0007ee000e101d48 */
[-C--:B------:R-:W-:Y:S04]  /*8470*/  HMMA.16816.F32.BF16 R68, R160, R180.reuse, R68 ;  /* 0x000000b4a044723c */ /* 0x080fe80000041844 */
[----:B-1----:R-:W-:Y:S01]  /*8480*/  @!P0 IADD3 R186, P1, R2, R3, RZ ;  /* 0x0000000302ba8210 */ /* 0x002fe20007f3e0ff */
[--C-:B------:R-:W-:Y:S03]  /*8490*/  @!P0 IMAD.X R3, R113, 0x1, R0.reuse, P2 ;  /* 0x0000000171038824 */ /* 0x100fe600010e0600 */
[C---:B------:R-:W-:Y:S02]  /*84a0*/  HMMA.16816.F32.BF16 R72, R168.reuse, R180, R72 ;  /* 0x000000b4a848723c */ /* 0x040fe40000041848 */
[----:B------:R1:W-:Y:S02]  /*84b0*/  @!P0 LDGSTS.E.BYPASS.LTC128B.128 [R213+0x1900], [R2.64], !P4 ;  /* 0x0190000002d58fae */ /* 0x0003e4000e101d48 */
[----:B------:R-:W-:Y:S04]  /*84c0*/  @!P0 IMAD.X R187, R3, 0x1, R0, P1 ;  /* 0x0000000103bb8824 */ /* 0x000fe800008e0600 */
[-C--:B------:R-:W-:Y:S01]  /*84d0*/  HMMA.16816.F32.BF16 R76, R168, R182.reuse, R76 ;  /* 0x000000b6a84c723c */ /* 0x080fe2000004184c */
[----:B------:R2:W-:Y:S02]  /*84e0*/  @!P0 LDGSTS.E.BYPASS.LTC128B.128 [R213+0x2100], [R186.64], !P4 ;  /* 0x02100000bad58fae */ /* 0x0005e4000e101d48 */
[C---:B------:R-:W-:Y:S04]  /*84f0*/  ISETP.GT.AND P0, PT, R211.reuse, R234, PT ;  /* 0x000000ead300720c */ /* 0x040fe80003f04270 */
[----:B------:R-:W-:Y:S01]  /*8500*/  LDSM.16.M88.4 R188, [R201] ;  /* 0x00000000c9bc783b */ /* 0x000fe20000000200 */
[----:B------:R-:W-:Y:S05]  /*8510*/  HMMA.16816.F32.BF16 R80, R160, R182, R80 ;  /* 0x000000b6a050723c */ /* 0x000fea0000041850 */
[----:B------:R-:W-:Y:S03]  /*8520*/  LDSM.16.M88.4 R192, [R203+0x2000] ;  /* 0x00200000cbc0783b */ /* 0x000fe60000000200 */
[----:B------:R-:W-:Y:S01]  /*8530*/  @P0 IMAD.MOV.U32 R114, RZ, RZ, c[0x0][0x1e0] ;  /* 0x00007800ff720624 */ /* 0x000fe200078e00ff */
[----:B------:R-:W-:Y:S02]  /*8540*/  @P0 IADD3 R0, R211, -0x1, RZ ;  /* 0xffffffffd3000810 */ /* 0x000fe40007ffe0ff */
[----:B------:R-:W-:Y:S01]  /*8550*/  LDSM.16.M88.4 R164, [R201+0x800] ;  /* 0x00080000c9a4783b */ /* 0x000fe20000000200 */
[----:B-1----:R-:W-:Y:S02]  /*8560*/  @P0 MOV R3, R212 ;  /* 0x000000d400030202 */ /* 0x002fe40000000f00 */
[----:B---3--:R-:W-:Y:S01]  /*8570*/  @P0 IMAD.WIDE.U32 R112, R0, c[0x0][0x1e0], RZ ;  /* 0x0000780000700a25 */ /* 0x008fe200078e00ff */
[----:B------:R-:W-:Y:S02]  /*8580*/  MOV R212, c[0x0][0x2c4] ;  /* 0x0000b10000d47a02 */ /* 0x000fe40000000f00 */
[----:B------:R-:W-:Y:S01]  /*8590*/  LDSM.16.M88.4 R156, [R201+0x1000] ;  /* 0x00100000c99c783b */ /* 0x000fe20000000200 */
[----:B------:R-:W-:Y:S02]  /*85a0*/  @P0 SHF.R.S32.HI R2, RZ, 0x1f, R0 ;  /* 0x0000001fff020819 */ /* 0x000fe40000011400 */
[----:B------:R-:W-:Y:S03]  /*85b0*/  ISETP.NE.AND P5, PT, R212, 0x1, PT ;  /* 0x00000001d400780c */ /* 0x000fe60003fa5270 */
[----:B--2---:R-:W1:Y:S01]  /*85c0*/  LDSM.16.M88.4 R184, [R203] ;  /* 0x00000000cbb8783b */ /* 0x004e620000000200 */
[----:B------:R-:W-:Y:S04]  /*85d0*/  @P0 IMAD R2, R2, c[0x0][0x1e0], RZ ;  /* 0x0000780002020a24 */ /* 0x000fe800078e02ff */
[----:B------:R-:W-:Y:S01]  /*85e0*/  @P0 IMAD R0, R0, c[0x0][0x1e4], R2 ;  /* 0x0000790000000a24 */ /* 0x000fe200078e0202 */
[----:B------:R-:W0:Y:S01]  /*85f0*/  LDGDEPBAR ;  /* 0x00000000000079af */ /* 0x000e220000000000 */
[----:B------:R-:W-:Y:S02]  /*8600*/  @P0 IMAD.MOV.U32 R2, RZ, RZ, R216 ;  /* 0x000000ffff020224 */ /* 0x000fe400078e00d8 */
[----:B------:R-:W-:Y:S02]  /*8610*/  @P0 IMAD.IADD R0, R113, 0x1, R0 ;  /* 0x0000000171000824 */ /* 0x000fe400078e0200 */
[----:B------:R-:W-:Y:S01]  /*8620*/  @P0 IMAD.WIDE.U32 R2, R112, 0x50, R2 ;  /* 0x0000005070020825 */ /* 0x000fe200078e0002 */
[----:B------:R-:W2:Y:S03]  /*8630*/  LDSM.16.M88.4 R160, [R201+0x1800] ;  /* 0x00180000c9a0783b */ /* 0x000ea60000000200 */
[----:B------:R-:W-:Y:S02]  /*8640*/  @P0 IMAD R112, R0, 0x50, RZ ;  /* 0x0000005000700824 */ /* 0x000fe400078e02ff */
[----:B------:R-:W-:Y:S01]  /*8650*/  @P0 IMAD.MOV.U32 R113, RZ, RZ, 0x5 ;  /* 0x00000005ff710424 */ /* 0x000fe200078e00ff */
[----:B------:R-:W3:Y:S02]  /*8660*/  LDSM.16.M88.4 R168, [R201+0x2000] ;  /* 0x00200000c9a8783b */ /* 0x000ee40000000200 */
[----:B------:R-:W-:Y:S02]  /*8670*/  @P0 IADD3 R3, R3, R112, RZ ;  /* 0x0000007003030210 */ /* 0x000fe40007ffe0ff */
[C---:B------:R-:W-:Y:S01]  /*8680*/  @P0 SHF.L.U64.HI R0, R114.reuse, R113, c[0x0][0x1e4] ;  /* 0x0000790072000619 */ /* 0x040fe20000010271 */
[----:B------:R-:W-:Y:S01]  /*8690*/  @P0 IMAD.SHL.U32 R114, R114, 0x20, RZ ;  /* 0x0000002072720824 */ /* 0x000fe200078e00ff */
[----:B------:R-:W-:Y:S06]  /*86a0*/  LDSM.16.M88.4 R172, [R204] ;  /* 0x00000000ccac783b */ /* 0x000fec0000000200 */
[----:B------:R-:W5:Y:S06]  /*86b0*/  LDSM.16.M88.4 R176, [R198] ;  /* 0x00000000c6b0783b */ /* 0x000f6c0000000200 */
[----:B------:R-:W2:Y:S01]  /*86c0*/  LDSM.16.M88.4 R180, [R204+0x2000] ;  /* 0x00200000ccb4783b */ /* 0x000ea20000000200 */
[-C--:B-1----:R-:W-:Y:S08]  /*86d0*/  HMMA.16816.F32.BF16 R4, R184, R188.reuse, R4 ;  /* 0x000000bcb804723c */ /* 0x082ff00000041804 */
        /* <DEDUP_REMOVED lines=18> */
[----:B------:R-:W2:Y:S01]  /*8800*/  LDSM.16.M88.4 R160, [R198+0x2000] ;  /* 0x00200000c6a0783b */ /* 0x000ea20000000200 */
[----:B------:R-:W-:Y:S05]  /*8810*/  DEPBAR.LE SB0, 0x0 ;  /* 0x000080000000791a */ /* 0x000fea0000000000 */
[----:B------:R-:W-:Y:S01]  /*8820*/  BAR.SYNC.DEFER_BLOCKING 0x0 ;  /* 0x0000000000007b1d */ /* 0x000fe20000010000 */
[-C--:B---3--:R-:W-:Y:S08]  /*8830*/  HMMA.16816.F32.BF16 R68, R184, R168.reuse, R68 ;  /* 0x000000a8b844723c */ /* 0x088ff00000041844 */
[C---:B------:R-:W-:Y:S08]  /*8840*/  HMMA.16816.F32.BF16 R72, R192.reuse, R168, R72 ;  /* 0x000000a8c048723c */ /* 0x040ff00000041848 */
[-C--:B------:R-:W-:Y:S08]  /*8850*/  HMMA.16816.F32.BF16 R76, R192, R170.reuse, R76 ;  /* 0x000000aac04c723c */ /* 0x080ff0000004184c */
[----:B------:R-:W-:Y:S08]  /*8860*/  HMMA.16816.F32.BF16 R80, R184, R170, R80 ;  /* 0x000000aab850723c */ /* 0x000ff00000041850 */
[-C--:B-----5:R-:W-:Y:S08]  /*8870*/  HMMA.16816.F32.BF16 R4, R172, R176.reuse, R4 ;  /* 0x000000b0ac04723c */ /* 0x0a0ff00000041804 */
[C---:B------:R-:W-:Y:S08]  /*8880*/  HMMA.16816.F32.BF16 R8, R180.reuse, R176, R8 ;  /* 0x000000b0b408723c */ /* 0x040ff00000041808 */
[-C--:B------:R-:W-:Y:S08]  /*8890*/  HMMA.16816.F32.BF16 R12, R180, R178.reuse, R12 ;  /* 0x000000b2b40c723c */ /* 0x080ff0000004180c */
[C---:B------:R-:W-:Y:S08]  /*88a0*/  HMMA.16816.F32.BF16 R16, R172.reuse, R178, R16 ;  /* 0x000000b2ac10723c */ /* 0x040ff00000041810 */
[-C--:B-1----:R-:W-:Y:S08]  /*88b0*/  HMMA.16816.F32.BF16 R20, R172, R188.reuse, R20 ;  /* 0x000000bcac14723c */ /* 0x082ff00000041814 */
[C---:B------:R-:W-:Y:S08]  /*88c0*/  HMMA.16816.F32.BF16 R24, R180.reuse, R188, R24 ;  /* 0x000000bcb418723c */ /* 0x040ff00000041818 */
[-C--:B------:R-:W-:Y:S08]  /*88d0*/  HMMA.16816.F32.BF16 R28, R180, R190.reuse, R28 ;  /* 0x000000beb41c723c */ /* 0x080ff0000004181c */
[C---:B------:R-:W-:Y:S08]  /*88e0*/  HMMA.16816.F32.BF16 R32, R172.reuse, R190, R32 ;  /* 0x000000beac20723c */ /* 0x040ff00000041820 */
[-C--:B------:R-:W-:Y:S08]  /*88f0*/  HMMA.16816.F32.BF16 R36, R172, R164.reuse, R36 ;  /* 0x000000a4ac24723c */ /* 0x080ff00000041824 */
[C---:B------:R-:W-:Y:S07]  /*8900*/  HMMA.16816.F32.BF16 R40, R180.reuse, R164, R40 ;  /* 0x000000a4b428723c */ /* 0x040fee0000041828 */
[C---:B------:R-:W-:Y:S01]  /*8910*/  @P0 LEA R164, P1, R2.reuse, c[0x0][0x1c8], 0x1 ;  /* 0x0000720002a40a11 */ /* 0x040fe200078208ff */
[-C--:B------:R-:W-:Y:S04]  /*8920*/  HMMA.16816.F32.BF16 R44, R180, R166.reuse, R44 ;  /* 0x000000a6b42c723c */ /* 0x080fe8000004182c */
[----:B------:R-:W-:Y:S02]  /*8930*/  @P0 LEA.HI.X R165, R2, c[0x0][0x1cc], R3, 0x1, P1 ;  /* 0x0000730002a50a11 */ /* 0x000fe400008f0c03 */
[-C--:B------:R-:W-:Y:S02]  /*8940*/  @P0 IADD3 R112, P2, R164, R114.reuse, RZ ;  /* 0x00000072a4700210 */ /* 0x080fe40007f5e0ff */
[C---:B------:R-:W-:Y:S01]  /*8950*/  HMMA.16816.F32.BF16 R48, R172.reuse, R166, R48 ;  /* 0x000000a6ac30723c */ /* 0x040fe20000041830 */
[----:B------:R-:W-:Y:S01]  /*8960*/  @!PT LDS RZ, [RZ] ;  /* 0x00000000fffff984 */ /* 0x000fe20000000800 */
[----:B------:R-:W-:Y:S01]  /*8970*/  @!PT LDS RZ, [RZ] ;  /* 0x00000000fffff984 */ /* 0x000fe20000000800 */
[----:B------:R-:W-:Y:S01]  /*8980*/  @!PT LDS RZ, [RZ] ;  /* 0x00000000fffff984 */ /* 0x000fe20000000800 */
[----:B------:R1:W-:Y:S07]  /*8990*/  @P0 LDGSTS.E.BYPASS.LTC128B.128 [R213+0x2900], [R164.64], !P4 ;  /* 0x02900000a4d50fae */ /* 0x0003ee000e101d48 */
[-C--:B------:R-:W-:Y:S08]  /*89a0*/  HMMA.16816.F32.BF16 R52, R172, R156.reuse, R52 ;  /* 0x0000009cac34723c */ /* 0x080ff00000041834 */
[C---:B------:R-:W-:Y:S07]  /*89b0*/  HMMA.16816.F32.BF16 R56, R180.reuse, R156, R56 ;  /* 0x0000009cb438723c */ /* 0x040fee0000041838 */
[-C--:B------:R-:W-:Y:S01]  /*89c0*/  @P0 IADD3 R156, P1, R112, R114.reuse, RZ ;  /* 0x00000072709c0210 */ /* 0x080fe20007f3e0ff */
[-C--:B------:R-:W-:Y:S08]  /*89d0*/  HMMA.16816.F32.BF16 R60, R180, R158.reuse, R60 ;  /* 0x0000009eb43c723c */ /* 0x080ff0000004183c */
[C---:B------:R-:W-:Y:S07]  /*89e0*/  HMMA.16816.F32.BF16 R64, R172.reuse, R158, R64 ;  /* 0x0000009eac40723c */ /* 0x040fee0000041840 */
[----:B----4-:R-:W-:Y:S01]  /*89f0*/  IMAD.IADD R158, R214, 0x1, R215 ;  /* 0x00000001d69e7824 */ /* 0x010fe200078e02d7 */
[-C--:B--2---:R-:W-:Y:S01]  /*8a00*/  HMMA.16816.F32.BF16 R68, R172, R160.reuse, R68 ;  /* 0x000000a0ac44723c */ /* 0x084fe20000041844 */
[----:B------:R-:W-:Y:S03]  /*8a10*/  IMAD.MOV.U32 R215, RZ, RZ, c[0x0][0x32c] ;  /* 0x0000cb00ffd77624 */ /* 0x000fe600078e00ff */
[----:B------:R-:W-:Y:S04]  /*8a20*/  @P5 IMAD.HI.U32 R113, R158, c[0x0][0x2c8], RZ ;  /* 0x0000b2009e715a27 */ /* 0x000fe800078e00ff */
[C---:B------:R-:W-:Y:S04]  /*8a30*/  HMMA.16816.F32.BF16 R72, R180.reuse, R160, R72 ;  /* 0x000000a0b448723c */ /* 0x040fe80000041848 */
[----:B------:R-:W-:Y:S01]  /*8a40*/  @P5 SHF.R.U32.HI R158, RZ, c[0x0][0x2cc], R113 ;  /* 0x0000b300ff9e5a19 */ /* 0x000fe20000011671 */
[----:B------:R-:W-:Y:S01]  /*8a50*/  @P0 IMAD.X R113, R0, 0x1, R165, P2 ;  /* 0x0000000100710824 */ /* 0x000fe200010e06a5 */
[-C--:B------:R-:W-:Y:S02]  /*8a60*/  @P0 IADD3 R2, P2, R156, R114.reuse, RZ ;  /* 0x000000729c020210 */ /* 0x080fe40007f5e0ff */
[-C--:B------:R-:W-:Y:S02]  /*8a70*/  HMMA.16816.F32.BF16 R76, R180, R162.reuse, R76 ;  /* 0x000000a2b44c723c */ /* 0x080fe4000004184c */
[----:B------:R2:W-:Y:S02]  /*8a80*/  @P0 LDGSTS.E.BYPASS.LTC128B.128 [R213+0x3100], [R112.64], !P4 ;  /* 0x0310000070d50fae */ /* 0x0005e4000e101d48 */
[--C-:B------:R-:W-:Y:S01]  /*8a90*/  @P0 IMAD.X R157, R113, 0x1, R0.reuse, P1 ;  /* 0x00000001719d0824 */ /* 0x100fe200008e0600 */
[----:B------:R-:W-:Y:S03]  /*8aa0*/  @P0 IADD3 R160, P1, R2, R114, RZ ;  /* 0x0000007202a00210 */ /* 0x000fe60007f3e0ff */
[----:B------:R-:W-:Y:S01]  /*8ab0*/  HMMA.16816.F32.BF16 R80, R172, R162, R80 ;  /* 0x000000a2ac50723c */ /* 0x000fe20000041850 */
[----:B------:R3:W-:Y:S03]  /*8ac0*/  @P0 LDGSTS.E.BYPASS.LTC128B.128 [R213+0x3900], [R156.64], !P4 ;  /* 0x039000009cd50fae */ /* 0x0007e6000e101d48 */
[----:B------:R-:W-:Y:S05]  /*8ad0*/  @P0 IADD3.X R3, R157, R0, RZ, P2, !PT ;  /* 0x000000009d030210 */ /* 0x000fea00017fe4ff */
[----:B------:R4:W-:Y:S03]  /*8ae0*/  @P0 LDGSTS.E.BYPASS.LTC128B.128 [R213+0x4100], [R2.64], !P4 ;  /* 0x0410000002d50fae */ /* 0x0009e6000e101d48 */
[----:B------:R-:W-:Y:S05]  /*8af0*/  @P0 IMAD.X R161, R3, 0x1, R0, P1 ;  /* 0x0000000103a10824 */ /* 0x000fea00008e0600 */
[----:B------:R5:W-:Y:S01]  /*8b00*/  @P0 LDGSTS.E.BYPASS.LTC128B.128 [R213+0x4900], [R160.64], !P4 ;  /* 0x04900000a0d50fae */ /* 0x000be2000e101d48 */
[----:B------:R-:W-:Y:S05]  /*8b10*/  ISETP.GE.AND P4, PT, R215, 0x1, PT ;  /* 0x00000001d700780c */ /* 0x000fea0003f86270 */
[----:B--2---:R-:W2:Y:S06]  /*8b20*/  SHFL.IDX PT, R112, R158, RZ, 0x1c1f ;  /* 0x001c1fff9e707589 */ /* 0x004eac00000e0000 */
[----:B------:R-:W0:Y:S01]  /*8b30*/  LDGDEPBAR ;  /* 0x00000000000079af */ /* 0x000e220000000000 */
[----:B----4-:R-:W-:Y:S05]  /*8b40*/  IMAD R3, R211, -0x50, RZ ;  /* 0xffffffb0d3037824 */ /* 0x010fea00078e02ff */
[----:B------:R-:W-:Y:S04]  /*8b50*/  IADD3 R0, -R242, 0x1, R3 ;  /* 0x00000001f2007810 */ /* 0x000fe80007ffe103 */
[----:B------:R-:W-:Y:S04]  /*8b60*/  IADD3 R0, -R235, R0, R236 ;  /* 0x00000000eb007210 */ /* 0x000fe80007ffe1ec */
[C---:B-----5:R-:W-:Y:S02]  /*8b70*/  IADD3 R160, R0.reuse, UR4, RZ ;  /* 0x0000000400a07c10 */ /* 0x060fe4000fffe0ff */
[----:B------:R-:W-:Y:S03]  /*8b80*/  IADD3 R159, R0, c[0x0][0x328], RZ ;  /* 0x0000ca00009f7a10 */ /* 0x000fe60007ffe0ff */
[----:B--2---:R-:W-:Y:S01]  /*8b90*/  IMAD.IADD R0, R112, 0x1, R160 ;  /* 0x0000000170007824 */ /* 0x004fe200078e02a0 */
[----:B---3--:R-:W-:Y:S01]  /*8ba0*/  IADD3 R156, R159, R112, RZ ;  /* 0x000000709f9c7210 */ /* 0x008fe20007ffe0ff */
[----:B------:R-:W-:-:S05]  /*8bb0*/  @!P4 BRA `(.L_x_608) ;  /* 0x000001800000c947 */ /* 0x000fca0003800000 */
[----:B-1----:R-:W-:Y:S01]  /*8bc0*/  IADD3 R2, -R235, R236, R112 ;  /* 0x000000eceb027210 */ /* 0x002fe20007ffe170 */
[----:B------:R-:W-:Y:S03]  /*8bd0*/  BSSY B0, `(.L_x_609) ;  /* 0x0000011000007945 */ /* 0x000fe60003800000 */
        /* <DEDUP_REMOVED lines=11> */
.L_x_610:
[----:B------:R-:W-:Y:S04]  /*8c90*/  MOV R112, c[0x0][0x32c] ;  /* 0x0000cb0000707a02 */ /* 0x000fe80000000f00 */
[----:B------:R-:W-:Y:S11]  /*8ca0*/  ISETP.NE.AND P0, PT, R112, 0x1, PT ;  /* 0x000000017000780c */ /* 0x000ff60003f05270 */
[----:B------:R-:W-:Y:S02]  /*8cb0*/  @!UPT UIADD3 URZ, URZ, URZ, URZ ;  /* 0x0000003f3f3ff290 */ /* 0x000fe4000fffe03f */
[----:B------:R-:W-:Y:S05]  /*8cc0*/  @P0 IMAD.HI.U32 R112, R2, c[0x0][0x330], RZ ;  /* 0x0000cc0002700a27 */ /* 0x000fea00078e00ff */
[----:B------:R-:W-:Y:S02]  /*8cd0*/  @P0 SHF.R.U32.HI R2, RZ, c[0x0][0x334], R112 ;  /* 0x0000cd00ff020a19 */ /* 0x000fe40000011670 */
.L_x_611:
[----:B------:R-:W-:Y:S05]  /*8ce0*/  BSYNC B0 ;  /* 0x0000000000007941 */ /* 0x000fea0003800000 */
.L_x_609:
[----:B------:R-:W-:Y:S04]  /*8cf0*/  IMAD.IADD R112, R3, 0x1, -R242 ;  /* 0x0000000103707824 */ /* 0x000fe800078e0af2 */
[----:B------:R-:W-:Y:S05]  /*8d00*/  IMAD R2, R2, c[0x0][0x32c], R112 ;  /* 0x0000cb0002027a24 */ /* 0x000fea00078e0270 */
[----:B------:R-:W-:Y:S02]  /*8d10*/  IADD3 R112, R2, c[0x0][0x32c], RZ ;  /* 0x0000cb0002707a10 */ /* 0x000fe40007ffe0ff */
[----:B------:R-:W-:Y:S02]  /*8d20*/  IMNMX R0, R0, R2, !PT ;  /* 0x0000000200007217 */ /* 0x000fe40007800200 */
[----:B------:R-:W-:Y:S02]  /*8d30*/  IMNMX R156, R156, R112, PT ;  /* 0x000000709c9c7217 */ /* 0x000fe40003800200 */
.L_x_608:
[----:B-1----:R-:W1:Y:S02]  /*8d40*/  SHFL.IDX PT, R2, R158, 0x1, 0x1c1f ;  /* 0x003c1f009e027f89 */ /* 0x002e6400000e0000 */
[-C--:B-1----:R-:W-:Y:S02]  /*8d50*/  IADD3 R114, R159, R2.reuse, RZ ;  /* 0x000000029f727210 */ /* 0x082fe40007ffe0ff */
[----:B------:R-:W-:Y:S01]  /*8d60*/  IADD3 R112, R160, R2, RZ ;  /* 0x00000002a0707210 */ /* 0x000fe20007ffe0ff */
[----:B------:R-:W-:-:S05]  /*8d70*/  @!P4 BRA `(.L_x_612) ;  /* 0x000001800000c947 */ /* 0x000fca0003800000 */
[----:B------:R-:W-:Y:S01]  /*8d80*/  IADD3 R2, -R235, R236, R2 ;  /* 0x000000eceb027210 */ /* 0x000fe20007ffe102 */
        /* <DEDUP_REMOVED lines=12> */
.L_x_614:
[----:B------:R-:W-:Y:S04]  /*8e50*/  MOV R113, c[0x0][0x32c] ;  /* 0x0000cb0000717a02 */ /* 0x000fe80000000f00 */
[----:B------:R-:W-:Y:S11]  /*8e60*/  ISETP.NE.AND P0, PT, R113, 0x1, PT ;  /* 0x000000017100780c */ /* 0x000ff60003f05270 */
[----:B------:R-:W-:Y:S02]  /*8e70*/  @!UPT UIADD3 URZ, URZ, URZ, URZ ;  /* 0x0000003f3f3ff290 */ /* 0x000fe4000fffe03f */
[----:B------:R-:W-:Y:S05]  /*8e80*/  @P0 IMAD.HI.U32 R113, R2, c[0x0][0x330], RZ ;  /* 0x0000cc0002710a27 */ /* 0x000fea00078e00ff */
[----:B------:R-:W-:Y:S02]  /*8e90*/  @P0 SHF.R.U32.HI R2, RZ, c[0x0][0x334], R113 ;  /* 0x0000cd00ff020a19 */ /* 0x000fe40000011671 */
.L_x_615:
[----:B------:R-:W-:Y:S05]  /*8ea0*/  BSYNC B0 ;  /* 0x0000000000007941 */ /* 0x000fea0003800000 */
.L_x_613:
[----:B------:R-:W-:Y:S04]  /*8eb0*/  IMAD.IADD R113, R3, 0x1, -R242 ;  /* 0x0000000103717824 */ /* 0x000fe800078e0af2 */
[----:B------:R-:W-:Y:S05]  /*8ec0*/  IMAD R2, R2, c[0x0][0x32c], R113 ;  /* 0x0000cb0002027a24 */ /* 0x000fea00078e0271 */
[----:B------:R-:W-:Y:S02]  /*8ed0*/  IADD3 R113, R2, c[0x0][0x32c], RZ ;  /* 0x0000cb0002717a10 */ /* 0x000fe40007ffe0ff */
[----:B------:R-:W-:Y:S02]  /*8ee0*/  IMNMX R112, R112, R2, !PT ;  /* 0x0000000270707217 */ /* 0x000fe40007800200 */
[----:B------:R-:W-:Y:S02]  /*8ef0*/  IMNMX R114, R114, R113, PT ;  /* 0x0000007172727217 */ /* 0x000fe40003800200 */
.L_x_612:
[----:B------:R-:W1:Y:S02]  /*8f00*/  SHFL.IDX PT, R157, R158, 0x2, 0x1c1f ;  /* 0x005c1f009e9d7f89 */ /* 0x000e6400000e0000 */
        /* <DEDUP_REMOVED lines=16> */
.L_x_618:
[----:B------:R-:W-:Y:S04]  /*9010*/  MOV R161, c[0x0][0x32c] ;  /* 0x0000cb0000a17a02 */ /* 0x000fe80000000f00 */
[----:B------:R-:W-:Y:S11]  /*9020*/  ISETP.NE.AND P0, PT, R161, 0x1, PT ;  /* 0x00000001a100780c */ /* 0x000ff60003f05270 */
[----:B------:R-:W-:Y:S02]  /*9030*/  @!UPT UIADD3 URZ, URZ, URZ, URZ ;  /* 0x0000003f3f3ff290 */ /* 0x000fe4000fffe03f */
[----:B------:R-:W-:Y:S05]  /*9040*/  @P0 IMAD.HI.U32 R161, R157, c[0x0][0x330], RZ ;  /* 0x0000cc009da10a27 */ /* 0x000fea00078e00ff */
[----:B------:R-:W-:Y:S02]  /*9050*/  @P0 SHF.R.U32.HI R157, RZ, c[0x0][0x334], R161 ;  /* 0x0000cd00ff9d0a19 */ /* 0x000fe400000116a1 */
.L_x_619:
[----:B------:R-:W-:Y:S05]  /*9060*/  BSYNC B0 ;  /* 0x0000000000007941 */ /* 0x000fea0003800000 */
.L_x_617:
[----:B------:R-:W-:Y:S04]  /*9070*/  IMAD.IADD R161, R3, 0x1, -R242 ;  /* 0x0000000103a17824 */ /* 0x000fe800078e0af2 */
[----:B------:R-:W-:Y:S05]  /*9080*/  IMAD R157, R157, c[0x0][0x32c], R161 ;  /* 0x0000cb009d9d7a24 */ /* 0x000fea00078e02a1 */
[----:B------:R-:W-:Y:S02]  /*9090*/  IADD3 R161, R157, c[0x0][0x32c], RZ ;  /* 0x0000cb009da17a10 */ /* 0x000fe40007ffe0ff */
[----:B------:R-:W-:Y:S02]  /*90a0*/  IMNMX R2, R2, R157, !PT ;  /* 0x0000009d02027217 */ /* 0x000fe40007800200 */
[----:B------:R-:W-:Y:S02]  /*90b0*/  IMNMX R113, R113, R161, PT ;  /* 0x000000a171717217 */ /* 0x000fe40003800200 */
.L_x_616:
[C---:B------:R-:W-:Y:S02]  /*90c0*/  ISETP.GE.AND P2, PT, R3.reuse, 0xa, PT ;  /* 0x0000000a0300780c */ /* 0x040fe40003f46270 */
[----:B------:R-:W-:Y:S02]  /*90d0*/  ISETP.GE.AND P3, PT, R3, 0x9, PT ;  /* 0x000000090300780c */ /* 0x000fe40003f66270 */
[C---:B------:R-:W-:Y:S02]  /*90e0*/  ISETP.GT.AND P0, PT, R0.reuse, 0x9, !P2 ;  /* 0x000000090000780c */ /* 0x040fe40005704270 */
[----:B------:R-:W-:Y:S02]  /*90f0*/  ISETP.GT.AND P1, PT, R0, 0x8, !P3 ;  /* 0x000000080000780c */ /* 0x000fe40005f24270 */
[C---:B------:R-:W-:Y:S02]  /*9100*/  ISETP.LT.OR P0, PT, R156.reuse, 0xa, P0 ;  /* 0x0000000a9c00780c */ /* 0x040fe40000701670 */
[----:B------:R-:W-:Y:S02]  /*9110*/  ISETP.LT.OR P1, PT, R156, 0x9, P1 ;  /* 0x000000099c00780c */ /* 0x000fe40000f21670 */
[----:B------:R-:W-:Y:S02]  /*9120*/  FSEL R166, R17, -INF , !P0 ;  /* 0xff80000011a67808 */ /* 0x000fe40004000000 */
[----:B------:R-:W-:Y:S02]  /*9130*/  ISETP.GT.AND P0, PT, R112, 0x9, !P2 ;  /* 0x000000097000780c */ /* 0x000fe40005704270 */
[----:B------:R-:W-:Y:S02]  /*9140*/  P2R R164, PR, RZ, 0x8 ;  /* 0x00000008ffa47803 */ /* 0x000fe40000000000 */
[----:B------:R-:W-:Y:S02]  /*9150*/  FSEL R165, R16, -INF , !P1 ;  /* 0xff80000010a57808 */ /* 0x000fe40004800000 */
[----:B------:R-:W-:Y:S02]  /*9160*/  ISETP.GT.AND P1, PT, R112, 0x8, !P3 ;  /* 0x000000087000780c */ /* 0x000fe40005f24270 */
[----:B------:R-:W-:Y:S02]  /*9170*/  ISETP.LT.OR P0, PT, R114, 0xa, P0 ;  /* 0x0000000a7200780c */ /* 0x000fe40000701670 */
        /* <DEDUP_REMOVED lines=10> */
[----:B------:R-:W-:Y:S02]  /*9220*/  ISETP.LT.OR P1, PT, R114, 0x9, P1 ;  /* 0x000000097200780c */ /* 0x000fe40000f21670 */
[----:B------:R-:W-:Y:S02]  /*9230*/  FSEL R171, R21, -INF , !P0 ;  /* 0xff80000015ab7808 */ /* 0x000fe40004000000 */
[----:B------:R-:W-:Y:S02]  /*9240*/  ISETP.GT.AND P0, PT, R112, 0x10, !P3 ;  /* 0x000000107000780c */ /* 0x000fe40005f04270 */
[----:B------:R-:W-:Y:S02]  /*9250*/  FSEL R167, R18, -INF , !P1 ;  /* 0xff80000012a77808 */ /* 0x000fe40004800000 */
        /* <DEDUP_REMOVED lines=10> */
[----:B------:R-:W-:Y:S02]  /*9300*/  ISETP.LT.OR P0, PT, R156, 0x19, P0 ;  /* 0x000000199c00780c */ /* 0x000fe40000701670 */
[C---:B------:R-:W-:Y:S02]  /*9310*/  ISETP.GE.AND P6, PT, R3.reuse, 0x3a, PT ;  /* 0x0000003a0300780c */ /* 0x040fe40003fc6270 */
[----:B------:R-:W-:Y:S02]  /*9320*/  FSEL R173, R32, -INF , !P0 ;  /* 0xff80000020ad7808 */ /* 0x000fe40004000000 */
[----:B------:R-:W-:Y:S02]  /*9330*/  ISETP.GT.AND P0, PT, R0, 0x19, !P1 ;  /* 0x000000190000780c */ /* 0x000fe40004f04270 */
[C---:B------:R-:W-:Y:S02]  /*9340*/  ISETP.GE.AND P4, PT, R3.reuse, 0x41, PT ;  /* 0x000000410300780c */ /* 0x040fe40003f86270 */
[----:B------:R-:W-:Y:S02]  /*9350*/  ISETP.LT.OR P0, PT, R156, 0x1a, P0 ;  /* 0x0000001a9c00780c */ /* 0x000fe40000701670 */
[----:B------:R-:W-:Y:S02]  /*9360*/  ISETP.GE.AND P5, PT, R3, 0x42, PT ;  /* 0x000000420300780c */ /* 0x000fe40003fa6270 */
        /* <DEDUP_REMOVED lines=18> */
[----:B------:R-:W-:Y:S04]  /*9490*/  ISETP.LT.OR P0, PT, R156, 0x22, P0 ;  /* 0x000000229c00780c */ /* 0x000fe80000701670 */
        /* <DEDUP_REMOVED lines=12> */
[----:B------:R-:W-:Y:S04]  /*9560*/  ISETP.LT.OR P0, PT, R156, 0x29, P0 ;  /* 0x000000299c00780c */ /* 0x000fe80000701670 */
[----:B------:R-:W-:Y:S02]  /*9570*/  FSEL R48, R48, -INF , !P0 ;  /* 0xff80000030307808 */ /* 0x000fe40004000000 */
[----:B------:R-:W-:Y:S04]  /*9580*/  ISETP.GT.AND P0, PT, R0, 0x29, !P1 ;  /* 0x000000290000780c */ /* 0x000fe80004f04270 */
        /* <DEDUP_REMOVED lines=20> */
[----:B------:R-:W-:Y:S04]  /*96d0*/  ISETP.LT.OR P0, PT, R114, 0x31, P0 ;  /* 0x000000317200780c */ /* 0x000fe80000701670 */
        /* <DEDUP_REMOVED lines=35> */
[----:B------:R-:W-:Y:S01]  /*9910*/  ISETP.GT.AND P0, PT, R0, 0x1, !P1 ;  /* 0x000000010000780c */ /* 0x000fe20004f04270 */
[----:B------:R-:W1:Y:S03]  /*9920*/  SHFL.IDX PT, R4, R158, 0x3, 0x1c1f ;  /* 0x007c1f009e047f89 */ /* 0x000e6600000e0000 */
[----:B------:R-:W-:Y:S04]  /*9930*/  ISETP.LT.OR P0, PT, R156, 0x2, P0 ;  /* 0x000000029c00780c */ /* 0x000fe80000701670 */
[----:B------:R-:W-:Y:S02]  /*9940*/  FSEL R33, R5, -INF , !P0 ;  /* 0xff80000005217808 */ /* 0x000fe40004000000 */
[----:B------:R-:W-:Y:S02]  /*9950*/  ISETP.GT.AND P0, PT, R112, 0x1, !P1 ;  /* 0x000000017000780c */ /* 0x000fe40004f04270 */
[----:B------:R-:W-:Y:S02]  /*9960*/  P2R R5, PR, RZ, 0x40 ;  /* 0x00000040ff057803 */ /* 0x000fe40000000000 */
        /* <DEDUP_REMOVED lines=8> */
[----:B------:R-:W-:Y:S01]  /*99f0*/  ISETP.GT.AND P0, PT, R0, 0x49, !P6 ;  /* 0x000000490000780c */ /* 0x000fe20007704270 */
[--C-:B-1----:R-:W-:Y:S03]  /*9a00*/  IMAD.IADD R0, R160, 0x1, R4.reuse ;  /* 0x00000001a0007824 */ /* 0x102fe600078e0204 */
[----:B------:R-:W-:Y:S04]  /*9a10*/  ISETP.LT.OR P0, PT, R156, 0x4a, P0 ;  /* 0x0000004a9c00780c */ /* 0x000fe80000701670 */
[----:B------:R-:W-:Y:S02]  /*9a20*/  FSEL R227, R81, -INF , !P0 ;  /* 0xff80000051e37808 */ /* 0x000fe40004000000 */
[----:B------:R-:W-:Y:S04]  /*9a30*/  ISETP.GT.AND P0, PT, R112, 0x48, !P3 ;  /* 0x000000487000780c */ /* 0x000fe80005f04270 */
[----:B------:R-:W-:Y:S04]  /*9a40*/  ISETP.LT.OR P0, PT, R114, 0x49, P0 ;  /* 0x000000497200780c */ /* 0x000fe80000701670 */
[----:B------:R-:W-:Y:S02]  /*9a50*/  FSEL R228, R82, -INF , !P0 ;  /* 0xff80000052e47808 */ /* 0x000fe40004000000 */
[----:B------:R-:W-:Y:S02]  /*9a60*/  ISETP.GT.AND P0, PT, R112, 0x49, !P6 ;  /* 0x000000497000780c */ /* 0x000fe40007704270 */
[----:B------:R-:W-:Y:S02]  /*9a70*/  ISETP.NE.AND P6, PT, R35, RZ, PT ;  /* 0x000000ff2300720c */ /* 0x000fe40003fc5270 */
        /* <DEDUP_REMOVED lines=55> */
[C---:B------:R-:W-:Y:S04]  /*9df0*/  ISETP.LT.OR P0, PT, R113.reuse, 0x39, P0 ;  /* 0x000000397100780c */ /* 0x040fe80000701670 */
[----:B------:R-:W-:Y:S02]  /*9e00*/  FSEL R212, R60, -INF , !P0 ;  /* 0xff8000003cd47808 */ /* 0x000fe40004000000 */
[C---:B------:R-:W-:Y:S04]  /*9e10*/  ISETP.GT.AND P0, PT, R2.reuse, 0x39, !P6 ;  /* 0x000000390200780c */ /* 0x040fe80007704270 */
        /* <DEDUP_REMOVED lines=11> */
[----:B------:R-:W-:Y:S04]  /*9ed0*/  ISETP.GT.AND P0, PT, R2, RZ, !P2 ;  /* 0x000000ff0200720c */ /* 0x000fe80005704270 */
[----:B------:R-:W-:Y:S04]  /*9ee0*/  ISETP.LT.OR P0, PT, R113, 0x1, P0 ;  /* 0x000000017100780c */ /* 0x000fe80000701670 */
[----:B------:R-:W-:Y:S02]  /*9ef0*/  FSEL R9, R8, -INF , !P0 ;  /* 0xff80000008097808 */ /* 0x000fe40004000000 */
[----:B------:R-:W-:Y:S04]  /*9f00*/  ISETP.NE.AND P0, PT, R5, RZ, PT ;  /* 0x000000ff0500720c */ /* 0x000fe80003f05270 */
[----:B------:R-:W-:Y:S01]  /*9f10*/  ISETP.GT.AND P0, PT, R2, 0x49, !P0 ;  /* 0x000000490200780c */ /* 0x000fe20004704270 */
[----:B------:R-:W-:Y:S03]  /*9f20*/  IMAD.IADD R2, R159, 0x1, R4 ;  /* 0x000000019f027824 */ /* 0x000fe600078e0204 */
[----:B------:R-:W-:Y:S04]  /*9f30*/  ISETP.LT.OR P0, PT, R113, 0x4a, P0 ;  /* 0x0000004a7100780c */ /* 0x000fe80000701670 */
[----:B------:R-:W-:Y:S02]  /*9f40*/  FSEL R233, R77, -INF , !P0 ;  /* 0xff8000004de97808 */ /* 0x000fe40004000000 */
[----:B------:R-:W-:Y:S11]  /*9f50*/  ISETP.GE.AND P0, PT, R215, 0x1, PT ;  /* 0x00000001d700780c */ /* 0x000ff60003f06270 */
[----:B------:R-:W-:Y:S02]  /*9f60*/  @!UPT UIADD3 URZ, URZ, URZ, URZ ;  /* 0x0000003f3f3ff290 */ /* 0x000fe4000fffe03f */
        /* <DEDUP_REMOVED lines=14> */
.L_x_622:
[----:B------:R-:W-:Y:S04]  /*a050*/  MOV R6, c[0x0][0x32c] ;  /* 0x0000cb0000067a02 */ /* 0x000fe80000000f00 */
[----:B------:R-:W-:Y:S11]  /*a060*/  ISETP.NE.AND P0, PT, R6, 0x1, PT ;  /* 0x000000010600780c */ /* 0x000ff60003f05270 */
[----:B------:R-:W-:Y:S02]  /*a070*/  @!UPT UIADD3 URZ, URZ, URZ, URZ ;  /* 0x0000003f3f3ff290 */ /* 0x000fe4000fffe03f */
[----:B------:R-:W-:Y:S05]  /*a080*/  @P0 IMAD.HI.U32 R6, R4, c[0x0][0x330], RZ ;  /* 0x0000cc0004060a27 */ /* 0x000fea00078e00ff */
[----:B------:R-:W-:Y:S02]  /*a090*/  @P0 SHF.R.U32.HI R4, RZ, c[0x0][0x334], R6 ;  /* 0x0000cd00ff040a19 */ /* 0x000fe40000011606 */
.L_x_623:
[----:B------:R-:W-:Y:S05]  /*a0a0*/  BSYNC B0 ;  /* 0x0000000000007941 */ /* 0x000fea0003800000 */
.L_x_621:
[----:B------:R-:W-:Y:S04]  /*a0b0*/  IMAD.IADD R3, R3, 0x1, -R242 ;  /* 0x0000000103037824 */ /* 0x000fe800078e0af2 */
[----:B------:R-:W-:Y:S05]  /*a0c0*/  IMAD R3, R4, c[0x0][0x32c], R3 ;  /* 0x0000cb0004037a24 */ /* 0x000fea00078e0203 */
[----:B------:R-:W-:Y:S02]  /*a0d0*/  IADD3 R4, R3, c[0x0][0x32c], RZ ;  /* 0x0000cb0003047a10 */ /* 0x000fe40007ffe0ff */
[----:B------:R-:W-:Y:S02]  /*a0e0*/  IMNMX R0, R0, R3, !PT ;  /* 0x0000000300007217 */ /* 0x000fe40007800200 */
[----:B------:R-:W-:Y:S02]  /*a0f0*/  IMNMX R2, R2, R4, PT ;  /* 0x0000000402027217 */ /* 0x000fe40003800200 */
.L_x_620:
[----:B------:R-:W-:Y:S01]  /*a100*/  ISETP.GT.AND P0, PT, R0, RZ, !P2 ;  /* 0x000000ff0000720c */ /* 0x000fe20005704270 */
[----:B------:R-:W-:Y:S01]  /*a110*/  LDSM.16.MT88.4 R52, [R197] ;  /* 0x00000000c534783b */ /* 0x000fe20000004200 */
[----:B------:R-:W-:Y:S02]  /*a120*/  ISETP.NE.AND P2, PT, R163, RZ, PT ;  /* 0x000000ffa300720c */ /* 0x000fe40003f45270 */
        /* <DEDUP_REMOVED lines=56> */
[----:B------:R-:W-:Y:S02]  /*a4b0*/  ISETP.NE.AND P1, PT, R17, RZ, PT ;  /* 0x000000ff1100720c */ /* 0x000fe40003f25270 */
[----:B------:R-:W-:Y:S02]  /*a4c0*/  ISETP.LT.OR P0, PT, R2, 0x22, P0 ;  /* 0x000000220200780c */ /* 0x000fe40000701670 */
[----:B------:R-:W-:Y:S02]  /*a4d0*/  FMNMX.FTZ R3, R194, R3, !PT ;  /* 0x00000003c2037209 */ /* 0x000fe40007810000 */
[----:B------:R-:W-:Y:S02]  /*a4e0*/  FSEL R160, R43, -INF , !P0 ;  /* 0xff8000002ba07808 */ /* 0x000fe40004000000 */
[----:B------:R-:W-:Y:S02]  /*a4f0*/  ISETP.NE.AND P0, PT, R20, RZ, PT ;  /* 0x000000ff1400720c */ /* 0x000fe40003f05270 */
[----:B------:R-:W-:Y:S01]  /*a500*/  FMNMX.FTZ R4, R176, R4, !PT ;  /* 0x00000004b0047209 */ /* 0x000fe20007810000 */
[----:B------:R-:W-:Y:S01]  /*a510*/  LDSM.16.MT88.4 R20, [R196] ;  /* 0x00000000c414783b */ /* 0x000fe20000004200 */
[----:B------:R-:W-:Y:S02]  /*a520*/  ISETP.GT.AND P0, PT, R0, 0x28, !P0 ;  /* 0x000000280000780c */ /* 0x000fe40004704270 */
[----:B------:R-:W-:Y:S02]  /*a530*/  FMNMX.FTZ R3, R222, R3, !PT ;  /* 0x00000003de037209 */ /* 0x000fe40007810000 */
[----:B------:R-:W-:Y:S02]  /*a540*/  ISETP.LT.OR P0, PT, R2, 0x29, P0 ;  /* 0x000000290200780c */ /* 0x000fe40000701670 */
[----:B------:R-:W-:Y:S02]  /*a550*/  FMNMX.FTZ R4, R179, R4, !PT ;  /* 0x00000004b3047209 */ /* 0x000fe40007810000 */
[----:B------:R-:W-:Y:S02]  /*a560*/  FSEL R161, R46, -INF , !P0 ;  /* 0xff8000002ea17808 */ /* 0x000fe40004000000 */
[----:B------:R-:W-:Y:S02]  /*a570*/  ISETP.NE.AND P0, PT, R19, RZ, PT ;  /* 0x000000ff1300720c */ /* 0x000fe40003f05270 */
[----:B------:R-:W-:Y:S02]  /*a580*/  ISETP.NE.AND P2, PT, R16, RZ, PT ;  /* 0x000000ff1000720c */ /* 0x000fe40003f45270 */
        /* <DEDUP_REMOVED lines=12> */
[----:B------:R-:W-:Y:S01]  /*a650*/  ISETP.GT.AND P0, PT, R0, 0x31, !P1 ;  /* 0x000000310000780c */ /* 0x000fe20004f04270 */
[----:B------:R-:W1:Y:S01]  /*a660*/  SHFL.BFLY PT, R6, R3, 0x2, 0x1f ;  /* 0x0c401f0003067f89 */ /* 0x000e6200000e0000 */
        /* <DEDUP_REMOVED lines=25> */
[----:B------:R-:W-:Y:S01]  /*a800*/  ISETP.LT.OR P0, PT, R2, 0x3a, P0 ;  /* 0x0000003a0200780c */ /* 0x000fe20000701670 */
[----:B------:R-:W2:Y:S01]  /*a810*/  SHFL.BFLY PT, R7, R4, 0x2, 0x1f ;  /* 0x0c401f0004077f89 */ /* 0x000ea200000e0000 */
[----:B------:R-:W-:Y:S02]  /*a820*/  FMNMX.FTZ R5, R29, R5, !PT ;  /* 0x000000051d057209 */ /* 0x000fe40007810000 */
[----:B------:R-:W-:Y:S02]  /*a830*/  FSEL R219, R63, -INF , !P0 ;  /* 0xff8000003fdb7808 */ /* 0x000fe40004000000 */
[----:B------:R-:W-:Y:S02]  /*a840*/  FMNMX.FTZ R5, R181, R5, !PT ;  /* 0x00000005b5057209 */ /* 0x000fe40007810000 */
[----:B------:R-:W-:Y:S02]  /*a850*/  ISETP.GT.AND P0, PT, R0, 0x40, !P4 ;  /* 0x000000400000780c */ /* 0x000fe40006704270 */
[----:B------:R-:W-:Y:S02]  /*a860*/  FMNMX.FTZ R5, R182, R5, !PT ;  /* 0x00000005b6057209 */ /* 0x000fe40007810000 */
[----:B------:R-:W-:Y:S02]  /*a870*/  ISETP.LT.OR P0, PT, R2, 0x41, P0 ;  /* 0x000000410200780c */ /* 0x000fe40000701670 */
[----:B------:R-:W-:Y:S02]  /*a880*/  FMNMX.FTZ R5, R184, R5, !PT ;  /* 0x00000005b8057209 */ /* 0x000fe40007810000 */
[----:B------:R-:W-:Y:S02]  /*a890*/  FSEL R220, R74, -INF , !P0 ;  /* 0xff8000004adc7808 */ /* 0x000fe40004000000 */
[----:B------:R-:W-:Y:S02]  /*a8a0*/  FMNMX.FTZ R5, R185, R5, !PT ;  /* 0x00000005b9057209 */ /* 0x000fe40007810000 */
[----:B-1----:R-:W-:Y:S02]  /*a8b0*/  FMNMX.FTZ R114, R3, R6, !PT ;  /* 0x0000000603727209 */ /* 0x002fe40007810000 */
[----:B------:R-:W-:Y:S02]  /*a8c0*/  FMNMX.FTZ R5, R193, R5, !PT ;  /* 0x00000005c1057209 */ /* 0x000fe40007810000 */
[----:B------:R-:W-:Y:S02]  /*a8d0*/  FSETP.NEU.FTZ.AND P2, PT, R114, -INF , PT ;  /* 0xff8000007200780b */ /* 0x000fe40003f5d000 */
[----:B------:R-:W-:Y:S02]  /*a8e0*/  FMNMX.FTZ R5, R195, R5, !PT ;  /* 0x00000005c3057209 */ /* 0x000fe40007810000 */
[----:B--2---:R-:W-:Y:S01]  /*a8f0*/  FMNMX.FTZ R3, R4, R7, !PT ;  /* 0x0000000704037209 */ /* 0x004fe20007810000 */
[----:B------:R-:W-:Y:S01]  /*a900*/  FMUL.FTZ R4, R114, c[0x0][0x2d0] ;  /* 0x0000b40072047a20 */ /* 0x000fe20000410000 */
[----:B------:R-:W-:Y:S02]  /*a910*/  FMNMX.FTZ R5, R212, R5, !PT ;  /* 0x00000005d4057209 */ /* 0x000fe40007810000 */
[----:B------:R-:W-:Y:S01]  /*a920*/  ISETP.GT.AND P0, PT, R0, 0x41, !P5 ;  /* 0x000000410000780c */ /* 0x000fe20006f04270 */
[----:B------:R-:W1:Y:S01]  /*a930*/  SHFL.BFLY PT, R8, R3, 0x1, 0x1f ;  /* 0x0c201f0003087f89 */ /* 0x000e6200000e0000 */
[----:B------:R-:W-:Y:S02]  /*a940*/  FMNMX.FTZ R5, R217, R5, !PT ;  /* 0x00000005d9057209 */ /* 0x000fe40007810000 */
[----:B------:R-:W-:Y:S02]  /*a950*/  FSEL R71, R4, RZ, P2 ;  /* 0x000000ff04477208 */ /* 0x000fe40001000000 */
[----:B------:R-:W-:Y:S02]  /*a960*/  FMNMX.FTZ R5, R229, R5, !PT ;  /* 0x00000005e5057209 */ /* 0x000fe40007810000 */
[----:B------:R-:W-:Y:S01]  /*a970*/  ISETP.LT.OR P0, PT, R2, 0x42, P0 ;  /* 0x000000420200780c */ /* 0x000fe20000701670 */
[--C-:B------:R-:W-:Y:S01]  /*a980*/  FFMA.FTZ R4, R32, c[0x0][0x2d0], -R71.reuse ;  /* 0x0000b40020047a23 */ /* 0x100fe20000010847 */
[----:B------:R-:W-:Y:S01]  /*a990*/  FMNMX.FTZ R5, R230, R5, !PT ;  /* 0x00000005e6057209 */ /* 0x000fe20007810000 */
[--C-:B------:R-:W-:Y:S01]  /*a9a0*/  FFMA.FTZ R6, R33, c[0x0][0x2d0], -R71.reuse ;  /* 0x0000b40021067a23 */ /* 0x100fe20000010847 */
[----:B------:R-:W-:Y:S01]  /*a9b0*/  FSEL R216, R75, -INF , !P0 ;  /* 0xff8000004bd87808 */ /* 0x000fe20004000000 */
[----:B------:R2:W-:Y:S01]  /*a9c0*/  MUFU.EX2 R41, R4 ;  /* 0x0000000400297308 */ /* 0x0005e20000000800 */
[----:B------:R-:W-:Y:S01]  /*a9d0*/  FMNMX.FTZ R5, R232, R5, !PT ;  /* 0x00000005e8057209 */ /* 0x000fe20007810000 */
[--C-:B------:R-:W-:Y:S01]  /*a9e0*/  FFMA.FTZ R32, R177, c[0x0][0x2d0], -R71.reuse ;  /* 0x0000b400b1207a23 */ /* 0x100fe20000010847 */
[----:B------:R-:W-:Y:S01]  /*a9f0*/  ISETP.GT.AND P0, PT, R0, 0x48, !P3 ;  /* 0x000000480000780c */ /* 0x000fe20005f04270 */
[--C-:B------:R-:W-:Y:S01]  /*aa00*/  FFMA.FTZ R48, R48, c[0x0][0x2d0], -R71.reuse ;  /* 0x0000b40030307a23 */ /* 0x100fe20000010847 */
[----:B------:R-:W-:Y:S02]  /*aa10*/  FMNMX.FTZ R5, R233, R5, !PT ;  /* 0x00000005e9057209 */ /* 0x000fe40007810000 */
[----:B------:R-:W-:Y:S02]  /*aa20*/  ISETP.LT.OR P0, PT, R2, 0x49, P0 ;  /* 0x000000490200780c */ /* 0x000fe40000701670 */
[----:B------:R-:W-:Y:S01]  /*aa30*/  ISETP.GT.AND P3, PT, R0, 0x49, !P6 ;  /* 0x000000490000780c */ /* 0x000fe20007764270 */
[----:B------:R3:W4:Y:S01]  /*aa40*/  MUFU.EX2 R76, R6 ;  /* 0x00000006004c7308 */ /* 0x0007220000000800 */
[----:B------:R-:W5:Y:S01]  /*aa50*/  SHFL.BFLY PT, R7, R5, 0x2, 0x1f ;  /* 0x0c401f0005077f89 */ /* 0x000f6200000e0000 */
[----:B-1----:R-:W-:Y:S02]  /*aa60*/  FMNMX.FTZ R113, R3, R8, !PT ;  /* 0x0000000803717209 */ /* 0x002fe40007810000 */
[----:B------:R-:W-:Y:S02]  /*aa70*/  FSEL R164, R78, -INF , !P0 ;  /* 0xff8000004ea47808 */ /* 0x000fe40004000000 */
[C---:B------:R-:W-:Y:S01]  /*aa80*/  FSETP.NEU.FTZ.AND P1, PT, R113.reuse, -INF , PT ;  /* 0xff8000007100780b */ /* 0x040fe20003f3d000 */
[----:B------:R-:W-:Y:S01]  /*aa90*/  FMUL.FTZ R3, R113, c[0x0][0x2d0] ;  /* 0x0000b40071037a20 */ /* 0x000fe20000410000 */
[----:B------:R-:W-:Y:S02]  /*aaa0*/  ISETP.LT.OR P3, PT, R2, 0x4a, P3 ;  /* 0x0000004a0200780c */ /* 0x000fe40001f61670 */
[----:B------:R-:W-:Y:S02]  /*aab0*/  MUFU.EX2 R245, R32 ;  /* 0x0000002000f57308 */ /* 0x000fe40000000800 */
[----:B------:R-:W-:Y:S02]  /*aac0*/  FSEL R156, R3, RZ, P1 ;  /* 0x000000ff039c7208 */ /* 0x000fe40000800000 */
[----:B--2---:R-:W-:Y:S02]  /*aad0*/  FMNMX.FTZ R4, R10, R118, !PT ;  /* 0x000000760a047209 */ /* 0x004fe40007810000 */
[----:B------:R-:W-:Y:S01]  /*aae0*/  FSEL R70, R79, -INF , !P3 ;  /* 0xff8000004f467808 */ /* 0x000fe20005800000 */
[--C-:B------:R-:W-:Y:S01]  /*aaf0*/  FFMA.FTZ R8, R174, c[0x0][0x2d0], -R156.reuse ;  /* 0x0000b400ae087a23 */ /* 0x100fe2000001089c */
[----:B------:R-:W-:Y:S01]  /*ab00*/  FMNMX.FTZ R4, R11, R4, !PT ;  /* 0x000000040b047209 */ /* 0x000fe20007810000 */
[--C-:B------:R-:W-:Y:S02]  /*ab10*/  FFMA.FTZ R40, R179, c[0x0][0x2d0], -R156.reuse ;  /* 0x0000b400b3287a23 */ /* 0x100fe4000001089c */
[----:B------:R-:W-:Y:S01]  /*ab20*/  MUFU.EX2 R251, R8 ;  /* 0x0000000800fb7308 */ /* 0x000fe20000000800 */
[----:B---3--:R-:W-:Y:S02]  /*ab30*/  FMNMX.FTZ R6, R14, R4, !PT ;  /* 0x000000040e067209 */ /* 0x008fe40007810000 */
[----:B-----5:R-:W-:Y:S01]  /*ab40*/  FMNMX.FTZ R4, R5, R7, !PT ;  /* 0x0000000705047209 */ /* 0x020fe20007810000 */
[--C-:B------:R-:W-:Y:S01]  /*ab50*/  FFMA.FTZ R5, R165, c[0x0][0x2d0], -R71.reuse ;  /* 0x0000b400a5057a23 */ /* 0x100fe20000010847 */
[----:B----4-:R-:W-:Y:S02]  /*ab60*/  F2FP.BF16.PACK_AB R72, R76, R41 ;  /* 0x000000294c48723e */ /* 0x010fe400000010ff */
[----:B------:R-:W-:Y:S03]  /*ab70*/  FMNMX.FTZ R6, R15, R6, !PT ;  /* 0x000000060f067209 */ /* 0x000fe60007810000 */
[----:B------:R1:W-:Y:S01]  /*ab80*/  MUFU.EX2 R83, R5 ;  /* 0x0000000500537308 */ /* 0x0003e20000000800 */
[----:B------:R-:W2:Y:S01]  /*ab90*/  SHFL.BFLY PT, R7, R4, 0x1, 0x1f ;  /* 0x0c201f0004077f89 */ /* 0x000ea200000e0000 */
[----:B------:R-:W-:Y:S04]  /*aba0*/  FMNMX.FTZ R6, R56, R6, !PT ;  /* 0x0000000638067209 */ /* 0x000fe80007810000 */
[----:B------:R-:W-:Y:S04]  /*abb0*/  FMNMX.FTZ R6, R57, R6, !PT ;  /* 0x0000000639067209 */ /* 0x000fe80007810000 */
[----:B------:R-:W-:Y:S01]  /*abc0*/  MUFU.EX2 R243, R40 ;  /* 0x0000002800f37308 */ /* 0x000fe20000000800 */
[----:B------:R-:W-:Y:S04]  /*abd0*/  FMNMX.FTZ R3, R60, R6, !PT ;  /* 0x000000063c037209 */ /* 0x000fe80007810000 */
[----:B------:R-:W-:Y:S04]  /*abe0*/  FMNMX.FTZ R3, R158, R3, !PT ;  /* 0x000000039e037209 */ /* 0x000fe80007810000 */
[----:B------:R-:W-:Y:S04]  /*abf0*/  FMNMX.FTZ R3, R159, R3, !PT ;  /* 0x000000039f037209 */ /* 0x000fe80007810000 */
[----:B------:R-:W-:Y:S01]  /*ac00*/  FMNMX.FTZ R3, R160, R3, !PT ;  /* 0x00000003a0037209 */ /* 0x000fe20007810000 */
[----:B-1----:R-:W-:Y:S01]  /*ac10*/  FFMA.FTZ R5, R166, c[0x0][0x2d0], -R71 ;  /* 0x0000b400a6057a23 */ /* 0x002fe20000010847 */
[----:B--2---:R-:W-:Y:S03]  /*ac20*/  FMNMX.FTZ R112, R4, R7, !PT ;  /* 0x0000000704707209 */ /* 0x004fe60007810000 */
[----:B------:R1:W2:Y:S01]  /*ac30*/  MUFU.EX2 R45, R5 ;  /* 0x00000005002d7308 */ /* 0x0002a20000000800 */
[----:B------:R-:W-:Y:S01]  /*ac40*/  FSETP.NEU.FTZ.AND P0, PT, R112, -INF , PT ;  /* 0xff8000007000780b */ /* 0x000fe20003f1d000 */
[--C-:B-1----:R-:W-:Y:S01]  /*ac50*/  FFMA.FTZ R5, R34, c[0x0][0x2d0], -R156.reuse ;  /* 0x0000b40022057a23 */ /* 0x102fe2000001089c */
[----:B--2---:R-:W-:Y:S07]  /*ac60*/  F2FP.BF16.PACK_AB R74, R45, R83 ;  /* 0x000000532d4a723e */ /* 0x004fee00000010ff */
[----:B------:R1:W-:Y:S02]  /*ac70*/  MUFU.EX2 R51, R5 ;  /* 0x0000000500337308 */ /* 0x0003e40000000800 */
[--C-:B-1----:R-:W-:Y:S02]  /*ac80*/  FFMA.FTZ R5, R36, c[0x0][0x2d0], -R156.reuse ;  /* 0x0000b40024057a23 */ /* 0x102fe4000001089c */
[----:B------:R-:W-:Y:S06]  /*ac90*/  LDSM.16.MT88.4 R36, [R200] ;  /* 0x00000000c824783b */ /* 0x000fec0000004200 */
[----:B------:R1:W2:Y:S02]  /*aca0*/  MUFU.EX2 R81, R5 ;  /* 0x0000000500517308 */ /* 0x0002a40000000800 */
[----:B-1----:R-:W-:Y:S01]  /*acb0*/  FMNMX.FTZ R5, R161, R3, !PT ;  /* 0x00000003a1057209 */ /* 0x002fe20007810000 */
[--C-:B------:R-:W-:Y:S01]  /*acc0*/  FFMA.FTZ R3, R167, c[0x0][0x2d0], -R156.reuse ;  /* 0x0000b400a7037a23 */ /* 0x100fe2000001089c */
[----:B--2---:R-:W-:Y:S02]  /*acd0*/  F2FP.BF16.PACK_AB R73, R81, R51 ;  /* 0x000000335149723e */ /* 0x004fe400000010ff */
[----:B------:R-:W-:Y:S04]  /*ace0*/  FMNMX.FTZ R4, R162, R5, !PT ;  /* 0x00000005a2047209 */ /* 0x000fe80007810000 */
[----:B------:R1:W-:Y:S01]  /*acf0*/  MUFU.EX2 R237, R3 ;  /* 0x0000000300ed7308 */ /* 0x0003e20000000800 */
[----:B------:R-:W-:Y:S01]  /*ad00*/  FMNMX.FTZ R5, R163, R4, !PT ;  /* 0x00000004a3057209 */ /* 0x000fe20007810000 */
[--C-:B------:R-:W-:Y:S03]  /*ad10*/  FFMA.FTZ R4, R168, c[0x0][0x2d0], -R156.reuse ;  /* 0x0000b400a8047a23 */ /* 0x100fe6000001089c */
[----:B------:R-:W-:Y:S05]  /*ad20*/  FMNMX.FTZ R5, R215, R5, !PT ;  /* 0x00000005d7057209 */ /* 0x000fea0007810000 */
[----:B------:R-:W2:Y:S01]  /*ad30*/  MUFU.EX2 R49, R4 ;  /* 0x0000000400317308 */ /* 0x000ea20000000800 */
[----:B-1----:R-:W-:Y:S05]  /*ad40*/  FMUL.FTZ R3, R112, c[0x0][0x2d0] ;  /* 0x0000b40070037a20 */ /* 0x002fea0000410000 */
[----:B------:R-:W-:Y:S05]  /*ad50*/  FSEL R157, R3, RZ, P0 ;  /* 0x000000ff039d7208 */ /* 0x000fea0000000000 */
[--C-:B------:R-:W-:Y:S01]  /*ad60*/  FFMA.FTZ R3, R9, c[0x0][0x2d0], -R157.reuse ;  /* 0x0000b40009037a23 */ /* 0x100fe2000001089d */
[----:B--2---:R-:W-:Y:S01]  /*ad70*/  F2FP.BF16.PACK_AB R75, R49, R237 ;  /* 0x000000ed314b723e */ /* 0x004fe200000010ff */
[--C-:B------:R-:W-:Y:S01]  /*ad80*/  FFMA.FTZ R2, R35, c[0x0][0x2d0], -R157.reuse ;  /* 0x0000b40023027a23 */ /* 0x100fe2000001089d */
[----:B------:R-:W-:Y:S01]  /*ad90*/  FMNMX.FTZ R4, R218, R5, !PT ;  /* 0x00000005da047209 */ /* 0x000fe20007810000 */
[----:B------:R1:W-:Y:S01]  /*ada0*/  MUFU.EX2 R61, R3 ;  /* 0x00000003003d7308 */ /* 0x0003e20000000800 */
[--C-:B------:R-:W-:Y:S02]  /*adb0*/  FFMA.FTZ R16, R24, c[0x0][0x2d0], -R157.reuse ;  /* 0x0000b40018107a23 */ /* 0x100fe4000001089d */
[----:B------:R-:W-:Y:S01]  /*adc0*/  FMNMX.FTZ R4, R219, R4, !PT ;  /* 0x00000004db047209 */ /* 0x000fe20007810000 */
[--C-:B------:R-:W-:Y:S02]  /*add0*/  FFMA.FTZ R24, R28, c[0x0][0x2d0], -R157.reuse ;  /* 0x0000b4001c187a23 */ /* 0x100fe4000001089d */
[--C-:B------:R-:W-:Y:S01]  /*ade0*/  FFMA.FTZ R28, R29, c[0x0][0x2d0], -R157.reuse ;  /* 0x0000b4001d1c7a23 */ /* 0x100fe2000001089d */
[----:B------:R-:W-:Y:S01]  /*adf0*/  FMNMX.FTZ R0, R220, R4, !PT ;  /* 0x00000004dc007209 */ /* 0x000fe20007810000 */
[--C-:B------:R-:W-:Y:S02]  /*ae00*/  FFMA.FTZ R4, R169, c[0x0][0x2d0], -R156.reuse ;  /* 0x0000b400a9047a23 */ /* 0x100fe4000001089c */
[----:B------:R2:W3:Y:S01]  /*ae10*/  MUFU.EX2 R82, R2 ;  /* 0x0000000200527308 */ /* 0x0004e20000000800 */
[----:B------:R-:W-:Y:S04]  /*ae20*/  FMNMX.FTZ R0, R216, R0, !PT ;  /* 0x00000000d8007209 */ /* 0x000fe80007810000 */
[----:B------:R-:W-:Y:S04]  /*ae30*/  FMNMX.FTZ R0, R164, R0, !PT ;  /* 0x00000000a4007209 */ /* 0x000fe80007810000 */
[----:B------:R-:W-:Y:S01]  /*ae40*/  FMNMX.FTZ R0, R70, R0, !PT ;  /* 0x0000000046007209 */ /* 0x000fe20007810000 */
[----:B------:R-:W-:Y:S01]  /*ae50*/  MUFU.EX2 R241, R4 ;  /* 0x0000000400f17308 */ /* 0x000fe20000000800 */
[--C-:B-1----:R-:W-:Y:S09]  /*ae60*/  FFMA.FTZ R3, R13, c[0x0][0x2d0], -R157.reuse ;  /* 0x0000b4000d037a23 */ /* 0x102ff2000001089d */
[----:B------:R1:W-:Y:S01]  /*ae70*/  MUFU.EX2 R50, R3 ;  /* 0x0000000300327308 */ /* 0x0003e20000000800 */
[----:B--2---:R-:W-:Y:S01]  /*ae80*/  FFMA.FTZ R2, R12, c[0x0][0x2d0], -R157 ;  /* 0x0000b4000c027a23 */ /* 0x004fe2000001089d */
[----:B---3--:R-:W-:Y:S01]  /*ae90*/  F2FP.BF16.PACK_AB R64, R82, R61 ;  /* 0x0000003d5240723e */ /* 0x008fe200000010ff */
[--C-:B------:R-:W-:Y:S07]  /*aea0*/  FFMA.FTZ R12, R176, c[0x0][0x2d0], -R156.reuse ;  /* 0x0000b400b00c7a23 */ /* 0x100fee000001089c */
[----:B------:R2:W3:Y:S10]  /*aeb0*/  MUFU.EX2 R44, R2 ;  /* 0x00000002002c7308 */ /* 0x0004f40000000800 */
[----:B------:R-:W-:Y:S01]  /*aec0*/  MUFU.EX2 R250, R12 ;  /* 0x0000000c00fa7308 */ /* 0x000fe20000000800 */
[--C-:B-1----:R-:W-:Y:S09]  /*aed0*/  FFMA.FTZ R3, R172, c[0x0][0x2d0], -R71.reuse ;  /* 0x0000b400ac037a23 */ /* 0x102ff20000010847 */
[----:B------:R1:W-:Y:S01]  /*aee0*/  MUFU.EX2 R238, R3 ;  /* 0x0000000300ee7308 */ /* 0x0003e20000000800 */
[----:B--2---:R-:W2:Y:S01]  /*aef0*/  SHFL.BFLY PT, R2, R0, 0x2, 0x1f ;  /* 0x0c401f0000027f89 */ /* 0x004ea200000e0000 */
[----:B---3--:R-:W-:Y:S08]  /*af00*/  F2FP.BF16.PACK_AB R66, R50, R44 ;  /* 0x0000002c3242723e */ /* 0x008ff000000010ff */
[----:B------:R-:W-:Y:S10]  /*af10*/  MUFU.EX2 R249, R16 ;  /* 0x0000001000f97308 */ /* 0x000ff40000000800 */
[----:B------:R-:W-:Y:S01]  /*af20*/  MUFU.EX2 R247, R24 ;  /* 0x0000001800f77308 */ /* 0x000fe20000000800 */
[--C-:B-1----:R-:W-:Y:S09]  /*af30*/  FFMA.FTZ R3, R171, c[0x0][0x2d0], -R71.reuse ;  /* 0x0000b400ab037a23 */ /* 0x102ff20000010847 */
[----:B------:R1:W-:Y:S10]  /*af40*/  MUFU.EX2 R240, R3 ;  /* 0x0000000300f07308 */ /* 0x0003f40000000800 */
[----:B------:R-:W-:Y:S01]  /*af50*/  MUFU.EX2 R246, R28 ;  /* 0x0000001c00f67308 */ /* 0x000fe20000000800 */
[----:B-1----:R-:W-:Y:S09]  /*af60*/  FFMA.FTZ R3, R170, c[0x0][0x2d0], -R156 ;  /* 0x0000b400aa037a23 */ /* 0x002ff2000001089c */
[----:B------:R2:W-:Y:S02]  /*af70*/  MUFU.EX2 R239, R3 ;  /* 0x0000000300ef7308 */ /* 0x0005e40000000800 */
[----:B--2---:R-:W-:Y:S01]  /*af80*/  FMNMX.FTZ R3, R0, R2, !PT ;  /* 0x0000000200037209 */ /* 0x004fe20007810000 */
[----:B------:R-:W-:Y:S01]  /*af90*/  FFMA.FTZ R2, R173, c[0x0][0x2d0], -R71 ;  /* 0x0000b400ad027a23 */ /* 0x000fe20000010847 */
[----:B------:R-:W-:Y:S06]  /*afa0*/  FSEL R0, R114, RZ, P2 ;  /* 0x000000ff72007208 */ /* 0x000fec0001000000 */
[----:B------:R1:W-:Y:S01]  /*afb0*/  MUFU.EX2 R80, R2 ;  /* 0x0000000200507308 */ /* 0x0003e20000000800 */
[----:B------:R-:W2:Y:S01]  /*afc0*/  SHFL.BFLY PT, R4, R3, 0x1, 0x1f ;  /* 0x0c201f0003047f89 */ /* 0x000ea200000e0000 */
[----:B------:R-:W-:Y:S04]  /*afd0*/  FADD.FTZ R0, -R0, R115 ;  /* 0x0000007300007221 */ /* 0x000fe80000010100 */
[----:B------:R-:W-:Y:S04]  /*afe0*/  FMUL.FTZ R0, R0, c[0x0][0x2d0] ;  /* 0x0000b40000007a20 */ /* 0x000fe80000410000 */
[----:B------:R3:W4:Y:S01]  /*aff0*/  MUFU.EX2 R69, R0 ;  /* 0x0000000000457308 */ /* 0x0007220000000800 */
[----:B-1----:R-:W-:Y:S02]  /*b000*/  FSEL R2, R113, RZ, P1 ;  /* 0x000000ff71027208 */ /* 0x002fe40000800000 */
[----:B--2---:R-:W-:Y:S03]  /*b010*/  FMNMX.FTZ R3, R3, R4, !PT ;  /* 0x0000000403037209 */ /* 0x004fe60007810000 */
[----:B------:R-:W-:Y:S02]  /*b020*/  FADD.FTZ R2, -R2, R116 ;  /* 0x0000007402027221 */ /* 0x000fe40000010100 */
[----:B------:R-:W-:Y:S02]  /*b030*/  FMUL.FTZ R4, R3, c[0x0][0x2d0] ;  /* 0x0000b40003047a20 */ /* 0x000fe40000410000 */
[----:B------:R-:W-:Y:S01]  /*b040*/  FMUL.FTZ R2, R2, c[0x0][0x2d0] ;  /* 0x0000b40002027a20 */ /* 0x000fe20000410000 */
[----:B---3--:R-:W-:Y:S01]  /*b050*/  FSEL R0, R112, RZ, P0 ;  /* 0x000000ff70007208 */ /* 0x008fe20000000000 */
[----:B----4-:R-:W-:Y:S01]  /*b060*/  FMUL.FTZ R16, R69, R132 ;  /* 0x0000008445107220 */ /* 0x010fe20000410000 */
[----:B------:R-:W-:Y:S01]  /*b070*/  FSETP.NEU.FTZ.AND P0, PT, R3, -INF , PT ;  /* 0xff8000000300780b */ /* 0x000fe20003f1d000 */
[----:B------:R-:W1:Y:S01]  /*b080*/  MUFU.EX2 R68, R2 ;  /* 0x0000000200447308 */ /* 0x000e620000000800 */
[C---:B------:R-:W-:Y:S02]  /*b090*/  FMUL.FTZ R17, R69.reuse, R133 ;  /* 0x0000008545117220 */ /* 0x040fe40000410000 */
[----:B------:R-:W-:Y:S01]  /*b0a0*/  FADD.FTZ R0, -R0, R117 ;  /* 0x0000007500007221 */ /* 0x000fe20000010100 */
[----:B------:R-:W-:Y:S01]  /*b0b0*/  FSEL R115, R4, RZ, P0 ;  /* 0x000000ff04737208 */ /* 0x000fe20000000000 */
[----:B------:R-:W-:Y:S02]  /*b0c0*/  FMUL.FTZ R32, R69, R84 ;  /* 0x0000005445207220 */ /* 0x000fe40000410000 */
[----:B------:R-:W-:Y:S02]  /*b0d0*/  FMUL.FTZ R0, R0, c[0x0][0x2d0] ;  /* 0x0000b40000007a20 */ /* 0x000fe40000410000 */
[--C-:B------:R-:W-:Y:S02]  /*b0e0*/  FFMA.FTZ R4, R15, c[0x0][0x2d0], -R115.reuse ;  /* 0x0000b4000f047a23 */ /* 0x100fe40000010873 */
[----:B------:R2:W3:Y:S01]  /*b0f0*/  MUFU.EX2 R2, R0 ;  /* 0x0000000000027308 */ /* 0x0004e20000000800 */
[--C-:B------:R-:W-:Y:S02]  /*b100*/  FFMA.FTZ R5, R14, c[0x0][0x2d0], -R115.reuse ;  /* 0x0000b4000e057a23 */ /* 0x100fe40000010873 */
[----:B------:R-:W-:Y:S02]  /*b110*/  FMUL.FTZ R33, R69, R85 ;  /* 0x0000005545217220 */ /* 0x000fe40000410000 */
[--C-:B------:R-:W-:Y:S02]  /*b120*/  FFMA.FTZ R58, R57, c[0x0][0x2d0], -R115.reuse ;  /* 0x0000b400393a7a23 */ /* 0x100fe40000010873 */
[--C-:B------:R-:W-:Y:S03]  /*b130*/  FFMA.FTZ R62, R60, c[0x0][0x2d0], -R115.reuse ;  /* 0x0000b4003c3e7a23 */ /* 0x100fe60000010873 */
[----:B------:R4:W-:Y:S01]  /*b140*/  MUFU.EX2 R167, R4 ;  /* 0x0000000400a77308 */ /* 0x0009e20000000800 */
[C---:B-1----:R-:W-:Y:S02]  /*b150*/  FMUL.FTZ R7, R68.reuse, R123 ;  /* 0x0000007b44077220 */ /* 0x042fe40000410000 */
[C---:B------:R-:W-:Y:S01]  /*b160*/  FMUL.FTZ R6, R68.reuse, R122 ;  /* 0x0000007a44067220 */ /* 0x040fe20000410000 */
[----:B------:R-:W-:Y:S01]  /*b170*/  MOV R122, R76 ;  /* 0x0000004c007a7202 */ /* 0x000fe20000000f00 */
[C---:B------:R-:W-:Y:S02]  /*b180*/  FMUL.FTZ R18, R68.reuse, R134 ;  /* 0x0000008644127220 */ /* 0x040fe40000410000 */
[C---:B------:R-:W-:Y:S03]  /*b190*/  FMUL.FTZ R19, R68.reuse, R135 ;  /* 0x0000008744137220 */ /* 0x040fe60000410000 */
[----:B------:R-:W1:Y:S01]  /*b1a0*/  MUFU.EX2 R252, R5 ;  /* 0x0000000500fc7308 */ /* 0x000e620000000800 */
[C---:B------:R-:W-:Y:S01]  /*b1b0*/  FMUL.FTZ R34, R68.reuse, R86 ;  /* 0x0000005644227220 */ /* 0x040fe20000410000 */
[----:B------:R-:W-:Y:S01]  /*b1c0*/  LDSM.16.MT88.4 R132, [R196+0x2000] ;  /* 0x00200000c484783b */ /* 0x000fe20000004200 */
[----:B------:R-:W-:Y:S02]  /*b1d0*/  FMUL.FTZ R35, R68, R87 ;  /* 0x0000005744237220 */ /* 0x000fe40000410000 */
[----:B--2---:R-:W-:Y:S02]  /*b1e0*/  FFMA.FTZ R0, R10, c[0x0][0x2d0], -R115 ;  /* 0x0000b4000a007a23 */ /* 0x004fe40000010873 */
[C---:B---3--:R-:W-:Y:S02]  /*b1f0*/  FMUL.FTZ R9, R2.reuse, R125 ;  /* 0x0000007d02097220 */ /* 0x048fe40000410000 */
[C---:B------:R-:W-:Y:S01]  /*b200*/  FMUL.FTZ R8, R2.reuse, R124 ;  /* 0x0000007c02087220 */ /* 0x040fe20000410000 */
[----:B------:R2:W-:Y:S01]  /*b210*/  MUFU.EX2 R165, R0 ;  /* 0x0000000000a57308 */ /* 0x0005e20000000800 */
[C---:B------:R-:W-:Y:S01]  /*b220*/  FMUL.FTZ R12, R2.reuse, R128 ;  /* 0x00000080020c7220 */ /* 0x040fe20000410000 */
[----:B------:R-:W-:Y:S01]  /*b230*/  MOV R128, R49 ;  /* 0x0000003100807202 */ /* 0x000fe20000000f00 */
[C---:B------:R-:W-:Y:S01]  /*b240*/  FMUL.FTZ R13, R2.reuse, R129 ;  /* 0x00000081020d7220 */ /* 0x040fe20000410000 */
[----:B------:R-:W-:Y:S01]  /*b250*/  MOV R129, R45 ;  /* 0x0000002d00817202 */ /* 0x000fe20000000f00 */
[----:B----4-:R-:W-:Y:S01]  /*b260*/  FFMA.FTZ R4, R175, c[0x0][0x2d0], -R71 ;  /* 0x0000b400af047a23 */ /* 0x010fe20000010847 */
[----:B------:R-:W-:Y:S01]  /*b270*/  LDSM.16.MT88.4 R84, [R200+0x800] ;  /* 0x00080000c854783b */ /* 0x000fe20000004200 */
[C---:B------:R-:W-:Y:S02]  /*b280*/  FMUL.FTZ R24, R2.reuse, R140 ;  /* 0x0000008c02187220 */ /* 0x040fe40000410000 */
[C---:B------:R-:W-:Y:S01]  /*b290*/  FMUL.FTZ R29, R2.reuse, R145 ;  /* 0x00000091021d7220 */ /* 0x040fe20000410000 */
[----:B------:R3:W4:Y:S01]  /*b2a0*/  MUFU.EX2 R77, R4 ;  /* 0x00000004004d7308 */ /* 0x0007220000000800 */
[C---:B------:R-:W-:Y:S01]  /*b2b0*/  FMUL.FTZ R28, R2.reuse, R144 ;  /* 0x00000090021c7220 */ /* 0x040fe20000410000 */
[----:B------:R-:W-:Y:S01]  /*b2c0*/  MOV R145, R83 ;  /* 0x0000005300917202 */ /* 0x000fe20000000f00 */
[C---:B------:R-:W-:Y:S01]  /*b2d0*/  FMUL.FTZ R40, R2.reuse, R88 ;  /* 0x0000005802287220 */ /* 0x040fe20000410000 */
[----:B-1----:R-:W-:Y:S01]  /*b2e0*/  F2FP.BF16.PACK_AB R67, R167, R252 ;  /* 0x000000fca743723e */ /* 0x002fe200000010ff */
[C---:B------:R-:W-:Y:S01]  /*b2f0*/  FMUL.FTZ R5, R69.reuse, R121 ;  /* 0x0000007945057220 */ /* 0x040fe20000410000 */
[----:B------:R-:W-:Y:S01]  /*b300*/  MOV R144, R237 ;  /* 0x000000ed00907202 */ /* 0x000fe20000000f00 */
[C---:B------:R-:W-:Y:S02]  /*b310*/  FMUL.FTZ R45, R2.reuse, R93 ;  /* 0x0000005d022d7220 */ /* 0x040fe40000410000 */
[----:B------:R-:W-:Y:S01]  /*b320*/  FMUL.FTZ R49, R69, R97 ;  /* 0x0000006145317220 */ /* 0x000fe20000410000 */
[----:B------:R-:W-:Y:S01]  /*b330*/  MUFU.EX2 R93, R62 ;  /* 0x0000003e005d7308 */ /* 0x000fe20000000800 */
[C---:B------:R-:W-:Y:S02]  /*b340*/  FMUL.FTZ R57, R2.reuse, R105 ;  /* 0x0000006902397220 */ /* 0x040fe40000410000 */
[----:B------:R-:W-:Y:S02]  /*b350*/  IMAD.MOV.U32 R124, RZ, RZ, R61 ;  /* 0x000000ffff7c7224 */ /* 0x000fe400078e003d */
[----:B--2---:R-:W-:Y:S02]  /*b360*/  FFMA.FTZ R0, R11, c[0x0][0x2d0], -R115 ;  /* 0x0000b4000b007a23 */ /* 0x004fe40000010873 */
[C---:B------:R-:W-:Y:S02]  /*b370*/  FMUL.FTZ R60, R2.reuse, R108 ;  /* 0x0000006c023c7220 */ /* 0x040fe40000410000 */
[----:B------:R-:W-:Y:S01]  /*b380*/  FMUL.FTZ R61, R2, R109 ;  /* 0x0000006d023d7220 */ /* 0x000fe20000410000 */
[----:B------:R1:W2:Y:S01]  /*b390*/  MUFU.EX2 R166, R0 ;  /* 0x0000000000a67308 */ /* 0x0002a20000000800 */
[----:B------:R-:W-:Y:S02]  /*b3a0*/  FFMA.FTZ R88, R187, c[0x0][0x2d0], -R156 ;  /* 0x0000b400bb587a23 */ /* 0x000fe4000001089c */
[----:B---3--:R-:W-:Y:S01]  /*b3b0*/  FMUL.FTZ R4, R69, R120 ;  /* 0x0000007845047220 */ /* 0x008fe20000410000 */
[----:B----4-:R-:W-:Y:S02]  /*b3c0*/  MOV R121, R77 ;  /* 0x0000004d00797202 */ /* 0x010fe40000000f00 */
[----:B------:R-:W3:Y:S01]  /*b3d0*/  LDSM.16.MT88.4 R76, [R199] ;  /* 0x00000000c74c783b */ /* 0x000ee20000004200 */
[----:B------:R-:W-:Y:S03]  /*b3e0*/  MOV R120, R80 ;  /* 0x0000005000787202 */ /* 0x000fe60000000f00 */
[----:B------:R-:W-:Y:S01]  /*b3f0*/  MUFU.EX2 R187, R88 ;  /* 0x0000005800bb7308 */ /* 0x000fe20000000800 */
[-C--:B------:R-:W-:Y:S05]  /*b400*/  HMMA.16816.F32.BF16 R4, R72, R20.reuse, R4 ;  /* 0x000000144804723c */ /* 0x080fea0000041804 */
[----:B-1----:R-:W-:Y:S02]  /*b410*/  FSEL R0, R3, RZ, P0 ;  /* 0x000000ff03007208 */ /* 0x002fe40000000000 */
[----:B--2---:R-:W-:Y:S05]  /*b420*/  F2FP.BF16.PACK_AB R65, R166, R165 ;  /* 0x000000a5a641723e */ /* 0x004fea00000010ff */
[----:B------:R-:W-:Y:S04]  /*b430*/  FADD.FTZ R0, -R0, R118 ;  /* 0x0000007600007221 */ /* 0x000fe80000010100 */
[----:B------:R-:W-:Y:S06]  /*b440*/  FMUL.FTZ R0, R0, c[0x0][0x2d0] ;  /* 0x0000b40000007a20 */ /* 0x000fec0000410000 */
[----:B------:R-:W1:Y:S02]  /*b450*/  MUFU.EX2 R0, R0 ;  /* 0x0000000000007308 */ /* 0x000e640000000800 */
[C---:B-1----:R-:W-:Y:S01]  /*b460*/  FMUL.FTZ R10, R0.reuse, R126 ;  /* 0x0000007e000a7220 */ /* 0x042fe20000410000 */
[----:B------:R-:W-:Y:S01]  /*b470*/  MOV R126, R51 ;  /* 0x00000033007e7202 */ /* 0x000fe20000000f00 */
[C---:B------:R-:W-:Y:S01]  /*b480*/  FMUL.FTZ R11, R0.reuse, R127 ;  /* 0x0000007f000b7220 */ /* 0x040fe20000410000 */
[----:B------:R-:W-:Y:S01]  /*b490*/  MOV R127, R50 ;  /* 0x00000032007f7202 */ /* 0x000fe20000000f00 */
[C---:B------:R-:W-:Y:S02]  /*b4a0*/  FMUL.FTZ R15, R0.reuse, R131 ;  /* 0x00000083000f7220 */ /* 0x040fe40000410000 */
[----:B------:R-:W2:Y:S01]  /*b4b0*/  LDL.LU R131, [R1] ;  /* 0x0000000001837983 */ /* 0x000ea20000300800 */
[C---:B------:R-:W-:Y:S02]  /*b4c0*/  FMUL.FTZ R42, R0.reuse, R90 ;  /* 0x0000005a002a7220 */ /* 0x040fe40000410000 */
[C---:B------:R-:W-:Y:S01]  /*b4d0*/  HMMA.16816.F32.BF16 R8, R64.reuse, R20, R8 ;  /* 0x000000144008723c */ /* 0x040fe20000041808 */
[----:B------:R-:W4:Y:S03]  /*b4e0*/  LDL.LU R125, [R1+0x4] ;  /* 0x00000400017d7983 */ /* 0x000f260000300800 */
[C---:B------:R-:W-:Y:S01]  /*b4f0*/  FMUL.FTZ R14, R0.reuse, R130 ;  /* 0x00000082000e7220 */ /* 0x040fe20000410000 */
[----:B------:R-:W5:Y:S01]  /*b500*/  LDL.LU R123, [R1+0x8] ;  /* 0x00000800017b7983 */ /* 0x000f620000300800 */
[----:B------:R-:W-:Y:S01]  /*b510*/  FMUL.FTZ R43, R0, R91 ;  /* 0x0000005b002b7220 */ /* 0x000fe20000410000 */
[----:B------:R-:W-:Y:S01]  /*b520*/  MOV R130, R44 ;  /* 0x0000002c00827202 */ /* 0x000fe20000000f00 */
[----:B------:R-:W-:Y:S03]  /*b530*/  FFMA.FTZ R20, R25, c[0x0][0x2d0], -R157 ;  /* 0x0000b40019147a23 */ /* 0x000fe6000001089d */
[-C--:B------:R-:W-:Y:S01]  /*b540*/  HMMA.16816.F32.BF16 R12, R64, R22.reuse, R12 ;  /* 0x00000016400c723c */ /* 0x080fe2000004180c */
[----:B------:R1:W-:Y:S02]  /*b550*/  MUFU.EX2 R248, R20 ;  /* 0x0000001400f87308 */ /* 0x0003e40000000800 */
[C---:B------:R-:W-:Y:S02]  /*b560*/  FMUL.FTZ R50, R68.reuse, R98 ;  /* 0x0000006244327220 */ /* 0x040fe40000410000 */
[----:B------:R-:W-:Y:S02]  /*b570*/  FMUL.FTZ R51, R68, R99 ;  /* 0x0000006344337220 */ /* 0x000fe40000410000 */
[C---:B------:R-:W-:Y:S01]  /*b580*/  FMUL.FTZ R26, R0.reuse, R142 ;  /* 0x0000008e001a7220 */ /* 0x040fe20000410000 */
[C---:B------:R-:W-:Y:S04]  /*b590*/  HMMA.16816.F32.BF16 R16, R72.reuse, R22, R16 ;  /* 0x000000164810723c */ /* 0x040fe80000041810 */
[C---:B------:R-:W-:Y:S02]  /*b5a0*/  FMUL.FTZ R21, R69.reuse, R137 ;  /* 0x0000008945157220 */ /* 0x040fe40000410000 */
[----:B------:R-:W-:Y:S02]  /*b5b0*/  FMUL.FTZ R27, R0, R143 ;  /* 0x0000008f001b7220 */ /* 0x000fe40000410000 */
[C---:B------:R-:W-:Y:S04]  /*b5c0*/  FMUL.FTZ R22, R68.reuse, R138 ;  /* 0x0000008a44167220 */ /* 0x040fe80000410000 */
[----:B------:R-:W-:Y:S02]  /*b5d0*/  FMUL.FTZ R23, R68, R139 ;  /* 0x0000008b44177220 */ /* 0x000fe40000410000 */
[----:B------:R-:W-:Y:S02]  /*b5e0*/  FMUL.FTZ R25, R2, R141 ;  /* 0x0000008d02197220 */ /* 0x000fe40000410000 */
[C---:B------:R-:W-:Y:S02]  /*b5f0*/  FMUL.FTZ R30, R0.reuse, R146 ;  /* 0x00000092001e7220 */ /* 0x040fe40000410000 */
[C---:B-1----:R-:W-:Y:S02]  /*b600*/  FMUL.FTZ R20, R69.reuse, R136 ;  /* 0x0000008845147220 */ /* 0x042fe40000410000 */
[----:B------:R-:W-:Y:S02]  /*b610*/  IMAD.MOV.U32 R146, RZ, RZ, R82 ;  /* 0x000000ffff927224 */ /* 0x000fe400078e0052 */
[----:B------:R-:W-:Y:S01]  /*b620*/  FMUL.FTZ R31, R0, R147 ;  /* 0x00000093001f7220 */ /* 0x000fe20000410000 */
[----:B------:R-:W-:Y:S01]  /*b630*/  MOV R147, R81 ;  /* 0x0000005100937202 */ /* 0x000fe20000000f00 */
[----:B------:R-:W-:Y:S01]  /*b640*/  IMAD.MOV.U32 R136, RZ, RZ, R41 ;  /* 0x000000ffff887224 */ /* 0x000fe200078e0029 */
[-C--:B------:R-:W-:Y:S01]  /*b650*/  HMMA.16816.F32.BF16 R20, R72, R36.reuse, R20 ;  /* 0x000000244814723c */ /* 0x080fe20000041814 */
[----:B------:R-:W1:Y:S02]  /*b660*/  LDSM.16.MT88.4 R80, [R196+0x800] ;  /* 0x00080000c450783b */ /* 0x000e640000004200 */
[----:B------:R-:W-:Y:S02]  /*b670*/  FMUL.FTZ R41, R2, R89 ;  /* 0x0000005902297220 */ /* 0x000fe40000410000 */
[C---:B------:R-:W-:Y:S02]  /*b680*/  FMUL.FTZ R47, R0.reuse, R95 ;  /* 0x0000005f002f7220 */ /* 0x040fe40000410000 */
[C---:B------:R-:W-:Y:S01]  /*b690*/  FMUL.FTZ R46, R0.reuse, R94 ;  /* 0x0000005e002e7220 */ /* 0x040fe20000410000 */
[C---:B------:R-:W-:Y:S01]  /*b6a0*/  HMMA.16816.F32.BF16 R24, R64.reuse, R36, R24 ;  /* 0x000000244018723c */ /* 0x040fe20000041818 */
[----:B------:R-:W1:Y:S01]  /*b6b0*/  LDSM.16.MT88.4 R88, [R197+0x800] ;  /* 0x00080000c558783b */ /* 0x000e620000004200 */
[----:B------:R3:W-:Y:S02]  /*b6c0*/  MUFU.EX2 R94, R58 ;  /* 0x0000003a005e7308 */ /* 0x0007e40000000800 */
[C---:B------:R-:W-:Y:S02]  /*b6d0*/  FMUL.FTZ R59, R0.reuse, R107 ;  /* 0x0000006b003b7220 */ /* 0x040fe40000410000 */
[----:B------:R-:W-:Y:S02]  /*b6e0*/  FMUL.FTZ R62, R0, R110 ;  /* 0x0000006e003e7220 */ /* 0x000fe40000410000 */
[-C--:B------:R-:W-:Y:S04]  /*b6f0*/  HMMA.16816.F32.BF16 R28, R64, R38.reuse, R28 ;  /* 0x00000026401c723c */ /* 0x080fe8000004181c */
[----:B------:R-:W-:Y:S02]  /*b700*/  FFMA.FTZ R36, R178, c[0x0][0x2d0], -R71 ;  /* 0x0000b400b2247a23 */ /* 0x000fe40000010847 */
[----:B------:R-:W-:Y:S02]  /*b710*/  FMUL.FTZ R63, R0, R111 ;  /* 0x0000006f003f7220 */ /* 0x000fe40000410000 */
[C---:B------:R-:W-:Y:S01]  /*b720*/  HMMA.16816.F32.BF16 R32, R72.reuse, R38, R32 ;  /* 0x000000264820723c */ /* 0x040fe20000041820 */
[----:B------:R1:W-:Y:S03]  /*b730*/  MUFU.EX2 R244, R36 ;  /* 0x0000002400f47308 */ /* 0x0003e60000000800 */
[C---:B------:R-:W-:Y:S01]  /*b740*/  FMUL.FTZ R37, R69.reuse, R149 ;  /* 0x0000009545257220 */ /* 0x040fe20000410000 */
[----:B------:R-:W-:Y:S01]  /*b750*/  MOV R149, R240 ;  /* 0x000000f000957202 */ /* 0x000fe20000000f00 */
[--C-:B------:R-:W-:Y:S02]  /*b760*/  FFMA.FTZ R44, R180, c[0x0][0x2d0], -R156.reuse ;  /* 0x0000b400b42c7a23 */ /* 0x100fe4000001089c */
[C---:B------:R-:W-:Y:S01]  /*b770*/  FMUL.FTZ R38, R68.reuse, R150 ;  /* 0x0000009644267220 */ /* 0x040fe20000410000 */
[----:B------:R-:W-:Y:S02]  /*b780*/  MOV R150, R239 ;  /* 0x000000ef00967202 */ /* 0x000fe40000000f00 */
[----:B------:R1:W-:Y:S01]  /*b790*/  MUFU.EX2 R240, R48 ;  /* 0x0000003000f07308 */ /* 0x0003e20000000800 */
[----:B------:R-:W-:Y:S01]  /*b7a0*/  FMUL.FTZ R39, R68, R151 ;  /* 0x0000009744277220 */ /* 0x000fe20000410000 */
[----:B------:R-:W-:Y:S01]  /*b7b0*/  MOV R151, R238 ;  /* 0x000000ee00977202 */ /* 0x000fe20000000f00 */
[----:B---3--:R-:W-:Y:S02]  /*b7c0*/  FMUL.FTZ R58, R0, R106 ;  /* 0x0000006a003a7220 */ /* 0x008fe40000410000 */
[C---:B-1----:R-:W-:Y:S01]  /*b7d0*/  FMUL.FTZ R36, R69.reuse, R148 ;  /* 0x0000009445247220 */ /* 0x042fe20000410000 */
[----:B------:R-:W-:Y:S04]  /*b7e0*/  MOV R148, R241 ;  /* 0x000000f100947202 */ /* 0x000fe80000000f00 */
[----:B------:R1:W-:Y:S02]  /*b7f0*/  MUFU.EX2 R241, R44 ;  /* 0x0000002c00f17308 */ /* 0x0003e40000000800 */
[-C--:B------:R-:W-:Y:S03]  /*b800*/  HMMA.16816.F32.BF16 R36, R72, R52.reuse, R36 ;  /* 0x000000344824723c */ /* 0x080fe60000041824 */
[C---:B------:R-:W-:Y:S02]  /*b810*/  FMUL.FTZ R48, R69.reuse, R96 ;  /* 0x0000006045307220 */ /* 0x040fe40000410000 */
[----:B------:R-:W-:Y:S03]  /*b820*/  LDSM.16.MT88.4 R96, [R197+0x2000] ;  /* 0x00200000c560783b */ /* 0x000fe60000004200 */
[C---:B------:R-:W-:Y:S07]  /*b830*/  HMMA.16816.F32.BF16 R40, R64.reuse, R52, R40 ;  /* 0x000000344028723c */ /* 0x040fee0000041828 */
[--C-:B------:R-:W-:Y:S02]  /*b840*/  FFMA.FTZ R52, R56, c[0x0][0x2d0], -R115.reuse ;  /* 0x0000b40038347a23 */ /* 0x100fe40000010873 */
[C---:B------:R-:W-:Y:S02]  /*b850*/  FMUL.FTZ R53, R69.reuse, R101 ;  /* 0x0000006545357220 */ /* 0x040fe40000410000 */
[----:B------:R3:W3:Y:S01]  /*b860*/  MUFU.EX2 R95, R52 ;  /* 0x00000034005f7308 */ /* 0x0006e20000000800 */
[C---:B-1----:R-:W-:Y:S02]  /*b870*/  FMUL.FTZ R44, R2.reuse, R92 ;  /* 0x0000005c022c7220 */ /* 0x042fe40000410000 */
[----:B------:R-:W-:Y:S05]  /*b880*/  FMUL.FTZ R56, R2, R104 ;  /* 0x0000006802387220 */ /* 0x000fea0000410000 */
[-C--:B------:R-:W-:Y:S08]  /*b890*/  HMMA.16816.F32.BF16 R44, R64, R54.reuse, R44 ;  /* 0x00000036402c723c */ /* 0x080ff0000004182c */
[C---:B------:R-:W-:Y:S07]  /*b8a0*/  HMMA.16816.F32.BF16 R48, R72.reuse, R54, R48 ;  /* 0x000000364830723c */ /* 0x040fee0000041830 */
[C---:B------:R-:W-:Y:S02]  /*b8b0*/  FMUL.FTZ R55, R68.reuse, R103 ;  /* 0x0000006744377220 */ /* 0x040fe40000410000 */
[C---:B---3--:R-:W-:Y:S03]  /*b8c0*/  FMUL.FTZ R52, R69.reuse, R100 ;  /* 0x0000006445347220 */ /* 0x048fe60000410000 */
[----:B------:R-:W-:Y:S07]  /*b8d0*/  FMUL.FTZ R54, R68, R102 ;  /* 0x0000006644367220 */ /* 0x000fee0000410000 */
[-C--:B------:R-:W-:Y:S08]  /*b8e0*/  HMMA.16816.F32.BF16 R52, R72, R76.reuse, R52 ;  /* 0x0000004c4834723c */ /* 0x080ff00000041834 */
[C---:B------:R-:W-:Y:S07]  /*b8f0*/  HMMA.16816.F32.BF16 R56, R64.reuse, R76, R56 ;  /* 0x0000004c4038723c */ /* 0x040fee0000041838 */
[----:B------:R-:W-:Y:S01]  /*b900*/  FFMA.FTZ R76, R158, c[0x0][0x2d0], -R115 ;  /* 0x0000b4009e4c7a23 */ /* 0x000fe20000010873 */
[-C--:B------:R-:W-:Y:S03]  /*b910*/  HMMA.16816.F32.BF16 R60, R64, R78.reuse, R60 ;  /* 0x0000004e403c723c */ /* 0x080fe6000004183c */
[----:B------:R1:W3:Y:S01]  /*b920*/  MUFU.EX2 R239, R76 ;  /* 0x0000004c00ef7308 */ /* 0x0002e20000000800 */
[----:B------:R-:W-:Y:S03]  /*b930*/  F2FP.BF16.PACK_AB R77, R94, R95 ;  /* 0x0000005f5e4d723e */ /* 0x000fe600000010ff */
[C---:B------:R-:W-:Y:S02]  /*b940*/  FMUL.FTZ R64, R69.reuse, R152 ;  /* 0x0000009845407220 */ /* 0x040fe40000410000 */
[----:B------:R-:W-:Y:S03]  /*b950*/  FMUL.FTZ R65, R69, R153 ;  /* 0x0000009945417220 */ /* 0x000fe60000410000 */
[C---:B------:R-:W-:Y:S02]  /*b960*/  FMUL.FTZ R66, R68.reuse, R154 ;  /* 0x0000009a44427220 */ /* 0x040fe40000410000 */
[----:B------:R-:W-:Y:S07]  /*b970*/  FMUL.FTZ R67, R68, R155 ;  /* 0x0000009b44437220 */ /* 0x000fee0000410000 */
[----:B------:R-:W-:Y:S04]  /*b980*/  HMMA.16816.F32.BF16 R64, R72, R78, R64 ;  /* 0x0000004e4840723c */ /* 0x000fe80000041840 */
[----:B-1----:R-:W-:Y:S03]  /*b990*/  FFMA.FTZ R76, R183, c[0x0][0x2d0], -R71 ;  /* 0x0000b400b74c7a23 */ /* 0x002fe60000010847 */
[----:B------:R-:W-:Y:S02]  /*b9a0*/  F2FP.BF16.PACK_AB R72, R149, R151 ;  /* 0x000000979548723e */ /* 0x000fe400000010ff */
[----:B------:R-:W-:Y:S01]  /*b9b0*/  F2FP.BF16.PACK_AB R73, R148, R150 ;  /* 0x000000969449723e */ /* 0x000fe200000010ff */
[----:B------:R1:W-:Y:S02]  /*b9c0*/  MUFU.EX2 R238, R76 ;  /* 0x0000004c00ee7308 */ /* 0x0003e40000000800 */
[----:B------:R-:W-:Y:S02]  /*b9d0*/  F2FP.BF16.PACK_AB R74, R121, R120 ;  /* 0x00000078794a723e */ /* 0x000fe400000010ff */
[----:B------:R-:W-:Y:S02]  /*b9e0*/  F2FP.BF16.PACK_AB R75, R250, R251 ;  /* 0x000000fbfa4b723e */ /* 0x000fe400000010ff */
[----:B------:R-:W-:Y:S02]  /*b9f0*/  F2FP.BF16.PACK_AB R78, R246, R247 ;  /* 0x000000f7f64e723e */ /* 0x000fe400000010ff */
[----:B---3--:R-:W-:Y:S03]  /*ba00*/  F2FP.BF16.PACK_AB R79, R239, R93 ;  /* 0x0000005def4f723e */ /* 0x008fe600000010ff */
[-C--:B------:R-:W-:Y:S03]  /*ba10*/  HMMA.16816.F32.BF16 R4, R72, R80.reuse, R4 ;  /* 0x000000504804723c */ /* 0x080fe60000041804 */
[----:B-1----:R-:W-:Y:S04]  /*ba20*/  FFMA.FTZ R76, R186, c[0x0][0x2d0], -R156 ;  /* 0x0000b400ba4c7a23 */ /* 0x002fe8000001089c */
[----:B------:R1:W-:Y:S02]  /*ba30*/  MUFU.EX2 R237, R76 ;  /* 0x0000004c00ed7308 */ /* 0x0003e40000000800 */
        /* <DEDUP_REMOVED lines=8> */
[----:B-1----:R-:W-:Y:S02]  /*bac0*/  FFMA.FTZ R80, R182, c[0x0][0x2d0], -R157 ;  /* 0x0000b400b6507a23 */ /* 0x002fe4000001089d */
[----:B--2---:R-:W-:Y:S02]  /*bad0*/  FFMA.FTZ R69, R69, R131, R136 ;  /* 0x0000008345457223 */ /* 0x004fe40000010088 */
[-C--:B------:R-:W-:Y:S01]  /*bae0*/  HMMA.16816.F32.BF16 R28, R76, R86.reuse, R28 ;  /* 0x000000564c1c723c */ /* 0x080fe2000004181c */
[----:B------:R1:W-:Y:S03]  /*baf0*/  MUFU.EX2 R186, R80 ;  /* 0x0000005000ba7308 */ /* 0x0003e60000000800 */
[----:B------:R-:W-:Y:S02]  /*bb00*/  FFMA.FTZ R84, R189, c[0x0][0x2d0], -R71 ;  /* 0x0000b400bd547a23 */ /* 0x000fe40000010847 */
[----:B------:R-:W-:Y:S02]  /*bb10*/  FADD.FTZ R69, R122, R69 ;  /* 0x000000457a457221 */ /* 0x000fe40000010000 */
[C---:B------:R-:W-:Y:S03]  /*bb20*/  HMMA.16816.F32.BF16 R32, R72.reuse, R86, R32 ;  /* 0x000000564820723c */ /* 0x040fe60000041820 */
[----:B------:R2:W-:Y:S01]  /*bb30*/  MUFU.EX2 R183, R84 ;  /* 0x0000005400b77308 */ /* 0x0005e20000000800 */
[----:B------:R-:W-:Y:S04]  /*bb40*/  IMAD.MOV.U32 R189, RZ, RZ, R120 ;  /* 0x000000ffffbd7224 */ /* 0x000fe800078e0078 */
[-C--:B------:R-:W-:Y:S08]  /*bb50*/  HMMA.16816.F32.BF16 R36, R72, R88.reuse, R36 ;  /* 0x000000584824723c */ /* 0x080ff00000041824 */
[C---:B------:R-:W-:Y:S04]  /*bb60*/  HMMA.16816.F32.BF16 R40, R76.reuse, R88, R40 ;  /* 0x000000584c28723c */ /* 0x040fe80000041828 */
[----:B-1----:R-:W-:Y:S03]  /*bb70*/  FFMA.FTZ R80, R184, c[0x0][0x2d0], -R157 ;  /* 0x0000b400b8507a23 */ /* 0x002fe6000001089d */
[----:B------:R-:W-:Y:S01]  /*bb80*/  FFMA.FTZ R88, R160, c[0x0][0x2d0], -R115 ;  /* 0x0000b400a0587a23 */ /* 0x000fe20000010873 */
[-C--:B------:R-:W-:Y:S01]  /*bb90*/  HMMA.16816.F32.BF16 R44, R76, R90.reuse, R44 ;  /* 0x0000005a4c2c723c */ /* 0x080fe2000004182c */
[----:B------:R1:W-:Y:S03]  /*bba0*/  MUFU.EX2 R184, R80 ;  /* 0x0000005000b87308 */ /* 0x0003e60000000800 */
[--C-:B--2---:R-:W-:Y:S01]  /*bbb0*/  FFMA.FTZ R84, R190, c[0x0][0x2d0], -R156.reuse ;  /* 0x0000b400be547a23 */ /* 0x104fe2000001089c */
[----:B------:R-:W-:Y:S03]  /*bbc0*/  MOV R190, R127 ;  /* 0x0000007f00be7202 */ /* 0x000fe60000000f00 */
[C---:B------:R-:W-:Y:S03]  /*bbd0*/  HMMA.16816.F32.BF16 R48, R72.reuse, R90, R48 ;  /* 0x0000005a4830723c */ /* 0x040fe60000041830 */
[----:B------:R2:W-:Y:S10]  /*bbe0*/  MUFU.EX2 R180, R84 ;  /* 0x0000005400b47308 */ /* 0x0005f40000000800 */
[----:B------:R3:W-:Y:S01]  /*bbf0*/  MUFU.EX2 R102, R88 ;  /* 0x0000005800667308 */ /* 0x0007e20000000800 */
[----:B-1----:R-:W-:Y:S09]  /*bc00*/  FFMA.FTZ R80, R185, c[0x0][0x2d0], -R157 ;  /* 0x0000b400b9507a23 */ /* 0x002ff2000001089d */
[----:B------:R1:W1:Y:S01]  /*bc10*/  MUFU.EX2 R185, R80 ;  /* 0x0000005000b97308 */ /* 0x0002620000000800 */
[--C-:B--2---:R-:W-:Y:S01]  /*bc20*/  FFMA.FTZ R84, R191, c[0x0][0x2d0], -R156.reuse ;  /* 0x0000b400bf547a23 */ /* 0x104fe2000001089c */
[----:B------:R-:W-:Y:S08]  /*bc30*/  MOV R191, R128 ;  /* 0x0000008000bf7202 */ /* 0x000ff00000000f00 */
[----:B------:R2:W-:Y:S01]  /*bc40*/  MUFU.EX2 R181, R84 ;  /* 0x0000005400b57308 */ /* 0x0005e20000000800 */
[----:B---3--:R-:W-:Y:S09]  /*bc50*/  FFMA.FTZ R88, R161, c[0x0][0x2d0], -R115 ;  /* 0x0000b400a1587a23 */ /* 0x008ff20000010873 */
[----:B------:R3:W-:Y:S01]  /*bc60*/  MUFU.EX2 R101, R88 ;  /* 0x0000005800657308 */ /* 0x0007e20000000800 */
[--C-:B-1----:R-:W-:Y:S01]  /*bc70*/  FFMA.FTZ R80, R188, c[0x0][0x2d0], -R71.reuse ;  /* 0x0000b400bc507a23 */ /* 0x102fe20000010847 */
[----:B------:R-:W-:Y:S08]  /*bc80*/  MOV R188, R121 ;  /* 0x0000007900bc7202 */ /* 0x000ff00000000f00 */
[----:B------:R1:W-:Y:S01]  /*bc90*/  MUFU.EX2 R182, R80 ;  /* 0x0000005000b67308 */ /* 0x0003e20000000800 */
[----:B--2---:R-:W-:Y:S01]  /*bca0*/  FFMA.FTZ R84, R192, c[0x0][0x2d0], -R71 ;  /* 0x0000b400c0547a23 */ /* 0x004fe20000010847 */
[----:B------:R-:W-:Y:S08]  /*bcb0*/  MOV R192, R129 ;  /* 0x0000008100c07202 */ /* 0x000ff00000000f00 */
[----:B------:R2:W-:Y:S01]  /*bcc0*/  MUFU.EX2 R179, R84 ;  /* 0x0000005400b37308 */ /* 0x0005e20000000800 */
[--C-:B---3--:R-:W-:Y:S09]  /*bcd0*/  FFMA.FTZ R88, R221, c[0x0][0x2d0], -R156.reuse ;  /* 0x0000b400dd587a23 */ /* 0x108ff2000001089c */
        /* <DEDUP_REMOVED lines=13> */
[----:B------:R-:W-:Y:S01]  /*bdb0*/  F2FP.BF16.PACK_AB R78, R185, R184 ;  /* 0x000000b8b94e723e */ /* 0x000fe200000010ff */
[----:B------:R4:W-:Y:S01]  /*bdc0*/  MUFU.EX2 R178, R76 ;  /* 0x0000004c00b27308 */ /* 0x0009e20000000800 */
[----:B------:R-:W-:Y:S02]  /*bdd0*/  F2FP.BF16.PACK_AB R77, R102, R103 ;  /* 0x00000067664d723e */ /* 0x000fe400000010ff */
[----:B------:R-:W-:Y:S04]  /*bde0*/  F2FP.BF16.PACK_AB R72, R244, R245 ;  /* 0x000000f5f448723e */ /* 0x000fe800000010ff */
[----:B------:R-:W-:Y:S02]  /*bdf0*/  F2FP.BF16.PACK_AB R73, R241, R243 ;  /* 0x000000f3f149723e */ /* 0x000fe400000010ff */
[----:B------:R-:W-:Y:S02]  /*be00*/  F2FP.BF16.PACK_AB R74, R238, R240 ;  /* 0x000000f0ee4a723e */ /* 0x000fe400000010ff */
[----:B------:R-:W-:Y:S02]  /*be10*/  F2FP.BF16.PACK_AB R75, R187, R237 ;  /* 0x000000edbb4b723e */ /* 0x000fe400000010ff */
[----:B------:R-:W-:Y:S01]  /*be20*/  MOV R194, R130 ;  /* 0x0000008200c27202 */ /* 0x000fe20000000f00 */
[----:B-1----:R-:W1:Y:S01]  /*be30*/  LDSM.16.MT88.4 R80, [R200+0x1000] ;  /* 0x00100000c850783b */ /* 0x002e620000004200 */
[----:B---3--:R-:W-:Y:S03]  /*be40*/  F2FP.BF16.PACK_AB R79, R107, R101 ;  /* 0x000000656b4f723e */ /* 0x008fe600000010ff */
[-C--:B--2---:R-:W-:Y:S03]  /*be50*/  HMMA.16816.F32.BF16 R4, R72, R84.reuse, R4 ;  /* 0x000000544804723c */ /* 0x084fe60000041804 */
[--C-:B----4-:R-:W-:Y:S04]  /*be60*/  FFMA.FTZ R76, R214, c[0x0][0x2d0], -R156.reuse ;  /* 0x0000b400d64c7a23 */ /* 0x110fe8000001089c */
[----:B------:R2:W-:Y:S02]  /*be70*/  MUFU.EX2 R106, R76 ;  /* 0x0000004c006a7308 */ /* 0x0005e40000000800 */
[----:B--2---:R-:W-:Y:S07]  /*be80*/  F2FP.BF16.PACK_AB R76, R186, R92 ;  /* 0x0000005cba4c723e */ /* 0x004fee00000010ff */
[C---:B------:R-:W-:Y:S07]  /*be90*/  HMMA.16816.F32.BF16 R8, R76.reuse, R84, R8 ;  /* 0x000000544c08723c */ /* 0x040fee0000041808 */
[--C-:B------:R-:W-:Y:S01]  /*bea0*/  FFMA.FTZ R84, R193, c[0x0][0x2d0], -R157.reuse ;  /* 0x0000b400c1547a23 */ /* 0x100fe2000001089d */
[-C--:B------:R-:W-:Y:S03]  /*beb0*/  HMMA.16816.F32.BF16 R12, R76, R86.reuse, R12 ;  /* 0x000000564c0c723c */ /* 0x080fe6000004180c */
[----:B------:R2:W-:Y:S05]  /*bec0*/  MUFU.EX2 R100, R84 ;  /* 0x0000005400647308 */ /* 0x0005ea0000000800 */
[C---:B------:R-:W-:Y:S08]  /*bed0*/  HMMA.16816.F32.BF16 R16, R72.reuse, R86, R16 ;  /* 0x000000564810723c */ /* 0x040ff00000041810 */
[-C--:B-1----:R-:W-:Y:S08]  /*bee0*/  HMMA.16816.F32.BF16 R20, R72, R80.reuse, R20 ;  /* 0x000000504814723c */ /* 0x082ff00000041814 */
[C---:B------:R-:W-:Y:S04]  /*bef0*/  HMMA.16816.F32.BF16 R24, R76.reuse, R80, R24 ;  /* 0x000000504c18723c */ /* 0x040fe80000041818 */
[----:B--2---:R-:W-:Y:S03]  /*bf00*/  FFMA.FTZ R84, R195, c[0x0][0x2d0], -R157 ;  /* 0x0000b400c3547a23 */ /* 0x004fe6000001089d */
[----:B------:R-:W-:Y:S01]  /*bf10*/  FFMA.FTZ R80, R222, c[0x0][0x2d0], -R71 ;  /* 0x0000b400de507a23 */ /* 0x000fe20000010847 */
        /* <DEDUP_REMOVED lines=10> */
[----:B--2---:R-:W-:Y:S04]  /*bfc0*/  FFMA.FTZ R80, R223, c[0x0][0x2d0], -R71 ;  /* 0x0000b400df507a23 */ /* 0x004fe80000010847 */
[C---:B------:R-:W-:Y:S03]  /*bfd0*/  HMMA.16816.F32.BF16 R48, R72.reuse, R90, R48 ;  /* 0x0000005a4830723c */ /* 0x040fe60000041830 */
[----:B------:R2:W3:Y:S10]  /*bfe0*/  MUFU.EX2 R174, R80 ;  /* 0x0000005000ae7308 */ /* 0x0004f40000000800 */
[----:B------:R4:W-:Y:S01]  /*bff0*/  MUFU.EX2 R160, R88 ;  /* 0x0000005800a07308 */ /* 0x0009e20000000800 */
[----:B-1----:R-:W-:Y:S09]  /*c000*/  FFMA.FTZ R84, R217, c[0x0][0x2d0], -R157 ;  /* 0x0000b400d9547a23 */ /* 0x002ff2000001089d */
[----:B------:R1:W-:Y:S01]  /*c010*/  MUFU.EX2 R175, R84 ;  /* 0x0000005400af7308 */ /* 0x0003e20000000800 */
[--C-:B--2---:R-:W-:Y:S01]  /*c020*/  FFMA.FTZ R80, R224, c[0x0][0x2d0], -R156.reuse ;  /* 0x0000b400e0507a23 */ /* 0x104fe2000001089c */
[----:B---3--:R-:W-:Y:S08]  /*c030*/  F2FP.BF16.PACK_AB R152, R174, R173 ;  /* 0x000000adae98723e */ /* 0x008ff000000010ff */
[----:B------:R2:W-:Y:S01]  /*c040*/  MUFU.EX2 R172, R80 ;  /* 0x0000005000ac7308 */ /* 0x0005e20000000800 */
[----:B----4-:R-:W-:Y:S09]  /*c050*/  FFMA.FTZ R88, R218, c[0x0][0x2d0], -R115 ;  /* 0x0000b400da587a23 */ /* 0x010ff20000010873 */
[----:B------:R3:W-:Y:S01]  /*c060*/  MUFU.EX2 R159, R88 ;  /* 0x00000058009f7308 */ /* 0x0007e20000000800 */
[----:B-1----:R-:W1:Y:S01]  /*c070*/  LDSM.16.MT88.4 R84, [R199+0x1000] ;  /* 0x00100000c754783b */ /* 0x002e620000004200 */
[--C-:B--2---:R-:W-:Y:S08]  /*c080*/  FFMA.FTZ R80, R225, c[0x0][0x2d0], -R156.reuse ;  /* 0x0000b400e1507a23 */ /* 0x104ff0000001089c */
[----:B------:R2:W4:Y:S01]  /*c090*/  MUFU.EX2 R171, R80 ;  /* 0x0000005000ab7308 */ /* 0x0005220000000800 */
[----:B---3--:R-:W-:Y:S01]  /*c0a0*/  LDSM.16.MT88.4 R88, [R197+0x1800] ;  /* 0x00180000c558783b */ /* 0x008fe20000004200 */
[--C-:B--2---:R-:W-:Y:S01]  /*c0b0*/  FFMA.FTZ R80, R226, c[0x0][0x2d0], -R71.reuse ;  /* 0x0000b400e2507a23 */ /* 0x104fe20000010847 */
[----:B----4-:R-:W-:Y:S01]  /*c0c0*/  F2FP.BF16.PACK_AB R153, R171, R172 ;  /* 0x000000acab99723e */ /* 0x010fe200000010ff */
[-C--:B-1----:R-:W-:Y:S06]  /*c0d0*/  HMMA.16816.F32.BF16 R52, R72, R84.reuse, R52 ;  /* 0x000000544834723c */ /* 0x082fec0000041834 */
[----:B------:R1:W-:Y:S01]  /*c0e0*/  MUFU.EX2 R170, R80 ;  /* 0x0000005000aa7308 */ /* 0x0003e20000000800 */
[----:B------:R-:W-:Y:S01]  /*c0f0*/  FFMA.FTZ R71, R227, c[0x0][0x2d0], -R71 ;  /* 0x0000b400e3477a23 */ /* 0x000fe20000010847 */
[C---:B------:R-:W-:Y:S08]  /*c100*/  HMMA.16816.F32.BF16 R56, R76.reuse, R84, R56 ;  /* 0x000000544c38723c */ /* 0x040ff00000041838 */
[----:B------:R2:W3:Y:S01]  /*c110*/  MUFU.EX2 R169, R71 ;  /* 0x0000004700a97308 */ /* 0x0004e20000000800 */
[--C-:B------:R-:W-:Y:S01]  /*c120*/  FFMA.FTZ R84, R219, c[0x0][0x2d0], -R115.reuse ;  /* 0x0000b400db547a23 */ /* 0x100fe20000010873 */
[-C--:B------:R-:W-:Y:S08]  /*c130*/  HMMA.16816.F32.BF16 R60, R76, R86.reuse, R60 ;  /* 0x000000564c3c723c */ /* 0x080ff0000004183c */
[----:B------:R4:W4:Y:S01]  /*c140*/  MUFU.EX2 R158, R84 ;  /* 0x00000054009e7308 */ /* 0x0009220000000800 */
[----:B------:R-:W-:Y:S01]  /*c150*/  F2FP.BF16.PACK_AB R76, R105, R100 ;  /* 0x00000064694c723e */ /* 0x000fe200000010ff */
[----:B------:R-:W-:Y:S04]  /*c160*/  HMMA.16816.F32.BF16 R64, R72, R86, R64 ;  /* 0x000000564840723c */ /* 0x000fe80000041840 */
[----:B-1----:R-:W-:Y:S01]  /*c170*/  FFMA.FTZ R80, R163, c[0x0][0x2d0], -R115 ;  /* 0x0000b400a3507a23 */ /* 0x002fe20000010873 */
[----:B------:R-:W-:Y:S02]  /*c180*/  F2FP.BF16.PACK_AB R78, R175, R176 ;  /* 0x000000b0af4e723e */ /* 0x000fe400000010ff */
[----:B------:R-:W-:Y:S01]  /*c190*/  F2FP.BF16.PACK_AB R72, R183, R182 ;  /* 0x000000b6b748723e */ /* 0x000fe200000010ff */
[----:B------:R1:W1:Y:S01]  /*c1a0*/  MUFU.EX2 R104, R80 ;  /* 0x0000005000687308 */ /* 0x0002620000000800 */
[----:B------:R-:W-:Y:S03]  /*c1b0*/  F2FP.BF16.PACK_AB R73, R181, R180 ;  /* 0x000000b4b549723e */ /* 0x000fe600000010ff */
[----:B------:R-:W-:Y:S01]  /*c1c0*/  F2FP.BF16.PACK_AB R74, R178, R179 ;  /* 0x000000b3b24a723e */ /* 0x000fe200000010ff */
[--C-:B--2---:R-:W-:Y:S01]  /*c1d0*/  FFMA.FTZ R71, R228, c[0x0][0x2d0], -R156.reuse ;  /* 0x0000b400e4477a23 */ /* 0x104fe2000001089c */
[----:B------:R-:W-:Y:S01]  /*c1e0*/  F2FP.BF16.PACK_AB R75, R177, R106 ;  /* 0x0000006ab14b723e */ /* 0x000fe200000010ff */
[----:B------:R-:W-:Y:S01]  /*c1f0*/  FFMA.FTZ R156, R231, c[0x0][0x2d0], -R156 ;  /* 0x0000b400e79c7a23 */ /* 0x000fe2000001089c */
[----:B---3--:R-:W-:Y:S02]  /*c200*/  F2FP.BF16.PACK_AB R154, R169, R170 ;  /* 0x000000aaa99a723e */ /* 0x008fe400000010ff */
[----:B------:R2:W-:Y:S01]  /*c210*/  MUFU.EX2 R168, R71 ;  /* 0x0000004700a87308 */ /* 0x0005e20000000800 */
[----:B----4-:R-:W-:Y:S01]  /*c220*/  LDSM.16.MT88.4 R84, [R200+0x1800] ;  /* 0x00180000c854783b */ /* 0x010fe20000004200 */
[----:B------:R-:W-:Y:S08]  /*c230*/  F2FP.BF16.PACK_AB R79, R158, R159 ;  /* 0x0000009f9e4f723e */ /* 0x000ff000000010ff */
[----:B------:R-:W3:Y:S01]  /*c240*/  MUFU.EX2 R163, R156 ;  /* 0x0000009c00a37308 */ /* 0x000ee20000000800 */
[----:B-1----:R-:W1:Y:S01]  /*c250*/  LDSM.16.MT88.4 R80, [R196+0x1800] ;  /* 0x00180000c450783b */ /* 0x002e620000004200 */
[----:B------:R-:W-:Y:S01]  /*c260*/  F2FP.BF16.PACK_AB R77, R160, R104 ;  /* 0x00000068a04d723e */ /* 0x000fe200000010ff */
[--C-:B--2---:R-:W-:Y:S07]  /*c270*/  FFMA.FTZ R71, R229, c[0x0][0x2d0], -R157.reuse ;  /* 0x0000b400e5477a23 */ /* 0x104fee000001089d */
[----:B------:R2:W-:Y:S01]  /*c280*/  MUFU.EX2 R162, R71 ;  /* 0x0000004700a27308 */ /* 0x0005e20000000800 */
[----:B---3--:R-:W-:Y:S01]  /*c290*/  F2FP.BF16.PACK_AB R155, R163, R168 ;  /* 0x000000a8a39b723e */ /* 0x008fe200000010ff */
[--C-:B--2---:R-:W-:Y:S01]  /*c2a0*/  FFMA.FTZ R71, R230, c[0x0][0x2d0], -R157.reuse ;  /* 0x0000b400e6477a23 */ /* 0x104fe2000001089d */
[-C--:B-1----:R-:W-:Y:S07]  /*c2b0*/  HMMA.16816.F32.BF16 R4, R72, R80.reuse, R4 ;  /* 0x000000504804723c */ /* 0x082fee0000041804 */
[----:B------:R-:W1:Y:S01]  /*c2c0*/  MUFU.EX2 R161, R71 ;  /* 0x0000004700a17308 */ /* 0x000e620000000800 */
[C---:B------:R-:W-:Y:S08]  /*c2d0*/  HMMA.16816.F32.BF16 R8, R76.reuse, R80, R8 ;  /* 0x000000504c08723c */ /* 0x040ff00000041808 */
[-C--:B------:R-:W-:Y:S08]  /*c2e0*/  HMMA.16816.F32.BF16 R12, R76, R82.reuse, R12 ;  /* 0x000000524c0c723c */ /* 0x080ff0000004180c */
[C---:B------:R-:W-:Y:S01]  /*c2f0*/  HMMA.16816.F32.BF16 R16, R72.reuse, R82, R16 ;  /* 0x000000524810723c */ /* 0x040fe20000041810 */
[----:B------:R-:W2:Y:S03]  /*c300*/  LDSM.16.MT88.4 R80, [R199+0x1800] ;  /* 0x00180000c750783b */ /* 0x000ea60000004200 */
[----:B-1----:R-:W-:Y:S01]  /*c310*/  F2FP.BF16.PACK_AB R108, R161, R162 ;  /* 0x000000a2a16c723e */ /* 0x002fe200000010ff */
[--C-:B------:R-:W-:Y:S02]  /*c320*/  FFMA.FTZ R71, R232, c[0x0][0x2d0], -R157.reuse ;  /* 0x0000b400e8477a23 */ /* 0x100fe4000001089d */
[----:B------:R-:W-:Y:S01]  /*c330*/  FFMA.FTZ R157, R233, c[0x0][0x2d0], -R157 ;  /* 0x0000b400e99d7a23 */ /* 0x000fe2000001089d */
[-C--:B------:R-:W-:Y:S01]  /*c340*/  HMMA.16816.F32.BF16 R20, R72, R84.reuse, R20 ;  /* 0x000000544814723c */ /* 0x080fe20000041814 */
[----:B------:R1:W-:Y:S07]  /*c350*/  MUFU.EX2 R156, R71 ;  /* 0x00000047009c7308 */ /* 0x0003ee0000000800 */
[C---:B------:R-:W-:Y:S03]  /*c360*/  HMMA.16816.F32.BF16 R24, R76.reuse, R84, R24 ;  /* 0x000000544c18723c */ /* 0x040fe60000041818 */
[----:B------:R-:W3:Y:S05]  /*c370*/  MUFU.EX2 R157, R157 ;  /* 0x0000009d009d7308 */ /* 0x000eea0000000800 */
[-C--:B------:R-:W-:Y:S08]  /*c380*/  HMMA.16816.F32.BF16 R28, R76, R86.reuse, R28 ;  /* 0x000000564c1c723c */ /* 0x080ff0000004181c */
[C---:B------:R-:W-:Y:S01]  /*c390*/  HMMA.16816.F32.BF16 R32, R72.reuse, R86, R32 ;  /* 0x000000564820723c */ /* 0x040fe20000041820 */
[----:B------:R-:W4:Y:S03]  /*c3a0*/  LDSM.16.MT88.4 R84, [R200+0x2000] ;  /* 0x00200000c854783b */ /* 0x000f260000004200 */
[--C-:B-1----:R-:W-:Y:S04]  /*c3b0*/  FFMA.FTZ R71, R220, c[0x0][0x2d0], -R115.reuse ;  /* 0x0000b400dc477a23 */ /* 0x102fe80000010873 */
[-C--:B------:R-:W-:Y:S01]  /*c3c0*/  HMMA.16816.F32.BF16 R36, R72, R88.reuse, R36 ;  /* 0x000000584824723c */ /* 0x080fe20000041824 */
[----:B------:R1:W-:Y:S03]  /*c3d0*/  MUFU.EX2 R118, R71 ;  /* 0x0000004700767308 */ /* 0x0003e60000000800 */
[----:B---3--:R-:W-:Y:S04]  /*c3e0*/  F2FP.BF16.PACK_AB R110, R157, R156 ;  /* 0x0000009c9d6e723e */ /* 0x008fe800000010ff */
[C---:B------:R-:W-:Y:S08]  /*c3f0*/  HMMA.16816.F32.BF16 R40, R76.reuse, R88, R40 ;  /* 0x000000584c28723c */ /* 0x040ff00000041828 */
[-C--:B------:R-:W-:Y:S08]  /*c400*/  HMMA.16816.F32.BF16 R44, R76, R90.reuse, R44 ;  /* 0x0000005a4c2c723c */ /* 0x080ff0000004182c */
[C---:B------:R-:W-:Y:S04]  /*c410*/  HMMA.16816.F32.BF16 R48, R72.reuse, R90, R48 ;  /* 0x0000005a4830723c */ /* 0x040fe80000041830 */
[--C-:B-1----:R-:W-:Y:S04]  /*c420*/  FFMA.FTZ R71, R216, c[0x0][0x2d0], -R115.reuse ;  /* 0x0000b400d8477a23 */ /* 0x102fe80000010873 */
[-C--:B--2---:R-:W-:Y:S01]  /*c430*/  HMMA.16816.F32.BF16 R52, R72, R80.reuse, R52 ;  /* 0x000000504834723c */ /* 0x084fe20000041834 */
[----:B------:R1:W2:Y:S07]  /*c440*/  MUFU.EX2 R117, R71 ;  /* 0x0000004700757308 */ /* 0x0002ae0000000800 */
[C---:B------:R-:W-:Y:S08]  /*c450*/  HMMA.16816.F32.BF16 R56, R76.reuse, R80, R56 ;  /* 0x000000504c38723c */ /* 0x040ff00000041838 */
[-C--:B------:R-:W-:Y:S01]  /*c460*/  HMMA.16816.F32.BF16 R60, R76, R82.reuse, R60 ;  /* 0x000000524c3c723c */ /* 0x080fe2000004183c */
[----:B------:R-:W3:Y:S07]  /*c470*/  LDL.LU R76, [R1+0xc] ;  /* 0x00000c00014c7983 */ /* 0x000eee0000300800 */
[----:B------:R-:W-:Y:S04]  /*c480*/  HMMA.16816.F32.BF16 R64, R72, R82, R64 ;  /* 0x000000524840723c */ /* 0x000fe80000041840 */
[--C-:B-1----:R-:W-:Y:S01]  /*c490*/  FFMA.FTZ R71, R164, c[0x0][0x2d0], -R115.reuse ;  /* 0x0000b400a4477a23 */ /* 0x102fe20000010873 */
[----:B--2---:R-:W-:Y:S01]  /*c4a0*/  F2FP.BF16.PACK_AB R109, R117, R118 ;  /* 0x00000076756d723e */ /* 0x004fe200000010ff */
[----:B------:R-:W-:Y:S02]  /*c4b0*/  FFMA.FTZ R115, R70, c[0x0][0x2d0], -R115 ;  /* 0x0000b40046737a23 */ /* 0x000fe40000010873 */
[----:B------:R-:W-:Y:S01]  /*c4c0*/  FFMA.FTZ R70, R68, R125, R126 ;  /* 0x0000007d44467223 */ /* 0x000fe2000001007e */
[----:B------:R-:W-:Y:S03]  /*c4d0*/  MUFU.EX2 R116, R71 ;  /* 0x0000004700747308 */ /* 0x000fe60000000800 */
[----:B-----5:R-:W-:Y:S02]  /*c4e0*/  FFMA.FTZ R68, R2, R123, R124 ;  /* 0x0000007b02447223 */ /* 0x020fe4000001007c */
[----:B------:R-:W-:Y:S01]  /*c4f0*/  FADD.FTZ R2, R147, R70 ;  /* 0x0000004693027221 */ /* 0x000fe20000010000 */
[-C--:B------:R-:W-:Y:S04]  /*c500*/  HMMA.16816.F32.BF16 R120, R152, R132.reuse, R4 ;  /* 0x000000849878723c */ /* 0x080fe80000041804 */
[----:B------:R-:W1:Y:S03]  /*c510*/  MUFU.EX2 R71, R115 ;  /* 0x0000007300477308 */ /* 0x000e660000000800 */
[----:B------:R-:W-:Y:S02]  /*c520*/  FADD.FTZ R4, R146, R68 ;  /* 0x0000004492047221 */ /* 0x000fe40000010000 */
[----:B------:R-:W-:Y:S03]  /*c530*/  FADD.FTZ R6, R145, R69 ;  /* 0x0000004591067221 */ /* 0x000fe60000010000 */
[----:B------:R-:W-:Y:S02]  /*c540*/  FADD.FTZ R5, R144, R2 ;  /* 0x0000000290057221 */ /* 0x000fe40000010000 */
[----:B------:R-:W-:Y:S01]  /*c550*/  FADD.FTZ R4, R194, R4 ;  /* 0x00000004c2047221 */ /* 0x000fe20000010000 */
[----:B-1----:R-:W-:Y:S02]  /*c560*/  F2FP.BF16.PACK_AB R111, R71, R116 ;  /* 0x00000074476f723e */ /* 0x002fe400000010ff */
[----:B------:R-:W-:Y:S05]  /*c570*/  MOV R115, R114 ;  /* 0x0000007200737202 */ /* 0x000fea0000000f00 */
[C---:B------:R-:W-:Y:S07]  /*c580*/  HMMA.16816.F32.BF16 R124, R108.reuse, R132, R8 ;  /* 0x000000846c7c723c */ /* 0x040fee0000041808 */
[----:B------:R-:W-:Y:S01]  /*c590*/  FADD.FTZ R10, R191, R5 ;  /* 0x00000005bf0a7221 */ /* 0x000fe20000010000 */
[-C--:B------:R-:W-:Y:S01]  /*c5a0*/  HMMA.16816.F32.BF16 R128, R108, R134.reuse, R12 ;  /* 0x000000866c80723c */ /* 0x080fe2000004180c */
[----:B------:R-:W2:Y:S03]  /*c5b0*/  LDL R13, [R1+0x10] ;  /* 0x00001000010d7983 */ /* 0x000ea60000100800 */
[----:B------:R-:W-:Y:S04]  /*c5c0*/  FADD.FTZ R8, R190, R4 ;  /* 0x00000004be087221 */ /* 0x000fe80000010000 */
[C---:B------:R-:W-:Y:S08]  /*c5d0*/  HMMA.16816.F32.BF16 R132, R152.reuse, R134, R16 ;  /* 0x000000869884723c */ /* 0x040ff00000041810 */
[-C--:B----4-:R-:W-:Y:S08]  /*c5e0*/  HMMA.16816.F32.BF16 R136, R152, R84.reuse, R20 ;  /* 0x000000549888723c */ /* 0x090ff00000041814 */
[C---:B------:R-:W-:Y:S08]  /*c5f0*/  HMMA.16816.F32.BF16 R140, R108.reuse, R84, R24 ;  /* 0x000000546c8c723c */ /* 0x040ff00000041818 */
[-C--:B------:R-:W-:Y:S08]  /*c600*/  HMMA.16816.F32.BF16 R144, R108, R86.reuse, R28 ;  /* 0x000000566c90723c */ /* 0x080ff0000004181c */
[C---:B------:R-:W-:Y:S04]  /*c610*/  HMMA.16816.F32.BF16 R84, R152.reuse, R86, R32 ;  /* 0x000000569854723c */ /* 0x040fe80000041820 */
[----:B---3--:R-:W-:Y:S02]  /*c620*/  FFMA.FTZ R2, R0, R76, R165 ;  /* 0x0000004c00027223 */ /* 0x008fe400000100a5 */
[----:B------:R-:W-:Y:S02]  /*c630*/  FADD.FTZ R0, R192, R6 ;  /* 0x00000006c0007221 */ /* 0x000fe40000010000 */
[----:B------:R-:W-:Y:S01]  /*c640*/  FADD.FTZ R11, R166, R2 ;  /* 0x00000002a60b7221 */ /* 0x000fe20000010000 */
[----:B------:R-:W1:Y:S03]  /*c650*/  LDSM.16.MT88.4 R4, [R199+0x2000] ;  /* 0x00200000c704783b */ /* 0x000e660000004200 */
        /* <DEDUP_REMOVED lines=29> */
[----:B--2---:R-:W-:Y:S01]  /*c830*/  ISETP.GT.AND P0, PT, R211, R13, PT ;  /* 0x0000000dd300720c */ /* 0x004fe20003f04270 */
[----:B------:R-:W-:Y:S01]  /*c840*/  FADD.FTZ R9, R237, R9 ;  /* 0x00000009ed097221 */ /* 0x000fe20000010000 */
[----:B------:R-:W-:Y:S01]  /*c850*/  IADD3 R211, R211, -0x1, RZ ;  /* 0xffffffffd3d37810 */ /* 0x000fe20007ffe0ff */
        /* <DEDUP_REMOVED lines=40> */
[----:B------:R-:W-:Y:S01]  /*cae0*/  FADD.FTZ R2, R117, R2 ;  /* 0x0000000275027221 */ /* 0x000fe20000010000 */
[----:B------:R-:W-:Y:S01]  /*caf0*/  STL [R1], R6 ;  /* 0x0000000601007387 */ /* 0x000fe20000100800 */
[----:B------:R-:W-:Y:S01]  /*cb00*/  FADD.FTZ R4, R156, R4 ;  /* 0x000000049c047221 */ /* 0x000fe20000010000 */
[----:B------:R-:W-:Y:S01]  /*cb10*/  MOV R117, R112 ;  /* 0x0000007000757202 */ /* 0x000fe20000000f00 */
[----:B------:R-:W-:Y:S01]  /*cb20*/  FADD.FTZ R0, R116, R2 ;  /* 0x0000000274007221 */ /* 0x000fe20000010000 */
[----:B------:R1:W-:Y:S01]  /*cb30*/  STL [R1+0x4], R5 ;  /* 0x0000040501007387 */ /* 0x0003e20000100800 */
[----:B------:R-:W-:Y:S01]  /*cb40*/  FADD.FTZ R2, R157, R4 ;  /* 0x000000049d027221 */ /* 0x000fe20000010000 */
[----:B------:R-:W-:Y:S01]  /*cb50*/  MOV R116, R113 ;  /* 0x0000007100747202 */ /* 0x000fe20000000f00 */
[----:B------:R-:W-:Y:S03]  /*cb60*/  FADD.FTZ R0, R71, R0 ;  /* 0x0000000047007221 */ /* 0x000fe60000010000 */
[----:B------:R2:W-:Y:S04]  /*cb70*/  STL [R1+0x8], R2 ;  /* 0x0000080201007387 */ /* 0x0005e80000100800 */
[----:B------:R2:W-:Y:S01]  /*cb80*/  STL [R1+0xc], R0 ;  /* 0x00000c0001007387 */ /* 0x0005e20000100800 */
[----:B-1----:R-:W-:Y:S01]  /*cb90*/  MOV R5, R3 ;  /* 0x0000000300057202 */ /* 0x002fe20000000f00 */
[----:B------:R-:W-:-:S05]  /*cba0*/  @P0 BRA `(.L_x_624) ;  /* 0xffffb32000000947 */ /* 0x000fca000383ffff */
.L_x_607:
[----:B--2---:R-:W2:Y:S01]  /*cbb0*/  LDL R0, [R1+0x38] ;  /* 0x0000380001007983 */ /* 0x004ea20000100800 */
[----:B-1----:R-:W-:-:S02]  /*cbc0*/  IMAD.MOV.U32 R2, RZ, RZ, c[0x0][0x2c4] ;  /* 0x0000b100ff027624 */ /* 0x002fc400078e00ff */
[----:B------:R-:W-:-:S03]  /*cbd0*/  IMAD.MOV.U32 R4, RZ, RZ, c[0x0][0x32c] ;  /* 0x0000cb00ff047624 */ /* 0x000fc600078e00ff */
[----:B------:R-:W-:Y:S02]  /*cbe0*/  ISETP.NE.AND P1, PT, R2, 0x1, PT ;  /* 0x000000010200780c */ /* 0x000fe40003f25270 */
[----:B------:R-:W-:Y:S02]  /*cbf0*/  ISETP.GE.AND P0, PT, R4, 0x1, PT ;  /* 0x000000010400780c */ /* 0x000fe40003f06270 */
[----:B------:R-:W-:Y:S02]  /*cc00*/  IADD3 R2, R236, 0x1, -R235 ;  /* 0x00000001ec027810 */ /* 0x000fe40007ffe8eb */
[----:B--2---:R-:W-:-:S07]  /*cc10*/  IADD3 R0, R0, 0x7f, RZ ;  /* 0x0000007f00007810 */ /* 0x004fce0007ffe0ff */
[----:B------:R-:W-:-:S05]  /*cc20*/  @P1 IMAD.HI.U32 R3, R0, c[0x0][0x2c8], RZ ;  /* 0x0000b20000031a27 */ /* 0x000fca00078e00ff */
[----:B------:R-:W-:-:S05]  /*cc30*/  @P1 SHF.R.U32.HI R0, RZ, c[0x0][0x2cc], R3 ;  /* 0x0000b300ff001a19 */ /* 0x000fca0000011603 */
[----:B------:R-:W-:-:S05]  /*cc40*/  IMAD.IADD R0, R2, 0x1, R0 ;  /* 0x0000000102007824 */ /* 0x000fca00078e0200 */
[----:B------:R-:W-:Y:S01]  /*cc50*/  IADD3 R2, R0, -c[0x0][0x324], RZ ;  /* 0x8000c90000027a10 */ /* 0x000fe20007ffe0ff */
[----:B------:R-:W-:Y:S05]  /*cc60*/  @!P0 BRA `(.L_x_625) ;  /* 0x0000011000008947 */ /* 0x000fea0003800000 */
[----:B------:R-:W-:Y:S01]  /*cc70*/  ISETP.GT.AND P0, PT, R0, -0x1, PT ;  /* 0xffffffff0000780c */ /* 0x000fe20003f04270 */
[----:B------:R-:W-:-:S12]  /*cc80*/  BSSY B0, `(.L_x_626) ;  /* 0x000000d000007945 */ /* 0x000fd80003800000 */
        /* <DEDUP_REMOVED lines=8> */
.L_x_627:
[----:B------:R-:W-:-:S04]  /*cd10*/  MOV R3, c[0x0][0x32c] ;  /* 0x0000cb0000037a02 */ /* 0x000fc80000000f00 */
[----:B------:R-:W-:-:S13]  /*cd20*/  ISETP.NE.AND P0, PT, R3, 0x1, PT ;  /* 0x000000010300780c */ /* 0x000fda0003f05270 */
[----:B------:R-:W-:-:S05]  /*cd30*/  @P0 IMAD.HI.U32 R3, R0, c[0x0][0x330], RZ ;  /* 0x0000cc0000030a27 */ /* 0x000fca00078e00ff */
[----:B------:R-:W-:Y:S02]  /*cd40*/  @P0 SHF.R.U32.HI R0, RZ, c[0x0][0x334], R3 ;  /* 0x0000cd00ff000a19 */ /* 0x000fe40000011603 */
.L_x_628:
[----:B------:R-:W-:Y:S05]  /*cd50*/  BSYNC B0 ;  /* 0x0000000000007941 */ /* 0x000fea0003800000 */
.L_x_626:
[----:B------:R-:W-:-:S05]  /*cd60*/  IMAD R0, R0, c[0x0][0x32c], RZ ;  /* 0x0000cb0000007a24 */ /* 0x000fca00078e02ff */
[----:B------:R-:W-:-:S04]  /*cd70*/  IMNMX R2, R2, R0, !PT ;  /* 0x0000000002027217 */ /* 0x000fc80007800200 */
.L_x_625:
[----:B------:R-:W-:-:S05]  /*cd80*/  IADD3 R2, R2, 0x4f, RZ ;  /* 0x0000004f02027810 */ /* 0x000fca0007ffe0ff */
[----:B------:R-:W-:-:S05]  /*cd90*/  IMAD.HI R2, R2, 0x66666667, RZ ;  /* 0x6666666702027827 */ /* 0x000fca00078e02ff */
[----:B------:R-:W-:-:S04]  /*cda0*/  SHF.R.U32.HI R0, RZ, 0x1f, R2 ;  /* 0x0000001fff007819 */ /* 0x000fc80000011602 */
[----:B------:R-:W-:-:S04]  /*cdb0*/  LEA.HI.SX32 R0, R2, R0, 0x1b ;  /* 0x0000000002007211 */ /* 0x000fc800078fdaff */
[----:B------:R-:W-:-:S04]  /*cdc0*/  IMNMX R246, R234, R0, !PT ;  /* 0x00000000eaf67217 */ /* 0x000fc80007800200 */
[----:B------:R-:W-:-:S13]  /*cdd0*/  ISETP.GE.AND P0, PT, R211, R246, PT ;  /* 0x000000f6d300720c */ /* 0x000fda0003f06270 */
[----:B------:R-:W-:Y:S05]  /*cde0*/  @!P0 BRA `(.L_x_629) ;  /* 0x00002fa000008947 */ /* 0x000fea0003800000 */
[----:B------:R-:W-:Y:S01]  /*cdf0*/  MOV R3, R113 ;  /* 0x0000007100037202 */ /* 0x000fe20000000f00 */
[----:B------:R-:W-:Y:S01]  /*ce00*/  IMAD.MOV.U32 R118, RZ, RZ, R5 ;  /* 0x000000ffff767224 */ /* 0x000fe200078e0005 */
[----:B------:R-:W-:Y:S01]  /*ce10*/  MOV R0, R114 ;  /* 0x0000007200007202 */ /* 0x000fe20000000f00 */
[----:B------:R-:W-:Y:S01]  /*ce20*/  IMAD.MOV.U32 R192, RZ, RZ, R211 ;  /* 0x000000ffffc07224 */ /* 0x000fe200078e00d3 */
[----:B------:R-:W-:Y:S02]  /*ce30*/  MOV R116, R112 ;  /* 0x0000007000747202 */ /* 0x000fe40000000f00 */
.L_x_630:
[----:B------:R-:W2:Y:S01]  /*ce40*/  LDL R2, [R1+0x14] ;  /* 0x0000140001027983 */ /* 0x000ea20000100800 */
[----:B------:R-:W-:Y:S04]  /*ce50*/  DEPBAR.LE SB0, 0x0 ;  /* 0x000080000000791a */ /* 0x000fe80000000000 */
[----:B------:R-:W3:Y:S01]  /*ce60*/  LDL R117, [R1+0x2c] ;  /* 0x00002c0001757983 */ /* 0x000ee20000100800 */
[----:B------:R-:W-:Y:S03]  /*ce70*/  WARPSYNC 0xffffffff ;  /* 0xffffffff00007948 */ /* 0x000fe60003800000 */
[----:B------:R-:W-:Y:S01]  /*ce80*/  BAR.SYNC.DEFER_BLOCKING 0x0 ;  /* 0x0000000000007b1d */ /* 0x000fe20000010000 */
[----:B------:R-:W-:Y:S02]  /*ce90*/  ISETP.GT.AND P0, PT, R234, R192, PT ;  /* 0x000000c0ea00720c */ /* 0x000fe40003f04270 */
[C---:B------:R-:W-:Y:S11]  /*cea0*/  IADD3 R211, R192.reuse, -0x1, RZ ;  /* 0xffffffffc0d37810 */ /* 0x040ff60007ffe0ff */
[----:B------:R-:W-:Y:S01]  /*ceb0*/  @!P0 IMAD.WIDE.U32 R168, R192, c[0x0][0x208], RZ ;  /* 0x00008200c0a88a25 */ /* 0x000fe200078e00ff */
[----:B------:R-:W-:Y:S08]  /*cec0*/  LDSM.16.M88.4 R80, [R202] ;  /* 0x00000000ca50783b */ /* 0x000ff00000000200 */
[----:B------:R-:W4:Y:S06]  /*ced0*/  LDL.64 R170, [R1+0x20] ;  /* 0x0000200001aa7983 */ /* 0x000f2c0000100a00 */
[----:B------:R-:W1:Y:S08]  /*cee0*/  LDSM.16.M88.4 R16, [R119] ;  /* 0x000000007710783b */ /* 0x000e700000000200 */
[----:B------:R-:W5:Y:S08]  /*cef0*/  LDSM.16.M88.4 R76, [R202+0x2000] ;  /* 0x00200000ca4c783b */ /* 0x000f700000000200 */
[----:B------:R-:W5:Y:S08]  /*cf00*/  LDSM.16.M88.4 R32, [R119+0x800] ;  /* 0x000800007720783b */ /* 0x000f700000000200 */
[----:B------:R-:W4:Y:S04]  /*cf10*/  LDL R193, [R1+0x28] ;  /* 0x0000280001c17983 */ /* 0x000f280000100800 */
[----:B------:R-:W5:Y:S08]  /*cf20*/  LDSM.16.M88.4 R48, [R119+0x1000] ;  /* 0x001000007730783b */ /* 0x000f700000000200 */
[----:B------:R-:W4:Y:S01]  /*cf30*/  LDL.64 R194, [R1+0x18] ;  /* 0x0000180001c27983 */ /* 0x000f220000100a00 */
[-C--:B-1----:R-:W-:Y:S05]  /*cf40*/  HMMA.16816.F32.BF16 R4, R80, R16.reuse, RZ ;  /* 0x000000105004723c */ /* 0x082fea00000418ff */
[----:B------:R-:W1:Y:S03]  /*cf50*/  LDSM.16.M88.4 R64, [R119+0x1800] ;  /* 0x001800007740783b */ /* 0x000e660000000200 */
[C---:B-----5:R-:W-:Y:S05]  /*cf60*/  HMMA.16816.F32.BF16 R8, R76.reuse, R16, RZ ;  /* 0x000000104c08723c */ /* 0x060fea00000418ff */
[----:B------:R-:W5:Y:S03]  /*cf70*/  LDSM.16.M88.4 R112, [R119+0x2000] ;  /* 0x002000007770783b */ /* 0x000f660000000200 */
[-C--:B------:R-:W-:Y:S05]  /*cf80*/  HMMA.16816.F32.BF16 R12, R76, R18.reuse, RZ ;  /* 0x000000124c0c723c */ /* 0x080fea00000418ff */
[----:B------:R-:W-:Y:S03]  /*cf90*/  LDSM.16.M88.4 R156, [R205] ;  /* 0x00000000cd9c783b */ /* 0x000fe60000000200 */
[C---:B------:R-:W-:Y:S05]  /*cfa0*/  HMMA.16816.F32.BF16 R16, R80.reuse, R18, RZ ;  /* 0x000000125010723c */ /* 0x040fea00000418ff */
[----:B------:R-:W1:Y:S03]  /*cfb0*/  LDSM.16.M88.4 R160, [R206] ;  /* 0x00000000cea0783b */ /* 0x000e660000000200 */
[-C--:B------:R-:W-:Y:S05]  /*cfc0*/  HMMA.16816.F32.BF16 R20, R80, R32.reuse, RZ ;  /* 0x000000205014723c */ /* 0x080fea00000418ff */
[----:B------:R-:W1:Y:S03]  /*cfd0*/  LDSM.16.M88.4 R164, [R205+0x2000] ;  /* 0x00200000cda4783b */ /* 0x000e660000000200 */
[C---:B------:R-:W-:Y:S05]  /*cfe0*/  HMMA.16816.F32.BF16 R24, R76.reuse, R32, RZ ;  /* 0x000000204c18723c */ /* 0x040fea00000418ff */
[----:B------:R-:W-:Y:S03]  /*cff0*/  LDSM.16.M88.4 R172, [R208] ;  /* 0x00000000d0ac783b */ /* 0x000fe60000000200 */
[-C--:B------:R-:W-:Y:S05]  /*d000*/  HMMA.16816.F32.BF16 R28, R76, R34.reuse, RZ ;  /* 0x000000224c1c723c */ /* 0x080fea00000418ff */
[----:B------:R-:W-:Y:S03]  /*d010*/  LDSM.16.M88.4 R176, [R207] ;  /* 0x00000000cfb0783b */ /* 0x000fe60000000200 */
[C---:B------:R-:W-:Y:S05]  /*d020*/  HMMA.16816.F32.BF16 R32, R80.reuse, R34, RZ ;  /* 0x000000225020723c */ /* 0x040fea00000418ff */
[----:B------:R-:W4:Y:S04]  /*d030*/  LDL.LU R250, [R1] ;  /* 0x0000000001fa7983 */ /* 0x000f280000300800 */
[----:B------:R-:W4:Y:S01]  /*d040*/  LDL.LU R249, [R1+0x4] ;  /* 0x0000040001f97983 */ /* 0x000f220000300800 */
[-C--:B------:R-:W-:Y:S03]  /*d050*/  HMMA.16816.F32.BF16 R36, R80, R48.reuse, RZ ;  /* 0x000000305024723c */ /* 0x080fe600000418ff */
[----:B------:R-:W4:Y:S04]  /*d060*/  LDL.LU R248, [R1+0x8] ;  /* 0x0000080001f87983 */ /* 0x000f280000300800 */
[----:B------:R-:W4:Y:S01]  /*d070*/  LDL.LU R247, [R1+0xc] ;  /* 0x00000c0001f77983 */ /* 0x000f220000300800 */
        /* <DEDUP_REMOVED lines=10> */
[----:B------:R-:W-:Y:S07]  /*d120*/  HMMA.16816.F32.BF16 R80, R80, R114, RZ ;  /* 0x000000725050723c */ /* 0x000fee00000418ff */
[----:B------:R-:W-:Y:S01]  /*d130*/  @!P0 MOV R114, 0x5 ;  /* 0x0000000500728802 */ /* 0x000fe20000000f00 */
[-C--:B------:R-:W-:Y:S08]  /*d140*/  HMMA.16816.F32.BF16 R4, R156, R160.reuse, R4 ;  /* 0x000000a09c04723c */ /* 0x080ff00000041804 */
[C---:B------:R-:W-:Y:S08]  /*d150*/  HMMA.16816.F32.BF16 R8, R164.reuse, R160, R8 ;  /* 0x000000a0a408723c */ /* 0x040ff00000041808 */
[-C--:B------:R-:W-:Y:S08]  /*d160*/  HMMA.16816.F32.BF16 R12, R164, R162.reuse, R12 ;  /* 0x000000a2a40c723c */ /* 0x080ff0000004180c */
[C---:B------:R-:W-:Y:S04]  /*d170*/  HMMA.16816.F32.BF16 R16, R156.reuse, R162, R16 ;  /* 0x000000a29c10723c */ /* 0x040fe80000041810 */
[----:B--2---:R-:W-:Y:S02]  /*d180*/  LOP3.LUT P4, RZ, R2, 0x8, RZ, 0xc0, !PT ;  /* 0x0000000802ff7812 */ /* 0x004fe4000788c0ff */
[----:B------:R-:W-:Y:S02]  /*d190*/  @!P0 SHF.R.S32.HI R2, RZ, 0x1f, R192 ;  /* 0x0000001fff028819 */ /* 0x000fe400000114c0 */
[----:B---3--:R-:W-:Y:S04]  /*d1a0*/  @!P0 MOV R113, R117 ;  /* 0x0000007500718202 */ /* 0x008fe80000000f00 */
[----:B------:R-:W-:Y:S04]  /*d1b0*/  @!P0 IMAD R2, R2, c[0x0][0x208], RZ ;  /* 0x0000820002028a24 */ /* 0x000fe800078e02ff */
[----:B------:R-:W-:Y:S05]  /*d1c0*/  @!P0 IMAD R2, R192, c[0x0][0x20c], R2 ;  /* 0x00008300c0028a24 */ /* 0x000fea00078e0202 */
[----:B------:R-:W-:Y:S05]  /*d1d0*/  @!P0 IADD3 R2, R169, R2, RZ ;  /* 0x00000002a9028210 */ /* 0x000fea0007ffe0ff */
[----:B------:R-:W-:Y:S01]  /*d1e0*/  @!P0 IMAD R2, R2, 0x50, RZ ;  /* 0x0000005002028824 */ /* 0x000fe200078e02ff */
[----:B----4-:R-:W-:Y:S05]  /*d1f0*/  @!P0 MOV R112, R170 ;  /* 0x000000aa00708202 */ /* 0x010fea0000000f00 */
[----:B------:R-:W-:Y:S01]  /*d200*/  @!P0 IMAD.WIDE.U32 R112, R168, 0x50, R112 ;  /* 0x00000050a8708825 */ /* 0x000fe200078e0070 */
[----:B------:R-:W-:Y:S04]  /*d210*/  @!P0 MOV R168, c[0x0][0x208] ;  /* 0x0000820000a88a02 */ /* 0x000fe80000000f00 */
[----:B------:R-:W-:Y:S02]  /*d220*/  @!P0 LEA R180, P1, R112, c[0x0][0x1f8], 0x1 ;  /* 0x00007e0070b48a11 */ /* 0x000fe400078208ff */
[----:B------:R-:W-:Y:S02]  /*d230*/  @!P0 IADD3 R113, R113, R2, RZ ;  /* 0x0000000271718210 */ /* 0x000fe40007ffe0ff */
[----:B------:R-:W-:Y:S02]  /*d240*/  @!P0 SHF.L.U64.HI R2, R168, R114, c[0x0][0x20c] ;  /* 0x00008300a8028619 */ /* 0x000fe40000010272 */
[----:B------:R-:W-:Y:S02]  /*d250*/  @!P0 LEA.HI.X R181, R112, c[0x0][0x1fc], R113, 0x1, P1 ;  /* 0x00007f0070b58a11 */ /* 0x000fe400008f0c71 */
[----:B------:R-:W1:Y:S01]  /*d260*/  LDSM.16.M88.4 R112, [R210] ;  /* 0x00000000d270783b */ /* 0x000e620000000200 */
[----:B------:R-:W-:Y:S04]  /*d270*/  @!P0 SHF.L.U32 R117, R168, 0x5, RZ ;  /* 0x00000005a8758819 */ /* 0x000fe800000006ff */
[-C--:B------:R-:W-:Y:S03]  /*d280*/  @!P0 IADD3 R186, P2, R180, R117.reuse, RZ ;  /* 0x00000075b4ba8210 */ /* 0x080fe60007f5e0ff */
[----:B------:R-:W2:Y:S01]  /*d290*/  LDSM.16.M88.4 R168, [R209] ;  /* 0x00000000d1a8783b */ /* 0x000ea20000000200 */
[-C--:B------:R-:W-:Y:S02]  /*d2a0*/  @!P0 IADD3.X R187, R181, R2.reuse, RZ, P2, !PT ;  /* 0x00000002b5bb8210 */ /* 0x080fe400017fe4ff */
[-C--:B------:R-:W-:Y:S04]  /*d2b0*/  @!P0 IADD3 R184, P1, R186, R117.reuse, RZ ;  /* 0x00000075bab88210 */ /* 0x080fe80007f3e0ff */
[-C--:B------:R-:W-:Y:S01]  /*d2c0*/  @!P0 IADD3.X R185, R187, R2.reuse, RZ, P1, !PT ;  /* 0x00000002bbb98210 */ /* 0x080fe20000ffe4ff */
[----:B------:R-:W-:Y:S01]  /*d2d0*/  @!PT LDS RZ, [RZ] ;  /* 0x00000000fffff984 */ /* 0x000fe20000000800 */
[----:B------:R-:W-:Y:S01]  /*d2e0*/  @!PT LDS RZ, [RZ] ;  /* 0x00000000fffff984 */ /* 0x000fe20000000800 */
[----:B------:R-:W-:Y:S01]  /*d2f0*/  @!PT LDS RZ, [RZ] ;  /* 0x00000000fffff984 */ /* 0x000fe20000000800 */
[----:B------:R3:W-:Y:S01]  /*d300*/  @!P0 LDGSTS.E.BYPASS.LTC128B.128 [R213+0x100], [R180.64], !P4 ;  /* 0x00100000b4d58fae */ /* 0x0007e2000e101d48 */
[-C--:B------:R-:W-:Y:S04]  /*d310*/  @!P0 IADD3 R182, P2, R184, R117.reuse, RZ ;  /* 0x00000075b8b68210 */ /* 0x080fe80007f5e0ff */
[-C--:B------:R-:W-:Y:S02]  /*d320*/  @!P0 IADD3.X R183, R185, R2.reuse, RZ, P2, !PT ;  /* 0x00000002b9b78210 */ /* 0x080fe400017fe4ff */
[----:B------:R-:W-:Y:S01]  /*d330*/  @!P0 IADD3 R160, P1, R182, R117, RZ ;  /* 0x00000075b6a08210 */ /* 0x000fe20007f3e0ff */
[----:B------:R4:W-:Y:S03]  /*d340*/  @!P0 LDGSTS.E.BYPASS.LTC128B.128 [R213+0x900], [R186.64], !P4 ;  /* 0x00900000bad58fae */ /* 0x0009e6000e101d48 */
[----:B------:R-:W-:Y:S05]  /*d350*/  @!P0 IADD3.X R161, R183, R2, RZ, P1, !PT ;  /* 0x00000002b7a18210 */ /* 0x000fea0000ffe4ff */
[----:B------:R4:W-:Y:S01]  /*d360*/  @!P0 LDGSTS.E.BYPASS.LTC128B.128 [R213+0x1100], [R184.64], !P4 ;  /* 0x01100000b8d58fae */ /* 0x0009e2000e101d48 */
[-C--:B-1----:R-:W-:Y:S07]  /*d370*/  HMMA.16816.F32.BF16 R20, R156, R112.reuse, R20 ;  /* 0x000000709c14723c */ /* 0x082fee0000041814 */
[----:B------:R3:W-:Y:S01]  /*d380*/  @!P0 LDGSTS.E.BYPASS.LTC128B.128 [R213+0x1900], [R182.64], !P4 ;  /* 0x01900000b6d58fae */ /* 0x0007e2000e101d48 */
[C---:B------:R-:W-:Y:S07]  /*d390*/  HMMA.16816.F32.BF16 R24, R164.reuse, R112, R24 ;  /* 0x00000070a418723c */ /* 0x040fee0000041818 */
[----:B------:R1:W-:Y:S01]  /*d3a0*/  @!P0 LDGSTS.E.BYPASS.LTC128B.128 [R213+0x2100], [R160.64], !P4 ;  /* 0x02100000a0d58fae */ /* 0x0003e2000e101d48 */
[----:B------:R-:W-:Y:S01]  /*d3b0*/  ISETP.GT.AND P0, PT, R192, R234, PT ;  /* 0x000000eac000720c */ /* 0x000fe20003f04270 */
[-C--:B------:R-:W-:Y:S06]  /*d3c0*/  HMMA.16816.F32.BF16 R28, R164, R114.reuse, R28 ;  /* 0x00000072a41c723c */ /* 0x080fec000004181c */
[----:B------:R-:W-:Y:S02]  /*d3d0*/  LDSM.16.M88.4 R188, [R203+0x2000] ;  /* 0x00200000cbbc783b */ /* 0x000fe40000000200 */
[C---:B------:R-:W-:Y:S06]  /*d3e0*/  HMMA.16816.F32.BF16 R32, R156.reuse, R114, R32 ;  /* 0x000000729c20723c */ /* 0x040fec0000041820 */
[----:B------:R-:W0:Y:S02]  /*d3f0*/  LDGDEPBAR ;  /* 0x00000000000079af */ /* 0x000e240000000000 */
[-C--:B--2---:R-:W-:Y:S06]  /*d400*/  HMMA.16816.F32.BF16 R36, R156, R168.reuse, R36 ;  /* 0x000000a89c24723c */ /* 0x084fec0000041824 */
[----:B---3--:R-:W-:Y:S02]  /*d410*/  LDSM.16.M88.4 R180, [R203] ;  /* 0x00000000cbb4783b */ /* 0x008fe40000000200 */
[C---:B------:R-:W-:Y:S06]  /*d420*/  HMMA.16816.F32.BF16 R40, R164.reuse, R168, R40 ;  /* 0x000000a8a428723c */ /* 0x040fec0000041828 */
[----:B----4-:R-:W2:Y:S02]  /*d430*/  LDSM.16.M88.4 R184, [R201] ;  /* 0x00000000c9b8783b */ /* 0x010ea40000000200 */
[-C--:B------:R-:W-:Y:S06]  /*d440*/  HMMA.16816.F32.BF16 R44, R164, R170.reuse, R44 ;  /* 0x000000aaa42c723c */ /* 0x080fec000004182c */
[----:B-1----:R-:W1:Y:S02]  /*d450*/  LDSM.16.M88.4 R160, [R201+0x800] ;  /* 0x00080000c9a0783b */ /* 0x002e640000000200 */
[C---:B------:R-:W-:Y:S06]  /*d460*/  HMMA.16816.F32.BF16 R48, R156.reuse, R170, R48 ;  /* 0x000000aa9c30723c */ /* 0x040fec0000041830 */
[----:B------:R-:W3:Y:S02]  /*d470*/  LDSM.16.M88.4 R112, [R201+0x1000] ;  /* 0x00100000c970783b */ /* 0x000ee40000000200 */
[-C--:B------:R-:W-:Y:S06]  /*d480*/  HMMA.16816.F32.BF16 R52, R156, R172.reuse, R52 ;  /* 0x000000ac9c34723c */ /* 0x080fec0000041834 */
[----:B------:R-:W-:Y:S02]  /*d490*/  LDSM.16.M88.4 R168, [R204] ;  /* 0x00000000cca8783b */ /* 0x000fe40000000200 */
[C---:B------:R-:W-:Y:S08]  /*d4a0*/  HMMA.16816.F32.BF16 R56, R164.reuse, R172, R56 ;  /* 0x000000aca438723c */ /* 0x040ff00000041838 */
[-C--:B------:R-:W-:Y:S08]  /*d4b0*/  HMMA.16816.F32.BF16 R60, R164, R174.reuse, R60 ;  /* 0x000000aea43c723c */ /* 0x080ff0000004183c */
[C---:B------:R-:W-:Y:S01]  /*d4c0*/  HMMA.16816.F32.BF16 R64, R156.reuse, R174, R64 ;  /* 0x000000ae9c40723c */ /* 0x040fe20000041840 */
[----:B------:R-:W-:Y:S07]  /*d4d0*/  LDSM.16.M88.4 R172, [R198] ;  /* 0x00000000c6ac783b */ /* 0x000fee0000000200 */
[-C--:B------:R-:W-:Y:S08]  /*d4e0*/  HMMA.16816.F32.BF16 R68, R156, R176.reuse, R68 ;  /* 0x000000b09c44723c */ /* 0x080ff00000041844 */
[C---:B------:R-:W-:Y:S08]  /*d4f0*/  HMMA.16816.F32.BF16 R72, R164.reuse, R176, R72 ;  /* 0x000000b0a448723c */ /* 0x040ff00000041848 */
[-C--:B------:R-:W-:Y:S01]  /*d500*/  HMMA.16816.F32.BF16 R76, R164, R178.reuse, R76 ;  /* 0x000000b2a44c723c */ /* 0x080fe2000004184c */
[----:B------:R-:W-:Y:S07]  /*d510*/  LDSM.16.M88.4 R164, [R201+0x2000] ;  /* 0x00200000c9a4783b */ /* 0x000fee0000000200 */
[----:B------:R-:W-:Y:S01]  /*d520*/  HMMA.16816.F32.BF16 R80, R156, R178, R80 ;  /* 0x000000b29c50723c */ /* 0x000fe20000041850 */
[----:B------:R-:W4:Y:S07]  /*d530*/  LDSM.16.M88.4 R156, [R201+0x1800] ;  /* 0x00180000c99c783b */ /* 0x000f2e0000000200 */
[-C--:B--2---:R-:W-:Y:S01]  /*d540*/  HMMA.16816.F32.BF16 R4, R180, R184.reuse, R4 ;  /* 0x000000b8b404723c */ /* 0x084fe20000041804 */
[----:B------:R-:W-:Y:S07]  /*d550*/  LDSM.16.M88.4 R176, [R198+0x800] ;  /* 0x00080000c6b0783b */ /* 0x000fee0000000200 */
[C---:B------:R-:W-:Y:S08]  /*d560*/  HMMA.16816.F32.BF16 R8, R188.reuse, R184, R8 ;  /* 0x000000b8bc08723c */ /* 0x040ff00000041808 */
        /* <DEDUP_REMOVED lines=8> */
[-C--:B---3--:R-:W-:Y:S08]  /*d5f0*/  HMMA.16816.F32.BF16 R36, R180, R112.reuse, R36 ;  /* 0x00000070b424723c */ /* 0x088ff00000041824 */
        /* <DEDUP_REMOVED lines=8> */
[----:B------:R-:W3:Y:S01]  /*d680*/  LDSM.16.M88.4 R156, [R198+0x2000] ;  /* 0x00200000c69c783b */ /* 0x000ee20000000200 */
[----:B------:R-:W-:Y:S06]  /*d690*/  DEPBAR.LE SB0, 0x0 ;  /* 0x000080000000791a */ /* 0x000fec0000000000 */
[-C--:B------:R-:W-:Y:S01]  /*d6a0*/  HMMA.16816.F32.BF16 R68, R180, R164.reuse, R68 ;  /* 0x000000a4b444723c */ /* 0x080fe20000041844 */
[----:B------:R-:W-:Y:S07]  /*d6b0*/  BAR.SYNC.DEFER_BLOCKING 0x0 ;  /* 0x0000000000007b1d */ /* 0x000fee0000010000 */
[C---:B------:R-:W-:Y:S08]  /*d6c0*/  HMMA.16816.F32.BF16 R72, R188.reuse, R164, R72 ;  /* 0x000000a4bc48723c */ /* 0x040ff00000041848 */
[-C--:B------:R-:W-:Y:S08]  /*d6d0*/  HMMA.16816.F32.BF16 R76, R188, R166.reuse, R76 ;  /* 0x000000a6bc4c723c */ /* 0x080ff0000004184c */
[----:B------:R-:W-:Y:S08]  /*d6e0*/  HMMA.16816.F32.BF16 R80, R180, R166, R80 ;  /* 0x000000a6b450723c */ /* 0x000ff00000041850 */
[-C--:B------:R-:W-:Y:S08]  /*d6f0*/  HMMA.16816.F32.BF16 R4, R168, R172.reuse, R4 ;  /* 0x000000aca804723c */ /* 0x080ff00000041804 */
[C---:B-1----:R-:W-:Y:S08]  /*d700*/  HMMA.16816.F32.BF16 R8, R160.reuse, R172, R8 ;  /* 0x000000aca008723c */ /* 0x042ff00000041808 */
[-C--:B------:R-:W-:Y:S08]  /*d710*/  HMMA.16816.F32.BF16 R12, R160, R174.reuse, R12 ;  /* 0x000000aea00c723c */ /* 0x080ff0000004180c */
[C---:B------:R-:W-:Y:S04]  /*d720*/  HMMA.16816.F32.BF16 R16, R168.reuse, R174, R16 ;  /* 0x000000aea810723c */ /* 0x040fe80000041810 */
[----:B------:R-:W-:Y:S04]  /*d730*/  FMNMX.FTZ R2, R4, R0, !PT ;  /* 0x0000000004027209 */ /* 0x000fe80007810000 */
[-C--:B------:R-:W-:Y:S04]  /*d740*/  HMMA.16816.F32.BF16 R20, R168, R176.reuse, R20 ;  /* 0x000000b0a814723c */ /* 0x080fe80000041814 */
[----:B------:R-:W-:Y:S04]  /*d750*/  FMNMX.FTZ R2, R5, R2, !PT ;  /* 0x0000000205027209 */ /* 0x000fe80007810000 */
[C---:B------:R-:W-:Y:S08]  /*d760*/  HMMA.16816.F32.BF16 R24, R160.reuse, R176, R24 ;  /* 0x000000b0a018723c */ /* 0x040ff00000041818 */
        /* <DEDUP_REMOVED lines=18> */
[----:B------:R-:W-:Y:S02]  /*d890*/  FMNMX.FTZ R112, R7, R112, !PT ;  /* 0x0000007007707209 */ /* 0x000fe40007810000 */
[----:B------:R-:W-:Y:S02]  /*d8a0*/  FMNMX.FTZ R113, R8, R116, !PT ;  /* 0x0000007408717209 */ /* 0x000fe40007810000 */
[C---:B------:R-:W-:Y:S04]  /*d8b0*/  HMMA.16816.F32.BF16 R64, R168.reuse, R114, R64 ;  /* 0x00000072a840723c */ /* 0x040fe80000041840 */
[----:B------:R-:W-:Y:S02]  /*d8c0*/  FMNMX.FTZ R112, R18, R112, !PT ;  /* 0x0000007012707209 */ /* 0x000fe40007810000 */
[----:B------:R-:W-:Y:S02]  /*d8d0*/  FMNMX.FTZ R113, R9, R113, !PT ;  /* 0x0000007109717209 */ /* 0x000fe40007810000 */
[----:B------:R-:W-:Y:S01]  /*d8e0*/  FMNMX.FTZ R112, R19, R112, !PT ;  /* 0x0000007013707209 */ /* 0x000fe20007810000 */
[-C--:B---3--:R-:W-:Y:S03]  /*d8f0*/  HMMA.16816.F32.BF16 R68, R168, R156.reuse, R68 ;  /* 0x0000009ca844723c */ /* 0x088fe60000041844 */
        /* <DEDUP_REMOVED lines=82> */
[----:B------:R-:W-:Y:S03]  /*de20*/  FFMA.FTZ R36, R36, c[0x0][0x2d0], -R164 ;  /* 0x0000b40024247a23 */ /* 0x000fe600000108a4 */
        /* <DEDUP_REMOVED lines=9> */
[----:B------:R2:W-:Y:S01]  /*dec0*/  MUFU.EX2 R216, R37 ;  /* 0x0000002500d87308 */ /* 0x0005e20000000800 */
[----:B------:R-:W-:Y:S02]  /*ded0*/  FMUL.FTZ R2, R2, c[0x0][0x2d0] ;  /* 0x0000b40002027a20 */ /* 0x000fe40000410000 */
[--C-:B------:R-:W-:Y:S02]  /*dee0*/  FFMA.FTZ R67, R67, c[0x0][0x2d0], -R165.reuse ;  /* 0x0000b40043437a23 */ /* 0x100fe400000108a5 */
[----:B------:R-:W-:Y:S02]  /*def0*/  FMUL.FTZ R166, R112, c[0x0][0x2d0] ;  /* 0x0000b40070a67a20 */ /* 0x000fe40000410000 */
[C---:B------:R-:W-:Y:S02]  /*df00*/  FMUL.FTZ R96, R117.reuse, R96 ;  /* 0x0000006075607220 */ /* 0x040fe40000410000 */
[--C-:B------:R-:W-:Y:S01]  /*df10*/  FFMA.FTZ R40, R40, c[0x0][0x2d0], -R166.reuse ;  /* 0x0000b40028287a23 */ /* 0x100fe200000108a6 */
[----:B------:R4:W5:Y:S01]  /*df20*/  MUFU.EX2 R115, R2 ;  /* 0x0000000200737308 */ /* 0x0009620000000800 */
[C---:B------:R-:W-:Y:S02]  /*df30*/  FMUL.FTZ R97, R117.reuse, R97 ;  /* 0x0000006175617220 */ /* 0x040fe40000410000 */
[C---:B------:R-:W-:Y:S02]  /*df40*/  FMUL.FTZ R100, R117.reuse, R100 ;  /* 0x0000006475647220 */ /* 0x040fe40000410000 */
[----:B------:R-:W-:Y:S02]  /*df50*/  FMUL.FTZ R101, R117, R101 ;  /* 0x0000006575657220 */ /* 0x000fe40000410000 */
[----:B------:R-:W-:Y:S02]  /*df60*/  FFMA.FTZ R41, R41, c[0x0][0x2d0], -R166 ;  /* 0x0000b40029297a23 */ /* 0x000fe400000108a6 */
[----:B------:R-:W-:Y:S01]  /*df70*/  FMUL.FTZ R85, R117, R85 ;  /* 0x0000005575557220 */ /* 0x000fe20000410000 */
[----:B------:R5:W-:Y:S01]  /*df80*/  MUFU.EX2 R190, R40 ;  /* 0x0000002800be7308 */ /* 0x000be20000000800 */
[--C-:B---3--:R-:W-:Y:S01]  /*df90*/  FFMA.FTZ R36, R48, c[0x0][0x2d0], -R164.reuse ;  /* 0x0000b40030247a23 */ /* 0x108fe200000108a4 */
[----:B-1----:R-:W-:Y:S01]  /*dfa0*/  FMNMX.FTZ R0, R0, R3, !PT ;  /* 0x0000000300007209 */ /* 0x002fe20007810000 */
[----:B------:R-:W-:Y:S02]  /*dfb0*/  FFMA.FTZ R3, R17, c[0x0][0x2d0], -R164 ;  /* 0x0000b40011037a23 */ /* 0x000fe400000108a4 */
[C---:B------:R-:W-:Y:S02]  /*dfc0*/  FMUL.FTZ R17, R117.reuse, R133 ;  /* 0x0000008575117220 */ /* 0x040fe40000410000 */
[----:B--2---:R-:W-:Y:S02]  /*dfd0*/  FMUL.FTZ R37, R117, R153 ;  /* 0x0000009975257220 */ /* 0x004fe40000410000 */
[--C-:B------:R-:W-:Y:S01]  /*dfe0*/  FFMA.FTZ R38, R38, c[0x0][0x2d0], -R165.reuse ;  /* 0x0000b40026267a23 */ /* 0x100fe200000108a5 */
[----:B------:R1:W-:Y:S01]  /*dff0*/  MUFU.EX2 R245, R3 ;  /* 0x0000000300f57308 */ /* 0x0003e20000000800 */
[--C-:B------:R-:W-:Y:S02]  /*e000*/  FFMA.FTZ R39, R39, c[0x0][0x2d0], -R165.reuse ;  /* 0x0000b40027277a23 */ /* 0x100fe400000108a5 */
[--C-:B------:R-:W-:Y:S02]  /*e010*/  FFMA.FTZ R50, R50, c[0x0][0x2d0], -R165.reuse ;  /* 0x0000b40032327a23 */ /* 0x100fe400000108a5 */
[----:B----4-:R-:W-:Y:S02]  /*e020*/  FADD.FTZ R2, -R112, R116 ;  /* 0x0000007470027221 */ /* 0x010fe40000010100 */
[C---:B-----5:R-:W-:Y:S02]  /*e030*/  FMUL.FTZ R86, R115.reuse, R86 ;  /* 0x0000005673567220 */ /* 0x060fe40000410000 */
[----:B------:R-:W-:Y:S01]  /*e040*/  FMUL.FTZ R2, R2, c[0x0][0x2d0] ;  /* 0x0000b40002027a20 */ /* 0x000fe20000410000 */
[----:B------:R2:W-:Y:S01]  /*e050*/  MUFU.EX2 R215, R36 ;  /* 0x0000002400d77308 */ /* 0x0005e20000000800 */
[C---:B------:R-:W-:Y:S02]  /*e060*/  FMUL.FTZ R98, R115.reuse, R98 ;  /* 0x0000006273627220 */ /* 0x040fe40000410000 */
[C---:B------:R-:W-:Y:S02]  /*e070*/  FMUL.FTZ R99, R115.reuse, R99 ;  /* 0x0000006373637220 */ /* 0x040fe40000410000 */
[----:B------:R-:W-:Y:S02]  /*e080*/  FFMA.FTZ R40, R44, c[0x0][0x2d0], -R166 ;  /* 0x0000b4002c287a23 */ /* 0x000fe400000108a6 */
[C---:B------:R-:W-:Y:S02]  /*e090*/  FMUL.FTZ R102, R115.reuse, R102 ;  /* 0x0000006673667220 */ /* 0x040fe40000410000 */
[C---:B------:R-:W-:Y:S01]  /*e0a0*/  FMUL.FTZ R103, R115.reuse, R103 ;  /* 0x0000006773677220 */ /* 0x040fe20000410000 */
[----:B------:R3:W4:Y:S01]  /*e0b0*/  MUFU.EX2 R116, R2 ;  /* 0x0000000200747308 */ /* 0x0007220000000800 */
[----:B------:R-:W-:Y:S02]  /*e0c0*/  FMUL.FTZ R87, R115, R87 ;  /* 0x0000005773577220 */ /* 0x000fe40000410000 */
[----:B-1----:R-:W-:Y:S07]  /*e0d0*/  FFMA.FTZ R3, R6, c[0x0][0x2d0], -R165 ;  /* 0x0000b40006037a23 */ /* 0x002fee00000108a5 */
[----:B------:R1:W-:Y:S01]  /*e0e0*/  MUFU.EX2 R231, R3 ;  /* 0x0000000300e77308 */ /* 0x0003e20000000800 */
[--C-:B--2---:R-:W-:Y:S09]  /*e0f0*/  FFMA.FTZ R36, R49, c[0x0][0x2d0], -R164.reuse ;  /* 0x0000b40031247a23 */ /* 0x104ff200000108a4 */
[----:B------:R2:W-:Y:S01]  /*e100*/  MUFU.EX2 R191, R40 ;  /* 0x0000002800bf7308 */ /* 0x0005e20000000800 */
[----:B---3--:R-:W-:Y:S01]  /*e110*/  FFMA.FTZ R2, R5, c[0x0][0x2d0], -R164 ;  /* 0x0000b40005027a23 */ /* 0x008fe200000108a4 */
[----:B------:R-:W-:Y:S01]  /*e120*/  @P0 SHF.R.S32.HI R5, RZ, 0x1f, R211 ;  /* 0x0000001fff050819 */ /* 0x000fe200000114d3 */
[C---:B----4-:R-:W-:Y:S02]  /*e130*/  FMUL.FTZ R88, R116.reuse, R88 ;  /* 0x0000005874587220 */ /* 0x050fe40000410000 */
[C---:B------:R-:W-:Y:S05]  /*e140*/  FMUL.FTZ R89, R116.reuse, R89 ;  /* 0x0000005974597220 */ /* 0x040fea0000410000 */
[----:B------:R3:W-:Y:S01]  /*e150*/  MUFU.EX2 R243, R2 ;  /* 0x0000000200f37308 */ /* 0x0007e20000000800 */
[C---:B------:R-:W-:Y:S02]  /*e160*/  FMUL.FTZ R92, R116.reuse, R92 ;  /* 0x0000005c745c7220 */ /* 0x040fe40000410000 */
[C---:B------:R-:W-:Y:S02]  /*e170*/  FMUL.FTZ R93, R116.reuse, R93 ;  /* 0x0000005d745d7220 */ /* 0x040fe40000410000 */
[--C-:B-1----:R-:W-:Y:S02]  /*e180*/  FFMA.FTZ R3, R7, c[0x0][0x2d0], -R165.reuse ;  /* 0x0000b40007037a23 */ /* 0x102fe400000108a5 */
[C---:B------:R-:W-:Y:S02]  /*e190*/  FMUL.FTZ R104, R116.reuse, R104 ;  /* 0x0000006874687220 */ /* 0x040fe40000410000 */
[C---:B------:R-:W-:Y:S01]  /*e1a0*/  FMUL.FTZ R105, R116.reuse, R105 ;  /* 0x0000006974697220 */ /* 0x040fe20000410000 */
[----:B------:R1:W-:Y:S01]  /*e1b0*/  MUFU.EX2 R239, R3 ;  /* 0x0000000300ef7308 */ /* 0x0003e20000000800 */
[----:B------:R-:W-:Y:S04]  /*e1c0*/  @P0 IMAD.WIDE.U32 R6, R211, c[0x0][0x1e0], RZ ;  /* 0x00007800d3060a25 */ /* 0x000fe800078e00ff */
[----:B--2---:R-:W-:Y:S02]  /*e1d0*/  FFMA.FTZ R40, R45, c[0x0][0x2d0], -R166 ;  /* 0x0000b4002d287a23 */ /* 0x004fe400000108a6 */
[C---:B------:R-:W-:Y:S02]  /*e1e0*/  FMUL.FTZ R108, R116.reuse, R108 ;  /* 0x0000006c746c7220 */ /* 0x040fe40000410000 */
[----:B------:R-:W-:Y:S01]  /*e1f0*/  FMUL.FTZ R109, R116, R109 ;  /* 0x0000006d746d7220 */ /* 0x000fe20000410000 */
[----:B------:R-:W-:Y:S01]  /*e200*/  MUFU.EX2 R188, R40 ;  /* 0x0000002800bc7308 */ /* 0x000fe20000000800 */
[----:B---3--:R-:W-:Y:S02]  /*e210*/  FFMA.FTZ R2, R16, c[0x0][0x2d0], -R164 ;  /* 0x0000b40010027a23 */ /* 0x008fe400000108a4 */
[--C-:B------:R-:W-:Y:S02]  /*e220*/  FFMA.FTZ R16, R25, c[0x0][0x2d0], -R166.reuse ;  /* 0x0000b40019107a23 */ /* 0x100fe400000108a6 */
[----:B------:R-:W-:Y:S05]  /*e230*/  FMUL.FTZ R25, R116, R145 ;  /* 0x0000009174197220 */ /* 0x000fea0000410000 */
[----:B------:R2:W-:Y:S01]  /*e240*/  MUFU.EX2 R244, R2 ;  /* 0x0000000200f47308 */ /* 0x0005e20000000800 */
[--C-:B-1----:R-:W-:Y:S02]  /*e250*/  FFMA.FTZ R3, R18, c[0x0][0x2d0], -R165.reuse ;  /* 0x0000b40012037a23 */ /* 0x102fe400000108a5 */
[----:B------:R-:W-:Y:S07]  /*e260*/  FMUL.FTZ R18, R115, R134 ;  /* 0x0000008673127220 */ /* 0x000fee0000410000 */
[----:B------:R1:W-:Y:S10]  /*e270*/  MUFU.EX2 R241, R3 ;  /* 0x0000000300f17308 */ /* 0x0003f40000000800 */
[----:B------:R3:W-:Y:S01]  /*e280*/  MUFU.EX2 R220, R16 ;  /* 0x0000001000dc7308 */ /* 0x0007e20000000800 */
[----:B--2---:R-:W2:Y:S09]  /*e290*/  SHFL.BFLY PT, R2, R0, 0x1, 0x1f ;  /* 0x0c201f0000027f89 */ /* 0x004eb200000e0000 */
[----:B------:R4:W-:Y:S01]  /*e2a0*/  MUFU.EX2 R214, R36 ;  /* 0x0000002400d67308 */ /* 0x0009e20000000800 */
[----:B-1----:R-:W-:Y:S02]  /*e2b0*/  FFMA.FTZ R3, R8, c[0x0][0x2d0], -R166 ;  /* 0x0000b40008037a23 */ /* 0x002fe400000108a6 */
[----:B------:R-:W-:Y:S01]  /*e2c0*/  @P0 IMAD R8, R5, c[0x0][0x1e0], RZ ;  /* 0x0000780005080a24 */ /* 0x000fe200078e02ff */
[----:B------:R-:W-:Y:S06]  /*e2d0*/  @P0 MOV R5, R193 ;  /* 0x000000c100050202 */ /* 0x000fec0000000f00 */
[----:B------:R1:W-:Y:S01]  /*e2e0*/  MUFU.EX2 R230, R3 ;  /* 0x0000000300e67308 */ /* 0x0003e20000000800 */
[----:B------:R-:W-:Y:S02]  /*e2f0*/  @P0 IMAD R8, R211, c[0x0][0x1e4], R8 ;  /* 0x00007900d3080a24 */ /* 0x000fe400078e0208 */
[----:B---3--:R-:W-:Y:S03]  /*e300*/  FMUL.FTZ R16, R117, R132 ;  /* 0x0000008475107220 */ /* 0x008fe60000410000 */
[----:B------:R-:W-:Y:S02]  /*e310*/  @P0 IADD3 R7, R7, R8, RZ ;  /* 0x0000000807070210 */ /* 0x000fe40007ffe0ff */
[----:B--2---:R-:W-:Y:S01]  /*e320*/  FMNMX.FTZ R2, R0, R2, !PT ;  /* 0x0000000200027209 */ /* 0x004fe20007810000 */
[----:B------:R-:W-:Y:S01]  /*e330*/  FFMA.FTZ R0, R19, c[0x0][0x2d0], -R165 ;  /* 0x0000b40013007a23 */ /* 0x000fe200000108a5 */
[----:B------:R2:W-:Y:S01]  /*e340*/  MUFU.EX2 R195, R38 ;  /* 0x0000002600c37308 */ /* 0x0005e20000000800 */
[----:B------:R-:W-:Y:S02]  /*e350*/  @P0 IMAD R7, R7, 0x50, RZ ;  /* 0x0000005007070824 */ /* 0x000fe400078e02ff */
[----:B------:R-:W-:Y:S02]  /*e360*/  FMUL.FTZ R19, R115, R135 ;  /* 0x0000008773137220 */ /* 0x000fe40000410000 */
[----:B----4-:R-:W-:Y:S05]  /*e370*/  FMUL.FTZ R36, R117, R152 ;  /* 0x0000009875247220 */ /* 0x010fea0000410000 */
[----:B------:R3:W-:Y:S01]  /*e380*/  MUFU.EX2 R240, R0 ;  /* 0x0000000000f07308 */ /* 0x0007e20000000800 */
[----:B-1----:R-:W-:Y:S01]  /*e390*/  FFMA.FTZ R3, R9, c[0x0][0x2d0], -R166 ;  /* 0x0000b40009037a23 */ /* 0x002fe200000108a6 */
[----:B------:R-:W-:Y:S08]  /*e3a0*/  @P0 MOV R9, c[0x0][0x1e0] ;  /* 0x0000780000090a02 */ /* 0x000ff00000000f00 */
[----:B------:R1:W-:Y:S01]  /*e3b0*/  MUFU.EX2 R232, R3 ;  /* 0x0000000300e87308 */ /* 0x0003e20000000800 */
[C---:B--2---:R-:W-:Y:S09]  /*e3c0*/  FMUL.FTZ R38, R115.reuse, R154 ;  /* 0x0000009a73267220 */ /* 0x044ff20000410000 */
[----:B------:R2:W-:Y:S01]  /*e3d0*/  MUFU.EX2 R212, R39 ;  /* 0x0000002700d47308 */ /* 0x0005e20000000800 */
[----:B---3--:R-:W-:Y:S04]  /*e3e0*/  FADD.FTZ R0, -R2, R118 ;  /* 0x0000007602007221 */ /* 0x008fe80000010100 */
[----:B------:R-:W-:Y:S05]  /*e3f0*/  FMUL.FTZ R0, R0, c[0x0][0x2d0] ;  /* 0x0000b40000007a20 */ /* 0x000fea0000410000 */
[----:B------:R3:W-:Y:S01]  /*e400*/  MUFU.EX2 R189, R41 ;  /* 0x0000002900bd7308 */ /* 0x0007e20000000800 */
[----:B-1----:R-:W-:Y:S09]  /*e410*/  FFMA.FTZ R3, R12, c[0x0][0x2d0], -R166 ;  /* 0x0000b4000c037a23 */ /* 0x002ff200000108a6 */
[----:B------:R1:W-:Y:S01]  /*e420*/  MUFU.EX2 R233, R3 ;  /* 0x0000000300e97308 */ /* 0x0003e20000000800 */
[----:B--2---:R-:W-:Y:S09]  /*e430*/  FMUL.FTZ R39, R115, R155 ;  /* 0x0000009b73277220 */ /* 0x004ff20000410000 */
[----:B------:R-:W2:Y:S01]  /*e440*/  MUFU.EX2 R0, R0 ;  /* 0x0000000000007308 */ /* 0x000ea20000000800 */
[----:B---3--:R-:W-:Y:S09]  /*e450*/  FFMA.FTZ R41, R53, c[0x0][0x2d0], -R164 ;  /* 0x0000b40035297a23 */ /* 0x008ff200000108a4 */
[----:B------:R3:W-:Y:S01]  /*e460*/  MUFU.EX2 R186, R41 ;  /* 0x0000002900ba7308 */ /* 0x0007e20000000800 */
[----:B-1----:R-:W-:Y:S01]  /*e470*/  FFMA.FTZ R3, R13, c[0x0][0x2d0], -R166 ;  /* 0x0000b4000d037a23 */ /* 0x002fe200000108a6 */
[----:B------:R-:W-:Y:S08]  /*e480*/  @P0 SHF.L.U32 R13, R9, 0x5, RZ ;  /* 0x00000005090d0819 */ /* 0x000ff000000006ff */
[----:B------:R1:W-:Y:S01]  /*e490*/  MUFU.EX2 R238, R3 ;  /* 0x0000000300ee7308 */ /* 0x0003e20000000800 */
[C---:B--2---:R-:W-:Y:S02]  /*e4a0*/  FMUL.FTZ R90, R0.reuse, R90 ;  /* 0x0000005a005a7220 */ /* 0x044fe40000410000 */
[C---:B------:R-:W-:Y:S02]  /*e4b0*/  FMUL.FTZ R91, R0.reuse, R91 ;  /* 0x0000005b005b7220 */ /* 0x040fe40000410000 */
[C---:B------:R-:W-:Y:S02]  /*e4c0*/  FMUL.FTZ R94, R0.reuse, R94 ;  /* 0x0000005e005e7220 */ /* 0x040fe40000410000 */
[C---:B------:R-:W-:Y:S03]  /*e4d0*/  FMUL.FTZ R95, R0.reuse, R95 ;  /* 0x0000005f005f7220 */ /* 0x040fe60000410000 */
[----:B------:R-:W-:Y:S01]  /*e4e0*/  MUFU.EX2 R180, R67 ;  /* 0x0000004300b47308 */ /* 0x000fe20000000800 */
[C---:B------:R-:W-:Y:S02]  /*e4f0*/  FMUL.FTZ R106, R0.reuse, R106 ;  /* 0x0000006a006a7220 */ /* 0x040fe40000410000 */
[----:B------:R-:W-:Y:S01]  /*e500*/  FMUL.FTZ R107, R0, R107 ;  /* 0x0000006b006b7220 */ /* 0x000fe20000410000 */
[----:B---3--:R-:W-:Y:S01]  /*e510*/  F2FP.BF16.PACK_AB R41, R212, R195 ;  /* 0x000000c3d429723e */ /* 0x008fe200000010ff */
[C---:B------:R-:W-:Y:S02]  /*e520*/  FMUL.FTZ R110, R0.reuse, R110 ;  /* 0x0000006e006e7220 */ /* 0x040fe40000410000 */
[----:B------:R-:W-:Y:S02]  /*e530*/  FMUL.FTZ R111, R0, R111 ;  /* 0x0000006f006f7220 */ /* 0x000fe40000410000 */
[----:B-1----:R-:W-:Y:S04]  /*e540*/  FMUL.FTZ R3, R2, c[0x0][0x2d0] ;  /* 0x0000b40002037a20 */ /* 0x002fe80000410000 */
[--C-:B------:R-:W-:Y:S02]  /*e550*/  FFMA.FTZ R4, R10, c[0x0][0x2d0], -R3.reuse ;  /* 0x0000b4000a047a23 */ /* 0x100fe40000010803 */
[--C-:B------:R-:W-:Y:S02]  /*e560*/  FFMA.FTZ R26, R26, c[0x0][0x2d0], -R3.reuse ;  /* 0x0000b4001a1a7a23 */ /* 0x100fe40000010803 */
[----:B------:R1:W-:Y:S01]  /*e570*/  MUFU.EX2 R170, R4 ;  /* 0x0000000400aa7308 */ /* 0x0003e20000000800 */
[--C-:B------:R-:W-:Y:S02]  /*e580*/  FFMA.FTZ R30, R30, c[0x0][0x2d0], -R3.reuse ;  /* 0x0000b4001e1e7a23 */ /* 0x100fe40000010803 */
[--C-:B------:R-:W-:Y:S02]  /*e590*/  FFMA.FTZ R118, R31, c[0x0][0x2d0], -R3.reuse ;  /* 0x0000b4001f767a23 */ /* 0x100fe40000010803 */
[----:B------:R-:W-:Y:S02]  /*e5a0*/  FMUL.FTZ R31, R115, R151 ;  /* 0x00000097731f7220 */ /* 0x000fe40000410000 */
[--C-:B------:R-:W-:Y:S02]  /*e5b0*/  FFMA.FTZ R40, R46, c[0x0][0x2d0], -R3.reuse ;  /* 0x0000b4002e287a23 */ /* 0x100fe40000010803 */
[--C-:B------:R-:W-:Y:S01]  /*e5c0*/  FFMA.FTZ R42, R42, c[0x0][0x2d0], -R3.reuse ;  /* 0x0000b4002a2a7a23 */ /* 0x100fe20000010803 */
[----:B------:R2:W-:Y:S01]  /*e5d0*/  MUFU.EX2 R169, R26 ;  /* 0x0000001a00a97308 */ /* 0x0005e20000000800 */
[--C-:B------:R-:W-:Y:S09]  /*e5e0*/  FFMA.FTZ R43, R43, c[0x0][0x2d0], -R3.reuse ;  /* 0x0000b4002b2b7a23 */ /* 0x100ff20000010803 */
[----:B------:R3:W-:Y:S01]  /*e5f0*/  MUFU.EX2 R167, R30 ;  /* 0x0000001e00a77308 */ /* 0x0007e20000000800 */
[--C-:B-1----:R-:W-:Y:S09]  /*e600*/  FFMA.FTZ R4, R11, c[0x0][0x2d0], -R3.reuse ;  /* 0x0000b4000b047a23 */ /* 0x102ff20000010803 */
[----:B------:R1:W4:Y:S01]  /*e610*/  MUFU.EX2 R172, R4 ;  /* 0x0000000400ac7308 */ /* 0x0003220000000800 */
[----:B--2---:R-:W-:Y:S02]  /*e620*/  FMUL.FTZ R26, R0, R146 ;  /* 0x00000092001a7220 */ /* 0x004fe40000410000 */
[----:B---3--:R-:W-:Y:S02]  /*e630*/  FMUL.FTZ R30, R115, R150 ;  /* 0x00000096731e7220 */ /* 0x008fe40000410000 */
[----:B-1----:R-:W-:Y:S02]  /*e640*/  FFMA.FTZ R4, R14, c[0x0][0x2d0], -R3 ;  /* 0x0000b4000e047a23 */ /* 0x002fe40000010803 */
[----:B------:R-:W-:Y:S03]  /*e650*/  FMUL.FTZ R14, R0, R130 ;  /* 0x00000082000e7220 */ /* 0x000fe60000410000 */
[----:B------:R1:W-:Y:S02]  /*e660*/  MUFU.EX2 R171, R4 ;  /* 0x0000000400ab7308 */ /* 0x0003e40000000800 */
[----:B-1----:R-:W-:Y:S08]  /*e670*/  @P0 MOV R4, R194 ;  /* 0x000000c200040202 */ /* 0x002ff00000000f00 */
[----:B------:R-:W-:Y:S01]  /*e680*/  MUFU.EX2 R194, R50 ;  /* 0x0000003200c27308 */ /* 0x000fe20000000800 */
[----:B------:R-:W-:Y:S04]  /*e690*/  @P0 IMAD.WIDE.U32 R4, R6, 0x50, R4 ;  /* 0x0000005006040825 */ /* 0x000fe800078e0004 */
[----:B------:R-:W-:Y:S01]  /*e6a0*/  FFMA.FTZ R6, R15, c[0x0][0x2d0], -R3 ;  /* 0x0000b4000f067a23 */ /* 0x000fe20000010803 */
[----:B------:R-:W-:Y:S01]  /*e6b0*/  @P0 IADD3 R7, R5, R7, RZ ;  /* 0x0000000705070210 */ /* 0x000fe20007ffe0ff */
[----:B------:R-:W-:Y:S01]  /*e6c0*/  FMUL.FTZ R15, R0, R131 ;  /* 0x00000083000f7220 */ /* 0x000fe20000410000 */
[----:B------:R-:W-:Y:S02]  /*e6d0*/  @P0 MOV R5, 0x5 ;  /* 0x0000000500050802 */ /* 0x000fe40000000f00 */
[----:B------:R1:W-:Y:S01]  /*e6e0*/  MUFU.EX2 R173, R6 ;  /* 0x0000000600ad7308 */ /* 0x0003e20000000800 */
[C---:B------:R-:W-:Y:S02]  /*e6f0*/  @P0 LEA R10, P1, R4.reuse, c[0x0][0x1c8], 0x1 ;  /* 0x00007200040a0a11 */ /* 0x040fe400078208ff */
[----:B------:R-:W-:Y:S01]  /*e700*/  @P0 SHF.L.U64.HI R12, R9, R5, c[0x0][0x1e4] ;  /* 0x00007900090c0619 */ /* 0x000fe20000010205 */
[--C-:B------:R-:W-:Y:S01]  /*e710*/  FFMA.FTZ R5, R21, c[0x0][0x2d0], -R164.reuse ;  /* 0x0000b40015057a23 */ /* 0x100fe200000108a4 */
[----:B------:R-:W-:Y:S01]  /*e720*/  @P0 LEA.HI.X R11, R4, c[0x0][0x1cc], R7, 0x1, P1 ;  /* 0x00007300040b0a11 */ /* 0x000fe200008f0c07 */
[----:B------:R-:W-:Y:S01]  /*e730*/  FMUL.FTZ R21, R117, R137 ;  /* 0x0000008975157220 */ /* 0x000fe20000410000 */
[----:B------:R-:W-:Y:S03]  /*e740*/  @P0 IADD3 R8, P3, R10, R13, RZ ;  /* 0x0000000d0a080210 */ /* 0x000fe60007f7e0ff */
[----:B------:R-:W-:Y:S01]  /*e750*/  MUFU.EX2 R228, R5 ;  /* 0x0000000500e47308 */ /* 0x000fe20000000800 */
[----:B------:R2:W-:Y:S01]  /*e760*/  @P0 LDGSTS.E.BYPASS.LTC128B.128 [R213+0x2900], [R10.64], !P4 ;  /* 0x029000000ad50fae */ /* 0x0005e2000e101d48 */
[----:B------:R-:W-:Y:S07]  /*e770*/  @P0 IADD3.X R9, R11, R12, RZ, P3, !PT ;  /* 0x0000000c0b090210 */ /* 0x000fee0001ffe4ff */
[----:B------:R3:W-:Y:S01]  /*e780*/  @P0 LDGSTS.E.BYPASS.LTC128B.128 [R213+0x3100], [R8.64], !P4 ;  /* 0x0310000008d50fae */ /* 0x0007e2000e101d48 */
[----:B-1----:R-:W-:Y:S02]  /*e790*/  FFMA.FTZ R6, R20, c[0x0][0x2d0], -R164 ;  /* 0x0000b40014067a23 */ /* 0x002fe400000108a4 */
[----:B------:R-:W-:Y:S02]  /*e7a0*/  FFMA.FTZ R20, R28, c[0x0][0x2d0], -R166 ;  /* 0x0000b4001c147a23 */ /* 0x000fe400000108a6 */
[----:B------:R1:W5:Y:S01]  /*e7b0*/  MUFU.EX2 R229, R6 ;  /* 0x0000000600e57308 */ /* 0x0003620000000800 */
[----:B------:R-:W-:Y:S02]  /*e7c0*/  FFMA.FTZ R28, R27, c[0x0][0x2d0], -R3 ;  /* 0x0000b4001b1c7a23 */ /* 0x000fe40000010803 */
[----:B------:R-:W-:Y:S02]  /*e7d0*/  FMUL.FTZ R27, R0, R147 ;  /* 0x00000093001b7220 */ /* 0x000fe40000410000 */
[----:B--2---:R-:W-:Y:S05]  /*e7e0*/  FFMA.FTZ R11, R32, c[0x0][0x2d0], -R164 ;  /* 0x0000b400200b7a23 */ /* 0x004fea00000108a4 */
[----:B------:R2:W-:Y:S01]  /*e7f0*/  MUFU.EX2 R219, R20 ;  /* 0x0000001400db7308 */ /* 0x0005e20000000800 */
[----:B------:R-:W-:Y:S09]  /*e800*/  FMUL.FTZ R32, R116, R140 ;  /* 0x0000008c74207220 */ /* 0x000ff20000410000 */
[----:B------:R5:W-:Y:S01]  /*e810*/  MUFU.EX2 R227, R11 ;  /* 0x0000000b00e37308 */ /* 0x000be20000000800 */
[----:B-1----:R-:W-:Y:S01]  /*e820*/  @P0 IADD3 R6, P1, R8, R13, RZ ;  /* 0x0000000d08060210 */ /* 0x002fe20007f3e0ff */
[----:B---3--:R-:W-:Y:S01]  /*e830*/  FMUL.FTZ R8, R116, R124 ;  /* 0x0000007c74087220 */ /* 0x008fe20000410000 */
[----:B------:R-:W-:Y:S02]  /*e840*/  F2FP.BF16.PACK_AB R124, R232, R230 ;  /* 0x000000e6e87c723e */ /* 0x000fe400000010ff */
[----:B------:R-:W-:Y:S01]  /*e850*/  @P0 IADD3.X R7, R9, R12, RZ, P1, !PT ;  /* 0x0000000c09070210 */ /* 0x000fe20000ffe4ff */
[----:B------:R-:W-:Y:S01]  /*e860*/  FMUL.FTZ R9, R116, R125 ;  /* 0x0000007d74097220 */ /* 0x000fe20000410000 */
[-C--:B------:R-:W-:Y:S03]  /*e870*/  @P0 IADD3 R4, P2, R6, R13.reuse, RZ ;  /* 0x0000000d06040210 */ /* 0x080fe60007f5e0ff */
[----:B------:R1:W-:Y:S01]  /*e880*/  MUFU.EX2 R168, R28 ;  /* 0x0000001c00a87308 */ /* 0x0003e20000000800 */
[----:B----4-:R-:W-:Y:S01]  /*e890*/  F2FP.BF16.PACK_AB R125, R172, R170 ;  /* 0x000000aaac7d723e */ /* 0x010fe200000010ff */
[----:B------:R3:W-:Y:S01]  /*e8a0*/  @P0 LDGSTS.E.BYPASS.LTC128B.128 [R213+0x3900], [R6.64], !P4 ;  /* 0x0390000006d50fae */ /* 0x0007e2000e101d48 */
[----:B------:R-:W-:Y:S01]  /*e8b0*/  @P0 IADD3.X R5, R7, R12, RZ, P2, !PT ;  /* 0x0000000c07050210 */ /* 0x000fe200017fe4ff */
[----:B--2---:R-:W-:Y:S01]  /*e8c0*/  FMUL.FTZ R20, R117, R136 ;  /* 0x0000008875147220 */ /* 0x004fe20000410000 */
[----:B------:R-:W-:Y:S01]  /*e8d0*/  @P0 IADD3 R10, P1, R4, R13, RZ ;  /* 0x0000000d040a0210 */ /* 0x000fe20007f3e0ff */
[----:B------:R-:W-:Y:S01]  /*e8e0*/  FMUL.FTZ R13, R116, R129 ;  /* 0x00000081740d7220 */ /* 0x000fe20000410000 */
[----:B-----5:R-:W-:Y:S03]  /*e8f0*/  F2FP.BF16.PACK_AB R48, R228, R229 ;  /* 0x000000e5e430723e */ /* 0x020fe600000010ff */
[----:B------:R2:W-:Y:S01]  /*e900*/  @P0 LDGSTS.E.BYPASS.LTC128B.128 [R213+0x4100], [R4.64], !P4 ;  /* 0x0410000004d50fae */ /* 0x0005e2000e101d48 */
[----:B------:R-:W-:Y:S01]  /*e910*/  @P0 IADD3.X R11, R5, R12, RZ, P1, !PT ;  /* 0x0000000c050b0210 */ /* 0x000fe20000ffe4ff */
[--C-:B------:R-:W-:Y:S02]  /*e920*/  FFMA.FTZ R12, R24, c[0x0][0x2d0], -R166.reuse ;  /* 0x0000b400180c7a23 */ /* 0x100fe400000108a6 */
[----:B------:R-:W-:Y:S04]  /*e930*/  FFMA.FTZ R24, R29, c[0x0][0x2d0], -R166 ;  /* 0x0000b4001d187a23 */ /* 0x000fe800000108a6 */
[----:B------:R4:W-:Y:S01]  /*e940*/  @P0 LDGSTS.E.BYPASS.LTC128B.128 [R213+0x4900], [R10.64], !P4 ;  /* 0x049000000ad50fae */ /* 0x0009e2000e101d48 */
[----:B------:R5:W-:Y:S01]  /*e950*/  MUFU.EX2 R221, R12 ;  /* 0x0000000c00dd7308 */ /* 0x000be20000000800 */
[C---:B------:R-:W-:Y:S01]  /*e960*/  FMUL.FTZ R29, R117.reuse, R149 ;  /* 0x00000095751d7220 */ /* 0x040fe20000410000 */
[----:B------:R-:W-:Y:S01]  /*e970*/  ISETP.GT.AND P0, PT, R192, R246, PT ;  /* 0x000000f6c000720c */ /* 0x000fe20003f04270 */
[----:B-1----:R-:W-:Y:S01]  /*e980*/  FMUL.FTZ R28, R117, R148 ;  /* 0x00000094751c7220 */ /* 0x002fe20000410000 */
[----:B------:R-:W-:Y:S03]  /*e990*/  MOV R192, R211 ;  /* 0x000000d300c07202 */ /* 0x000fe60000000f00 */
[----:B------:R-:W1:Y:S01]  /*e9a0*/  LDSM.16.MT88.4 R156, [R196] ;  /* 0x00000000c49c783b */ /* 0x000e620000004200 */
[--C-:B---3--:R-:W-:Y:S02]  /*e9b0*/  FFMA.FTZ R6, R33, c[0x0][0x2d0], -R164.reuse ;  /* 0x0000b40021067a23 */ /* 0x108fe400000108a4 */
[----:B------:R3:W-:Y:S01]  /*e9c0*/  MUFU.EX2 R218, R24 ;  /* 0x0000001800da7308 */ /* 0x0007e20000000800 */
[----:B------:R-:W-:Y:S01]  /*e9d0*/  FMUL.FTZ R7, R115, R123 ;  /* 0x0000007b73077220 */ /* 0x000fe20000410000 */
[----:B------:R-:W-:Y:S01]  /*e9e0*/  F2FP.BF16.PACK_AB R123, R240, R241 ;  /* 0x000000f1f07b723e */ /* 0x000fe200000010ff */
[----:B------:R-:W-:Y:S02]  /*e9f0*/  FMUL.FTZ R33, R116, R141 ;  /* 0x0000008d74217220 */ /* 0x000fe40000410000 */
[----:B------:R-:W1:Y:S01]  /*ea00*/  LDSM.16.MT88.4 R160, [R200] ;  /* 0x00000000c8a0783b */ /* 0x000e620000004200 */
[--C-:B--2---:R-:W-:Y:S02]  /*ea10*/  FFMA.FTZ R4, R22, c[0x0][0x2d0], -R165.reuse ;  /* 0x0000b40016047a23 */ /* 0x104fe400000108a5 */
[----:B------:R-:W-:Y:S02]  /*ea20*/  FMUL.FTZ R5, R117, R121 ;  /* 0x0000007975057220 */ /* 0x000fe40000410000 */
[----:B------:R2:W2:Y:S01]  /*ea30*/  MUFU.EX2 R226, R6 ;  /* 0x0000000600e27308 */ /* 0x0004a20000000800 */
[----:B------:R-:W-:Y:S01]  /*ea40*/  F2FP.BF16.PACK_AB R121, R239, R231 ;  /* 0x000000e7ef79723e */ /* 0x000fe200000010ff */
[----:B------:R-:W-:Y:S01]  /*ea50*/  FMUL.FTZ R22, R115, R138 ;  /* 0x0000008a73167220 */ /* 0x000fe20000410000 */
[----:B------:R-:W-:Y:S01]  /*ea60*/  LDSM.16.MT88.4 R132, [R199] ;  /* 0x00000000c784783b */ /* 0x000fe20000004200 */
[----:B-----5:R-:W-:Y:S02]  /*ea70*/  FMUL.FTZ R12, R116, R128 ;  /* 0x00000080740c7220 */ /* 0x020fe40000410000 */
[----:B----4-:R-:W-:Y:S01]  /*ea80*/  FMUL.FTZ R10, R0, R126 ;  /* 0x0000007e000a7220 */ /* 0x010fe20000410000 */
[----:B------:R-:W-:Y:S01]  /*ea90*/  F2FP.BF16.PACK_AB R126, R238, R233 ;  /* 0x000000e9ee7e723e */ /* 0x000fe200000010ff */
[----:B------:R-:W-:Y:S01]  /*eaa0*/  FMUL.FTZ R11, R0, R127 ;  /* 0x0000007f000b7220 */ /* 0x000fe20000410000 */
[----:B------:R-:W-:Y:S01]  /*eab0*/  F2FP.BF16.PACK_AB R127, R173, R171 ;  /* 0x000000abad7f723e */ /* 0x000fe200000010ff */
[----:B------:R4:W-:Y:S01]  /*eac0*/  MUFU.EX2 R222, R4 ;  /* 0x0000000400de7308 */ /* 0x0009e20000000800 */
[----:B------:R-:W5:Y:S01]  /*ead0*/  LDSM.16.MT88.4 R128, [R197] ;  /* 0x00000000c580783b */ /* 0x000f620000004200 */
[----:B---3--:R-:W-:Y:S07]  /*eae0*/  FMUL.FTZ R24, R116, R144 ;  /* 0x0000009074187220 */ /* 0x008fee0000410000 */
[----:B------:R-:W0:Y:S01]  /*eaf0*/  LDGDEPBAR ;  /* 0x00000000000079af */ /* 0x000e220000000000 */
[----:B--2---:R-:W-:Y:S01]  /*eb00*/  FMUL.FTZ R6, R115, R122 ;  /* 0x0000007a73067220 */ /* 0x004fe20000410000 */
[----:B------:R-:W-:Y:S02]  /*eb10*/  F2FP.BF16.PACK_AB R122, R245, R244 ;  /* 0x000000f4f57a723e */ /* 0x000fe400000010ff */
[----:B------:R-:W-:Y:S01]  /*eb20*/  F2FP.BF16.PACK_AB R50, R226, R227 ;  /* 0x000000e3e232723e */ /* 0x000fe200000010ff */
[--C-:B----4-:R-:W-:Y:S02]  /*eb30*/  FFMA.FTZ R4, R23, c[0x0][0x2d0], -R165.reuse ;  /* 0x0000b40017047a23 */ /* 0x110fe400000108a5 */
[----:B------:R-:W-:Y:S02]  /*eb40*/  FMUL.FTZ R23, R115, R139 ;  /* 0x0000008b73177220 */ /* 0x000fe40000410000 */
[----:B------:R2:W3:Y:S02]  /*eb50*/  MUFU.EX2 R223, R4 ;  /* 0x0000000400df7308 */ /* 0x0004e40000000800 */
[--C-:B--2---:R-:W-:Y:S01]  /*eb60*/  FFMA.FTZ R4, R34, c[0x0][0x2d0], -R165.reuse ;  /* 0x0000b40022047a23 */ /* 0x104fe200000108a5 */
[----:B---3--:R-:W-:Y:S01]  /*eb70*/  F2FP.BF16.PACK_AB R49, R223, R222 ;  /* 0x000000dedf31723e */ /* 0x008fe200000010ff */
[C---:B------:R-:W-:Y:S06]  /*eb80*/  FMUL.FTZ R34, R0.reuse, R142 ;  /* 0x0000008e00227220 */ /* 0x040fec0000410000 */
[----:B------:R2:W-:Y:S02]  /*eb90*/  MUFU.EX2 R224, R4 ;  /* 0x0000000400e07308 */ /* 0x0005e40000000800 */
[----:B--2---:R-:W-:Y:S02]  /*eba0*/  FFMA.FTZ R4, R35, c[0x0][0x2d0], -R165 ;  /* 0x0000b40023047a23 */ /* 0x004fe400000108a5 */
[----:B------:R-:W-:Y:S06]  /*ebb0*/  FMUL.FTZ R35, R0, R143 ;  /* 0x0000008f00237220 */ /* 0x000fec0000410000 */
[----:B------:R2:W3:Y:S02]  /*ebc0*/  MUFU.EX2 R225, R4 ;  /* 0x0000000400e17308 */ /* 0x0004e40000000800 */
[----:B--2---:R-:W-:Y:S01]  /*ebd0*/  FMUL.FTZ R4, R117, R120 ;  /* 0x0000007875047220 */ /* 0x004fe20000410000 */
[----:B------:R-:W-:Y:S07]  /*ebe0*/  F2FP.BF16.PACK_AB R120, R243, R237 ;  /* 0x000000edf378723e */ /* 0x000fee00000010ff */
[-C--:B-1----:R-:W-:Y:S08]  /*ebf0*/  HMMA.16816.F32.BF16 R4, R120, R156.reuse, R4 ;  /* 0x0000009c7804723c */ /* 0x082ff00000041804 */
[C---:B------:R-:W-:Y:S08]  /*ec00*/  HMMA.16816.F32.BF16 R8, R124.reuse, R156, R8 ;  /* 0x0000009c7c08723c */ /* 0x040ff00000041808 */
[-C--:B------:R-:W-:Y:S08]  /*ec10*/  HMMA.16816.F32.BF16 R12, R124, R158.reuse, R12 ;  /* 0x0000009e7c0c723c */ /* 0x080ff0000004180c */
[C---:B------:R-:W-:Y:S01]  /*ec20*/  HMMA.16816.F32.BF16 R16, R120.reuse, R158, R16 ;  /* 0x0000009e7810723c */ /* 0x040fe20000041810 */
[----:B------:R-:W-:Y:S07]  /*ec30*/  MUFU.EX2 R159, R43 ;  /* 0x0000002b009f7308 */ /* 0x000fee0000000800 */
[-C--:B------:R-:W-:Y:S08]  /*ec40*/  HMMA.16816.F32.BF16 R20, R120, R160.reuse, R20 ;  /* 0x000000a07814723c */ /* 0x080ff00000041814 */
[C---:B------:R-:W-:Y:S01]  /*ec50*/  HMMA.16816.F32.BF16 R32, R124.reuse, R160, R32 ;  /* 0x000000a07c20723c */ /* 0x040fe20000041820 */
[----:B------:R1:W-:Y:S07]  /*ec60*/  MUFU.EX2 R160, R40 ;  /* 0x0000002800a07308 */ /* 0x0003ee0000000800 */
[-C--:B------:R-:W-:Y:S03]  /*ec70*/  HMMA.16816.F32.BF16 R24, R124, R162.reuse, R24 ;  /* 0x000000a27c18723c */ /* 0x080fe60000041818 */
[----:B------:R2:W-:Y:S05]  /*ec80*/  MUFU.EX2 R161, R42 ;  /* 0x0000002a00a17308 */ /* 0x0005ea0000000800 */
[C---:B------:R-:W-:Y:S05]  /*ec90*/  HMMA.16816.F32.BF16 R84, R120.reuse, R162, R84 ;  /* 0x000000a27854723c */ /* 0x040fea0000041854 */
[----:B------:R4:W-:Y:S03]  /*eca0*/  MUFU.EX2 R162, R118 ;  /* 0x0000007600a27308 */ /* 0x0009e60000000800 */
[-C--:B-----5:R-:W-:Y:S04]  /*ecb0*/  HMMA.16816.F32.BF16 R28, R120, R128.reuse, R28 ;  /* 0x00000080781c723c */ /* 0x0a0fe8000004181c */
[----:B-1----:R-:W-:Y:S02]  /*ecc0*/  FFMA.FTZ R40, R47, c[0x0][0x2d0], -R3 ;  /* 0x0000b4002f287a23 */ /* 0x002fe40000010803 */
[----:B------:R-:W-:Y:S02]  /*ecd0*/  LDSM.16.MT88.4 R44, [R196+0x1000] ;  /* 0x00100000c42c783b */ /* 0x000fe40000004200 */
[C---:B------:R-:W-:Y:S01]  /*ece0*/  HMMA.16816.F32.BF16 R88, R124.reuse, R128, R88 ;  /* 0x000000807c58723c */ /* 0x040fe20000041858 */
[----:B------:R1:W-:Y:S03]  /*ecf0*/  MUFU.EX2 R158, R40 ;  /* 0x00000028009e7308 */ /* 0x0003e60000000800 */
[----:B--2---:R-:W-:Y:S04]  /*ed00*/  F2FP.BF16.PACK_AB R42, R214, R215 ;  /* 0x000000d7d62a723e */ /* 0x004fe800000010ff */
[-C--:B------:R-:W-:Y:S04]  /*ed10*/  HMMA.16816.F32.BF16 R92, R124, R130.reuse, R92 ;  /* 0x000000827c5c723c */ /* 0x080fe8000004185c */
[--C-:B----4-:R-:W-:Y:S01]  /*ed20*/  FFMA.FTZ R118, R51, c[0x0][0x2d0], -R165.reuse ;  /* 0x0000b40033767a23 */ /* 0x110fe200000108a5 */
[----:B---3--:R-:W-:Y:S03]  /*ed30*/  F2FP.BF16.PACK_AB R51, R225, R224 ;  /* 0x000000e0e133723e */ /* 0x008fe600000010ff */
[C---:B------:R-:W-:Y:S01]  /*ed40*/  HMMA.16816.F32.BF16 R96, R120.reuse, R130, R96 ;  /* 0x000000827860723c */ /* 0x040fe20000041860 */
[----:B------:R-:W2:Y:S01]  /*ed50*/  LDSM.16.MT88.4 R128, [R196+0x800] ;  /* 0x00080000c480783b */ /* 0x000ea20000004200 */
[----:B------:R-:W3:Y:S06]  /*ed60*/  MUFU.EX2 R193, R118 ;  /* 0x0000007600c17308 */ /* 0x000eec0000000800 */
[-C--:B------:R-:W-:Y:S04]  /*ed70*/  HMMA.16816.F32.BF16 R100, R120, R132.reuse, R100 ;  /* 0x000000847864723c */ /* 0x080fe80000041864 */
[--C-:B-1----:R-:W-:Y:S04]  /*ed80*/  FFMA.FTZ R40, R52, c[0x0][0x2d0], -R164.reuse ;  /* 0x0000b40034287a23 */ /* 0x102fe800000108a4 */
[C---:B------:R-:W-:Y:S01]  /*ed90*/  HMMA.16816.F32.BF16 R104, R124.reuse, R132, R104 ;  /* 0x000000847c68723c */ /* 0x040fe20000041868 */
[----:B------:R1:W-:Y:S07]  /*eda0*/  MUFU.EX2 R187, R40 ;  /* 0x0000002800bb7308 */ /* 0x0003ee0000000800 */
[-C--:B------:R-:W-:Y:S01]  /*edb0*/  HMMA.16816.F32.BF16 R108, R124, R134.reuse, R108 ;  /* 0x000000867c6c723c */ /* 0x080fe2000004186c */
[----:B------:R-:W4:Y:S03]  /*edc0*/  LDSM.16.MT88.4 R124, [R200+0x800] ;  /* 0x00080000c87c783b */ /* 0x000f260000004200 */
[----:B---3--:R-:W-:Y:S04]  /*edd0*/  F2FP.BF16.PACK_AB R43, R193, R194 ;  /* 0x000000c2c12b723e */ /* 0x008fe800000010ff */
[----:B------:R-:W-:Y:S01]  /*ede0*/  HMMA.16816.F32.BF16 R36, R120, R134, R36 ;  /* 0x000000867824723c */ /* 0x000fe20000041824 */
[----:B------:R-:W3:Y:S06]  /*edf0*/  LDSM.16.MT88.4 R132, [R197+0x800] ;  /* 0x00080000c584783b */ /* 0x000eec0000004200 */
[----:B------:R-:W-:Y:S01]  /*ee00*/  F2FP.BF16.PACK_AB R120, R220, R221 ;  /* 0x000000dddc78723e */ /* 0x000fe200000010ff */
[-C--:B--2---:R-:W-:Y:S05]  /*ee10*/  HMMA.16816.F32.BF16 R4, R48, R128.reuse, R4 ;  /* 0x000000803004723c */ /* 0x084fea0000041804 */
[----:B------:R-:W-:Y:S01]  /*ee20*/  F2FP.BF16.PACK_AB R122, R218, R219 ;  /* 0x000000dbda7a723e */ /* 0x000fe200000010ff */
[--C-:B-1----:R-:W-:Y:S01]  /*ee30*/  FFMA.FTZ R40, R64, c[0x0][0x2d0], -R164.reuse ;  /* 0x0000b40040287a23 */ /* 0x102fe200000108a4 */
[----:B------:R-:W-:Y:S02]  /*ee40*/  F2FP.BF16.PACK_AB R121, R168, R169 ;  /* 0x000000a9a879723e */ /* 0x000fe400000010ff */
[----:B------:R-:W-:Y:S01]  /*ee50*/  F2FP.BF16.PACK_AB R123, R162, R167 ;  /* 0x000000a7a27b723e */ /* 0x000fe200000010ff */
[----:B------:R1:W-:Y:S06]  /*ee60*/  MUFU.EX2 R185, R40 ;  /* 0x0000002800b97308 */ /* 0x0003ec0000000800 */
[C---:B------:R-:W-:Y:S08]  /*ee70*/  HMMA.16816.F32.BF16 R8, R120.reuse, R128, R8 ;  /* 0x000000807808723c */ /* 0x040ff00000041808 */
[-C--:B------:R-:W-:Y:S08]  /*ee80*/  HMMA.16816.F32.BF16 R12, R120, R130.reuse, R12 ;  /* 0x00000082780c723c */ /* 0x080ff0000004180c */
[C---:B------:R-:W-:Y:S01]  /*ee90*/  HMMA.16816.F32.BF16 R16, R48.reuse, R130, R16 ;  /* 0x000000823010723c */ /* 0x040fe20000041810 */
[----:B------:R-:W2:Y:S03]  /*eea0*/  LDSM.16.MT88.4 R128, [R199+0x800] ;  /* 0x00080000c780783b */ /* 0x000ea60000004200 */
[----:B-1----:R-:W-:Y:S04]  /*eeb0*/  FFMA.FTZ R40, R65, c[0x0][0x2d0], -R164 ;  /* 0x0000b40041287a23 */ /* 0x002fe800000108a4 */
[-C--:B----4-:R-:W-:Y:S01]  /*eec0*/  HMMA.16816.F32.BF16 R20, R48, R124.reuse, R20 ;  /* 0x0000007c3014723c */ /* 0x090fe20000041814 */
[----:B------:R1:W-:Y:S07]  /*eed0*/  MUFU.EX2 R184, R40 ;  /* 0x0000002800b87308 */ /* 0x0003ee0000000800 */
[C---:B------:R-:W-:Y:S08]  /*eee0*/  HMMA.16816.F32.BF16 R32, R120.reuse, R124, R32 ;  /* 0x0000007c7820723c */ /* 0x040ff00000041820 */
[-C--:B------:R-:W-:Y:S08]  /*eef0*/  HMMA.16816.F32.BF16 R24, R120, R126.reuse, R24 ;  /* 0x0000007e7818723c */ /* 0x080ff00000041818 */
[C---:B------:R-:W-:Y:S04]  /*ef00*/  HMMA.16816.F32.BF16 R84, R48.reuse, R126, R84 ;  /* 0x0000007e3054723c */ /* 0x040fe80000041854 */
[--C-:B-1----:R-:W-:Y:S04]  /*ef10*/  FFMA.FTZ R40, R54, c[0x0][0x2d0], -R165.reuse ;  /* 0x0000b40036287a23 */ /* 0x102fe800000108a5 */
[-C--:B---3--:R-:W-:Y:S01]  /*ef20*/  HMMA.16816.F32.BF16 R28, R48, R132.reuse, R28 ;  /* 0x00000084301c723c */ /* 0x088fe2000004181c */
[----:B------:R1:W-:Y:S07]  /*ef30*/  MUFU.EX2 R183, R40 ;  /* 0x0000002800b77308 */ /* 0x0003ee0000000800 */
[C---:B------:R-:W-:Y:S08]  /*ef40*/  HMMA.16816.F32.BF16 R88, R120.reuse, R132, R88 ;  /* 0x000000847858723c */ /* 0x040ff00000041858 */
[-C--:B------:R-:W-:Y:S08]  /*ef50*/  HMMA.16816.F32.BF16 R92, R120, R134.reuse, R92 ;  /* 0x00000086785c723c */ /* 0x080ff0000004185c */
[C---:B------:R-:W-:Y:S01]  /*ef60*/  HMMA.16816.F32.BF16 R96, R48.reuse, R134, R96 ;  /* 0x000000863060723c */ /* 0x040fe20000041860 */
[----:B------:R-:W-:Y:S03]  /*ef70*/  LDSM.16.MT88.4 R132, [R196+0x2000] ;  /* 0x00200000c484783b */ /* 0x000fe60000004200 */
[--C-:B-1----:R-:W-:Y:S04]  /*ef80*/  FFMA.FTZ R40, R55, c[0x0][0x2d0], -R165.reuse ;  /* 0x0000b40037287a23 */ /* 0x102fe800000108a5 */
[-C--:B--2---:R-:W-:Y:S01]  /*ef90*/  HMMA.16816.F32.BF16 R100, R48, R128.reuse, R100 ;  /* 0x000000803064723c */ /* 0x084fe20000041864 */
[----:B------:R-:W1:Y:S01]  /*efa0*/  LDSM.16.MT88.4 R52, [R200+0x1000] ;  /* 0x00100000c834783b */ /* 0x000e620000004200 */
[----:B------:R2:W-:Y:S06]  /*efb0*/  MUFU.EX2 R182, R40 ;  /* 0x0000002800b67308 */ /* 0x0005ec0000000800 */
[C---:B------:R-:W-:Y:S08]  /*efc0*/  HMMA.16816.F32.BF16 R104, R120.reuse, R128, R104 ;  /* 0x000000807868723c */ /* 0x040ff00000041868 */
[-C--:B------:R-:W-:Y:S08]  /*efd0*/  HMMA.16816.F32.BF16 R108, R120, R130.reuse, R108 ;  /* 0x00000082786c723c */ /* 0x080ff0000004186c */
[----:B------:R-:W-:Y:S04]  /*efe0*/  HMMA.16816.F32.BF16 R36, R48, R130, R36 ;  /* 0x000000823024723c */ /* 0x000fe80000041824 */
[----:B--2---:R-:W-:Y:S03]  /*eff0*/  F2FP.BF16.PACK_AB R40, R216, R217 ;  /* 0x000000d9d828723e */ /* 0x004fe600000010ff */
[----:B------:R-:W-:Y:S01]  /*f000*/  FFMA.FTZ R48, R66, c[0x0][0x2d0], -R165 ;  /* 0x0000b40042307a23 */ /* 0x000fe200000108a5 */
[----:B------:R-:W-:Y:S01]  /*f010*/  F2FP.BF16.PACK_AB R50, R188, R191 ;  /* 0x000000bfbc32723e */ /* 0x000fe200000010ff */
[----:B------:R-:W2:Y:S02]  /*f020*/  LDSM.16.MT88.4 R64, [R197+0x1000] ;  /* 0x00100000c540783b */ /* 0x000ea40000004200 */
[-C--:B------:R-:W-:Y:S01]  /*f030*/  HMMA.16816.F32.BF16 R4, R40, R44.reuse, R4 ;  /* 0x0000002c2804723c */ /* 0x080fe20000041804 */
[----:B------:R3:W-:Y:S04]  /*f040*/  MUFU.EX2 R181, R48 ;  /* 0x0000003000b57308 */ /* 0x0007e80000000800 */
[----:B------:R-:W-:Y:S02]  /*f050*/  F2FP.BF16.PACK_AB R49, R159, R161 ;  /* 0x000000a19f31723e */ /* 0x000fe400000010ff */
[----:B------:R-:W-:Y:S02]  /*f060*/  F2FP.BF16.PACK_AB R51, R158, R160 ;  /* 0x000000a09e33723e */ /* 0x000fe400000010ff */
[----:B---3--:R-:W-:Y:S07]  /*f070*/  F2FP.BF16.PACK_AB R48, R189, R190 ;  /* 0x000000bebd30723e */ /* 0x008fee00000010ff */
[C---:B------:R-:W-:Y:S07]  /*f080*/  HMMA.16816.F32.BF16 R8, R48.reuse, R44, R8 ;  /* 0x0000002c3008723c */ /* 0x040fee0000041808 */
[----:B------:R-:W-:Y:S01]  /*f090*/  FFMA.FTZ R44, R56, c[0x0][0x2d0], -R166 ;  /* 0x0000b400382c7a23 */ /* 0x000fe200000108a6 */
[-C--:B------:R-:W-:Y:S03]  /*f0a0*/  HMMA.16816.F32.BF16 R12, R48, R46.reuse, R12 ;  /* 0x0000002e300c723c */ /* 0x080fe6000004180c */
[----:B------:R3:W-:Y:S01]  /*f0b0*/  MUFU.EX2 R179, R44 ;  /* 0x0000002c00b37308 */ /* 0x0007e20000000800 */
[----:B------:R-:W-:Y:S04]  /*f0c0*/  FFMA.FTZ R56, R68, c[0x0][0x2d0], -R164 ;  /* 0x0000b40044387a23 */ /* 0x000fe800000108a4 */
[C---:B------:R-:W-:Y:S05]  /*f0d0*/  HMMA.16816.F32.BF16 R16, R40.reuse, R46, R16 ;  /* 0x0000002e2810723c */ /* 0x040fea0000041810 */
[----:B------:R4:W-:Y:S03]  /*f0e0*/  MUFU.EX2 R175, R56 ;  /* 0x0000003800af7308 */ /* 0x0009e60000000800 */
[-C--:B-1----:R-:W-:Y:S08]  /*f0f0*/  HMMA.16816.F32.BF16 R20, R40, R52.reuse, R20 ;  /* 0x000000342814723c */ /* 0x082ff00000041814 */
[C---:B------:R-:W-:Y:S04]  /*f100*/  HMMA.16816.F32.BF16 R32, R48.reuse, R52, R32 ;  /* 0x000000343020723c */ /* 0x040fe80000041820 */
[--C-:B---3--:R-:W-:Y:S03]  /*f110*/  FFMA.FTZ R44, R57, c[0x0][0x2d0], -R166.reuse ;  /* 0x0000b400392c7a23 */ /* 0x108fe600000108a6 */
[----:B------:R-:W-:Y:S01]  /*f120*/  FFMA.FTZ R52, R61, c[0x0][0x2d0], -R166 ;  /* 0x0000b4003d347a23 */ /* 0x000fe200000108a6 */
[-C--:B------:R-:W-:Y:S01]  /*f130*/  HMMA.16816.F32.BF16 R24, R48, R54.reuse, R24 ;  /* 0x000000363018723c */ /* 0x080fe20000041818 */
[----:B------:R1:W-:Y:S03]  /*f140*/  MUFU.EX2 R177, R44 ;  /* 0x0000002c00b17308 */ /* 0x0003e60000000800 */
[----:B----4-:R-:W-:Y:S04]  /*f150*/  FFMA.FTZ R56, R69, c[0x0][0x2d0], -R164 ;  /* 0x0000b40045387a23 */ /* 0x010fe800000108a4 */
[C---:B------:R-:W-:Y:S03]  /*f160*/  HMMA.16816.F32.BF16 R84, R40.reuse, R54, R84 ;  /* 0x000000362854723c */ /* 0x040fe60000041854 */
[----:B------:R3:W-:Y:S05]  /*f170*/  MUFU.EX2 R176, R52 ;  /* 0x0000003400b07308 */ /* 0x0007ea0000000800 */
[-C--:B--2---:R-:W-:Y:S05]  /*f180*/  HMMA.16816.F32.BF16 R28, R40, R64.reuse, R28 ;  /* 0x00000040281c723c */ /* 0x084fea000004181c */
[----:B------:R2:W4:Y:S03]  /*f190*/  MUFU.EX2 R174, R56 ;  /* 0x0000003800ae7308 */ /* 0x0005260000000800 */
[C---:B------:R-:W-:Y:S04]  /*f1a0*/  HMMA.16816.F32.BF16 R88, R48.reuse, R64, R88 ;  /* 0x000000403058723c */ /* 0x040fe80000041858 */
[----:B-1----:R-:W-:Y:S04]  /*f1b0*/  FFMA.FTZ R44, R60, c[0x0][0x2d0], -R166 ;  /* 0x0000b4003c2c7a23 */ /* 0x002fe800000108a6 */
[-C--:B------:R-:W-:Y:S01]  /*f1c0*/  HMMA.16816.F32.BF16 R92, R48, R66.reuse, R92 ;  /* 0x00000042305c723c */ /* 0x080fe2000004185c */
[----:B------:R1:W-:Y:S03]  /*f1d0*/  MUFU.EX2 R178, R44 ;  /* 0x0000002c00b27308 */ /* 0x0003e60000000800 */
[----:B---3--:R-:W-:Y:S04]  /*f1e0*/  FFMA.FTZ R52, R58, c[0x0][0x2d0], -R3 ;  /* 0x0000b4003a347a23 */ /* 0x008fe80000010803 */
[C---:B------:R-:W-:Y:S03]  /*f1f0*/  HMMA.16816.F32.BF16 R96, R40.reuse, R66, R96 ;  /* 0x000000422860723c */ /* 0x040fe60000041860 */
[----:B------:R3:W-:Y:S01]  /*f200*/  MUFU.EX2 R157, R52 ;  /* 0x00000034009d7308 */ /* 0x0007e20000000800 */
[----:B--2---:R-:W-:Y:S01]  /*f210*/  FFMA.FTZ R56, R71, c[0x0][0x2d0], -R165 ;  /* 0x0000b40047387a23 */ /* 0x004fe200000108a5 */
[----:B----4-:R-:W-:Y:S08]  /*f220*/  F2FP.BF16.PACK_AB R152, R174, R175 ;  /* 0x000000afae98723e */ /* 0x010ff000000010ff */
[----:B------:R2:W-:Y:S01]  /*f230*/  MUFU.EX2 R68, R56 ;  /* 0x0000003800447308 */ /* 0x0005e20000000800 */
[----:B-1----:R-:W1:Y:S01]  /*f240*/  LDSM.16.MT88.4 R44, [R199+0x1000] ;  /* 0x00100000c72c783b */ /* 0x002e620000004200 */
[--C-:B---3--:R-:W-:Y:S08]  /*f250*/  FFMA.FTZ R52, R59, c[0x0][0x2d0], -R3.reuse ;  /* 0x0000b4003b347a23 */ /* 0x108ff00000010803 */
[----:B------:R3:W4:Y:S01]  /*f260*/  MUFU.EX2 R118, R52 ;  /* 0x0000003400767308 */ /* 0x0007220000000800 */
[----:B--2---:R-:W-:Y:S01]  /*f270*/  LDSM.16.MT88.4 R56, [R197+0x1800] ;  /* 0x00180000c538783b */ /* 0x004fe20000004200 */
        /* <DEDUP_REMOVED lines=8> */
[----:B----4-:R-:W-:Y:S04]  /*f300*/  F2FP.BF16.PACK_AB R45, R118, R157 ;  /* 0x0000009d762d723e */ /* 0x010fe800000010ff */
[----:B------:R-:W-:Y:S04]  /*f310*/  HMMA.16816.F32.BF16 R36, R40, R46, R36 ;  /* 0x0000002e2824723c */ /* 0x000fe80000041824 */
[----:B-1----:R-:W-:Y:S03]  /*f320*/  FFMA.FTZ R52, R63, c[0x0][0x2d0], -R3 ;  /* 0x0000b4003f347a23 */ /* 0x002fe60000010803 */
[----:B------:R-:W-:Y:S01]  /*f330*/  F2FP.BF16.PACK_AB R40, R186, R187 ;  /* 0x000000bbba28723e */ /* 0x000fe200000010ff */
[----:B------:R1:W3:Y:S01]  /*f340*/  MUFU.EX2 R62, R52 ;  /* 0x00000034003e7308 */ /* 0x0002e20000000800 */
[----:B------:R-:W-:Y:S03]  /*f350*/  F2FP.BF16.PACK_AB R42, R184, R185 ;  /* 0x000000b9b82a723e */ /* 0x000fe600000010ff */
[----:B------:R-:W-:Y:S02]  /*f360*/  F2FP.BF16.PACK_AB R41, R182, R183 ;  /* 0x000000b7b629723e */ /* 0x000fe400000010ff */
[----:B------:R-:W-:Y:S02]  /*f370*/  F2FP.BF16.PACK_AB R43, R180, R181 ;  /* 0x000000b5b42b723e */ /* 0x000fe400000010ff */
[----:B------:R-:W-:Y:S01]  /*f380*/  F2FP.BF16.PACK_AB R46, R176, R178 ;  /* 0x000000b2b02e723e */ /* 0x000fe200000010ff */
[----:B--2---:R-:W-:Y:S04]  /*f390*/  FFMA.FTZ R44, R81, c[0x0][0x2d0], -R164 ;  /* 0x0000b400512c7a23 */ /* 0x004fe800000108a4 */
[----:B------:R2:W4:Y:S01]  /*f3a0*/  MUFU.EX2 R80, R44 ;  /* 0x0000002c00507308 */ /* 0x0005220000000800 */
[----:B-1----:R-:W1:Y:S01]  /*f3b0*/  LDSM.16.MT88.4 R52, [R196+0x1800] ;  /* 0x00180000c434783b */ /* 0x002e620000004200 */
[----:B---3--:R-:W-:Y:S01]  /*f3c0*/  F2FP.BF16.PACK_AB R47, R62, R156 ;  /* 0x0000009c3e2f723e */ /* 0x008fe200000010ff */
[--C-:B--2---:R-:W-:Y:S01]  /*f3d0*/  FFMA.FTZ R44, R70, c[0x0][0x2d0], -R165.reuse ;  /* 0x0000b400462c7a23 */ /* 0x104fe200000108a5 */
[----:B----4-:R-:W-:Y:S06]  /*f3e0*/  F2FP.BF16.PACK_AB R154, R80, R163 ;  /* 0x000000a3509a723e */ /* 0x010fec00000010ff */
[----:B------:R2:W3:Y:S01]  /*f3f0*/  MUFU.EX2 R70, R44 ;  /* 0x0000002c00467308 */ /* 0x0004e20000000800 */
[-C--:B-1----:R-:W-:Y:S03]  /*f400*/  HMMA.16816.F32.BF16 R4, R40, R52.reuse, R4 ;  /* 0x000000342804723c */ /* 0x082fe60000041804 */
[----:B--2---:R-:W-:Y:S02]  /*f410*/  F2FP.BF16.PACK_AB R44, R177, R179 ;  /* 0x000000b3b12c723e */ /* 0x004fe400000010ff */
[----:B---3--:R-:W-:Y:S05]  /*f420*/  F2FP.BF16.PACK_AB R153, R68, R70 ;  /* 0x000000464499723e */ /* 0x008fea00000010ff */
        /* <DEDUP_REMOVED lines=16> */
[----:B--2---:R-:W-:Y:S02]  /*f530*/  F2FP.BF16.PACK_AB R155, R67, R69 ;  /* 0x00000045439b723e */ /* 0x004fe400000010ff */
[----:B------:R-:W-:Y:S01]  /*f540*/  FFMA.FTZ R56, R115, R249, R231 ;  /* 0x000000f973387223 */ /* 0x000fe200000100e7 */
[-C--:B------:R-:W-:Y:S01]  /*f550*/  HMMA.16816.F32.BF16 R92, R44, R58.reuse, R92 ;  /* 0x0000003a2c5c723c */ /* 0x080fe2000004185c */
[----:B------:R1:W2:Y:S03]  /*f560*/  MUFU.EX2 R66, R52 ;  /* 0x0000003400427308 */ /* 0x0002a60000000800 */
[--C-:B---3--:R-:W-:Y:S04]  /*f570*/  FFMA.FTZ R48, R76, c[0x0][0x2d0], -R166.reuse ;  /* 0x0000b4004c307a23 */ /* 0x108fe800000108a6 */
[C---:B------:R-:W-:Y:S03]  /*f580*/  HMMA.16816.F32.BF16 R96, R40.reuse, R58, R96 ;  /* 0x0000003a2860723c */ /* 0x040fe60000041860 */
[----:B------:R3:W-:Y:S01]  /*f590*/  MUFU.EX2 R64, R48 ;  /* 0x0000003000407308 */ /* 0x0007e20000000800 */
[----:B-1----:R-:W1:Y:S01]  /*f5a0*/  LDSM.16.MT88.4 R52, [R199+0x1800] ;  /* 0x00180000c734783b */ /* 0x002e620000004200 */
[----:B---3--:R-:W-:Y:S08]  /*f5b0*/  FFMA.FTZ R48, R77, c[0x0][0x2d0], -R166 ;  /* 0x0000b4004d307a23 */ /* 0x008ff000000108a6 */
[----:B------:R3:W4:Y:S02]  /*f5c0*/  MUFU.EX2 R63, R48 ;  /* 0x00000030003f7308 */ /* 0x0007240000000800 */
[--C-:B---3--:R-:W-:Y:S01]  /*f5d0*/  FFMA.FTZ R48, R74, c[0x0][0x2d0], -R3.reuse ;  /* 0x0000b4004a307a23 */ /* 0x108fe20000010803 */
[-C--:B-1----:R-:W-:Y:S07]  /*f5e0*/  HMMA.16816.F32.BF16 R100, R40, R52.reuse, R100 ;  /* 0x000000342864723c */ /* 0x082fee0000041864 */
[----:B------:R1:W-:Y:S01]  /*f5f0*/  MUFU.EX2 R61, R48 ;  /* 0x00000030003d7308 */ /* 0x0003e20000000800 */
[C---:B------:R-:W-:Y:S07]  /*f600*/  HMMA.16816.F32.BF16 R104, R44.reuse, R52, R104 ;  /* 0x000000342c68723c */ /* 0x040fee0000041868 */
[----:B------:R-:W-:Y:S01]  /*f610*/  FFMA.FTZ R52, R116, R248, R230 ;  /* 0x000000f874347223 */ /* 0x000fe200000100e6 */
[-C--:B------:R-:W-:Y:S01]  /*f620*/  HMMA.16816.F32.BF16 R108, R44, R54.reuse, R108 ;  /* 0x000000362c6c723c */ /* 0x080fe2000004186c */
[----:B------:R-:W-:Y:S03]  /*f630*/  LDSM.16.MT88.4 R44, [R197+0x2000] ;  /* 0x00200000c52c783b */ /* 0x000fe60000004200 */
[----:B------:R-:W-:Y:S01]  /*f640*/  FFMA.FTZ R53, R0, R247, R170 ;  /* 0x000000f700357223 */ /* 0x000fe200000100aa */
[----:B------:R-:W-:Y:S01]  /*f650*/  MOV R116, R112 ;  /* 0x0000007000747202 */ /* 0x000fe20000000f00 */
[----:B------:R-:W-:Y:S02]  /*f660*/  FADD.FTZ R0, R239, R56 ;  /* 0x00000038ef007221 */ /* 0x000fe40000010000 */
[----:B------:R-:W-:Y:S04]  /*f670*/  HMMA.16816.F32.BF16 R36, R40, R54, R36 ;  /* 0x000000362824723c */ /* 0x000fe80000041824 */
[----:B-1----:R-:W-:Y:S02]  /*f680*/  FFMA.FTZ R48, R75, c[0x0][0x2d0], -R3 ;  /* 0x0000b4004b307a23 */ /* 0x002fe40000010803 */
[----:B------:R-:W-:Y:S01]  /*f690*/  FADD.FTZ R0, R241, R0 ;  /* 0x00000000f1007221 */ /* 0x000fe20000010000 */
[----:B--2---:R-:W-:Y:S01]  /*f6a0*/  F2FP.BF16.PACK_AB R40, R65, R66 ;  /* 0x000000424128723e */ /* 0x004fe200000010ff */
[----:B------:R1:W2:Y:S01]  /*f6b0*/  MUFU.EX2 R60, R48 ;  /* 0x00000030003c7308 */ /* 0x0002a20000000800 */
[-C--:B------:R-:W-:Y:S05]  /*f6c0*/  HMMA.16816.F32.BF16 R120, R152, R132.reuse, R4 ;  /* 0x000000849878723c */ /* 0x080fea0000041804 */
[----:B----4-:R-:W-:Y:S02]  /*f6d0*/  F2FP.BF16.PACK_AB R42, R63, R64 ;  /* 0x000000403f2a723e */ /* 0x010fe400000010ff */
[----:B------:R-:W-:Y:S02]  /*f6e0*/  FADD.FTZ R5, R232, R52 ;  /* 0x00000034e8057221 */ /* 0x000fe40000010000 */
[----:B------:R-:W-:Y:S03]  /*f6f0*/  FADD.FTZ R4, R172, R53 ;  /* 0x00000035ac047221 */ /* 0x000fe60000010000 */
[--C-:B-1----:R-:W-:Y:S01]  /*f700*/  FFMA.FTZ R48, R78, c[0x0][0x2d0], -R3.reuse ;  /* 0x0000b4004e307a23 */ /* 0x102fe20000010803 */
[----:B--2---:R-:W-:Y:S01]  /*f710*/  F2FP.BF16.PACK_AB R41, R60, R61 ;  /* 0x0000003d3c29723e */ /* 0x004fe200000010ff */
[----:B------:R-:W-:Y:S02]  /*f720*/  FFMA.FTZ R3, R79, c[0x0][0x2d0], -R3 ;  /* 0x0000b4004f037a23 */ /* 0x000fe40000010803 */
[----:B------:R1:W-:Y:S10]  /*f730*/  MUFU.EX2 R58, R48 ;  /* 0x00000030003a7308 */ /* 0x0003f40000000800 */
[----:B------:R2:W3:Y:S01]  /*f740*/  MUFU.EX2 R57, R3 ;  /* 0x0000000300397308 */ /* 0x0004e20000000800 */
[----:B-1----:R-:W1:Y:S01]  /*f750*/  LDSM.16.MT88.4 R48, [R200+0x2000] ;  /* 0x00200000c830783b */ /* 0x002e620000004200 */
[----:B--2---:R-:W-:Y:S01]  /*f760*/  FFMA.FTZ R3, R117, R250, R237 ;  /* 0x000000fa75037223 */ /* 0x004fe200000100ed */
[----:B---3--:R-:W-:Y:S03]  /*f770*/  F2FP.BF16.PACK_AB R43, R57, R58 ;  /* 0x0000003a392b723e */ /* 0x008fe600000010ff */
[----:B------:R-:W-:Y:S04]  /*f780*/  FADD.FTZ R3, R243, R3 ;  /* 0x00000003f3037221 */ /* 0x000fe80000010000 */
[----:B------:R-:W-:Y:S01]  /*f790*/  FADD.FTZ R3, R244, R3 ;  /* 0x00000003f4037221 */ /* 0x000fe20000010000 */
[C---:B------:R-:W-:Y:S07]  /*f7a0*/  HMMA.16816.F32.BF16 R124, R40.reuse, R132, R8 ;  /* 0x00000084287c723c */ /* 0x040fee0000041808 */
[----:B------:R-:W-:Y:S01]  /*f7b0*/  FADD.FTZ R8, R233, R5 ;  /* 0x00000005e9087221 */ /* 0x000fe20000010000 */
[-C--:B------:R-:W-:Y:S04]  /*f7c0*/  HMMA.16816.F32.BF16 R128, R40, R134.reuse, R12 ;  /* 0x000000862880723c */ /* 0x080fe8000004180c */
        /* <DEDUP_REMOVED lines=81> */
[----:B------:R-:W-:Y:S02]  /*fce0*/  FADD.FTZ R0, R58, R4 ;  /* 0x000000043a007221 */ /* 0x000fe40000010000 */
[----:B------:R-:W-:Y:S01]  /*fcf0*/  FADD.FTZ R4, R67, R5 ;  /* 0x0000000543047221 */ /* 0x000fe20000010000 */
[----:B------:R-:W-:Y:S01]  /*fd00*/  MOV R5, R2 ;  /* 0x0000000200057202 */ /* 0x000fe20000000f00 */
[----:B------:R-:W-:Y:S02]  /*fd10*/  FADD.FTZ R3, R63, R3 ;  /* 0x000000033f037221 */ /* 0x000fe40000010000 */
[----:B------:R-:W-:Y:S01]  /*fd20*/  FADD.FTZ R0, R57, R0 ;  /* 0x0000000039007221 */ /* 0x000fe20000010000 */
[----:B------:R-:W-:Y:S04]  /*fd30*/  STL [R1+0x4], R4 ;  /* 0x0000040401007387 */ /* 0x000fe80000100800 */
[----:B------:R1:W-:Y:S04]  /*fd40*/  STL [R1+0x8], R3 ;  /* 0x0000080301007387 */ /* 0x0003e80000100800 */
[----:B------:R2:W-:Y:S01]  /*fd50*/  STL [R1+0xc], R0 ;  /* 0x00000c0001007387 */ /* 0x0005e20000100800 */
[----:B-1----:R-:W-:Y:S02]  /*fd60*/  MOV R3, R113 ;  /* 0x0000007100037202 */ /* 0x002fe40000000f00 */
[----:B--2---:R-:W-:Y:S01]  /*fd70*/  MOV R0, R114 ;  /* 0x0000007200007202 */ /* 0x004fe20000000f00 */
[----:B------:R-:W-:-:S05]  /*fd80*/  @P0 BRA `(.L_x_630) ;  /* 0xffffd0b000000947 */ /* 0x000fca000383ffff */
.L_x_629:
[----:B------:R-:W-:-:S13]  /*fd90*/  ISETP.GE.AND P0, PT, R211, R234, PT ;  /* 0x000000ead300720c */ /* 0x000fda0003f06270 */
[----:B------:R-:W-:Y:S05]  /*fda0*/  @!P0 BRA `(.L_x_631) ;  /* 0x00004c0000008947 */ /* 0x000fea0003800000 */
[----:B------:R-:W-:Y:S01]  /*fdb0*/  IMAD.MOV.U32 R116, RZ, RZ, R113 ;  /* 0x000000ffff747224 */ /* 0x000fe200078e0071 */
[----:B------:R-:W-:Y:S01]  /*fdc0*/  MOV R118, R5 ;  /* 0x0000000500767202 */ /* 0x000fe20000000f00 */
[----:B------:R-:W-:Y:S01]  /*fdd0*/  IMAD.MOV.U32 R115, RZ, RZ, R114 ;  /* 0x000000ffff737224 */ /* 0x000fe200078e0072 */
[----:B------:R-:W-:Y:S02]  /*fde0*/  MOV R117, R112 ;  /* 0x0000007000757202 */ /* 0x000fe40000000f00 */
.L_x_648:
[----:B------:R-:W2:Y:S01]  /*fdf0*/  LDL R0, [R1+0x14] ;  /* 0x0000140001007983 */ /* 0x000ea20000100800 */
[----:B------:R-:W-:Y:S04]  /*fe00*/  DEPBAR.LE SB0, 0x0 ;  /* 0x000080000000791a */ /* 0x000fe80000000000 */
[----:B------:R-:W-:Y:S01]  /*fe10*/  WARPSYNC 0xffffffff ;  /* 0xffffffff00007948 */ /* 0x000fe20003800000 */
[----:B---3--:R-:W3:Y:S01]  /*fe20*/  LDL R114, [R1+0x2c] ;  /* 0x00002c0001727983 */ /* 0x008ee20000100800 */
[C---:B------:R-:W-:Y:S01]  /*fe30*/  IMAD.WIDE.U32 R112, R211.reuse, c[0x0][0x208], RZ ;  /* 0x00008200d3707a25 */ /* 0x040fe200078e00ff */
[----:B------:R-:W-:Y:S01]  /*fe40*/  MOV R214, c[0x0][0x2c4] ;  /* 0x0000b10000d67a02 */ /* 0x000fe20000000f00 */
[----:B------:R-:W-:Y:S02]  /*fe50*/  ULDC UR4, c[0x0][0x324] ;  /* 0x0000c90000047ab9 */ /* 0x000fe40000000800 */
[----:B------:R-:W-:Y:S01]  /*fe60*/  IMAD.MOV.U32 R212, RZ, RZ, 0x5 ;  /* 0x00000005ffd47424 */ /* 0x000fe200078e00ff */
[----:B------:R-:W3:Y:S01]  /*fe70*/  LDL.64 R2, [R1+0x20] ;  /* 0x0000200001027983 */ /* 0x000ee20000100a00 */
[----:B------:R-:W-:Y:S01]  /*fe80*/  ISETP.NE.AND P4, PT, R214, 0x1, PT ;  /* 0x00000001d600780c */ /* 0x000fe20003f85270 */
[----:B------:R-:W-:Y:S01]  /*fe90*/  IMAD.MOV.U32 R223, RZ, RZ, c[0x0][0x32c] ;  /* 0x0000cb00ffdf7624 */ /* 0x000fe200078e00ff */
[----:B------:R-:W-:Y:S03]  /*fea0*/  ULOP3.LUT UR4, URZ, UR4, URZ, 0x33, !UPT ;  /* 0x000000043f047292 */ /* 0x000fe6000f8e333f */
[----:B------:R-:W-:Y:S06]  /*feb0*/  BAR.SYNC.DEFER_BLOCKING 0x0 ;  /* 0x0000000000007b1d */ /* 0x000fec0000010000 */
[----:B------:R-:W-:Y:S06]  /*fec0*/  LDSM.16.M88.4 R80, [R202] ;  /* 0x00000000ca50783b */ /* 0x000fec0000000200 */
[----:B------:R-:W1:Y:S06]  /*fed0*/  LDSM.16.M88.4 R16, [R119] ;  /* 0x000000007710783b */ /* 0x000e6c0000000200 */
[----:B------:R-:W4:Y:S06]  /*fee0*/  LDSM.16.M88.4 R76, [R202+0x2000] ;  /* 0x00200000ca4c783b */ /* 0x000f2c0000000200 */
[----:B------:R-:W5:Y:S06]  /*fef0*/  LDSM.16.M88.4 R32, [R119+0x800] ;  /* 0x000800007720783b */ /* 0x000f6c0000000200 */
[----:B------:R-:W3:Y:S06]  /*ff00*/  LDL.64 R218, [R1+0x18] ;  /* 0x0000180001da7983 */ /* 0x000eec0000100a00 */
[----:B------:R-:W5:Y:S06]  /*ff10*/  LDSM.16.M88.4 R48, [R119+0x1000] ;  /* 0x001000007730783b */ /* 0x000f6c0000000200 */
[----:B------:R-:W3:Y:S06]  /*ff20*/  LDL R216, [R1+0x38] ;  /* 0x0000380001d87983 */ /* 0x000eec0000100800 */
[----:B------:R-:W5:Y:S01]  /*ff30*/  LDSM.16.M88.4 R64, [R119+0x1800] ;  /* 0x001800007740783b */ /* 0x000f620000000200 */
[-C--:B-1----:R-:W-:Y:S05]  /*ff40*/  HMMA.16816.F32.BF16 R4, R80, R16.reuse, RZ ;  /* 0x000000105004723c */ /* 0x082fea00000418ff */
[----:B------:R-:W3:Y:S03]  /*ff50*/  LDL R215, [R1+0x3c] ;  /* 0x00003c0001d77983 */ /* 0x000ee60000100800 */
[C---:B----4-:R-:W-:Y:S03]  /*ff60*/  HMMA.16816.F32.BF16 R8, R76.reuse, R16, RZ ;  /* 0x000000104c08723c */ /* 0x050fe600000418ff */
[----:B------:R-:W1:Y:S06]  /*ff70*/  LDSM.16.M88.4 R156, [R119+0x2000] ;  /* 0x00200000779c783b */ /* 0x000e6c0000000200 */
[----:B------:R-:W-:Y:S01]  /*ff80*/  LDSM.16.M88.4 R160, [R205] ;  /* 0x00000000cda0783b */ /* 0x000fe20000000200 */
[-C--:B------:R-:W-:Y:S05]  /*ff90*/  HMMA.16816.F32.BF16 R12, R76, R18.reuse, RZ ;  /* 0x000000124c0c723c */ /* 0x080fea00000418ff */
[----:B------:R-:W4:Y:S03]  /*ffa0*/  LDSM.16.M88.4 R164, [R206] ;  /* 0x00000000cea4783b */ /* 0x000f260000000200 */
[C---:B------:R-:W-:Y:S03]  /*ffb0*/  HMMA.16816.F32.BF16 R16, R80.reuse, R18, RZ ;  /* 0x000000125010723c */ /* 0x040fe600000418ff */
[----:B------:R-:W1:Y:S05]  /*ffc0*/  LDSM.16.M88.4 R168, [R205+0x2000] ;  /* 0x00200000cda8783b */ /* 0x000e6a0000000200 */
[-C--:B-----5:R-:W-:Y:S01]  /*ffd0*/  HMMA.16816.F32.BF16 R20, R80, R32.reuse, RZ ;  /* 0x000000205014723c */ /* 0x0a0fe200000418ff */
[----:B------:R-:W-:Y:S06]  /*ffe0*/  LDSM.16.M88.4 R172, [R209] ;  /* 0x00000000d1ac783b */ /* 0x000fec0000000200 */
[----:B------:R-:W-:Y:S01]  /*fff0*/  LDSM.16.M88.4 R176, [R208] ;  /* 0x00000000d0b0783b */ /* 0x000fe20000000200 */
[C---:B------:R-:W-:Y:S05]  /*10000*/  HMMA.16816.F32.BF16 R24, R76.reuse, R32, RZ ;  /* 0x000000204c18723c */ /* 0x040fea00000418ff */
[----:B------:R-:W-:Y:S03]  /*10010*/  LDSM.16.M88.4 R180, [R207] ;  /* 0x00000000cfb4783b */ /* 0x000fe60000000200 */
        /* <DEDUP_REMOVED lines=15> */
[-C--:B----4-:R-:W-:Y:S08]  /*10110*/  HMMA.16816.F32.BF16 R4, R160, R164.reuse, R4 ;  /* 0x000000a4a004723c */ /* 0x090ff00000041804 */
[C---:B------:R-:W-:Y:S08]  /*10120*/  HMMA.16816.F32.BF16 R8, R168.reuse, R164, R8 ;  /* 0x000000a4a808723c */ /* 0x040ff00000041808 */
[-C--:B------:R-:W-:Y:S08]  /*10130*/  HMMA.16816.F32.BF16 R12, R168, R166.reuse, R12 ;  /* 0x000000a6a80c723c */ /* 0x080ff0000004180c */
[C---:B------:R-:W-:Y:S08]  /*10140*/  HMMA.16816.F32.BF16 R16, R160.reuse, R166, R16 ;  /* 0x000000a6a010723c */ /* 0x040ff00000041810 */
[-C--:B-1----:R-:W-:Y:S08]  /*10150*/  HMMA.16816.F32.BF16 R20, R160, R156.reuse, R20 ;  /* 0x0000009ca014723c */ /* 0x082ff00000041814 */
[C---:B------:R-:W-:Y:S08]  /*10160*/  HMMA.16816.F32.BF16 R24, R168.reuse, R156, R24 ;  /* 0x0000009ca818723c */ /* 0x040ff00000041818 */
[-C--:B------:R-:W-:Y:S03]  /*10170*/  HMMA.16816.F32.BF16 R28, R168, R158.reuse, R28 ;  /* 0x0000009ea81c723c */ /* 0x080fe6000004181c */
[----:B--2---:R-:W-:Y:S02]  /*10180*/  LOP3.LUT P3, RZ, R0, 0x8, RZ, 0xc0, !PT ;  /* 0x0000000800ff7812 */ /* 0x004fe4000786c0ff */
[----:B------:R-:W-:Y:S03]  /*10190*/  SHF.R.S32.HI R0, RZ, 0x1f, R211 ;  /* 0x0000001fff007819 */ /* 0x000fe600000114d3 */
[C---:B------:R-:W-:Y:S04]  /*101a0*/  HMMA.16816.F32.BF16 R32, R160.reuse, R158, R32 ;  /* 0x0000009ea020723c */ /* 0x040fe80000041820 */
[----:B------:R-:W-:Y:S02]  /*101b0*/  IMAD R0, R0, c[0x0][0x208], RZ ;  /* 0x0000820000007a24 */ /* 0x000fe400078e02ff */
[----:B---3--:R-:W-:Y:S02]  /*101c0*/  IMAD.MOV.U32 R3, RZ, RZ, R114 ;  /* 0x000000ffff037224 */ /* 0x008fe400078e0072 */
[-C--:B------:R-:W-:Y:S01]  /*101d0*/  HMMA.16816.F32.BF16 R36, R160, R172.reuse, R36 ;  /* 0x000000aca024723c */ /* 0x080fe20000041824 */
[----:B------:R-:W2:Y:S03]  /*101e0*/  LDL R114, [R1+0x28] ;  /* 0x0000280001727983 */ /* 0x000ea60000100800 */
[----:B------:R-:W-:Y:S02]  /*101f0*/  IMAD R0, R211, c[0x0][0x20c], R0 ;  /* 0x00008300d3007a24 */ /* 0x000fe400078e0200 */
[----:B------:R-:W-:Y:S02]  /*10200*/  IMAD.WIDE.U32 R2, R112, 0x50, R2 ;  /* 0x0000005070027825 */ /* 0x000fe400078e0002 */
[C---:B------:R-:W-:Y:S04]  /*10210*/  HMMA.16816.F32.BF16 R40, R168.reuse, R172, R40 ;  /* 0x000000aca828723c */ /* 0x040fe80000041828 */
[----:B------:R-:W-:Y:S01]  /*10220*/  IMAD.IADD R0, R113, 0x1, R0 ;  /* 0x0000000171007824 */ /* 0x000fe200078e0200 */
[----:B------:R-:W-:Y:S01]  /*10230*/  LEA R186, P0, R2, c[0x0][0x1f8], 0x1 ;  /* 0x00007e0002ba7a11 */ /* 0x000fe200078008ff */
[----:B------:R-:W-:Y:S02]  /*10240*/  IMAD.MOV.U32 R112, RZ, RZ, c[0x0][0x208] ;  /* 0x00008200ff707624 */ /* 0x000fe400078e00ff */
[-C--:B------:R-:W-:Y:S04]  /*10250*/  HMMA.16816.F32.BF16 R44, R168, R174.reuse, R44 ;  /* 0x000000aea82c723c */ /* 0x080fe8000004182c */
[----:B------:R-:W-:Y:S02]  /*10260*/  IMAD R0, R0, 0x50, RZ ;  /* 0x0000005000007824 */ /* 0x000fe400078e02ff */
[----:B------:R-:W-:Y:S02]  /*10270*/  IMAD.SHL.U32 R113, R112, 0x20, RZ ;  /* 0x0000002070717824 */ /* 0x000fe400078e00ff */
[C---:B------:R-:W-:Y:S04]  /*10280*/  HMMA.16816.F32.BF16 R48, R160.reuse, R174, R48 ;  /* 0x000000aea030723c */ /* 0x040fe80000041830 */
[----:B------:R-:W-:Y:S04]  /*10290*/  IADD3 R0, R3, R0, RZ ;  /* 0x0000000003007210 */ /* 0x000fe80007ffe0ff */
[-C--:B------:R-:W-:Y:S04]  /*102a0*/  HMMA.16816.F32.BF16 R52, R160, R176.reuse, R52 ;  /* 0x000000b0a034723c */ /* 0x080fe80000041834 */
[----:B------:R-:W-:Y:S02]  /*102b0*/  LEA.HI.X R187, R2, c[0x0][0x1fc], R0, 0x1, P0 ;  /* 0x00007f0002bb7a11 */ /* 0x000fe400000f0c00 */
[-C--:B------:R-:W-:Y:S02]  /*102c0*/  IADD3 R2, P0, R186, R113.reuse, RZ ;  /* 0x00000071ba027210 */ /* 0x080fe40007f1e0ff */
[C---:B------:R-:W-:Y:S01]  /*102d0*/  HMMA.16816.F32.BF16 R56, R168.reuse, R176, R56 ;  /* 0x000000b0a838723c */ /* 0x040fe20000041838 */
[----:B------:R-:W-:Y:S01]  /*102e0*/  @!PT LDS RZ, [RZ] ;  /* 0x00000000fffff984 */ /* 0x000fe20000000800 */
[----:B------:R-:W-:Y:S01]  /*102f0*/  @!PT LDS RZ, [RZ] ;  /* 0x00000000fffff984 */ /* 0x000fe20000000800 */
[----:B------:R-:W-:Y:S01]  /*10300*/  @!PT LDS RZ, [RZ] ;  /* 0x00000000fffff984 */ /* 0x000fe20000000800 */
[----:B------:R1:W-:Y:S03]  /*10310*/  LDGSTS.E.BYPASS.LTC128B.128 [R213+0x100], [R186.64], !P3 ;  /* 0x00100000bad57fae */ /* 0x0003e6000d901d48 */
[----:B------:R-:W-:Y:S02]  /*10320*/  SHF.L.U64.HI R0, R112, R212, c[0x0][0x20c] ;  /* 0x0000830070007619 */ /* 0x000fe400000102d4 */
[-C--:B------:R-:W-:Y:S02]  /*10330*/  IADD3 R184, P2, R2, R113.reuse, RZ ;  /* 0x0000007102b87210 */ /* 0x080fe40007f5e0ff */
[-C--:B------:R-:W-:Y:S04]  /*10340*/  HMMA.16816.F32.BF16 R60, R168, R178.reuse, R60 ;  /* 0x000000b2a83c723c */ /* 0x080fe8000004183c */
[--C-:B------:R-:W-:Y:S01]  /*10350*/  IMAD.X R3, R187, 0x1, R0.reuse, P0 ;  /* 0x00000001bb037824 */ /* 0x100fe200000e0600 */
[-C--:B------:R-:W-:Y:S03]  /*10360*/  IADD3 R112, P1, R184, R113.reuse, RZ ;  /* 0x00000071b8707210 */ /* 0x080fe60007f3e0ff */
[C---:B------:R-:W-:Y:S01]  /*10370*/  HMMA.16816.F32.BF16 R64, R160.reuse, R178, R64 ;  /* 0x000000b2a040723c */ /* 0x040fe20000041840 */
[----:B------:R3:W-:Y:S03]  /*10380*/  LDGSTS.E.BYPASS.LTC128B.128 [R213+0x900], [R2.64], !P3 ;  /* 0x0090000002d57fae */ /* 0x0007e6000d901d48 */
[----:B------:R-:W-:Y:S04]  /*10390*/  IADD3.X R185, R3, R0, RZ, P2, !PT ;  /* 0x0000000003b97210 */ /* 0x000fe800017fe4ff */
[-C--:B------:R-:W-:Y:S01]  /*103a0*/  HMMA.16816.F32.BF16 R68, R160, R180.reuse, R68 ;  /* 0x000000b4a044723c */ /* 0x080fe20000041844 */
[----:B------:R4:W-:Y:S03]  /*103b0*/  LDGSTS.E.BYPASS.LTC128B.128 [R213+0x1100], [R184.64], !P3 ;  /* 0x01100000b8d57fae */ /* 0x0009e6000d901d48 */
[----:B-1----:R-:W-:Y:S01]  /*103c0*/  IADD3 R186, P0, R112, R113, RZ ;  /* 0x0000007170ba7210 */ /* 0x002fe20007f1e0ff */
[--C-:B------:R-:W-:Y:S03]  /*103d0*/  IMAD.X R113, R185, 0x1, R0.reuse, P1 ;  /* 0x00000001b9717824 */ /* 0x100fe600008e0600 */
[C---:B------:R-:W-:Y:S02]  /*103e0*/  HMMA.16816.F32.BF16 R72, R168.reuse, R180, R72 ;  /* 0x000000b4a848723c */ /* 0x040fe40000041848 */
[----:B------:R1:W-:Y:S02]  /*103f0*/  LDGSTS.E.BYPASS.LTC128B.128 [R213+0x1900], [R112.64], !P3 ;  /* 0x0190000070d57fae */ /* 0x0003e4000d901d48 */
[----:B------:R-:W-:Y:S01]  /*10400*/  IMAD.X R187, R113, 0x1, R0, P0 ;  /* 0x0000000171bb7824 */ /* 0x000fe200000e0600 */
[C---:B------:R-:W-:Y:S03]  /*10410*/  ISETP.GT.AND P0, PT, R211.reuse, R234, PT ;  /* 0x000000ead300720c */ /* 0x040fe60003f04270 */
[-C--:B------:R-:W-:Y:S01]  /*10420*/  HMMA.16816.F32.BF16 R76, R168, R182.reuse, R76 ;  /* 0x000000b6a84c723c */ /* 0x080fe2000004184c */
[----:B------:R4:W-:Y:S06]  /*10430*/  LDGSTS.E.BYPASS.LTC128B.128 [R213+0x2100], [R186.64], !P3 ;  /* 0x02100000bad57fae */ /* 0x0009ec000d901d48 */
[----:B------:R-:W-:Y:S01]  /*10440*/  LDSM.16.M88.4 R188, [R201] ;  /* 0x00000000c9bc783b */ /* 0x000fe20000000200 */
[----:B------:R-:W-:Y:S04]  /*10450*/  HMMA.16816.F32.BF16 R80, R160, R182, R80 ;  /* 0x000000b6a050723c */ /* 0x000fe80000041850 */
[----:B------:R-:W-:Y:S01]  /*10460*/  @P0 IADD3 R0, R211, -0x1, RZ ;  /* 0xffffffffd3000810 */ /* 0x000fe20007ffe0ff */
[----:B------:R-:W-:Y:S03]  /*10470*/  LDSM.16.M88.4 R192, [R203+0x2000] ;  /* 0x00200000cbc0783b */ /* 0x000fe60000000200 */
[----:B---3--:R-:W-:Y:S03]  /*10480*/  @P0 SHF.R.S32.HI R2, RZ, 0x1f, R0 ;  /* 0x0000001fff020819 */ /* 0x008fe60000011400 */
[----:B------:R-:W-:Y:S01]  /*10490*/  LDSM.16.M88.4 R164, [R201+0x800] ;  /* 0x00080000c9a4783b */ /* 0x000fe20000000200 */
[----:B-1----:R-:W-:Y:S05]  /*104a0*/  @P0 IMAD.WIDE.U32 R112, R0, c[0x0][0x1e0], RZ ;  /* 0x0000780000700a25 */ /* 0x002fea00078e00ff */
[----:B------:R-:W-:Y:S01]  /*104b0*/  LDSM.16.M88.4 R156, [R201+0x1000] ;  /* 0x00100000c99c783b */ /* 0x000fe20000000200 */
[----:B------:R-:W-:Y:S04]  /*104c0*/  @P0 IMAD R2, R2, c[0x0][0x1e0], RZ ;  /* 0x0000780002020a24 */ /* 0x000fe800078e02ff */
[----:B------:R-:W-:Y:S01]  /*104d0*/  @P0 IMAD R0, R0, c[0x0][0x1e4], R2 ;  /* 0x0000790000000a24 */ /* 0x000fe200078e0202 */
[----:B----4-:R-:W1:Y:S01]  /*104e0*/  LDSM.16.M88.4 R184, [R203] ;  /* 0x00000000cbb8783b */ /* 0x010e620000000200 */
[----:B------:R-:W-:Y:S02]  /*104f0*/  @P0 IMAD.MOV.U32 R2, RZ, RZ, R218 ;  /* 0x000000ffff020224 */ /* 0x000fe400078e00da */
[----:B------:R-:W-:Y:S03]  /*10500*/  @P0 IMAD.IADD R0, R113, 0x1, R0 ;  /* 0x0000000171000824 */ /* 0x000fe600078e0200 */
[----:B------:R-:W0:Y:S06]  /*10510*/  LDGDEPBAR ;  /* 0x00000000000079af */ /* 0x000e2c0000000000 */
[----:B------:R-:W3:Y:S06]  /*10520*/  LDSM.16.M88.4 R160, [R201+0x1800] ;  /* 0x00180000c9a0783b */ /* 0x000eec0000000200 */
[----:B------:R-:W4:Y:S06]  /*10530*/  LDSM.16.M88.4 R168, [R201+0x2000] ;  /* 0x00200000c9a8783b */ /* 0x000f2c0000000200 */
        /* <DEDUP_REMOVED lines=22> */
[----:B------:R-:W3:Y:S01]  /*106a0*/  LDSM.16.M88.4 R160, [R198+0x2000] ;  /* 0x00200000c6a0783b */ /* 0x000ee20000000200 */
[----:B------:R-:W-:Y:S05]  /*106b0*/  DEPBAR.LE SB0, 0x0 ;  /* 0x000080000000791a */ /* 0x000fea0000000000 */
[----:B------:R-:W-:Y:S01]  /*106c0*/  BAR.SYNC.DEFER_BLOCKING 0x0 ;  /* 0x0000000000007b1d */ /* 0x000fe20000010000 */
[-C--:B----4-:R-:W-:Y:S08]  /*106d0*/  HMMA.16816.F32.BF16 R68, R184, R168.reuse, R68 ;  /* 0x000000a8b844723c */ /* 0x090ff00000041844 */
[C---:B------:R-:W-:Y:S08]  /*106e0*/  HMMA.16816.F32.BF16 R72, R192.reuse, R168, R72 ;  /* 0x000000a8c048723c */ /* 0x040ff00000041848 */
[-C--:B------:R-:W-:Y:S04]  /*106f0*/  HMMA.16816.F32.BF16 R76, R192, R170.reuse, R76 ;  /* 0x000000aac04c723c */ /* 0x080fe8000004184c */
[----:B--2---:R-:W-:Y:S01]  /*10700*/  @P0 MOV R3, R114 ;  /* 0x0000007200030202 */ /* 0x004fe20000000f00 */
[----:B------:R-:W-:Y:S03]  /*10710*/  @P0 IMAD.MOV.U32 R114, RZ, RZ, c[0x0][0x1e0] ;  /* 0x00007800ff720624 */ /* 0x000fe600078e00ff */
[----:B------:R-:W-:Y:S04]  /*10720*/  HMMA.16816.F32.BF16 R80, R184, R170, R80 ;  /* 0x000000aab850723c */ /* 0x000fe80000041850 */
[----:B------:R-:W-:Y:S04]  /*10730*/  @P0 IMAD.WIDE.U32 R2, R112, 0x50, R2 ;  /* 0x0000005070020825 */ /* 0x000fe800078e0002 */
[-C--:B-----5:R-:W-:Y:S05]  /*10740*/  HMMA.16816.F32.BF16 R4, R172, R176.reuse, R4 ;  /* 0x000000b0ac04723c */ /* 0x0a0fea0000041804 */
[----:B------:R-:W-:Y:S01]  /*10750*/  @P0 IMAD R112, R0, 0x50, RZ ;  /* 0x0000005000700824 */ /* 0x000fe200078e02ff */
[C---:B------:R-:W-:Y:S01]  /*10760*/  @P0 SHF.L.U64.HI R0, R114.reuse, R212, c[0x0][0x1e4] ;  /* 0x0000790072000619 */ /* 0x040fe200000102d4 */
[----:B------:R-:W-:Y:S01]  /*10770*/  @P0 IMAD.SHL.U32 R114, R114, 0x20, RZ ;  /* 0x0000002072720824 */ /* 0x000fe200078e00ff */
[C---:B------:R-:W-:Y:S04]  /*10780*/  HMMA.16816.F32.BF16 R8, R180.reuse, R176, R8 ;  /* 0x000000b0b408723c */ /* 0x040fe80000041808 */
[----:B------:R-:W-:Y:S04]  /*10790*/  @P0 IADD3 R3, R3, R112, RZ ;  /* 0x0000007003030210 */ /* 0x000fe80007ffe0ff */
        /* <DEDUP_REMOVED lines=22> */
[----:B------:R-:W-:Y:S01]  /*10900*/  IMAD.IADD R158, R215, 0x1, R216 ;  /* 0x00000001d79e7824 */ /* 0x000fe200078e02d8 */
[-C--:B---3--:R-:W-:Y:S04]  /*10910*/  HMMA.16816.F32.BF16 R68, R172, R160.reuse, R68 ;  /* 0x000000a0ac44723c */ /* 0x088fe80000041844 */
[----:B------:R-:W-:Y:S04]  /*10920*/  @P4 IMAD.HI.U32 R113, R158, c[0x0][0x2c8], RZ ;  /* 0x0000b2009e714a27 */ /* 0x000fe800078e00ff */
[C---:B------:R-:W-:Y:S04]  /*10930*/  HMMA.16816.F32.BF16 R72, R180.reuse, R160, R72 ;  /* 0x000000a0b448723c */ /* 0x040fe80000041848 */
[----:B------:R-:W-:Y:S01]  /*10940*/  @P4 SHF.R.U32.HI R158, RZ, c[0x0][0x2cc], R113 ;  /* 0x0000b300ff9e4a19 */ /* 0x000fe20000011671 */
[--C-:B------:R-:W-:Y:S01]  /*10950*/  @P0 IMAD.X R113, R165, 0x1, R0.reuse, P2 ;  /* 0x00000001a5710824 */ /* 0x100fe200010e0600 */
        /* <DEDUP_REMOVED lines=35> */
.L_x_634:
[----:B------:R-:W-:Y:S04]  /*10b90*/  MOV R112, c[0x0][0x32c] ;  /* 0x0000cb0000707a02 */ /* 0x000fe80000000f00 */
[----:B------:R-:W-:Y:S11]  /*10ba0*/  ISETP.NE.AND P0, PT, R112, 0x1, PT ;  /* 0x000000017000780c */ /* 0x000ff60003f05270 */
[----:B------:R-:W-:Y:S02]  /*10bb0*/  @!UPT UIADD3 URZ, URZ, URZ, URZ ;  /* 0x0000003f3f3ff290 */ /* 0x000fe4000fffe03f */
[----:B------:R-:W-:Y:S05]  /*10bc0*/  @P0 IMAD.HI.U32 R112, R2, c[0x0][0x330], RZ ;  /* 0x0000cc0002700a27 */ /* 0x000fea00078e00ff */
[----:B------:R-:W-:Y:S02]  /*10bd0*/  @P0 SHF.R.U32.HI R2, RZ, c[0x0][0x334], R112 ;  /* 0x0000cd00ff020a19 */ /* 0x000fe40000011670 */
.L_x_635:
[----:B------:R-:W-:Y:S05]  /*10be0*/  BSYNC B0 ;  /* 0x0000000000007941 */ /* 0x000fea0003800000 */
.L_x_633:
[----:B------:R-:W-:Y:S04]  /*10bf0*/  IMAD.IADD R112, R3, 0x1, -R242 ;  /* 0x0000000103707824 */ /* 0x000fe800078e0af2 */
[----:B------:R-:W-:Y:S05]  /*10c00*/  IMAD R2, R2, c[0x0][0x32c], R112 ;  /* 0x0000cb0002027a24 */ /* 0x000fea00078e0270 */
[----:B------:R-:W-:Y:S02]  /*10c10*/  IADD3 R112, R2, c[0x0][0x32c], RZ ;  /* 0x0000cb0002707a10 */ /* 0x000fe40007ffe0ff */
[----:B------:R-:W-:Y:S02]  /*10c20*/  IMNMX R0, R0, R2, !PT ;  /* 0x0000000200007217 */ /* 0x000fe40007800200 */
[----:B------:R-:W-:Y:S02]  /*10c30*/  IMNMX R156, R156, R112, PT ;  /* 0x000000709c9c7217 */ /* 0x000fe40003800200 */
.L_x_632:
        /* <DEDUP_REMOVED lines=17> */
.L_x_638:
[----:B------:R-:W-:Y:S04]  /*10d50*/  MOV R113, c[0x0][0x32c] ;  /* 0x0000cb0000717a02 */ /* 0x000fe80000000f00 */
[----:B------:R-:W-:Y:S11]  /*10d60*/  ISETP.NE.AND P0, PT, R113, 0x1, PT ;  /* 0x000000017100780c */ /* 0x000ff60003f05270 */
[----:B------:R-:W-:Y:S02]  /*10d70*/  @!UPT UIADD3 URZ, URZ, URZ, URZ ;  /* 0x0000003f3f3ff290 */ /* 0x000fe4000fffe03f */
[----:B------:R-:W-:Y:S05]  /*10d80*/  @P0 IMAD.HI.U32 R113, R2, c[0x0][0x330], RZ ;  /* 0x0000cc0002710a27 */ /* 0x000fea00078e00ff */
[----:B------:R-:W-:Y:S02]  /*10d90*/  @P0 SHF.R.U32.HI R2, RZ, c[0x0][0x334], R113 ;  /* 0x0000cd00ff020a19 */ /* 0x000fe40000011671 */
.L_x_639:
[----:B------:R-:W-:Y:S05]  /*10da0*/  BSYNC B0 ;  /* 0x0000000000007941 */ /* 0x000fea0003800000 */
.L_x_637:
[----:B------:R-:W-:Y:S04]  /*10db0*/  IMAD.IADD R113, R3, 0x1, -R242 ;  /* 0x0000000103717824 */ /* 0x000fe800078e0af2 */
[----:B------:R-:W-:Y:S05]  /*10dc0*/  IMAD R2, R2, c[0x0][0x32c], R113 ;  /* 0x0000cb0002027a24 */ /* 0x000fea00078e0271 */
[----:B------:R-:W-:Y:S02]  /*10dd0*/  IADD3 R113, R2, c[0x0][0x32c], RZ ;  /* 0x0000cb0002717a10 */ /* 0x000fe40007ffe0ff */
[----:B------:R-:W-:Y:S02]  /*10de0*/  IMNMX R112, R112, R2, !PT ;  /* 0x0000000270707217 */ /* 0x000fe40007800200 */
[----:B------:R-:W-:Y:S02]  /*10df0*/  IMNMX R114, R114, R113, PT ;  /* 0x0000007172727217 */ /* 0x000fe40003800200 */
.L_x_636:
        /* <DEDUP_REMOVED lines=17> */
.L_x_642:
[----:B------:R-:W-:Y:S04]  /*10f10*/  MOV R161, c[0x0][0x32c] ;  /* 0x0000cb0000a17a02 */ /* 0x000fe80000000f00 */
[----:B------:R-:W-:Y:S11]  /*10f20*/  ISETP.NE.AND P0, PT, R161, 0x1, PT ;  /* 0x00000001a100780c */ /* 0x000ff60003f05270 */
[----:B------:R-:W-:Y:S02]  /*10f30*/  @!UPT UIADD3 URZ, URZ, URZ, URZ ;  /* 0x0000003f3f3ff290 */ /* 0x000fe4000fffe03f */
[----:B------:R-:W-:Y:S05]  /*10f40*/  @P0 IMAD.HI.U32 R161, R157, c[0x0][0x330], RZ ;  /* 0x0000cc009da10a27 */ /* 0x000fea00078e00ff */
[----:B------:R-:W-:Y:S02]  /*10f50*/  @P0 SHF.R.U32.HI R157, RZ, c[0x0][0x334], R161 ;  /* 0x0000cd00ff9d0a19 */ /* 0x000fe400000116a1 */
.L_x_643:
[----:B------:R-:W-:Y:S05]  /*10f60*/  BSYNC B0 ;  /* 0x0000000000007941 */ /* 0x000fea0003800000 */
.L_x_641:
[----:B------:R-:W-:Y:S04]  /*10f70*/  IMAD.IADD R161, R3, 0x1, -R242 ;  /* 0x0000000103a17824 */ /* 0x000fe800078e0af2 */
[----:B------:R-:W-:Y:S05]  /*10f80*/  IMAD R157, R157, c[0x0][0x32c], R161 ;  /* 0x0000cb009d9d7a24 */ /* 0x000fea00078e02a1 */
[----:B------:R-:W-:Y:S02]  /*10f90*/  IADD3 R161, R157, c[0x0][0x32c], RZ ;  /* 0x0000cb009da17a10 */ /* 0x000fe40007ffe0ff */
[----:B------:R-:W-:Y:S02]  /*10fa0*/  IMNMX R2, R2, R157, !PT ;  /* 0x0000009d02027217 */ /* 0x000fe40007800200 */
[----:B------:R-:W-:Y:S02]  /*10fb0*/  IMNMX R113, R113, R161, PT ;  /* 0x000000a171717217 */ /* 0x000fe40003800200 */
.L_x_640:
        /* <DEDUP_REMOVED lines=249> */
.L_x_646:
[----:B------:R-:W-:Y:S04]  /*11f50*/  MOV R6, c[0x0][0x32c] ;  /* 0x0000cb0000067a02 */ /* 0x000fe80000000f00 */
[----:B------:R-:W-:Y:S11]  /*11f60*/  ISETP.NE.AND P0, PT, R6, 0x1, PT ;  /* 0x000000010600780c */ /* 0x000ff60003f05270 */
[----:B------:R-:W-:Y:S02]  /*11f70*/  @!UPT UIADD3 URZ, URZ, URZ, URZ ;  /* 0x0000003f3f3ff290 */ /* 0x000fe4000fffe03f */
[----:B------:R-:W-:Y:S05]  /*11f80*/  @P0 IMAD.HI.U32 R6, R4, c[0x0][0x330], RZ ;  /* 0x0000cc0004060a27 */ /* 0x000fea00078e00ff */
[----:B------:R-:W-:Y:S02]  /*11f90*/  @P0 SHF.R.U32.HI R4, RZ, c[0x0][0x334], R6 ;  /* 0x0000cd00ff040a19 */ /* 0x000fe40000011606 */
.L_x_647:
[----:B------:R-:W-:Y:S05]  /*11fa0*/  BSYNC B0 ;  /* 0x0000000000007941 */ /* 0x000fea0003800000 */
.L_x_645:
[----:B------:R-:W-:Y:S04]  /*11fb0*/  IMAD.IADD R3, R3, 0x1, -R242 ;  /* 0x0000000103037824 */ /* 0x000fe800078e0af2 */
[----:B------:R-:W-:Y:S05]  /*11fc0*/  IMAD R3, R4, c[0x0][0x32c], R3 ;  /* 0x0000cb0004037a24 */ /* 0x000fea00078e0203 */
[----:B------:R-:W-:Y:S02]  /*11fd0*/  IADD3 R4, R3, c[0x0][0x32c], RZ ;  /* 0x0000cb0003047a10 */ /* 0x000fe40007ffe0ff */
[----:B------:R-:W-:Y:S02]  /*11fe0*/  IMNMX R0, R0, R3, !PT ;  /* 0x0000000300007217 */ /* 0x000fe40007800200 */
[----:B------:R-:W-:Y:S02]  /*11ff0*/  IMNMX R2, R2, R4, PT ;  /* 0x0000000402027217 */ /* 0x000fe40003800200 */
.L_x_644:
        /* <DEDUP_REMOVED lines=141> */
[----:B------:R-:W-:Y:S02]  /*128d0*/  FMNMX.FTZ R5, R221, R5, !PT ;  /* 0x00000005dd057209 */ /* 0x000fe40007810000 */
[----:B------:R-:W-:Y:S02]  /*128e0*/  ISETP.GT.AND P0, PT, R0, 0x48, !P3 ;  /* 0x000000480000780c */ /* 0x000fe40005f04270 */
        /* <DEDUP_REMOVED lines=9> */
[----:B------:R-:W-:Y:S04]  /*12980*/  ISETP.LT.OR P3, PT, R2, 0x4a, P3 ;  /* 0x0000004a0200780c */ /* 0x000fe80001f61670 */
        /* <DEDUP_REMOVED lines=16> */
[----:B------:R3:W-:Y:S01]  /*12a90*/  MUFU.EX2 R229, R56 ;  /* 0x0000003800e57308 */ /* 0x0007e20000000800 */
        /* <DEDUP_REMOVED lines=8> */
[--C-:B---3--:R-:W-:Y:S08]  /*12b20*/  FFMA.FTZ R56, R180, c[0x0][0x2d0], -R64.reuse ;  /* 0x0000b400b4387a23 */ /* 0x108ff00000010840 */
[----:B------:R-:W-:Y:S01]  /*12b30*/  MUFU.EX2 R228, R56 ;  /* 0x0000003800e47308 */ /* 0x000fe20000000800 */
[--C-:B-1----:R-:W-:Y:S01]  /*12b40*/  FFMA.FTZ R5, R34, c[0x0][0x2d0], -R64.reuse ;  /* 0x0000b40022057a23 */ /* 0x102fe20000010840 */
[----:B--2---:R-:W-:Y:S08]  /*12b50*/  F2FP.BF16.PACK_AB R46, R225, R223 ;  /* 0x000000dfe12e723e */ /* 0x004ff000000010ff */
[----:B------:R1:W-:Y:S02]  /*12b60*/  MUFU.EX2 R53, R5 ;  /* 0x0000000500357308 */ /* 0x0003e40000000800 */
[--C-:B-1----:R-:W-:Y:S08]  /*12b70*/  FFMA.FTZ R5, R36, c[0x0][0x2d0], -R64.reuse ;  /* 0x0000b40024057a23 */ /* 0x102ff00000010840 */
        /* <DEDUP_REMOVED lines=17> */
[----:B------:R-:W-:Y:S01]  /*12c90*/  LDSM.16.MT88.4 R32, [R200] ;  /* 0x00000000c820783b */ /* 0x000fe20000004200 */
[--C-:B------:R-:W-:Y:S01]  /*12ca0*/  FFMA.FTZ R16, R24, c[0x0][0x2d0], -R65.reuse ;  /* 0x0000b40018107a23 */ /* 0x100fe20000010841 */
        /* <DEDUP_REMOVED lines=53> */
[C---:B------:R-:W-:Y:S02]  /*13000*/  FMUL.FTZ R85, R41.reuse, R85 ;  /* 0x0000005529557220 */ /* 0x040fe40000410000 */
[C---:B------:R-:W-:Y:S02]  /*13010*/  FMUL.FTZ R96, R41.reuse, R96 ;  /* 0x0000006029607220 */ /* 0x040fe40000410000 */
[C---:B------:R-:W-:Y:S02]  /*13020*/  FMUL.FTZ R97, R41.reuse, R97 ;  /* 0x0000006129617220 */ /* 0x040fe40000410000 */
[C---:B------:R-:W-:Y:S01]  /*13030*/  FMUL.FTZ R100, R41.reuse, R100 ;  /* 0x0000006429647220 */ /* 0x040fe20000410000 */
[----:B------:R4:W-:Y:S01]  /*13040*/  MUFU.EX2 R79, R4 ;  /* 0x00000004004f7308 */ /* 0x0009e20000000800 */
[----:B------:R-:W-:Y:S02]  /*13050*/  FMUL.FTZ R101, R41, R101 ;  /* 0x0000006529657220 */ /* 0x000fe40000410000 */
[C---:B-1----:R-:W-:Y:S02]  /*13060*/  FMUL.FTZ R7, R40.reuse, R123 ;  /* 0x0000007b28077220 */ /* 0x042fe40000410000 */
[C---:B------:R-:W-:Y:S01]  /*13070*/  FMUL.FTZ R6, R40.reuse, R122 ;  /* 0x0000007a28067220 */ /* 0x040fe20000410000 */
[----:B------:R-:W-:Y:S01]  /*13080*/  MOV R122, R53 ;  /* 0x00000035007a7202 */ /* 0x000fe20000000f00 */
[C---:B------:R-:W-:Y:S01]  /*13090*/  FMUL.FTZ R18, R40.reuse, R134 ;  /* 0x0000008628127220 */ /* 0x040fe20000410000 */
[----:B------:R-:W5:Y:S01]  /*130a0*/  LDL.LU R123, [R1] ;  /* 0x00000000017b7983 */ /* 0x000f620000300800 */
[C---:B------:R-:W-:Y:S01]  /*130b0*/  FMUL.FTZ R19, R40.reuse, R135 ;  /* 0x0000008728137220 */ /* 0x040fe20000410000 */
[----:B------:R-:W1:Y:S01]  /*130c0*/  MUFU.EX2 R241, R5 ;  /* 0x0000000500f17308 */ /* 0x000e620000000800 */
[C---:B------:R-:W-:Y:S01]  /*130d0*/  FMUL.FTZ R86, R40.reuse, R86 ;  /* 0x0000005628567220 */ /* 0x040fe20000410000 */
[----:B------:R-:W-:Y:S01]  /*130e0*/  LDSM.16.MT88.4 R132, [R196+0x2000] ;  /* 0x00200000c484783b */ /* 0x000fe20000004200 */
[----:B------:R-:W-:Y:S02]  /*130f0*/  FMUL.FTZ R87, R40, R87 ;  /* 0x0000005728577220 */ /* 0x000fe40000410000 */
[--C-:B--2---:R-:W-:Y:S02]  /*13100*/  FFMA.FTZ R0, R10, c[0x0][0x2d0], -R66.reuse ;  /* 0x0000b4000a007a23 */ /* 0x104fe40000010842 */
[C---:B---3--:R-:W-:Y:S01]  /*13110*/  FMUL.FTZ R8, R2.reuse, R124 ;  /* 0x0000007c02087220 */ /* 0x048fe20000410000 */
[----:B------:R-:W-:Y:S01]  /*13120*/  MOV R124, R52 ;  /* 0x00000034007c7202 */ /* 0x000fe20000000f00 */
[C---:B------:R-:W-:Y:S01]  /*13130*/  FMUL.FTZ R9, R2.reuse, R125 ;  /* 0x0000007d02097220 */ /* 0x040fe20000410000 */
[----:B------:R2:W-:Y:S01]  /*13140*/  MUFU.EX2 R75, R0 ;  /* 0x00000000004b7308 */ /* 0x0005e20000000800 */
[C---:B------:R-:W-:Y:S02]  /*13150*/  FMUL.FTZ R12, R2.reuse, R128 ;  /* 0x00000080020c7220 */ /* 0x040fe40000410000 */
[C---:B------:R-:W-:Y:S02]  /*13160*/  FMUL.FTZ R13, R2.reuse, R129 ;  /* 0x00000081020d7220 */ /* 0x040fe40000410000 */
[----:B----4-:R-:W-:Y:S02]  /*13170*/  FFMA.FTZ R4, R175, c[0x0][0x2d0], -R43 ;  /* 0x0000b400af047a23 */ /* 0x010fe4000001082b */
[C---:B------:R-:W-:Y:S02]  /*13180*/  FMUL.FTZ R24, R2.reuse, R140 ;  /* 0x0000008c02187220 */ /* 0x040fe40000410000 */
[C---:B------:R-:W-:Y:S01]  /*13190*/  FMUL.FTZ R28, R2.reuse, R144 ;  /* 0x00000090021c7220 */ /* 0x040fe20000410000 */
[----:B------:R3:W-:Y:S01]  /*131a0*/  MUFU.EX2 R243, R4 ;  /* 0x0000000400f37308 */ /* 0x0007e20000000800 */
[C---:B------:R-:W-:Y:S01]  /*131b0*/  FMUL.FTZ R29, R2.reuse, R145 ;  /* 0x00000091021d7220 */ /* 0x040fe20000410000 */
[----:B------:R-:W-:Y:S01]  /*131c0*/  MOV R145, R223 ;  /* 0x000000df00917202 */ /* 0x000fe20000000f00 */
[C---:B------:R-:W-:Y:S01]  /*131d0*/  FMUL.FTZ R88, R2.reuse, R88 ;  /* 0x0000005802587220 */ /* 0x040fe20000410000 */
[----:B-1----:R-:W-:Y:S01]  /*131e0*/  F2FP.BF16.PACK_AB R39, R79, R241 ;  /* 0x000000f14f27723e */ /* 0x002fe200000010ff */
[----:B------:R-:W-:Y:S01]  /*131f0*/  FMUL.FTZ R5, R41, R121 ;  /* 0x0000007929057220 */ /* 0x000fe20000410000 */
[----:B------:R-:W-:Y:S01]  /*13200*/  MOV R144, R224 ;  /* 0x000000e000907202 */ /* 0x000fe20000000f00 */
[C---:B------:R-:W-:Y:S01]  /*13210*/  FMUL.FTZ R89, R2.reuse, R89 ;  /* 0x0000005902597220 */ /* 0x040fe20000410000 */
[----:B------:R-:W4:Y:S01]  /*13220*/  LDL.LU R121, [R1+0x4] ;  /* 0x0000040001797983 */ /* 0x000f220000300800 */
[C---:B------:R-:W-:Y:S02]  /*13230*/  FMUL.FTZ R92, R2.reuse, R92 ;  /* 0x0000005c025c7220 */ /* 0x040fe40000410000 */
[----:B------:R-:W-:Y:S02]  /*13240*/  FMUL.FTZ R93, R2, R93 ;  /* 0x0000005d025d7220 */ /* 0x000fe40000410000 */
[C---:B------:R-:W-:Y:S02]  /*13250*/  FMUL.FTZ R98, R40.reuse, R98 ;  /* 0x0000006228627220 */ /* 0x040fe40000410000 */
[--C-:B--2---:R-:W-:Y:S02]  /*13260*/  FFMA.FTZ R0, R11, c[0x0][0x2d0], -R66.reuse ;  /* 0x0000b4000b007a23 */ /* 0x104fe40000010842 */
[C---:B------:R-:W-:Y:S02]  /*13270*/  FMUL.FTZ R99, R40.reuse, R99 ;  /* 0x0000006328637220 */ /* 0x040fe40000410000 */
[----:B------:R1:W2:Y:S01]  /*13280*/  MUFU.EX2 R78, R0 ;  /* 0x00000000004e7308 */ /* 0x0002a20000000800 */
[C---:B------:R-:W-:Y:S02]  /*13290*/  FMUL.FTZ R102, R40.reuse, R102 ;  /* 0x0000006628667220 */ /* 0x040fe40000410000 */
[----:B------:R-:W-:Y:S02]  /*132a0*/  FMUL.FTZ R103, R40, R103 ;  /* 0x0000006728677220 */ /* 0x000fe40000410000 */
[----:B---3--:R-:W-:Y:S02]  /*132b0*/  FMUL.FTZ R4, R41, R120 ;  /* 0x0000007829047220 */ /* 0x008fe40000410000 */
[----:B------:R-:W3:Y:S01]  /*132c0*/  LDL.LU R120, [R1+0x8] ;  /* 0x0000080001787983 */ /* 0x000ee20000300800 */
[----:B------:R-:W-:Y:S02]  /*132d0*/  FFMA.FTZ R56, R61, c[0x0][0x2d0], -R66 ;  /* 0x0000b4003d387a23 */ /* 0x000fe40000010842 */
[C---:B------:R-:W-:Y:S02]  /*132e0*/  FMUL.FTZ R104, R2.reuse, R104 ;  /* 0x0000006802687220 */ /* 0x040fe40000410000 */
[-C--:B------:R-:W-:Y:S01]  /*132f0*/  HMMA.16816.F32.BF16 R4, R44, R20.reuse, R4 ;  /* 0x000000142c04723c */ /* 0x080fe20000041804 */
[----:B------:R-:W-:Y:S04]  /*13300*/  MUFU.EX2 R224, R56 ;  /* 0x0000003800e07308 */ /* 0x000fe80000000800 */
[C---:B------:R-:W-:Y:S02]  /*13310*/  FMUL.FTZ R105, R2.reuse, R105 ;  /* 0x0000006902697220 */ /* 0x040fe40000410000 */
[C---:B------:R-:W-:Y:S02]  /*13320*/  FMUL.FTZ R108, R2.reuse, R108 ;  /* 0x0000006c026c7220 */ /* 0x040fe40000410000 */
[----:B------:R-:W-:Y:S03]  /*13330*/  FMUL.FTZ R109, R2, R109 ;  /* 0x0000006d026d7220 */ /* 0x000fe60000410000 */
[----:B-1----:R-:W-:Y:S02]  /*13340*/  FSEL R0, R3, RZ, P0 ;  /* 0x000000ff03007208 */ /* 0x002fe40000000000 */
[----:B--2---:R-:W-:Y:S02]  /*13350*/  F2FP.BF16.PACK_AB R37, R78, R75 ;  /* 0x0000004b4e25723e */ /* 0x004fe400000010ff */
[----:B------:R-:W-:Y:S01]  /*13360*/  ISETP.GT.AND P0, PT, R211, R234, PT ;  /* 0x000000ead300720c */ /* 0x000fe20003f04270 */
[----:B------:R-:W-:Y:S04]  /*13370*/  FADD.FTZ R0, -R0, R118 ;  /* 0x0000007600007221 */ /* 0x000fe80000010100 */
[----:B------:R-:W-:Y:S06]  /*13380*/  FMUL.FTZ R0, R0, c[0x0][0x2d0] ;  /* 0x0000b40000007a20 */ /* 0x000fec0000410000 */
[----:B------:R-:W1:Y:S02]  /*13390*/  MUFU.EX2 R0, R0 ;  /* 0x0000000000007308 */ /* 0x000e640000000800 */
[C---:B-1----:R-:W-:Y:S02]  /*133a0*/  FMUL.FTZ R10, R0.reuse, R126 ;  /* 0x0000007e000a7220 */ /* 0x042fe40000410000 */
[C---:B------:R-:W-:Y:S02]  /*133b0*/  FMUL.FTZ R11, R0.reuse, R127 ;  /* 0x0000007f000b7220 */ /* 0x040fe40000410000 */
[C---:B------:R-:W-:Y:S02]  /*133c0*/  FMUL.FTZ R14, R0.reuse, R130 ;  /* 0x00000082000e7220 */ /* 0x040fe40000410000 */
[C---:B------:R-:W-:Y:S02]  /*133d0*/  FMUL.FTZ R15, R0.reuse, R131 ;  /* 0x00000083000f7220 */ /* 0x040fe40000410000 */
[C---:B------:R-:W-:Y:S01]  /*133e0*/  FMUL.FTZ R26, R0.reuse, R142 ;  /* 0x0000008e001a7220 */ /* 0x040fe20000410000 */
[C---:B------:R-:W-:Y:S04]  /*133f0*/  HMMA.16816.F32.BF16 R8, R36.reuse, R20, R8 ;  /* 0x000000142408723c */ /* 0x040fe80000041808 */
[C---:B------:R-:W-:Y:S02]  /*13400*/  FMUL.FTZ R27, R0.reuse, R143 ;  /* 0x0000008f001b7220 */ /* 0x040fe40000410000 */
[C---:B------:R-:W-:Y:S01]  /*13410*/  FMUL.FTZ R30, R0.reuse, R146 ;  /* 0x00000092001e7220 */ /* 0x040fe20000410000 */
[----:B------:R-:W-:Y:S01]  /*13420*/  MOV R146, R55 ;  /* 0x0000003700927202 */ /* 0x000fe20000000f00 */
[-C--:B------:R-:W-:Y:S04]  /*13430*/  HMMA.16816.F32.BF16 R12, R36, R22.reuse, R12 ;  /* 0x00000016240c723c */ /* 0x080fe8000004180c */
[----:B------:R-:W-:Y:S02]  /*13440*/  FFMA.FTZ R20, R25, c[0x0][0x2d0], -R65 ;  /* 0x0000b40019147a23 */ /* 0x000fe40000010841 */
[----:B------:R-:W-:Y:S01]  /*13450*/  FMUL.FTZ R31, R0, R147 ;  /* 0x00000093001f7220 */ /* 0x000fe20000410000 */
[----:B------:R-:W-:Y:S01]  /*13460*/  MOV R147, R54 ;  /* 0x0000003600937202 */ /* 0x000fe20000000f00 */
[C---:B------:R-:W-:Y:S01]  /*13470*/  HMMA.16816.F32.BF16 R16, R44.reuse, R22, R16 ;  /* 0x000000162c10723c */ /* 0x040fe20000041810 */
[----:B------:R1:W-:Y:S01]  /*13480*/  MUFU.EX2 R237, R20 ;  /* 0x0000001400ed7308 */ /* 0x0003e20000000800 */
[----:B------:R-:W2:Y:S02]  /*13490*/  LDSM.16.MT88.4 R52, [R199] ;  /* 0x00000000c734783b */ /* 0x000ea40000004200 */
[C---:B------:R-:W-:Y:S02]  /*134a0*/  FMUL.FTZ R21, R41.reuse, R137 ;  /* 0x0000008929157220 */ /* 0x040fe40000410000 */
[----:B------:R-:W-:Y:S02]  /*134b0*/  FMUL.FTZ R25, R2, R141 ;  /* 0x0000008d02197220 */ /* 0x000fe40000410000 */
[C---:B------:R-:W-:Y:S04]  /*134c0*/  FMUL.FTZ R22, R40.reuse, R138 ;  /* 0x0000008a28167220 */ /* 0x040fe80000410000 */
[----:B------:R-:W-:Y:S02]  /*134d0*/  FMUL.FTZ R23, R40, R139 ;  /* 0x0000008b28177220 */ /* 0x000fe40000410000 */
[C---:B------:R-:W-:Y:S02]  /*134e0*/  FMUL.FTZ R90, R0.reuse, R90 ;  /* 0x0000005a005a7220 */ /* 0x040fe40000410000 */
[C---:B------:R-:W-:Y:S02]  /*134f0*/  FMUL.FTZ R91, R0.reuse, R91 ;  /* 0x0000005b005b7220 */ /* 0x040fe40000410000 */
[C---:B------:R-:W-:Y:S02]  /*13500*/  FMUL.FTZ R94, R0.reuse, R94 ;  /* 0x0000005e005e7220 */ /* 0x040fe40000410000 */
[C---:B------:R-:W-:Y:S02]  /*13510*/  FMUL.FTZ R95, R0.reuse, R95 ;  /* 0x0000005f005f7220 */ /* 0x040fe40000410000 */
[C---:B------:R-:W-:Y:S02]  /*13520*/  FMUL.FTZ R106, R0.reuse, R106 ;  /* 0x0000006a006a7220 */ /* 0x040fe40000410000 */
[C---:B------:R-:W-:Y:S02]  /*13530*/  FMUL.FTZ R107, R0.reuse, R107 ;  /* 0x0000006b006b7220 */ /* 0x040fe40000410000 */
[----:B-1----:R-:W-:Y:S02]  /*13540*/  FMUL.FTZ R20, R41, R136 ;  /* 0x0000008829147220 */ /* 0x002fe40000410000 */
[C---:B------:R-:W-:Y:S02]  /*13550*/  FMUL.FTZ R110, R0.reuse, R110 ;  /* 0x0000006e006e7220 */ /* 0x040fe40000410000 */
[----:B------:R-:W-:Y:S03]  /*13560*/  FMUL.FTZ R111, R0, R111 ;  /* 0x0000006f006f7220 */ /* 0x000fe60000410000 */
[-C--:B------:R-:W-:Y:S08]  /*13570*/  HMMA.16816.F32.BF16 R20, R44, R32.reuse, R20 ;  /* 0x000000202c14723c */ /* 0x080ff00000041814 */
[C---:B------:R-:W-:Y:S07]  /*13580*/  HMMA.16816.F32.BF16 R24, R36.reuse, R32, R24 ;  /* 0x000000202418723c */ /* 0x040fee0000041818 */
[--C-:B------:R-:W-:Y:S01]  /*13590*/  FFMA.FTZ R32, R177, c[0x0][0x2d0], -R43.reuse ;  /* 0x0000b400b1207a23 */ /* 0x100fe2000001082b */
[-C--:B------:R-:W-:Y:S03]  /*135a0*/  HMMA.16816.F32.BF16 R28, R36, R34.reuse, R28 ;  /* 0x00000022241c723c */ /* 0x080fe6000004181c */
[----:B------:R1:W-:Y:S01]  /*135b0*/  MUFU.EX2 R231, R32 ;  /* 0x0000002000e77308 */ /* 0x0003e20000000800 */
[C---:B------:R-:W-:Y:S01]  /*135c0*/  FMUL.FTZ R33, R41.reuse, R149 ;  /* 0x0000009529217220 */ /* 0x040fe20000410000 */
[----:B------:R-:W-:Y:S03]  /*135d0*/  MOV R149, R225 ;  /* 0x000000e100957202 */ /* 0x000fe60000000f00 */
[C---:B------:R-:W-:Y:S07]  /*135e0*/  HMMA.16816.F32.BF16 R84, R44.reuse, R34, R84 ;  /* 0x000000222c54723c */ /* 0x040fee0000041854 */
[C---:B------:R-:W-:Y:S02]  /*135f0*/  FMUL.FTZ R34, R40.reuse, R150 ;  /* 0x0000009628227220 */ /* 0x040fe40000410000 */
[----:B------:R-:W-:Y:S01]  /*13600*/  FMUL.FTZ R35, R40, R151 ;  /* 0x0000009728237220 */ /* 0x000fe20000410000 */
[----:B------:R-:W3:Y:S02]  /*13610*/  LDL.LU R150, [R1+0xc] ;  /* 0x00000c0001967983 */ /* 0x000ee40000300800 */
[--C-:B-1----:R-:W-:Y:S04]  /*13620*/  FFMA.FTZ R32, R178, c[0x0][0x2d0], -R43.reuse ;  /* 0x0000b400b2207a23 */ /* 0x102fe8000001082b */
[----:B------:R1:W-:Y:S02]  /*13630*/  MUFU.EX2 R230, R32 ;  /* 0x0000002000e67308 */ /* 0x0003e40000000800 */
[----:B-1----:R-:W-:Y:S01]  /*13640*/  FMUL.FTZ R32, R41, R148 ;  /* 0x0000009429207220 */ /* 0x002fe20000410000 */
[----:B------:R-:W-:Y:S06]  /*13650*/  MOV R148, R226 ;  /* 0x000000e200947202 */ /* 0x000fec0000000f00 */
        /* <DEDUP_REMOVED lines=9> */
[----:B------:R-:W-:Y:S01]  /*136f0*/  LDSM.16.MT88.4 R56, [R200+0x800] ;  /* 0x00080000c838783b */ /* 0x000fe20000004200 */
[--C-:B------:R-:W-:Y:S01]  /*13700*/  FFMA.FTZ R52, R67, c[0x0][0x2d0], -R66.reuse ;  /* 0x0000b40043347a23 */ /* 0x100fe20000010842 */
[-C--:B------:R-:W-:Y:S01]  /*13710*/  HMMA.16816.F32.BF16 R108, R36, R54.reuse, R108 ;  /* 0x00000036246c723c */ /* 0x080fe2000004186c */
[----:B------:R1:W-:Y:S06]  /*13720*/  MUFU.EX2 R226, R48 ;  /* 0x0000003000e27308 */ /* 0x0003ec0000000800 */
[C---:B------:R-:W-:Y:S02]  /*13730*/  FMUL.FTZ R36, R41.reuse, R152 ;  /* 0x0000009829247220 */ /* 0x040fe40000410000 */
[----:B------:R-:W-:Y:S02]  /*13740*/  FMUL.FTZ R37, R41, R153 ;  /* 0x0000009929257220 */ /* 0x000fe40000410000 */
[----:B------:R2:W2:Y:S01]  /*13750*/  MUFU.EX2 R223, R52 ;  /* 0x0000003400df7308 */ /* 0x0004a20000000800 */
[C---:B------:R-:W-:Y:S02]  /*13760*/  FMUL.FTZ R38, R40.reuse, R154 ;  /* 0x0000009a28267220 */ /* 0x040fe40000410000 */
[----:B------:R-:W-:Y:S07]  /*13770*/  FMUL.FTZ R39, R40, R155 ;  /* 0x0000009b28277220 */ /* 0x000fee0000410000 */
[----:B------:R-:W-:Y:S04]  /*13780*/  HMMA.16816.F32.BF16 R36, R44, R54, R36 ;  /* 0x000000362c24723c */ /* 0x000fe80000041824 */
[----:B-1----:R-:W-:Y:S02]  /*13790*/  FFMA.FTZ R48, R60, c[0x0][0x2d0], -R66 ;  /* 0x0000b4003c307a23 */ /* 0x002fe40000010842 */
[--C-:B------:R-:W-:Y:S01]  /*137a0*/  FFMA.FTZ R60, R184, c[0x0][0x2d0], -R64.reuse ;  /* 0x0000b400b83c7a23 */ /* 0x100fe20000010840 */
[----:B------:R-:W-:Y:S01]  /*137b0*/  F2FP.BF16.PACK_AB R44, R252, R248 ;  /* 0x000000f8fc2c723e */ /* 0x000fe200000010ff */
[----:B------:R1:W1:Y:S01]  /*137c0*/  MUFU.EX2 R225, R48 ;  /* 0x0000003000e17308 */ /* 0x0002620000000800 */
[----:B------:R-:W-:Y:S03]  /*137d0*/  F2FP.BF16.PACK_AB R45, R249, R250 ;  /* 0x000000faf92d723e */ /* 0x000fe600000010ff */
[----:B------:R-:W-:Y:S01]  /*137e0*/  F2FP.BF16.PACK_AB R46, R243, R251 ;  /* 0x000000fbf32e723e */ /* 0x000fe200000010ff */
[----:B--2---:R-:W-:Y:S01]  /*137f0*/  FFMA.FTZ R52, R182, c[0x0][0x2d0], -R43 ;  /* 0x0000b400b6347a23 */ /* 0x004fe2000001082b */
[----:B------:R-:W-:Y:S02]  /*13800*/  F2FP.BF16.PACK_AB R47, R239, R240 ;  /* 0x000000f0ef2f723e */ /* 0x000fe400000010ff */
[----:B------:R-:W-:Y:S02]  /*13810*/  F2FP.BF16.PACK_AB R54, R232, R233 ;  /* 0x000000e9e836723e */ /* 0x000fe400000010ff */
[----:B------:R2:W-:Y:S01]  /*13820*/  MUFU.EX2 R182, R52 ;  /* 0x0000003400b67308 */ /* 0x0005e20000000800 */
[----:B------:R-:W-:Y:S09]  /*13830*/  F2FP.BF16.PACK_AB R55, R223, R224 ;  /* 0x000000e0df37723e */ /* 0x000ff200000010ff */
[----:B------:R4:W-:Y:S01]  /*13840*/  MUFU.EX2 R181, R60 ;  /* 0x0000003c00b57308 */ /* 0x0009e20000000800 */
[----:B-1----:R-:W1:Y:S01]  /*13850*/  LDSM.16.MT88.4 R48, [R196+0x800] ;  /* 0x00080000c430783b */ /* 0x002e620000004200 */
[----:B------:R-:W-:Y:S01]  /*13860*/  F2FP.BF16.PACK_AB R53, R225, R226 ;  /* 0x000000e2e135723e */ /* 0x000fe200000010ff */
[----:B--2---:R-:W-:Y:S07]  /*13870*/  FFMA.FTZ R52, R183, c[0x0][0x2d0], -R64 ;  /* 0x0000b400b7347a23 */ /* 0x004fee0000010840 */
[----:B------:R2:W-:Y:S01]  /*13880*/  MUFU.EX2 R180, R52 ;  /* 0x0000003400b47308 */ /* 0x0005e20000000800 */
[----:B----4-:R-:W4:Y:S01]  /*13890*/  LDSM.16.MT88.4 R60, [R197+0x800] ;  /* 0x00080000c53c783b */ /* 0x010f220000004200 */
        /* <DEDUP_REMOVED lines=10> */
[----:B------:R-:W-:Y:S01]  /*13940*/  FFMA.FTZ R56, R186, c[0x0][0x2d0], -R43 ;  /* 0x0000b400ba387a23 */ /* 0x000fe2000001082b */
[-C--:B------:R-:W-:Y:S01]  /*13950*/  HMMA.16816.F32.BF16 R28, R52, R58.reuse, R28 ;  /* 0x0000003a341c723c */ /* 0x080fe2000004181c */
[----:B------:R1:W-:Y:S07]  /*13960*/  MUFU.EX2 R179, R48 ;  /* 0x0000003000b37308 */ /* 0x0003ee0000000800 */
[C---:B------:R-:W-:Y:S03]  /*13970*/  HMMA.16816.F32.BF16 R84, R44.reuse, R58, R84 ;  /* 0x0000003a2c54723c */ /* 0x040fe60000041854 */
[----:B------:R2:W-:Y:S05]  /*13980*/  MUFU.EX2 R175, R56 ;  /* 0x0000003800af7308 */ /* 0x0005ea0000000800 */
[-C--:B----4-:R-:W-:Y:S08]  /*13990*/  HMMA.16816.F32.BF16 R32, R44, R60.reuse, R32 ;  /* 0x0000003c2c20723c */ /* 0x090ff00000041820 */
[C---:B------:R-:W-:Y:S04]  /*139a0*/  HMMA.16816.F32.BF16 R88, R52.reuse, R60, R88 ;  /* 0x0000003c3458723c */ /* 0x040fe80000041858 */
[--C-:B-1----:R-:W-:Y:S03]  /*139b0*/  FFMA.FTZ R48, R71, c[0x0][0x2d0], -R65.reuse ;  /* 0x0000b40047307a23 */ /* 0x102fe60000010841 */
[----:B------:R-:W-:Y:S01]  /*139c0*/  FFMA.FTZ R60, R72, c[0x0][0x2d0], -R66 ;  /* 0x0000b400483c7a23 */ /* 0x000fe20000010842 */
[-C--:B------:R-:W-:Y:S01]  /*139d0*/  HMMA.16816.F32.BF16 R92, R52, R62.reuse, R92 ;  /* 0x0000003e345c723c */ /* 0x080fe2000004185c */
[----:B------:R1:W-:Y:S03]  /*139e0*/  MUFU.EX2 R176, R48 ;  /* 0x0000003000b07308 */ /* 0x0003e60000000800 */
[--C-:B--2---:R-:W-:Y:S04]  /*139f0*/  FFMA.FTZ R56, R187, c[0x0][0x2d0], -R64.reuse ;  /* 0x0000b400bb387a23 */ /* 0x104fe80000010840 */
[C---:B------:R-:W-:Y:S03]  /*13a00*/  HMMA.16816.F32.BF16 R96, R44.reuse, R62, R96 ;  /* 0x0000003e2c60723c */ /* 0x040fe60000041860 */
[----:B------:R2:W-:Y:S10]  /*13a10*/  MUFU.EX2 R172, R56 ;  /* 0x0000003800ac7308 */ /* 0x0005f40000000800 */
[----:B------:R4:W-:Y:S01]  /*13a20*/  MUFU.EX2 R169, R60 ;  /* 0x0000003c00a97308 */ /* 0x0009e20000000800 */
[----:B-1----:R-:W-:Y:S09]  /*13a30*/  FFMA.FTZ R48, R80, c[0x0][0x2d0], -R65 ;  /* 0x0000b40050307a23 */ /* 0x002ff20000010841 */
[----:B------:R1:W-:Y:S01]  /*13a40*/  MUFU.EX2 R178, R48 ;  /* 0x0000003000b27308 */ /* 0x0003e20000000800 */
[----:B--2---:R-:W-:Y:S09]  /*13a50*/  FFMA.FTZ R56, R188, c[0x0][0x2d0], -R64 ;  /* 0x0000b400bc387a23 */ /* 0x004ff20000010840 */
[----:B------:R2:W-:Y:S01]  /*13a60*/  MUFU.EX2 R173, R56 ;  /* 0x0000003800ad7308 */ /* 0x0005e20000000800 */
[----:B----4-:R-:W-:Y:S09]  /*13a70*/  FFMA.FTZ R60, R73, c[0x0][0x2d0], -R66 ;  /* 0x0000b400493c7a23 */ /* 0x010ff20000010842 */
[----:B------:R4:W-:Y:S01]  /*13a80*/  MUFU.EX2 R167, R60 ;  /* 0x0000003c00a77308 */ /* 0x0009e20000000800 */
[--C-:B-1----:R-:W-:Y:S09]  /*13a90*/  FFMA.FTZ R48, R185, c[0x0][0x2d0], -R43.reuse ;  /* 0x0000b400b9307a23 */ /* 0x102ff2000001082b */
[----:B------:R1:W-:Y:S01]  /*13aa0*/  MUFU.EX2 R174, R48 ;  /* 0x0000003000ae7308 */ /* 0x0003e20000000800 */
[--C-:B--2---:R-:W-:Y:S09]  /*13ab0*/  FFMA.FTZ R56, R189, c[0x0][0x2d0], -R43.reuse ;  /* 0x0000b400bd387a23 */ /* 0x104ff2000001082b */
[----:B------:R2:W-:Y:S01]  /*13ac0*/  MUFU.EX2 R171, R56 ;  /* 0x0000003800ab7308 */ /* 0x0005e20000000800 */
[----:B----4-:R-:W-:Y:S09]  /*13ad0*/  FFMA.FTZ R60, R193, c[0x0][0x2d0], -R64 ;  /* 0x0000b400c13c7a23 */ /* 0x010ff20000010840 */
[----:B------:R4:W-:Y:S01]  /*13ae0*/  MUFU.EX2 R165, R60 ;  /* 0x0000003c00a57308 */ /* 0x0009e20000000800 */
[----:B-1----:R-:W1:Y:S01]  /*13af0*/  LDSM.16.MT88.4 R48, [R199+0x800] ;  /* 0x00080000c730783b */ /* 0x002e620000004200 */
[--C-:B--2---:R-:W-:Y:S08]  /*13b00*/  FFMA.FTZ R56, R70, c[0x0][0x2d0], -R66.reuse ;  /* 0x0000b40046387a23 */ /* 0x104ff00000010842 */
[----:B------:R2:W1:Y:S01]  /*13b10*/  MUFU.EX2 R170, R56 ;  /* 0x0000003800aa7308 */ /* 0x0004620000000800 */
[----:B----4-:R-:W-:Y:S08]  /*13b20*/  LDSM.16.MT88.4 R60, [R197+0x1000] ;  /* 0x00100000c53c783b */ /* 0x010ff00000004200 */
[----:B--2---:R-:W2:Y:S01]  /*13b30*/  LDSM.16.MT88.4 R56, [R196+0x1000] ;  /* 0x00100000c438783b */ /* 0x004ea20000004200 */
[-C--:B-1----:R-:W-:Y:S08]  /*13b40*/  HMMA.16816.F32.BF16 R100, R44, R48.reuse, R100 ;  /* 0x000000302c64723c */ /* 0x082ff00000041864 */
[C---:B------:R-:W-:Y:S07]  /*13b50*/  HMMA.16816.F32.BF16 R104, R52.reuse, R48, R104 ;  /* 0x000000303468723c */ /* 0x040fee0000041868 */
[----:B------:R-:W-:Y:S01]  /*13b60*/  FFMA.FTZ R48, R76, c[0x0][0x2d0], -R66 ;  /* 0x0000b4004c307a23 */ /* 0x000fe20000010842 */
[-C--:B------:R-:W-:Y:S01]  /*13b70*/  HMMA.16816.F32.BF16 R108, R52, R50.reuse, R108 ;  /* 0x00000032346c723c */ /* 0x080fe2000004186c */
[----:B------:R-:W1:Y:S02]  /*13b80*/  LDSM.16.MT88.4 R52, [R200+0x1000] ;  /* 0x00100000c834783b */ /* 0x000e640000004200 */
[----:B------:R4:W2:Y:S01]  /*13b90*/  MUFU.EX2 R166, R48 ;  /* 0x0000003000a67308 */ /* 0x0008a20000000800 */
[----:B------:R-:W-:Y:S04]  /*13ba0*/  F2FP.BF16.PACK_AB R49, R169, R170 ;  /* 0x000000aaa931723e */ /* 0x000fe800000010ff */
[----:B------:R-:W-:Y:S07]  /*13bb0*/  HMMA.16816.F32.BF16 R36, R44, R50, R36 ;  /* 0x000000322c24723c */ /* 0x000fee0000041824 */
[----:B------:R-:W-:Y:S02]  /*13bc0*/  F2FP.BF16.PACK_AB R44, R230, R231 ;  /* 0x000000e7e62c723e */ /* 0x000fe400000010ff */
[----:B------:R-:W-:Y:S03]  /*13bd0*/  F2FP.BF16.PACK_AB R45, R228, R229 ;  /* 0x000000e5e42d723e */ /* 0x000fe600000010ff */
[----:B------:R-:W-:Y:S02]  /*13be0*/  F2FP.BF16.PACK_AB R46, R182, R227 ;  /* 0x000000e3b62e723e */ /* 0x000fe400000010ff */
[----:B------:R-:W-:Y:S02]  /*13bf0*/  F2FP.BF16.PACK_AB R47, R181, R180 ;  /* 0x000000b4b52f723e */ /* 0x000fe400000010ff */
[----:B------:R-:W-:Y:S01]  /*13c00*/  F2FP.BF16.PACK_AB R50, R178, R176 ;  /* 0x000000b0b232723e */ /* 0x000fe200000010ff */
[----:B----4-:R-:W-:Y:S01]  /*13c10*/  FFMA.FTZ R48, R190, c[0x0][0x2d0], -R43 ;  /* 0x0000b400be307a23 */ /* 0x010fe2000001082b */
[----:B--2---:R-:W-:Y:S03]  /*13c20*/  F2FP.BF16.PACK_AB R51, R166, R167 ;  /* 0x000000a7a633723e */ /* 0x004fe600000010ff */
[-C--:B------:R-:W-:Y:S01]  /*13c30*/  HMMA.16816.F32.BF16 R4, R44, R56.reuse, R4 ;  /* 0x000000382c04723c */ /* 0x080fe20000041804 */
[----:B------:R2:W-:Y:S02]  /*13c40*/  MUFU.EX2 R168, R48 ;  /* 0x0000003000a87308 */ /* 0x0005e40000000800 */
[----:B--2---:R-:W-:Y:S08]  /*13c50*/  FFMA.FTZ R48, R191, c[0x0][0x2d0], -R64 ;  /* 0x0000b400bf307a23 */ /* 0x004ff00000010840 */
        /* <DEDUP_REMOVED lines=23> */
[----:B------:R2:W4:Y:S10]  /*13dd0*/  MUFU.EX2 R117, R52 ;  /* 0x0000003400757308 */ /* 0x0005340000000800 */
[----:B------:R3:W-:Y:S01]  /*13de0*/  MUFU.EX2 R69, R60 ;  /* 0x0000003c00457308 */ /* 0x0007e20000000800 */
[----:B-1----:R-:W-:Y:S09]  /*13df0*/  FFMA.FTZ R56, R192, c[0x0][0x2d0], -R65 ;  /* 0x0000b400c0387a23 */ /* 0x002ff20000010841 */
[----:B------:R1:W-:Y:S01]  /*13e00*/  MUFU.EX2 R118, R56 ;  /* 0x0000003800767308 */ /* 0x0003e20000000800 */
[----:B--2---:R-:W-:Y:S01]  /*13e10*/  FFMA.FTZ R52, R212, c[0x0][0x2d0], -R64 ;  /* 0x0000b400d4347a23 */ /* 0x004fe20000010840 */
[----:B----4-:R-:W-:Y:S08]  /*13e20*/  F2FP.BF16.PACK_AB R152, R117, R116 ;  /* 0x000000747598723e */ /* 0x010ff000000010ff */
[----:B------:R2:W-:Y:S01]  /*13e30*/  MUFU.EX2 R115, R52 ;  /* 0x0000003400737308 */ /* 0x0005e20000000800 */
[----:B---3--:R-:W-:Y:S09]  /*13e40*/  FFMA.FTZ R60, R158, c[0x0][0x2d0], -R66 ;  /* 0x0000b4009e3c7a23 */ /* 0x008ff20000010842 */
[----:B------:R3:W-:Y:S01]  /*13e50*/  MUFU.EX2 R68, R60 ;  /* 0x0000003c00447308 */ /* 0x0007e20000000800 */
[----:B-1----:R-:W1:Y:S01]  /*13e60*/  LDSM.16.MT88.4 R56, [R199+0x1000] ;  /* 0x00100000c738783b */ /* 0x002e620000004200 */
[----:B--2---:R-:W-:Y:S08]  /*13e70*/  FFMA.FTZ R52, R214, c[0x0][0x2d0], -R64 ;  /* 0x0000b400d6347a23 */ /* 0x004ff00000010840 */
        /* <DEDUP_REMOVED lines=11> */
[----:B------:R-:W4:Y:S01]  /*13f30*/  MUFU.EX2 R67, R56 ;  /* 0x0000003800437308 */ /* 0x000f220000000800 */
[----:B------:R-:W-:Y:S01]  /*13f40*/  F2FP.BF16.PACK_AB R48, R163, R161 ;  /* 0x000000a1a330723e */ /* 0x000fe200000010ff */
[----:B------:R-:W-:Y:S04]  /*13f50*/  HMMA.16816.F32.BF16 R36, R44, R58, R36 ;  /* 0x0000003a2c24723c */ /* 0x000fe80000041824 */
[----:B-1----:R-:W-:Y:S01]  /*13f60*/  FFMA.FTZ R52, R77, c[0x0][0x2d0], -R66 ;  /* 0x0000b4004d347a23 */ /* 0x002fe20000010842 */
[----:B------:R-:W-:Y:S02]  /*13f70*/  F2FP.BF16.PACK_AB R50, R118, R162 ;  /* 0x000000a27632723e */ /* 0x000fe400000010ff */
[----:B------:R-:W-:Y:S01]  /*13f80*/  F2FP.BF16.PACK_AB R44, R175, R174 ;  /* 0x000000aeaf2c723e */ /* 0x000fe200000010ff */
[----:B------:R1:W1:Y:S01]  /*13f90*/  MUFU.EX2 R70, R52 ;  /* 0x0000003400467308 */ /* 0x0002620000000800 */
[----:B------:R-:W-:Y:S03]  /*13fa0*/  F2FP.BF16.PACK_AB R45, R173, R172 ;  /* 0x000000acad2d723e */ /* 0x000fe600000010ff */
[--C-:B--2---:R-:W-:Y:S01]  /*13fb0*/  FFMA.FTZ R43, R217, c[0x0][0x2d0], -R64.reuse ;  /* 0x0000b400d92b7a23 */ /* 0x104fe20000010840 */
[----:B------:R-:W-:Y:S01]  /*13fc0*/  F2FP.BF16.PACK_AB R46, R168, R171 ;  /* 0x000000aba82e723e */ /* 0x000fe200000010ff */
[----:B------:R-:W-:Y:S01]  /*13fd0*/  FFMA.FTZ R64, R218, c[0x0][0x2d0], -R64 ;  /* 0x0000b400da407a23 */ /* 0x000fe20000010840 */
[----:B------:R-:W-:Y:S02]  /*13fe0*/  F2FP.BF16.PACK_AB R47, R165, R164 ;  /* 0x000000a4a52f723e */ /* 0x000fe400000010ff */
[----:B---3--:R-:W-:Y:S01]  /*13ff0*/  F2FP.BF16.PACK_AB R154, R81, R82 ;  /* 0x00000052519a723e */ /* 0x008fe200000010ff */
[----:B------:R2:W-:Y:S01]  /*14000*/  MUFU.EX2 R80, R43 ;  /* 0x0000002b00507308 */ /* 0x0005e20000000800 */
[----:B----4-:R-:W-:Y:S01]  /*14010*/  F2FP.BF16.PACK_AB R51, R67, R68 ;  /* 0x000000444333723e */ /* 0x010fe200000010ff */
[----:B------:R-:W-:Y:S08]  /*14020*/  LDSM.16.MT88.4 R56, [R197+0x1800] ;  /* 0x00180000c538783b */ /* 0x000ff00000004200 */
        /* <DEDUP_REMOVED lines=8> */
[----:B------:R1:W-:Y:S01]  /*140b0*/  MUFU.EX2 R73, R43 ;  /* 0x0000002b00497308 */ /* 0x0003e20000000800 */
[C---:B------:R-:W-:Y:S08]  /*140c0*/  HMMA.16816.F32.BF16 R8, R48.reuse, R52, R8 ;  /* 0x000000343008723c */ /* 0x040ff00000041808 */
[-C--:B------:R-:W-:Y:S08]  /*140d0*/  HMMA.16816.F32.BF16 R12, R48, R54.reuse, R12 ;  /* 0x00000036300c723c */ /* 0x080ff0000004180c */
[C---:B------:R-:W-:Y:S01]  /*140e0*/  HMMA.16816.F32.BF16 R16, R44.reuse, R54, R16 ;  /* 0x000000362c10723c */ /* 0x040fe20000041810 */
[----:B------:R-:W2:Y:S03]  /*140f0*/  LDSM.16.MT88.4 R52, [R199+0x1800] ;  /* 0x00180000c734783b */ /* 0x000ea60000004200 */
[--C-:B-1----:R-:W-:Y:S02]  /*14100*/  FFMA.FTZ R43, R221, c[0x0][0x2d0], -R65.reuse ;  /* 0x0000b400dd2b7a23 */ /* 0x102fe40000010841 */
[----:B------:R-:W-:Y:S02]  /*14110*/  FFMA.FTZ R65, R222, c[0x0][0x2d0], -R65 ;  /* 0x0000b400de417a23 */ /* 0x000fe40000010841 */
        /* <DEDUP_REMOVED lines=9> */
[----:B------:R1:W-:Y:S07]  /*141b0*/  MUFU.EX2 R65, R43 ;  /* 0x0000002b00417308 */ /* 0x0003ee0000000800 */
[C---:B------:R-:W-:Y:S08]  /*141c0*/  HMMA.16816.F32.BF16 R88, R48.reuse, R56, R88 ;  /* 0x000000383058723c */ /* 0x040ff00000041858 */
[-C--:B------:R-:W-:Y:S08]  /*141d0*/  HMMA.16816.F32.BF16 R92, R48, R58.reuse, R92 ;  /* 0x0000003a305c723c */ /* 0x080ff0000004185c */
[C---:B------:R-:W-:Y:S04]  /*141e0*/  HMMA.16816.F32.BF16 R96, R44.reuse, R58, R96 ;  /* 0x0000003a2c60723c */ /* 0x040fe80000041860 */
[--C-:B-1----:R-:W-:Y:S04]  /*141f0*/  FFMA.FTZ R43, R157, c[0x0][0x2d0], -R66.reuse ;  /* 0x0000b4009d2b7a23 */ /* 0x102fe80000010842 */
[----:B------:R1:W1:Y:S01]  /*14200*/  MUFU.EX2 R64, R43 ;  /* 0x0000002b00407308 */ /* 0x0002620000000800 */
[-C--:B--2---:R-:W-:Y:S08]  /*14210*/  HMMA.16816.F32.BF16 R100, R44, R52.reuse, R100 ;  /* 0x000000342c64723c */ /* 0x084ff00000041864 */
[C---:B------:R-:W-:Y:S08]  /*14220*/  HMMA.16816.F32.BF16 R104, R48.reuse, R52, R104 ;  /* 0x000000343068723c */ /* 0x040ff00000041868 */
[-C--:B------:R-:W-:Y:S04]  /*14230*/  HMMA.16816.F32.BF16 R108, R48, R54.reuse, R108 ;  /* 0x00000036306c723c */ /* 0x080fe8000004186c */
[--C-:B-1----:R-:W-:Y:S04]  /*14240*/  FFMA.FTZ R43, R74, c[0x0][0x2d0], -R66.reuse ;  /* 0x0000b4004a2b7a23 */ /* 0x102fe80000010842 */
[----:B------:R-:W-:Y:S01]  /*14250*/  HMMA.16816.F32.BF16 R36, R44, R54, R36 ;  /* 0x000000362c24723c */ /* 0x000fe20000041824 */
[----:B------:R-:W1:Y:S01]  /*14260*/  LDSM.16.MT88.4 R44, [R197+0x2000] ;  /* 0x00200000c52c783b */ /* 0x000e620000004200 */
[----:B------:R-:W-:Y:S02]  /*14270*/  MUFU.EX2 R57, R43 ;  /* 0x0000002b00397308 */ /* 0x000fe40000000800 */
[----:B------:R-:W-:Y:S01]  /*14280*/  FFMA.FTZ R66, R42, c[0x0][0x2d0], -R66 ;  /* 0x0000b4002a427a23 */ /* 0x000fe20000010842 */
[----:B---3--:R-:W-:Y:S01]  /*14290*/  F2FP.BF16.PACK_AB R42, R71, R72 ;  /* 0x00000048472a723e */ /* 0x008fe200000010ff */
[----:B-----5:R-:W-:Y:S01]  /*142a0*/  FFMA.FTZ R50, R41, R123, R124 ;  /* 0x0000007b29327223 */ /* 0x020fe2000001007c */
[----:B------:R-:W-:Y:S01]  /*142b0*/  F2FP.BF16.PACK_AB R41, R64, R65 ;  /* 0x000000414029723e */ /* 0x000fe200000010ff */
[----:B------:R-:W-:Y:S01]  /*142c0*/  FFMA.FTZ R49, R40, R121, R122 ;  /* 0x0000007928317223 */ /* 0x000fe2000001007a */
[----:B------:R-:W-:Y:S03]  /*142d0*/  F2FP.BF16.PACK_AB R40, R73, R76 ;  /* 0x0000004c4928723e */ /* 0x000fe600000010ff */
[----:B------:R-:W-:Y:S01]  /*142e0*/  FFMA.FTZ R48, R2, R120, R244 ;  /* 0x0000007802307223 */ /* 0x000fe200000100f4 */
[----:B------:R-:W2:Y:S01]  /*142f0*/  MUFU.EX2 R56, R66 ;  /* 0x0000004200387308 */ /* 0x000ea20000000800 */
[----:B------:R-:W-:Y:S01]  /*14300*/  FADD.FTZ R2, R146, R49 ;  /* 0x0000003192027221 */ /* 0x000fe20000010000 */
[-C--:B------:R-:W-:Y:S07]  /*14310*/  HMMA.16816.F32.BF16 R120, R152, R132.reuse, R4 ;  /* 0x000000849878723c */ /* 0x080fee0000041804 */
[----:B------:R-:W-:Y:S02]  /*14320*/  FADD.FTZ R4, R147, R50 ;  /* 0x0000003293047221 */ /* 0x000fe40000010000 */
[----:B------:R-:W-:Y:S03]  /*14330*/  FADD.FTZ R5, R246, R48 ;  /* 0x00000030f6057221 */ /* 0x000fe60000010000 */
[----:B------:R-:W-:Y:S02]  /*14340*/  FADD.FTZ R7, R145, R4 ;  /* 0x0000000491077221 */ /* 0x000fe40000010000 */
[----:B------:R-:W-:Y:S02]  /*14350*/  FADD.FTZ R6, R144, R2 ;  /* 0x0000000290067221 */ /* 0x000fe40000010000 */
[----:B------:R-:W-:Y:S02]  /*14360*/  FADD.FTZ R4, R245, R5 ;  /* 0x00000005f5047221 */ /* 0x000fe40000010000 */
[----:B------:R-:W-:Y:S02]  /*14370*/  FFMA.FTZ R2, R0, R150, R75 ;  /* 0x0000009600027223 */ /* 0x000fe4000001004b */
[----:B------:R-:W-:Y:S01]  /*14380*/  FADD.FTZ R0, R149, R7 ;  /* 0x0000000795007221 */ /* 0x000fe20000010000 */
[----:B--2---:R-:W-:Y:S07]  /*14390*/  F2FP.BF16.PACK_AB R43, R56, R57 ;  /* 0x00000039382b723e */ /* 0x004fee00000010ff */
        /* <DEDUP_REMOVED lines=11> */
[-C--:B----4-:R-:W-:Y:S03]  /*14450*/  HMMA.16816.F32.BF16 R136, R152, R60.reuse, R20 ;  /* 0x0000003c9888723c */ /* 0x090fe60000041814 */
        /* <DEDUP_REMOVED lines=60> */
[----:B------:R-:W-:Y:S01]  /*14820*/  MOV R115, R114 ;  /* 0x0000007200737202 */ /* 0x000fe20000000f00 */
        /* <DEDUP_REMOVED lines=12> */
[----:B------:R1:W-:Y:S01]  /*148f0*/  STL [R1], R0 ;  /* 0x0000000001007387 */ /* 0x0003e20000100800 */
[----:B------:R-:W-:Y:S02]  /*14900*/  FADD.FTZ R2, R64, R2 ;  /* 0x0000000240027221 */ /* 0x000fe40000010000 */
[----:B------:R-:W-:Y:S01]  /*14910*/  FADD.FTZ R4, R71, R4 ;  /* 0x0000000447047221 */ /* 0x000fe20000010000 */
[----:B------:R2:W-:Y:S01]  /*14920*/  STL [R1+0x4], R5 ;  /* 0x0000040501007387 */ /* 0x0005e20000100800 */
[----:B------:R-:W-:Y:S03]  /*14930*/  FADD.FTZ R2, R57, R2 ;  /* 0x0000000239027221 */ /* 0x000fe60000010000 */
[----:B------:R3:W-:Y:S01]  /*14940*/  STL [R1+0x8], R4 ;  /* 0x0000080401007387 */ /* 0x0007e20000100800 */
[----:B------:R-:W-:Y:S05]  /*14950*/  FADD.FTZ R2, R56, R2 ;  /* 0x0000000238027221 */ /* 0x000fea0000010000 */
[----:B------:R3:W-:Y:S01]  /*14960*/  STL [R1+0xc], R2 ;  /* 0x00000c0201007387 */ /* 0x0007e20000100800 */
[----:B-1----:R-:W-:Y:S04]  /*14970*/  IADD3 R0, R211, -0x1, RZ ;  /* 0xffffffffd3007810 */ /* 0x002fe80007ffe0ff */
[----:B------:R-:W-:Y:S02]  /*14980*/  MOV R211, R0 ;  /* 0x0000000000d37202 */ /* 0x000fe40000000f00 */
[----:B--2---:R-:W-:Y:S01]  /*14990*/  MOV R5, R3 ;  /* 0x0000000300057202 */ /* 0x004fe20000000f00 */
[----:B------:R-:W-:-:S05]  /*149a0*/  @P0 BRA `(.L_x_648) ;  /* 0xffffb44000000947 */ /* 0x000fca000383ffff */
.L_x_631:
[----:B------:R-:W-:Y:S02]  /*149b0*/  MOV R10, 0x1f ;  /* 0x0000001f000a7802 */ /* 0x000fe40000000f00 */
[----:B------:R-:W-:Y:S01]  /*149c0*/  MOV R9, 0xffffffff ;  /* 0xffffffff00097802 */ /* 0x000fe20000000f00 */
[----:B------:R-:W-:Y:S05]  /*149d0*/  BRA.DIV ~URZ, `(.L_x_649) ;  /* 0x000051a27f007947 */ /* 0x000fea000b800000 */
[----:B---3--:R-:W2:Y:S04]  /*149e0*/  LDL R2, [R1] ;  /* 0x0000000001027983 */ /* 0x008ea80000100800 */
[----:B--2---:R1:W2:Y:S02]  /*149f0*/  SHFL.BFLY PT, R0, R2, 0x2, 0x1f ;  /* 0x0c401f0002007f89 */ /* 0x0042a400000e0000 */
.L_x_735:
[----:B-1----:R-:W3:Y:S02]  /*14a00*/  LDL.LU R2, [R1] ;  /* 0x0000000001027983 */ /* 0x002ee40000300800 */
[----:B--23--:R-:W-:Y:S01]  /*14a10*/  FADD.FTZ R4, R0, R2 ;  /* 0x0000000200047221 */ /* 0x00cfe20000010000 */
[----:B------:R-:W-:Y:S05]  /*14a20*/  BRA.DIV ~URZ, `(.L_x_650) ;  /* 0x000051a27f007947 */ /* 0x000fea000b800000 */
[----:B------:R-:W2:Y:S04]  /*14a30*/  LDL.LU R11, [R1+0x4] ;  /* 0x00000400010b7983 */ /* 0x000ea80000300800 */
[----:B------:R-:W3:Y:S04]  /*14a40*/  LDL.LU R3, [R1+0x8] ;  /* 0x0000080001037983 */ /* 0x000ee80000300800 */
[----:B------:R-:W4:Y:S04]  /*14a50*/  LDL.LU R10, [R1+0xc] ;  /* 0x00000c00010a7983 */ /* 0x000f280000300800 */
[----:B--2---:R-:W1:Y:S04]  /*14a60*/  SHFL.BFLY PT, R0, R11, 0x2, 0x1f ;  /* 0x0c401f000b007f89 */ /* 0x004e6800000e0000 */
[----:B---3--:R-:W2:Y:S04]  /*14a70*/  SHFL.BFLY PT, R2, R3, 0x2, 0x1f ;  /* 0x0c401f0003027f89 */ /* 0x008ea800000e0000 */
[----:B----4-:R-:W3:Y:S01]  /*14a80*/  SHFL.BFLY PT, R8, R10, 0x2, 0x1f ;  /* 0x0c401f000a087f89 */ /* 0x010ee200000e0000 */
[----:B-1----:R-:W-:-:S02]  /*14a90*/  FADD.FTZ R0, R0, R11 ;  /* 0x0000000b00007221 */ /* 0x002fc40000010000 */
[----:B--2---:R-:W-:-:S03]  /*14aa0*/  FADD.FTZ R2, R2, R3 ;  /* 0x0000000302027221 */ /* 0x004fc60000010000 */
[----:B------:R-:W1:Y:S01]  /*14ab0*/  SHFL.BFLY PT, R6, R0, 0x1, 0x1f ;  /* 0x0c201f0000067f89 */ /* 0x000e6200000e0000 */
[----:B---3--:R-:W-:-:S03]  /*14ac0*/  FADD.FTZ R8, R8, R10 ;  /* 0x0000000a08087221 */ /* 0x008fc60000010000 */
[----:B------:R-:W2:Y:S04]  /*14ad0*/  SHFL.BFLY PT, R3, R4, 0x1, 0x1f ;  /* 0x0c201f0004037f89 */ /* 0x000ea800000e0000 */
[----:B------:R-:W3:Y:S04]  /*14ae0*/  SHFL.BFLY PT, R7, R2, 0x1, 0x1f ;  /* 0x0c201f0002077f89 */ /* 0x000ee800000e0000 */
[----:B------:R4:W4:Y:S01]  /*14af0*/  SHFL.BFLY PT, R9, R8, 0x1, 0x1f ;  /* 0x0c201f0008097f89 */ /* 0x00092200000e0000 */
[----:B-1----:R-:W-:Y:S02]  /*14b00*/  FADD.FTZ R6, R0, R6 ;  /* 0x0000000600067221 */ /* 0x002fe40000010000 */
[----:B--2---:R-:W-:-:S02]  /*14b10*/  FADD.FTZ R4, R4, R3 ;  /* 0x0000000304047221 */ /* 0x004fc40000010000 */
[----:B---3--:R-:W-:-:S03]  /*14b20*/  FADD.FTZ R7, R2, R7 ;  /* 0x0000000702077221 */ /* 0x008fc60000010000 */
.L_x_736:
[----:B------:R-:W-:Y:S01]  /*14b30*/  FSETP.NE.FTZ.AND P3, PT, R4, RZ, PT ;  /* 0x000000ff0400720b */ /* 0x000fe20003f75000 */
[----:B------:R-:W-:Y:S01]  /*14b40*/  CS2R R2, SRZ ;  /* 0x0000000000027805 */ /* 0x000fe2000001ff00 */
[----:B------:R-:W-:Y:S02]  /*14b50*/  MOV R0, RZ ;  /* 0x000000ff00007202 */ /* 0x000fe40000000f00 */
[----:B------:R-:W-:Y:S02]  /*14b60*/  FSETP.NE.FTZ.AND P1, PT, R7, RZ, PT ;  /* 0x000000ff0700720b */ /* 0x000fe40003f35000 */
[----:B------:R-:W-:Y:S02]  /*14b70*/  FSETP.NE.FTZ.AND P2, PT, R6, RZ, PT ;  /* 0x000000ff0600720b */ /* 0x000fe40003f55000 */
[----:B------:R-:W-:Y:S02]  /*14b80*/  MOV R24, 0xff800000 ;  /* 0xff80000000187802 */ /* 0x000fe40000000f00 */
[----:B------:R-:W-:-:S02]  /*14b90*/  MOV R22, 0xff800000 ;  /* 0xff80000000167802 */ /* 0x000fc40000000f00 */
        /* <DEDUP_REMOVED lines=95> */
.L_x_558:
[----:B------:R2:W5:Y:S04]  /*15190*/  LDL R6, [R1+0x48] ;  /* 0x0000480001067983 */ /* 0x0005680000100800 */
[----:B------:R-:W3:Y:S01]  /*151a0*/  S2R R2, SR_TID.X ;  /* 0x0000000000027919 */ /* 0x000ee20000002100 */
[----:B------:R-:W-:Y:S01]  /*151b0*/  BSSY B0, `(.L_x_651) ;  /* 0x0000011000007945 */ /* 0x000fe20003800000 */
[----:B---3--:R-:W-:-:S13]  /*151c0*/  LOP3.LUT P0, RZ, R2, 0x7f, RZ, 0xc0, !PT ;  /* 0x0000007f02ff7812 */ /* 0x008fda000780c0ff */
[----:B------:R-:W-:Y:S05]  /*151d0*/  @P0 BRA `(.L_x_652) ;  /* 0x000000e000000947 */ /* 0x000fea0003800000 */
[----:B--2---:R-:W2:Y:S01]  /*151e0*/  S2R R4, SR_LANEID ;  /* 0x0000000000047919 */ /* 0x004ea20000000000 */
        /* <DEDUP_REMOVED lines=11> */
[----:B--2--5:R-:W-:-:S05]  /*152a0*/  IADD3 R6, R3, c[0x0][0xc], R2 ;  /* 0x0000030003067a10 */ /* 0x024fca0007ffe002 */
[----:B------:R1:W-:Y:S02]  /*152b0*/  STL [R1+0x48], R6 ;  /* 0x0000480601007387 */ /* 0x0003e40000100800 */
.L_x_652:
[----:B--2---:R-:W-:Y:S05]  /*152c0*/  BSYNC B0 ;  /* 0x0000000000007941 */ /* 0x004fea0003800000 */
.L_x_651:
[----:B------:R-:W2:Y:S01]  /*152d0*/  LDL.64 R2, [R1+0x30] ;  /* 0x0000300001027983 */ /* 0x000ea20000100a00 */
[----:B------:R-:W-:Y:S01]  /*152e0*/  PRMT R0, R0, 0x9910, RZ ;  /* 0x0000991000007816 */ /* 0x000fe200000000ff */
[----:B------:R-:W-:Y:S01]  /*152f0*/  BSSY B1, `(.L_x_653) ;  /* 0x00002cf000017945 */ /* 0x000fe20003800000 */
[----:B-----5:R-:W-:Y:S02]  /*15300*/  IMAD.MOV.U32 R88, RZ, RZ, R6 ;  /* 0x000000ffff587224 */ /* 0x020fe400078e0006 */
[----:B------:R-:W-:Y:S02]  /*15310*/  ISETP.NE.AND P0, PT, R0, RZ, PT ;  /* 0x000000ff0000720c */ /* 0x000fe40003f05270 */
[----:B--2---:R-:W-:-:S11]  /*15320*/  SHF.R.S32.HI R18, RZ, 0x1f, R2 ;  /* 0x0000001fff127819 */ /* 0x004fd60000011402 */
        /* <DEDUP_REMOVED lines=21> */
[----:B------:R-:W-:Y:S04]  /*15480*/  STS [R7+0x2000], R3 ;  /* 0x0020000307007388 */ /* 0x000fe80000000800 */
[----:B------:R2:W-:Y:S01]  /*15490*/  STS [R7+0x2400], R2 ;  /* 0x0024000207007388 */ /* 0x0005e20000000800 */
[----:B-1----:R-:W-:-:S03]  /*154a0*/  F2FP.BF16.PACK_AB R0, R39, R38 ;  /* 0x000000262700723e */ /* 0x002fc600000010ff */
[----:B--2---:R-:W2:Y:S01]  /*154b0*/  LDL R7, [R1+0x64] ;  /* 0x0000640001077983 */ /* 0x004ea20000100800 */
[----:B------:R-:W-:Y:S02]  /*154c0*/  F2FP.BF16.PACK_AB R3, R73, R72 ;  /* 0x000000484903723e */ /* 0x000fe400000010ff */
[----:B------:R-:W-:Y:S01]  /*154d0*/  F2FP.BF16.PACK_AB R2, R85, R84 ;  /* 0x000000545502723e */ /* 0x000fe200000010ff */
[----:B------:R-:W-:Y:S04]  /*154e0*/  STS [R6+0x2000], R0 ;  /* 0x0020000006007388 */ /* 0x000fe80000000800 */
[----:B------:R1:W-:Y:S04]  /*154f0*/  STS [R6+0x2400], R4 ;  /* 0x0024000406007388 */ /* 0x0003e80000000800 */
[----:B-1----:R-:W3:Y:S01]  /*15500*/  LDL R6, [R1+0x60] ;  /* 0x0000600001067983 */ /* 0x002ee20000100800 */
[----:B------:R-:W-:-:S02]  /*15510*/  F2FP.BF16.PACK_AB R0, R75, R74 ;  /* 0x0000004a4b00723e */ /* 0x000fc400000010ff */
[----:B------:R-:W-:Y:S01]  /*15520*/  F2FP.BF16.PACK_AB R4, R41, R40 ;  /* 0x000000282904723e */ /* 0x000fe200000010ff */
[----:B----4-:R1:W-:Y:S04]  /*15530*/  STS [R8], R3 ;  /* 0x0000000308007388 */ /* 0x0103e80000000800 */
[----:B------:R4:W-:Y:S04]  /*15540*/  STS [R8+0x400], R2 ;  /* 0x0004000208007388 */ /* 0x0009e80000000800 */
[----:B------:R4:W-:Y:S01]  /*15550*/  STS [R5], R0 ;  /* 0x0000000005007388 */ /* 0x0009e20000000800 */
[----:B-1----:R-:W-:-:S02]  /*15560*/  F2FP.BF16.PACK_AB R3, R87, R86 ;  /* 0x000000565703723e */ /* 0x002fc400000010ff */
[----:B----4-:R-:W-:-:S03]  /*15570*/  F2FP.BF16.PACK_AB R2, R43, R42 ;  /* 0x0000002a2b02723e */ /* 0x010fc600000010ff */
[----:B------:R1:W-:Y:S01]  /*15580*/  STS [R5+0x400], R3 ;  /* 0x0004000305007388 */ /* 0x0003e20000000800 */
[----:B------:R-:W-:-:S03]  /*15590*/  F2FP.BF16.PACK_AB R0, R59, R58 ;  /* 0x0000003a3b00723e */ /* 0x000fc600000010ff */
[----:B------:R-:W-:Y:S04]  /*155a0*/  STS [R8+0x2000], R4 ;  /* 0x0020000408007388 */ /* 0x000fe80000000800 */
[----:B------:R4:W-:Y:S01]  /*155b0*/  STS [R8+0x2400], R0 ;  /* 0x0024000008007388 */ /* 0x0009e20000000800 */
[----:B-1----:R-:W-:-:S03]  /*155c0*/  F2FP.BF16.PACK_AB R3, R57, R56 ;  /* 0x000000383903723e */ /* 0x002fc600000010ff */
[----:B----4-:R-:W4:Y:S01]  /*155d0*/  LDL R8, [R1+0x54] ;  /* 0x0000540001087983 */ /* 0x010f220000100800 */
[----:B------:R-:W-:-:S03]  /*155e0*/  F2FP.BF16.PACK_AB R0, R67, R66 ;  /* 0x000000424300723e */ /* 0x000fc600000010ff */
[----:B------:R1:W-:Y:S04]  /*155f0*/  STS [R5+0x2000], R2 ;  /* 0x0020000205007388 */ /* 0x0003e80000000800 */
[----:B------:R1:W-:Y:S04]  /*15600*/  STS [R5+0x2400], R3 ;  /* 0x0024000305007388 */ /* 0x0003e80000000800 */
[----:B------:R1:W-:Y:S01]  /*15610*/  STS [R9], R0 ;  /* 0x0000000009007388 */ /* 0x0003e20000000800 */
[----:B------:R-:W-:Y:S02]  /*15620*/  F2FP.BF16.PACK_AB R4, R53, R52 ;  /* 0x000000343504723e */ /* 0x000fe400000010ff */
[----:B-1----:R-:W-:-:S02]  /*15630*/  F2FP.BF16.PACK_AB R2, R101, R100 ;  /* 0x000000646502723e */ /* 0x002fc400000010ff */
[----:B------:R-:W-:-:S03]  /*15640*/  F2FP.BF16.PACK_AB R3, R97, R96 ;  /* 0x000000606103723e */ /* 0x000fc600000010ff */
[----:B------:R1:W-:Y:S01]  /*15650*/  STS [R9+0x400], R2 ;  /* 0x0004000209007388 */ /* 0x0003e20000000800 */
[----:B------:R-:W-:Y:S02]  /*15660*/  F2FP.BF16.PACK_AB R0, R99, R98 ;  /* 0x000000626300723e */ /* 0x000fe400000010ff */
[----:B------:R-:W-:Y:S02]  /*15670*/  F2FP.BF16.PACK_AB R5, R51, R50 ;  /* 0x000000323305723e */ /* 0x000fe400000010ff */
[----:B-1----:R-:W-:Y:S02]  /*15680*/  F2FP.BF16.PACK_AB R2, R55, R54 ;  /* 0x000000363702723e */ /* 0x002fe400000010ff */
[----:B------:R-:W-:Y:S02]  /*15690*/  ISETP.NE.U32.AND P0, PT, RZ, c[0x0][0x508], PT ;  /* 0x00014200ff007a0c */ /* 0x000fe40003f05070 */
[----:B------:R-:W-:Y:S02]  /*156a0*/  ISETP.NE.U32.AND P2, PT, RZ, c[0x0][0x500], PT ;  /* 0x00014000ff007a0c */ /* 0x000fe40003f45070 */
[----:B------:R-:W-:-:S02]  /*156b0*/  ISETP.NE.AND.EX P1, PT, RZ, c[0x0][0x50c], PT, P0 ;  /* 0x00014300ff007a0c */ /* 0x000fc40003f25300 */
[----:B------:R-:W-:Y:S01]  /*156c0*/  ISETP.NE.AND.EX P2, PT, RZ, c[0x0][0x504], PT, P2 ;  /* 0x00014100ff007a0c */ /* 0x000fe20003f45320 */
[----:B------:R-:W-:Y:S01]  /*156d0*/  IMAD.MOV.U32 R11, RZ, RZ, c[0x0][0x388] ;  /* 0x0000e200ff0b7624 */ /* 0x000fe200078e00ff */
[----:B--2---:R1:W-:Y:S04]  /*156e0*/  STS [R7], R3 ;  /* 0x0000000307007388 */ /* 0x0043e80000000800 */
[----:B------:R2:W-:Y:S04]  /*156f0*/  STS [R7+0x400], R0 ;  /* 0x0004000007007388 */ /* 0x0005e80000000800 */
[----:B------:R3:W-:Y:S04]  /*15700*/  STS [R9+0x2000], R2 ;  /* 0x0020000209007388 */ /* 0x0007e80000000800 */
[----:B------:R3:W-:Y:S04]  /*15710*/  STS [R9+0x2400], R4 ;  /* 0x0024000409007388 */ /* 0x0007e80000000800 */
[----:B------:R-:W-:Y:S01]  /*15720*/  STS [R7+0x2000], R5 ;  /* 0x0020000507007388 */ /* 0x000fe20000000800 */
[----:B-1----:R-:W-:-:S02]  /*15730*/  F2FP.BF16.PACK_AB R3, R47, R46 ;  /* 0x0000002e2f03723e */ /* 0x002fc400000010ff */
[----:B--2---:R-:W-:Y:S02]  /*15740*/  F2FP.BF16.PACK_AB R0, R79, R78 ;  /* 0x0000004e4f00723e */ /* 0x004fe400000010ff */
[----:B---3--:R-:W-:Y:S01]  /*15750*/  F2FP.BF16.PACK_AB R2, R77, R76 ;  /* 0x0000004c4d02723e */ /* 0x008fe200000010ff */
[----:B------:R-:W-:Y:S04]  /*15760*/  STS [R7+0x2400], R3 ;  /* 0x0024000307007388 */ /* 0x000fe80000000800 */
[----:B------:R1:W-:Y:S04]  /*15770*/  STS [R6], R2 ;  /* 0x0000000206007388 */ /* 0x0003e80000000800 */
[----:B------:R2:W-:Y:S01]  /*15780*/  STS [R6+0x400], R0 ;  /* 0x0004000006007388 */ /* 0x0005e20000000800 */
[----:B------:R-:W-:-:S03]  /*15790*/  F2FP.BF16.PACK_AB R4, R45, R44 ;  /* 0x0000002c2d04723e */ /* 0x000fc600000010ff */
[----:B------:R-:W3:Y:S01]  /*157a0*/  LDL.LU R9, [R1+0x44] ;  /* 0x0000440001097983 */ /* 0x000ee20000300800 */
[----:B-1----:R-:W-:Y:S02]  /*157b0*/  F2FP.BF16.PACK_AB R2, R63, R62 ;  /* 0x0000003e3f02723e */ /* 0x002fe400000010ff */
[----:B--2---:R-:W-:-:S03]  /*157c0*/  F2FP.BF16.PACK_AB R0, R65, R64 ;  /* 0x000000404100723e */ /* 0x004fc600000010ff */
[----:B------:R1:W-:Y:S01]  /*157d0*/  STS [R12], R2 ;  /* 0x000000020c007388 */ /* 0x0003e20000000800 */
[----:B------:R-:W-:-:S03]  /*157e0*/  F2FP.BF16.PACK_AB R3, R37, R36 ;  /* 0x000000242503723e */ /* 0x000fc600000010ff */
[----:B------:R2:W-:Y:S04]  /*157f0*/  STS [R10+0x400], R0 ;  /* 0x000400000a007388 */ /* 0x0005e80000000800 */
[----:B------:R4:W-:Y:S04]  /*15800*/  STS [R6+0x2000], R4 ;  /* 0x0020000406007388 */ /* 0x0009e80000000800 */
[----:B------:R4:W-:Y:S01]  /*15810*/  STS [R6+0x2400], R3 ;  /* 0x0024000306007388 */ /* 0x0009e20000000800 */
[----:B-1----:R-:W-:Y:S02]  /*15820*/  F2FP.BF16.PACK_AB R2, R33, R32 ;  /* 0x000000202102723e */ /* 0x002fe400000010ff */
[----:B--2---:R-:W-:-:S03]  /*15830*/  F2FP.BF16.PACK_AB R0, R31, R30 ;  /* 0x0000001e1f00723e */ /* 0x004fc600000010ff */
[----:B------:R1:W-:Y:S04]  /*15840*/  STS [R12+0x2000], R2 ;  /* 0x002000020c007388 */ /* 0x0003e80000000800 */
[----:B------:R2:W-:Y:S01]  /*15850*/  STS [R10+0x2400], R0 ;  /* 0x002400000a007388 */ /* 0x0005e20000000800 */
[----:B----4-:R-:W-:Y:S02]  /*15860*/  IMAD.MOV.U32 R4, RZ, RZ, 0x4 ;  /* 0x00000004ff047424 */ /* 0x010fe400078e00ff */
[----:B------:R-:W-:Y:S02]  /*15870*/  IMAD.MOV.U32 R3, RZ, RZ, RZ ;  /* 0x000000ffff037224 */ /* 0x000fe400078e00ff */
[CC--:B------:R-:W-:Y:S01]  /*15880*/  @P1 IMAD.WIDE R6, R8.reuse, R4.reuse, c[0x0][0x508] ;  /* 0x0001420008061625 */ /* 0x0c0fe200078e0204 */
[----:B------:R-:W-:Y:S03]  /*15890*/  BAR.SYNC.DEFER_BLOCKING 0x1, 0x80 ;  /* 0x0042000000007b1d */ /* 0x000fe60000010000 */
[----:B------:R-:W-:-:S03]  /*158a0*/  IMAD.WIDE R4, R8, R4, c[0x0][0x500] ;  /* 0x0001400008047625 */ /* 0x000fc600078e0204 */
[----:B------:R2:W5:Y:S04]  /*158b0*/  @P1 LDG.E R11, [R6.64] ;  /* 0x00000008060b1981 */ /* 0x000568000c1e1900 */
[----:B------:R2:W5:Y:S01]  /*158c0*/  @P2 LDG.E R3, [R4.64] ;  /* 0x0000000804032981 */ /* 0x000562000c1e1900 */
[----:B---3--:R-:W-:-:S04]  /*158d0*/  ISETP.NE.AND P0, PT, R9, RZ, PT ;  /* 0x000000ff0900720c */ /* 0x008fc80003f05270 */
[----:B-1----:R-:W-:Y:S01]  /*158e0*/  SEL R2, R9, c[0x0][0x3d4], P0 ;  /* 0x0000f50009027a07 */ /* 0x002fe20000000000 */
[----:B------:R-:W-:Y:S05]  /*158f0*/  @P1 BRA `(.L_x_655) ;  /* 0x0000004000001947 */ /* 0x000fea0003800000 */
[----:B--2---:R-:W-:Y:S05]  /*15900*/  @!P2 BRA `(.L_x_655) ;  /* 0x000000300000a947 */ /* 0x004fea0003800000 */
[----:B------:R1:W2:Y:S04]  /*15910*/  LDG.E R0, [R4.64] ;  /* 0x0000000804007981 */ /* 0x0002a8000c1e1900 */
[----:B-1----:R-:W2:Y:S02]  /*15920*/  LDG.E R4, [R4.64+0x4] ;  /* 0x0000040804047981 */ /* 0x002ea4000c1e1900 */
[----:B--2--5:R-:W-:Y:S02]  /*15930*/  IADD3 R11, -R0, R4, RZ ;  /* 0x00000004000b7210 */ /* 0x024fe40007ffe1ff */
.L_x_655:
[----:B--2---:R-:W2:Y:S04]  /*15940*/  LDL R4, [R1+0x3c] ;  /* 0x00003c0001047983 */ /* 0x004ea80000100800 */
[----:B------:R-:W2:Y:S04]  /*15950*/  LDL R89, [R1+0x38] ;  /* 0x0000380001597983 */ /* 0x000ea80000100800 */
[----:B------:R-:W3:Y:S04]  /*15960*/  LDL R25, [R1+0x40] ;  /* 0x0000400001197983 */ /* 0x000ee80000100800 */
[----:B------:R-:W4:Y:S04]  /*15970*/  LDL R14, [R1+0x4c] ;  /* 0x00004c00010e7983 */ /* 0x000f280000100800 */
[----:B------:R-:W4:Y:S04]  /*15980*/  LDL R28, [R1+0x84] ;  /* 0x00008400011c7983 */ /* 0x000f280000100800 */
[----:B------:R-:W4:Y:S01]  /*15990*/  LDL.LU R26, [R1+0x14] ;  /* 0x00001400011a7983 */ /* 0x000f220000300800 */
        /* <DEDUP_REMOVED lines=11> */
[----:B------:R-:W-:Y:S02]  /*15a50*/  SHF.R.S32.HI R0, RZ, 0x1f, R8 ;  /* 0x0000001fff007819 */ /* 0x000fe40000011408 */
        /* <DEDUP_REMOVED lines=11> */
[----:B--2---:R-:W-:-:S04]  /*15b10*/  IMAD.IADD R4, R4, 0x1, R89 ;  /* 0x0000000104047824 */ /* 0x004fc800078e0259 */
        /* <DEDUP_REMOVED lines=37> */
[----:B------:R-:W4:Y:S01]  /*15d70*/  SHFL.IDX PT, R8, R6, 0x2, 0x1c1f ;  /* 0x005c1f0006087f89 */ /* 0x000f2200000e0000 */
[----:B---3--:R-:W-:-:S05]  /*15d80*/  IMAD.IADD R5, R28, 0x1, R89 ;  /* 0x000000011c057824 */ /* 0x008fca00078e0259 */
[C---:B------:R-:W-:Y:S02]  /*15d90*/  IADD3 R17, R5.reuse, 0x8, RZ ;  /* 0x0000000805117810 */ /* 0x040fe40007ffe0ff */
[CC--:B------:R-:W-:Y:S02]  /*15da0*/  ISETP.GE.OR P4, PT, R5.reuse, R0.reuse, P0 ;  /* 0x000000000500720c */ /* 0x0c0fe40000786670 */
[----:B------:R-:W-:Y:S02]  /*15db0*/  IADD3 R16, R5, 0x40, RZ ;  /* 0x0000004005107810 */ /* 0x000fe40007ffe0ff */
[-C--:B------:R-:W-:Y:S02]  /*15dc0*/  ISETP.GE.OR P3, PT, R17, R0.reuse, P0 ;  /* 0x000000001100720c */ /* 0x080fe40000766670 */
[----:B------:R-:W-:Y:S02]  /*15dd0*/  ISETP.GE.OR P1, PT, R16, R0, P0 ;  /* 0x000000001000720c */ /* 0x000fe40000726670 */
[----:B------:R-:W-:-:S05]  /*15de0*/  IADD3 R14, R5, 0x48, RZ ;  /* 0x00000048050e7810 */ /* 0x000fca0007ffe0ff */
[----:B-1----:R-:W-:Y:S04]  /*15df0*/  @!P4 ST.E [R12.64], R22 ;  /* 0x000000160c00c985 */ /* 0x002fe8000c101908 */
[----:B--2---:R-:W-:Y:S01]  /*15e00*/  @!P3 ST.E [R10.64], R23 ;  /* 0x000000170a00b985 */ /* 0x004fe2000c101908 */
[----:B------:R-:W-:-:S03]  /*15e10*/  ISETP.GE.AND P3, PT, R16, R0, PT ;  /* 0x000000001000720c */ /* 0x000fc60003f66270 */
[----:B----4-:R-:W-:Y:S01]  /*15e20*/  @!P1 ST.E [R8.64], R24 ;  /* 0x0000001808009985 */ /* 0x010fe2000c101908 */
[----:B------:R-:W-:Y:S02]  /*15e30*/  ISETP.GE.AND P1, PT, R14, R0, PT ;  /* 0x000000000e00720c */ /* 0x000fe40003f26270 */
[----:B------:R-:W-:-:S04]  /*15e40*/  LOP3.LUT R26, R26, 0xfffffffd, RZ, 0xc0, !PT ;  /* 0xfffffffd1a1a7812 */ /* 0x000fc800078ec0ff */
[----:B------:R-:W-:-:S04]  /*15e50*/  LOP3.LUT R26, R26, 0xfffffffe, RZ, 0xc0, !PT ;  /* 0xfffffffe1a1a7812 */ /* 0x000fc800078ec0ff */
[----:B------:R-:W-:Y:S01]  /*15e60*/  @P3 LOP3.LUT R26, R26, 0x1, RZ, 0xfc, !PT ;  /* 0x000000011a1a3812 */ /* 0x000fe200078efcff */
[----:B------:R-:W1:Y:S03]  /*15e70*/  SHFL.IDX PT, R6, R6, 0x3, 0x1c1f ;  /* 0x007c1f0006067f89 */ /* 0x000e6600000e0000 */
[----:B------:R-:W-:-:S05]  /*15e80*/  @P1 LOP3.LUT R26, R26, 0x2, RZ, 0xfc, !PT ;  /* 0x000000021a1a1812 */ /* 0x000fca00078efcff */
[----:B------:R2:W-:Y:S01]  /*15e90*/  STL [R1+0x14], R26 ;  /* 0x0000141a01007387 */ /* 0x0005e20000100800 */
[-C--:B------:R-:W-:Y:S02]  /*15ea0*/  ISETP.GE.OR P0, PT, R14, R0.reuse, P0 ;  /* 0x000000000e00720c */ /* 0x080fe40000706670 */
[----:B------:R-:W-:-:S11]  /*15eb0*/  ISETP.GE.AND P6, PT, R17, R0, PT ;  /* 0x000000001100720c */ /* 0x000fd60003fc6270 */
[----:B-1----:R2:W-:Y:S01]  /*15ec0*/  @!P0 ST.E [R6.64], R19 ;  /* 0x0000001306008985 */ /* 0x0025e2000c101908 */
[----:B------:R-:W-:Y:S01]  /*15ed0*/  ISETP.GE.AND P0, PT, R5, R0, PT ;  /* 0x000000000500720c */ /* 0x000fe20003f06270 */
[----:B------:R-:W-:Y:S05]  /*15ee0*/  @P2 BRA `(.L_x_656) ;  /* 0x0000079000002947 */ /* 0x000fea0003800000 */
[----:B--2---:R-:W2:Y:S01]  /*15ef0*/  LDL R26, [R1+0x74] ;  /* 0x00007400011a7983 */ /* 0x004ea20000100800 */
[----:B------:R-:W-:Y:S01]  /*15f00*/  IMAD R15, R15, c[0x0][0x3a0], RZ ;  /* 0x0000e8000f0f7a24 */ /* 0x000fe200078e02ff */
[----:B------:R-:W-:Y:S01]  /*15f10*/  SHF.R.S32.HI R7, RZ, 0x1f, R2 ;  /* 0x0000001fff077819 */ /* 0x000fe20000011402 */
        /* <DEDUP_REMOVED lines=14> */
[----:B------:R-:W5:Y:S02]  /*16000*/  S2R R10, SR_TID.X ;  /* 0x00000000000a7919 */ /* 0x000f640000002100 */
[----:B-----5:R-:W-:-:S04]  /*16010*/  SHF.R.S32.HI R9, RZ, 0x1f, R10 ;  /* 0x0000001fff097819 */ /* 0x020fc8000001140a */
[----:B------:R-:W-:-:S04]  /*16020*/  LEA.HI R9, R9, R10, RZ, 0x3 ;  /* 0x0000000a09097211 */ /* 0x000fc800078f18ff */
[----:B------:R-:W-:Y:S02]  /*16030*/  SHF.R.S32.HI R9, RZ, 0x3, R9 ;  /* 0x00000003ff097819 */ /* 0x000fe40000011409 */
[----:B--2---:R-:W-:Y:S02]  /*16040*/  IADD3 R6, R26, R89, RZ ;  /* 0x000000591a067210 */ /* 0x004fe40007ffe0ff */
[----:B------:R2:W1:Y:S02]  /*16050*/  LDS.128 R24, [R213+0x1080] ;  /* 0x00108000d5187984 */ /* 0x0004640000000c00 */
        /* <DEDUP_REMOVED lines=17> */
[----:B------:R-:W-:Y:S02]  /*16170*/  IADD3 R4, R9, R89, RZ ;  /* 0x0000005909047210 */ /* 0x000fe40007ffe0ff */
[----:B------:R-:W-:-:S04]  /*16180*/  IADD3 R3, R3, R6, RZ ;  /* 0x0000000603037210 */ /* 0x000fc80007ffe0ff */
[----:B------:R-:W-:Y:S01]  /*16190*/  LEA.HI.X R6, R2, c[0x0][0x384], R3, 0x1, P0 ;  /* 0x0000e10002067a11 */ /* 0x000fe200000f0c03 */
[----:B------:R-:W-:Y:S05]  /*161a0*/  BRA.DIV ~URZ, `(.L_x_657) ;  /* 0x00003c927f007947 */ /* 0x000fea000b800000 */
[----:B-1234-:R1:W2:Y:S02]  /*161b0*/  SHFL.IDX PT, R8, R6, RZ, 0x181f ;  /* 0x00181fff06087589 */ /* 0x01e2a400000e0000 */
.L_x_737:
[----:B------:R-:W-:Y:S05]  /*161c0*/  BRA.DIV ~URZ, `(.L_x_658) ;  /* 0x00003ce27f007947 */ /* 0x000fea000b800000 */
[----:B------:R3:W4:Y:S02]  /*161d0*/  SHFL.IDX PT, R2, R7, RZ, 0x181f ;  /* 0x00181fff07027589 */ /* 0x00072400000e0000 */
.L_x_738:
[----:B------:R-:W5:Y:S02]  /*161e0*/  LDL.64 R10, [R1+0x30] ;  /* 0x00003000010a7983 */ /* 0x000f640000100a00 */
[----:B-----5:R-:W-:-:S04]  /*161f0*/  ISETP.GE.AND P2, PT, R10, c[0x0][0x3c8], PT ;  /* 0x0000f2000a007a0c */ /* 0x020fc80003f46270 */
[----:B------:R-:W-:-:S13]  /*16200*/  ISETP.GE.OR P0, PT, R4, R0, P2 ;  /* 0x000000000400720c */ /* 0x000fda0001706670 */
[----:B----4-:R-:W-:-:S04]  /*16210*/  @!P0 LEA R2, P1, R10, R2, 0x1 ;  /* 0x000000020a028211 */ /* 0x010fc800078208ff */
[----:B--2---:R-:W-:-:S05]  /*16220*/  @!P0 LEA.HI.X R3, R10, R8, R18, 0x1, P1 ;  /* 0x000000080a038211 */ /* 0x004fca00008f0c12 */
[----:B------:R2:W-:Y:S01]  /*16230*/  @!P0 ST.E.128 [R2.64], R12 ;  /* 0x0000000c02008985 */ /* 0x0005e2000c101d08 */
[----:B------:R-:W-:Y:S05]  /*16240*/  BRA.DIV ~URZ, `(.L_x_659) ;  /* 0x00003cd27f007947 */ /* 0x000fea000b800000 */
[----:B------:R4:W1:Y:S04]  /*16250*/  SHFL.IDX PT, R8, R6, 0x1, 0x181f ;  /* 0x00381f0006087f89 */ /* 0x00086800000e0000 */
[----:B--2---:R4:W2:Y:S02]  /*16260*/  SHFL.IDX PT, R2, R7, 0x1, 0x181f ;  /* 0x00381f0007027f89 */ /* 0x0048a400000e0000 */
.L_x_739:
[----:B------:R-:W5:Y:S01]  /*16270*/  LDL.64 R10, [R1+0x30] ;  /* 0x00003000010a7983 */ /* 0x000f620000100a00 */
[----:B------:R-:W-:-:S04]  /*16280*/  IADD3 R3, R4, 0x10, RZ ;  /* 0x0000001004037810 */ /* 0x000fc80007ffe0ff */
[----:B------:R-:W-:-:S13]  /*16290*/  ISETP.GE.OR P0, PT, R3, R0, P2 ;  /* 0x000000000300720c */ /* 0x000fda0001706670 */
[----:B--2--5:R-:W-:-:S04]  /*162a0*/  @!P0 LEA R2, P1, R10, R2, 0x1 ;  /* 0x000000020a028211 */ /* 0x024fc800078208ff */
[----:B-1----:R-:W-:-:S05]  /*162b0*/  @!P0 LEA.HI.X R3, R10, R8, R18, 0x1, P1 ;  /* 0x000000080a038211 */ /* 0x002fca00008f0c12 */
[----:B------:R1:W-:Y:S01]  /*162c0*/  @!P0 ST.E.128 [R2.64], R20 ;  /* 0x0000001402008985 */ /* 0x0003e2000c101d08 */
[----:B------:R-:W-:Y:S05]  /*162d0*/  BRA.DIV ~URZ, `(.L_x_660) ;  /* 0x00003d127f007947 */ /* 0x000fea000b800000 */
[----:B------:R2:W1:Y:S02]  /*162e0*/  SHFL.IDX PT, R8, R6, 0x2, 0x181f ;  /* 0x00581f0006087f89 */ /* 0x00046400000e0000 */
.L_x_740:
[----:B------:R-:W-:Y:S05]  /*162f0*/  BRA.DIV ~URZ, `(.L_x_661) ;  /* 0x00003d627f007947 */ /* 0x000fea000b800000 */
[----:B-1----:R1:W2:Y:S02]  /*16300*/  SHFL.IDX PT, R2, R7, 0x2, 0x181f ;  /* 0x00581f0007027f89 */ /* 0x0022a400000e0000 */
.L_x_741:
[----:B------:R-:W5:Y:S01]  /*16310*/  LDL.64 R10, [R1+0x30] ;  /* 0x00003000010a7983 */ /* 0x000f620000100a00 */
[----:B------:R-:W-:-:S04]  /*16320*/  IADD3 R3, R4, 0x20, RZ ;  /* 0x0000002004037810 */ /* 0x000fc80007ffe0ff */
[----:B------:R-:W-:-:S13]  /*16330*/  ISETP.GE.OR P0, PT, R3, R0, P2 ;  /* 0x000000000300720c */ /* 0x000fda0001706670 */
[----:B--2--5:R-:W-:-:S04]  /*16340*/  @!P0 LEA R2, P1, R10, R2, 0x1 ;  /* 0x000000020a028211 */ /* 0x024fc800078208ff */
[----:B------:R-:W-:-:S05]  /*16350*/  @!P0 LEA.HI.X R3, R10, R8, R18, 0x1, P1 ;  /* 0x000000080a038211 */ /* 0x000fca00008f0c12 */
[----:B------:R2:W-:Y:S01]  /*16360*/  @!P0 ST.E.128 [R2.64], R24 ;  /* 0x0000001802008985 */ /* 0x0005e2000c101d08 */
[----:B------:R-:W-:Y:S05]  /*16370*/  BRA.DIV ~URZ, `(.L_x_662) ;  /* 0x00003d527f007947 */ /* 0x000fea000b800000 */
[----:B------:R1:W2:Y:S04]  /*16380*/  SHFL.IDX PT, R8, R6, 0x3, 0x181f ;  /* 0x00781f0006087f89 */ /* 0x0002a800000e0000 */
[----:B--2---:R1:W2:Y:S02]  /*16390*/  SHFL.IDX PT, R2, R7, 0x3, 0x181f ;  /* 0x00781f0007027f89 */ /* 0x0042a400000e0000 */
.L_x_742:
[----:B------:R-:W5:Y:S01]  /*163a0*/  LDL.64 R10, [R1+0x30] ;  /* 0x00003000010a7983 */ /* 0x000f620000100a00 */
[----:B------:R-:W-:-:S04]  /*163b0*/  IADD3 R3, R4, 0x30, RZ ;  /* 0x0000003004037810 */ /* 0x000fc80007ffe0ff */
[----:B------:R-:W-:-:S13]  /*163c0*/  ISETP.GE.OR P0, PT, R3, R0, P2 ;  /* 0x000000000300720c */ /* 0x000fda0001706670 */
[----:B--2--5:R-:W-:-:S04]  /*163d0*/  @!P0 LEA R2, P1, R10, R2, 0x1 ;  /* 0x000000020a028211 */ /* 0x024fc800078208ff */
[----:B------:R-:W-:-:S05]  /*163e0*/  @!P0 LEA.HI.X R3, R10, R8, R18, 0x1, P1 ;  /* 0x000000080a038211 */ /* 0x000fca00008f0c12 */
[----:B------:R2:W-:Y:S01]  /*163f0*/  @!P0 ST.E.128 [R2.64], R28 ;  /* 0x0000001c02008985 */ /* 0x0005e2000c101d08 */
[----:B------:R-:W-:Y:S05]  /*16400*/  BRA.DIV ~URZ, `(.L_x_663) ;  /* 0x00003d927f007947 */ /* 0x000fea000b800000 */
[----:B------:R1:W2:Y:S02]  /*16410*/  SHFL.IDX PT, R8, R6, 0x4, 0x181f ;  /* 0x00981f0006087f89 */ /* 0x0002a400000e0000 */
.L_x_743:
[----:B------:R-:W-:Y:S05]  /*16420*/  BRA.DIV ~URZ, `(.L_x_664) ;  /* 0x00003de27f007947 */ /* 0x000fea000b800000 */
[----:B--2---:R2:W1:Y:S02]  /*16430*/  SHFL.IDX PT, R2, R7, 0x4, 0x181f ;  /* 0x00981f0007027f89 */ /* 0x00446400000e0000 */
.L_x_744:
[----:B------:R-:W5:Y:S01]  /*16440*/  LDL.64 R10, [R1+0x30] ;  /* 0x00003000010a7983 */ /* 0x000f620000100a00 */
[----:B------:R-:W-:-:S04]  /*16450*/  IADD3 R3, R4, 0x40, RZ ;  /* 0x0000004004037810 */ /* 0x000fc80007ffe0ff */
[----:B------:R-:W-:-:S13]  /*16460*/  ISETP.GE.OR P0, PT, R3, R0, P2 ;  /* 0x000000000300720c */ /* 0x000fda0001706670 */
[----:B-1---5:R-:W-:-:S04]  /*16470*/  @!P0 LEA R2, P1, R10, R2, 0x1 ;  /* 0x000000020a028211 */ /* 0x022fc800078208ff */
[----:B------:R-:W-:-:S05]  /*16480*/  @!P0 LEA.HI.X R3, R10, R8, R18, 0x1, P1 ;  /* 0x000000080a038211 */ /* 0x000fca00008f0c12 */
[----:B------:R1:W-:Y:S01]  /*16490*/  @!P0 ST.E.128 [R2.64], R32 ;  /* 0x0000002002008985 */ /* 0x0003e2000c101d08 */
[----:B------:R-:W-:Y:S05]  /*164a0*/  BRA.DIV ~URZ, `(.L_x_665) ;  /* 0x00003dd27f007947 */ /* 0x000fea000b800000 */
[----:B------:R1:W2:Y:S04]  /*164b0*/  SHFL.IDX PT, R8, R6, 0x5, 0x181f ;  /* 0x00b81f0006087f89 */ /* 0x0002a800000e0000 */
[----:B-1----:R1:W3:Y:S02]  /*164c0*/  SHFL.IDX PT, R2, R7, 0x5, 0x181f ;  /* 0x00b81f0007027f89 */ /* 0x0022e400000e0000 */
.L_x_745:
[----:B------:R-:W5:Y:S01]  /*164d0*/  LDL.64 R10, [R1+0x30] ;  /* 0x00003000010a7983 */ /* 0x000f620000100a00 */
[----:B------:R-:W-:-:S04]  /*164e0*/  IADD3 R3, R4, 0x50, RZ ;  /* 0x0000005004037810 */ /* 0x000fc80007ffe0ff */
[----:B------:R-:W-:-:S13]  /*164f0*/  ISETP.GE.OR P0, PT, R3, R0, P2 ;  /* 0x000000000300720c */ /* 0x000fda0001706670 */
[----:B---3-5:R-:W-:-:S04]  /*16500*/  @!P0 LEA R2, P1, R10, R2, 0x1 ;  /* 0x000000020a028211 */ /* 0x028fc800078208ff */
[----:B--2---:R-:W-:-:S05]  /*16510*/  @!P0 LEA.HI.X R3, R10, R8, R18, 0x1, P1 ;  /* 0x000000080a038211 */ /* 0x004fca00008f0c12 */
[----:B------:R2:W-:Y:S01]  /*16520*/  @!P0 ST.E.128 [R2.64], R36 ;  /* 0x0000002402008985 */ /* 0x0005e2000c101d08 */
[----:B------:R-:W-:Y:S05]  /*16530*/  BRA.DIV ~URZ, `(.L_x_666) ;  /* 0x00003e127f007947 */ /* 0x000fea000b800000 */
[----:B------:R3:W1:Y:S02]  /*16540*/  SHFL.IDX PT, R8, R6, 0x6, 0x181f ;  /* 0x00d81f0006087f89 */ /* 0x00066400000e0000 */
.L_x_746:
[----:B------:R-:W-:Y:S05]  /*16550*/  BRA.DIV ~URZ, `(.L_x_667) ;  /* 0x00003e627f007947 */ /* 0x000fea000b800000 */
[----:B--2---:R2:W3:Y:S02]  /*16560*/  SHFL.IDX PT, R2, R7, 0x6, 0x181f ;  /* 0x00d81f0007027f89 */ /* 0x0044e400000e0000 */
.L_x_747:
[----:B------:R-:W5:Y:S01]  /*16570*/  LDL.64 R10, [R1+0x30] ;  /* 0x00003000010a7983 */ /* 0x000f620000100a00 */
[----:B------:R-:W-:-:S04]  /*16580*/  IADD3 R3, R4, 0x60, RZ ;  /* 0x0000006004037810 */ /* 0x000fc80007ffe0ff */
[----:B------:R-:W-:-:S13]  /*16590*/  ISETP.GE.OR P0, PT, R3, R0, P2 ;  /* 0x000000000300720c */ /* 0x000fda0001706670 */
[----:B---3-5:R-:W-:-:S04]  /*165a0*/  @!P0 LEA R2, P1, R10, R2, 0x1 ;  /* 0x000000020a028211 */ /* 0x028fc800078208ff */
[----:B-1----:R-:W-:-:S05]  /*165b0*/  @!P0 LEA.HI.X R3, R10, R8, R18, 0x1, P1 ;  /* 0x000000080a038211 */ /* 0x002fca00008f0c12 */
[----:B------:R1:W-:Y:S01]  /*165c0*/  @!P0 ST.E.128 [R2.64], R40 ;  /* 0x0000002802008985 */ /* 0x0003e2000c101d08 */
[----:B------:R-:W-:Y:S05]  /*165d0*/  BRA.DIV ~URZ, `(.L_x_668) ;  /* 0x00003e527f007947 */ /* 0x000fea000b800000 */
[----:B----4-:R-:W3:Y:S04]  /*165e0*/  SHFL.IDX PT, R6, R6, 0x7, 0x181f ;  /* 0x00f81f0006067f89 */ /* 0x010ee800000e0000 */
[----:B-1----:R1:W4:Y:S02]  /*165f0*/  SHFL.IDX PT, R3, R7, 0x7, 0x181f ;  /* 0x00f81f0007037f89 */ /* 0x00232400000e0000 */
.L_x_748:
[----:B------:R-:W-:-:S04]  /*16600*/  IADD3 R2, R4, 0x70, RZ ;  /* 0x0000007004027810 */ /* 0x000fc80007ffe0ff */
[----:B------:R-:W-:-:S13]  /*16610*/  ISETP.GE.OR P0, PT, R2, R0, P2 ;  /* 0x000000000200720c */ /* 0x000fda0001706670 */
[----:B------:R-:W-:Y:S05]  /*16620*/  @P0 BRA `(.L_x_669) ;  /* 0x000019b000000947 */ /* 0x000fea0003800000 */
[----:B------:R-:W5:Y:S02]  /*16630*/  LDL.64 R8, [R1+0x30] ;  /* 0x0000300001087983 */ /* 0x000f640000100a00 */
[----:B----45:R-:W-:-:S04]  /*16640*/  LEA R2, P0, R8, R3, 0x1 ;  /* 0x0000000308027211 */ /* 0x030fc800078008ff */
[----:B---3--:R-:W-:-:S05]  /*16650*/  LEA.HI.X R3, R8, R6, R18, 0x1, P0 ;  /* 0x0000000608037211 */ /* 0x008fca00000f0c12 */
[----:B------:R3:W-:Y:S01]  /*16660*/  ST.E.128 [R2.64], R44 ;  /* 0x0000002c02007985 */ /* 0x0007e2000c101d08 */
[----:B------:R-:W-:Y:S05]  /*16670*/  BRA `(.L_x_669) ;  /* 0x0000196000007947 */ /* 0x000fea0003800000 */
.L_x_656:
[----:B------:R-:W3:Y:S04]  /*16680*/  LDL.LU R5, [R1+0x40] ;  /* 0x0000400001057983 */ /* 0x000ee80000300800 */
[----:B------:R-:W4:Y:S01]  /*16690*/  LDL.LU R9, [R1+0x4c] ;  /* 0x00004c0001097983 */ /* 0x000f220000300800 */
[----:B------:R-:W-:Y:S01]  /*166a0*/  IMAD R15, R15, c[0x0][0x408], RZ ;  /* 0x000102000f0f7a24 */ /* 0x000fe200078e02ff */
[----:B------:R-:W-:Y:S01]  /*166b0*/  SHF.R.S32.HI R0, RZ, 0x1f, R2 ;  /* 0x0000001fff007819 */ /* 0x000fe20000011402 */
[----:B--2---:R-:W-:-:S04]  /*166c0*/  IMAD.WIDE.U32 R6, R3, c[0x0][0x408], RZ ;  /* 0x0001020003067a25 */ /* 0x004fc800078e00ff */
[----:B------:R-:W-:Y:S02]  /*166d0*/  IMAD R3, R3, c[0x0][0x40c], R15 ;  /* 0x0001030003037a24 */ /* 0x000fe400078e020f */
[----:B------:R-:W-:Y:S02]  /*166e0*/  IMAD R0, R0, c[0x0][0x440], RZ ;  /* 0x0001100000007a24 */ /* 0x000fe400078e02ff */
[----:B------:R-:W-:Y:S01]  /*166f0*/  @P5 IMAD.HI.U32 R8, R4, c[0x0][0x4ec], RZ ;  /* 0x00013b0004085a27 */ /* 0x000fe200078e00ff */
[----:B------:R-:W-:-:S05]  /*16700*/  IADD3 R7, R7, R3, RZ ;  /* 0x0000000307077210 */ /* 0x000fca0007ffe0ff */
[----:B---3--:R-:W-:-:S04]  /*16710*/  IMAD.WIDE.U32 R6, R5, c[0x0][0x438], R6 ;  /* 0x00010e0005067a25 */ /* 0x008fc800078e0006 */
        /* <DEDUP_REMOVED lines=8> */
[----:B----4-:R-:W-:-:S04]  /*167a0*/  IMAD.WIDE.U32 R2, R9, c[0x0][0x448], R2 ;  /* 0x0001120009027a25 */ /* 0x010fc800078e0002 */
        /* <DEDUP_REMOVED lines=15> */
.L_x_749:
[----:B------:R-:W-:Y:S05]  /*168a0*/  BRA.DIV ~URZ, `(.L_x_671) ;  /* 0x00003cc27f007947 */ /* 0x000fea000b800000 */
[----:B------:R3:W4:Y:S02]  /*168b0*/  SHFL.IDX PT, R2, R21, RZ, 0x1c1f ;  /* 0x001c1fff15027589 */ /* 0x00072400000e0000 */
.L_x_750:
[C---:B------:R-:W-:Y:S01]  /*168c0*/  IADD3 R11, R242.reuse, 0x8, RZ ;  /* 0x00000008f20b7810 */ /* 0x040fe20007ffe0ff */
[----:B------:R-:W-:Y:S01]  /*168d0*/  BSSY B0, `(.L_x_672) ;  /* 0x0000030000007945 */ /* 0x000fe20003800000 */
        /* <DEDUP_REMOVED lines=17> */
[----:B------:R-:W-:Y:S02]  /*169f0*/  ISETP.GE.AND P3, PT, R10, c[0x0][0x3c8], PT ;  /* 0x0000f2000a007a0c */ /* 0x000fe40003f66270 */
[----:B------:R-:W-:-:S07]  /*16a00*/  ISETP.GE.AND P4, PT, R6, c[0x0][0x3c8], PT ;  /* 0x0000f20006007a0c */ /* 0x000fce0003f86270 */
[----:B----4-:R-:W-:-:S04]  /*16a10*/  @!P1 LEA R14, P0, R242, R2, 0x2 ;  /* 0x00000002f20e9211 */ /* 0x010fc800078010ff */
[----:B--2---:R-:W-:Y:S02]  /*16a20*/  @!P1 LEA.HI.X R15, R242, R12, R20, 0x2, P0 ;  /* 0x0000000cf20f9211 */ /* 0x004fe400000f1414 */
[----:B------:R-:W-:-:S03]  /*16a30*/  @!P2 LEA R16, P0, R11, R2, 0x2 ;  /* 0x000000020b10a211 */ /* 0x000fc600078010ff */
[----:B------:R2:W-:Y:S01]  /*16a40*/  @!P1 ST.E.64 [R14.64], R68 ;  /* 0x000000440e009985 */ /* 0x0005e2000c101b08 */
[----:B------:R-:W-:Y:S02]  /*16a50*/  ISETP.GE.AND P1, PT, R8, c[0x0][0x3c8], PT ;  /* 0x0000f20008007a0c */ /* 0x000fe40003f26270 */
[----:B------:R-:W-:-:S05]  /*16a60*/  @!P2 LEA.HI.X R17, R11, R12, R22, 0x2, P0 ;  /* 0x0000000c0b11a211 */ /* 0x000fca00000f1416 */
[----:B------:R4:W-:Y:S01]  /*16a70*/  @!P2 ST.E.64 [R16.64], R70 ;  /* 0x000000461000a985 */ /* 0x0009e2000c101b08 */
[----:B------:R-:W-:Y:S02]  /*16a80*/  ISETP.GE.AND P2, PT, R7, c[0x0][0x3c8], PT ;  /* 0x0000f20007007a0c */ /* 0x000fe40003f46270 */
[----:B--2---:R-:W-:-:S04]  /*16a90*/  @!P3 LEA R14, P0, R10, R2, 0x2 ;  /* 0x000000020a0eb211 */ /* 0x004fc800078010ff */
[----:B------:R-:W-:Y:S02]  /*16aa0*/  @!P3 LEA.HI.X R15, R10, R12, R24, 0x2, P0 ;  /* 0x0000000c0a0fb211 */ /* 0x000fe400000f1418 */
[----:B----4-:R-:W-:-:S03]  /*16ab0*/  @!P1 LEA R16, P0, R8, R2, 0x2 ;  /* 0x0000000208109211 */ /* 0x010fc600078010ff */
        /* <DEDUP_REMOVED lines=13> */
[----:B------:R-:W-:-:S03]  /*16b90*/  @!P1 LEA R2, P0, R0, R2, 0x2 ;  /* 0x0000000200029211 */ /* 0x000fc600078010ff */
[----:B------:R4:W-:Y:S01]  /*16ba0*/  @!P3 ST.E.64 [R14.64], R76 ;  /* 0x0000004c0e00b985 */ /* 0x0009e2000c101b08 */
[----:B------:R-:W-:-:S05]  /*16bb0*/  @!P1 LEA.HI.X R3, R0, R12, R28, 0x2, P0 ;  /* 0x0000000c00039211 */ /* 0x000fca00000f141c */
[----:B------:R4:W-:Y:S04]  /*16bc0*/  @!P1 ST.E.64 [R2.64], R62 ;  /* 0x0000003e02009985 */ /* 0x0009e8000c101b08 */
.L_x_673:
[----:B------:R-:W-:Y:S05]  /*16bd0*/  BSYNC B0 ;  /* 0x0000000000007941 */ /* 0x000fea0003800000 */
.L_x_672:
[----:B------:R-:W-:Y:S05]  /*16be0*/  BRA.DIV ~URZ, `(.L_x_674) ;  /* 0x000039f27f007947 */ /* 0x000fea000b800000 */
[----:B--2---:R2:W1:Y:S04]  /*16bf0*/  SHFL.IDX PT, R12, R13, 0x1, 0x1c1f ;  /* 0x003c1f000d0c7f89 */ /* 0x00446800000e0000 */
[----:B----4-:R2:W4:Y:S02]  /*16c00*/  SHFL.IDX PT, R2, R21, 0x1, 0x1c1f ;  /* 0x003c1f0015027f89 */ /* 0x01052400000e0000 */
.L_x_751:
[----:B------:R-:W-:Y:S01]  /*16c10*/  BSSY B0, `(.L_x_675) ;  /* 0x0000022000007945 */ /* 0x000fe20003800000 */
[----:B------:R-:W-:Y:S05]  /*16c20*/  @P6 BRA `(.L_x_676) ;  /* 0x0000020000006947 */ /* 0x000fea0003800000 */
[----:B------:R-:W-:Y:S02]  /*16c30*/  ISETP.GE.AND P1, PT, R242, c[0x0][0x3c8], PT ;  /* 0x0000f200f2007a0c */ /* 0x000fe40003f26270 */
[----:B------:R-:W-:Y:S02]  /*16c40*/  ISETP.GE.AND P0, PT, R11, c[0x0][0x3c8], PT ;  /* 0x0000f2000b007a0c */ /* 0x000fe40003f06270 */
[----:B------:R-:W-:Y:S02]  /*16c50*/  ISETP.GE.AND P2, PT, R10, c[0x0][0x3c8], PT ;  /* 0x0000f2000a007a0c */ /* 0x000fe40003f46270 */
[----:B------:R-:W-:-:S02]  /*16c60*/  ISETP.GE.AND P4, PT, R8, c[0x0][0x3c8], PT ;  /* 0x0000f20008007a0c */ /* 0x000fc40003f86270 */
[----:B------:R-:W-:-:S05]  /*16c70*/  ISETP.GE.AND P5, PT, R7, c[0x0][0x3c8], PT ;  /* 0x0000f20007007a0c */ /* 0x000fca0003fa6270 */
[----:B----4-:R-:W-:-:S04]  /*16c80*/  @!P1 LEA R14, P3, R242, R2, 0x2 ;  /* 0x00000002f20e9211 */ /* 0x010fc800078610ff */
[----:B-1----:R-:W-:Y:S02]  /*16c90*/  @!P1 LEA.HI.X R15, R242, R12, R20, 0x2, P3 ;  /* 0x0000000cf20f9211 */ /* 0x002fe400018f1414 */
[----:B------:R-:W-:-:S03]  /*16ca0*/  @!P0 LEA R18, P3, R11, R2, 0x2 ;  /* 0x000000020b128211 */ /* 0x000fc600078610ff */
[----:B------:R1:W-:Y:S01]  /*16cb0*/  @!P1 ST.E.64 [R14.64], R80 ;  /* 0x000000500e009985 */ /* 0x0003e2000c101b08 */
[C---:B------:R-:W-:Y:S02]  /*16cc0*/  @!P2 LEA R16, P1, R10.reuse, R2, 0x2 ;  /* 0x000000020a10a211 */ /* 0x040fe400078210ff */
[-C--:B------:R-:W-:Y:S02]  /*16cd0*/  @!P0 LEA.HI.X R19, R11, R12.reuse, R22, 0x2, P3 ;  /* 0x0000000c0b138211 */ /* 0x080fe400018f1416 */
[----:B------:R-:W-:Y:S02]  /*16ce0*/  @!P2 LEA.HI.X R17, R10, R12, R24, 0x2, P1 ;  /* 0x0000000c0a11a211 */ /* 0x000fe400008f1418 */
[----:B------:R-:W-:Y:S01]  /*16cf0*/  ISETP.GE.AND P3, PT, R6, c[0x0][0x3c8], PT ;  /* 0x0000f20006007a0c */ /* 0x000fe20003f66270 */
[----:B------:R4:W-:Y:S01]  /*16d00*/  @!P0 ST.E.64 [R18.64], R82 ;  /* 0x0000005212008985 */ /* 0x0009e2000c101b08 */
[----:B------:R-:W-:-:S03]  /*16d10*/  ISETP.GE.AND P1, PT, R0, c[0x0][0x3c8], PT ;  /* 0x0000f20000007a0c */ /* 0x000fc60003f26270 */
[----:B------:R5:W-:Y:S01]  /*16d20*/  @!P2 ST.E.64 [R16.64], R84 ;  /* 0x000000541000a985 */ /* 0x000be2000c101b08 */
[----:B------:R-:W-:Y:S02]  /*16d30*/  ISETP.GE.AND P2, PT, R4, c[0x0][0x3c8], PT ;  /* 0x0000f20004007a0c */ /* 0x000fe40003f46270 */
[----:B-1----:R-:W-:-:S04]  /*16d40*/  @!P4 LEA R14, P0, R8, R2, 0x2 ;  /* 0x00000002080ec211 */ /* 0x002fc800078010ff */
[----:B------:R-:W-:Y:S02]  /*16d50*/  @!P4 LEA.HI.X R15, R8, R12, R23, 0x2, P0 ;  /* 0x0000000c080fc211 */ /* 0x000fe400000f1417 */
[----:B----4-:R-:W-:-:S03]  /*16d60*/  @!P5 LEA R18, P0, R7, R2, 0x2 ;  /* 0x000000020712d211 */ /* 0x010fc600078010ff */
[----:B------:R1:W-:Y:S01]  /*16d70*/  @!P4 ST.E.64 [R14.64], R86 ;  /* 0x000000560e00c985 */ /* 0x0003e2000c101b08 */
[----:B------:R-:W-:Y:S02]  /*16d80*/  @!P5 LEA.HI.X R19, R7, R12, R25, 0x2, P0 ;  /* 0x0000000c0713d211 */ /* 0x000fe400000f1419 */
[----:B-----5:R-:W-:-:S03]  /*16d90*/  @!P3 LEA R16, P0, R6, R2, 0x2 ;  /* 0x000000020610b211 */ /* 0x020fc600078010ff */
[----:B------:R4:W-:Y:S01]  /*16da0*/  @!P5 ST.E.64 [R18.64], R100 ;  /* 0x000000641200d985 */ /* 0x0009e2000c101b08 */
[----:B------:R-:W-:-:S05]  /*16db0*/  @!P3 LEA.HI.X R17, R6, R12, R26, 0x2, P0 ;  /* 0x0000000c0611b211 */ /* 0x000fca00000f141a */
[----:B------:R4:W-:Y:S01]  /*16dc0*/  @!P3 ST.E.64 [R16.64], R98 ;  /* 0x000000621000b985 */ /* 0x0009e2000c101b08 */
[----:B-1----:R-:W-:-:S04]  /*16dd0*/  @!P2 LEA R14, P0, R4, R2, 0x2 ;  /* 0x00000002040ea211 */ /* 0x002fc800078010ff */
[----:B------:R-:W-:Y:S02]  /*16de0*/  @!P2 LEA.HI.X R15, R4, R12, R27, 0x2, P0 ;  /* 0x0000000c040fa211 */ /* 0x000fe400000f141b */
[----:B------:R-:W-:-:S03]  /*16df0*/  @!P1 LEA R2, P0, R0, R2, 0x2 ;  /* 0x0000000200029211 */ /* 0x000fc600078010ff */
[----:B------:R4:W-:Y:S01]  /*16e00*/  @!P2 ST.E.64 [R14.64], R78 ;  /* 0x0000004e0e00a985 */ /* 0x0009e2000c101b08 */
[----:B------:R-:W-:-:S05]  /*16e10*/  @!P1 LEA.HI.X R3, R0, R12, R28, 0x2, P0 ;  /* 0x0000000c00039211 */ /* 0x000fca00000f141c */
[----:B------:R4:W-:Y:S04]  /*16e20*/  @!P1 ST.E.64 [R2.64], R64 ;  /* 0x0000004002009985 */ /* 0x0009e8000c101b08 */
.L_x_676:
[----:B------:R-:W-:Y:S05]  /*16e30*/  BSYNC B0 ;  /* 0x0000000000007941 */ /* 0x000fea0003800000 */
.L_x_675:
[----:B------:R-:W-:Y:S05]  /*16e40*/  BRA.DIV ~URZ, `(.L_x_677) ;  /* 0x000038627f007947 */ /* 0x000fea000b800000 */
[----:B-1----:R1:W2:Y:S02]  /*16e50*/  SHFL.IDX PT, R12, R13, 0x2, 0x1c1f ;  /* 0x005c1f000d0c7f89 */ /* 0x0022a400000e0000 */
.L_x_752:
[----:B------:R-:W-:Y:S05]  /*16e60*/  BRA.DIV ~URZ, `(.L_x_678) ;  /* 0x000038b27f007947 */ /* 0x000fea000b800000 */
[----:B----4-:R4:W1:Y:S02]  /*16e70*/  SHFL.IDX PT, R2, R21, 0x2, 0x1c1f ;  /* 0x005c1f0015027f89 */ /* 0x01086400000e0000 */
.L_x_753:
[----:B------:R-:W5:Y:S01]  /*16e80*/  LDL R3, [R1+0x14] ;  /* 0x0000140001037983 */ /* 0x000f620000100800 */
[----:B------:R-:W-:Y:S01]  /*16e90*/  BSSY B0, `(.L_x_679) ;  /* 0x0000023000007945 */ /* 0x000fe20003800000 */
[----:B-----5:R-:W-:-:S13]  /*16ea0*/  LOP3.LUT P0, RZ, R3, 0x1, RZ, 0xc0, !PT ;  /* 0x0000000103ff7812 */ /* 0x020fda000780c0ff */
[----:B------:R-:W-:Y:S05]  /*16eb0*/  @P0 BRA `(.L_x_680) ;  /* 0x0000020000000947 */ /* 0x000fea0003800000 */
[----:B------:R-:W-:Y:S02]  /*16ec0*/  ISETP.GE.AND P1, PT, R242, c[0x0][0x3c8], PT ;  /* 0x0000f200f2007a0c */ /* 0x000fe40003f26270 */
[----:B------:R-:W-:Y:S02]  /*16ed0*/  ISETP.GE.AND P0, PT, R11, c[0x0][0x3c8], PT ;  /* 0x0000f2000b007a0c */ /* 0x000fe40003f06270 */
[----:B------:R-:W-:Y:S02]  /*16ee0*/  ISETP.GE.AND P4, PT, R10, c[0x0][0x3c8], PT ;  /* 0x0000f2000a007a0c */ /* 0x000fe40003f86270 */
[----:B------:R-:W-:-:S07]  /*16ef0*/  ISETP.GE.AND P5, PT, R8, c[0x0][0x3c8], PT ;  /* 0x0000f20008007a0c */ /* 0x000fce0003fa6270 */
[CC--:B-1----:R-:W-:Y:S02]  /*16f00*/  @!P1 LEA R16, P2, R242.reuse, R2.reuse, 0x2 ;  /* 0x00000002f2109211 */ /* 0x0c2fe400078410ff */
[C---:B------:R-:W-:Y:S02]  /*16f10*/  @!P0 LEA R14, P3, R11.reuse, R2, 0x2 ;  /* 0x000000020b0e8211 */ /* 0x040fe400078610ff */
[----:B--2---:R-:W-:Y:S02]  /*16f20*/  @!P1 LEA.HI.X R17, R242, R12, R20, 0x2, P2 ;  /* 0x0000000cf2119211 */ /* 0x004fe400010f1414 */
[C---:B------:R-:W-:Y:S02]  /*16f30*/  @!P4 LEA R18, P2, R10.reuse, R2, 0x2 ;  /* 0x000000020a12c211 */ /* 0x040fe400078410ff */
[-C--:B------:R-:W-:Y:S01]  /*16f40*/  @!P0 LEA.HI.X R15, R11, R12.reuse, R22, 0x2, P3 ;  /* 0x0000000c0b0f8211 */ /* 0x080fe200018f1416 */
[----:B------:R1:W-:Y:S01]  /*16f50*/  @!P1 ST.E.64 [R16.64], R48 ;  /* 0x0000003010009985 */ /* 0x0003e2000c101b08 */
[----:B------:R-:W-:-:S02]  /*16f60*/  @!P4 LEA.HI.X R19, R10, R12, R24, 0x2, P2 ;  /* 0x0000000c0a13c211 */ /* 0x000fc400010f1418 */
[----:B------:R-:W-:Y:S01]  /*16f70*/  ISETP.GE.AND P2, PT, R6, c[0x0][0x3c8], PT ;  /* 0x0000f20006007a0c */ /* 0x000fe20003f46270 */
[----:B------:R2:W-:Y:S01]  /*16f80*/  @!P0 ST.E.64 [R14.64], R38 ;  /* 0x000000260e008985 */ /* 0x0005e2000c101b08 */
[----:B------:R-:W-:Y:S02]  /*16f90*/  ISETP.GE.AND P3, PT, R7, c[0x0][0x3c8], PT ;  /* 0x0000f20007007a0c */ /* 0x000fe40003f66270 */
[----:B------:R-:W-:Y:S01]  /*16fa0*/  ISETP.GE.AND P1, PT, R4, c[0x0][0x3c8], PT ;  /* 0x0000f20004007a0c */ /* 0x000fe20003f26270 */
[----:B------:R5:W-:Y:S01]  /*16fb0*/  @!P4 ST.E.64 [R18.64], R40 ;  /* 0x000000281200c985 */ /* 0x000be2000c101b08 */
[----:B------:R-:W-:-:S07]  /*16fc0*/  ISETP.GE.AND P0, PT, R0, c[0x0][0x3c8], PT ;  /* 0x0000f20000007a0c */ /* 0x000fce0003f06270 */
[-C--:B-1----:R-:W-:Y:S02]  /*16fd0*/  @!P2 LEA R16, P4, R6, R2.reuse, 0x2 ;  /* 0x000000020610a211 */ /* 0x082fe400078810ff */
[----:B--2---:R-:W-:Y:S02]  /*16fe0*/  @!P5 LEA R14, P6, R8, R2, 0x2 ;  /* 0x00000002080ed211 */ /* 0x004fe400078c10ff */
[-C--:B------:R-:W-:Y:S02]  /*16ff0*/  @!P2 LEA.HI.X R17, R6, R12.reuse, R26, 0x2, P4 ;  /* 0x0000000c0611a211 */ /* 0x080fe400020f141a */
[----:B------:R-:W-:Y:S02]  /*17000*/  @!P5 LEA.HI.X R15, R8, R12, R23, 0x2, P6 ;  /* 0x0000000c080fd211 */ /* 0x000fe400030f1417 */
[----:B-----5:R-:W-:-:S03]  /*17010*/  @!P3 LEA R18, P6, R7, R2, 0x2 ;  /* 0x000000020712b211 */ /* 0x020fc600078c10ff */
[----:B------:R1:W-:Y:S01]  /*17020*/  @!P5 ST.E.64 [R14.64], R42 ;  /* 0x0000002a0e00d985 */ /* 0x0003e2000c101b08 */
[----:B------:R-:W-:-:S05]  /*17030*/  @!P3 LEA.HI.X R19, R7, R12, R25, 0x2, P6 ;  /* 0x0000000c0713b211 */ /* 0x000fca00030f1419 */
[----:B------:R2:W-:Y:S04]  /*17040*/  @!P3 ST.E.64 [R18.64], R54 ;  /* 0x000000361200b985 */ /* 0x0005e8000c101b08 */
[----:B------:R2:W-:Y:S01]  /*17050*/  @!P2 ST.E.64 [R16.64], R50 ;  /* 0x000000321000a985 */ /* 0x0005e2000c101b08 */
[-C--:B-1----:R-:W-:Y:S02]  /*17060*/  @!P1 LEA R14, P5, R4, R2.reuse, 0x2 ;  /* 0x00000002040e9211 */ /* 0x082fe400078a10ff */
[----:B------:R-:W-:Y:S02]  /*17070*/  @!P0 LEA R2, P4, R0, R2, 0x2 ;  /* 0x0000000200028211 */ /* 0x000fe400078810ff */
[-C--:B------:R-:W-:Y:S02]  /*17080*/  @!P1 LEA.HI.X R15, R4, R12.reuse, R27, 0x2, P5 ;  /* 0x0000000c040f9211 */ /* 0x080fe400028f141b */
[----:B------:R-:W-:-:S03]  /*17090*/  @!P0 LEA.HI.X R3, R0, R12, R28, 0x2, P4 ;  /* 0x0000000c00038211 */ /* 0x000fc600020f141c */
[----:B------:R2:W-:Y:S04]  /*170a0*/  @!P1 ST.E.64 [R14.64], R44 ;  /* 0x0000002c0e009985 */ /* 0x0005e8000c101b08 */
[----:B------:R2:W-:Y:S02]  /*170b0*/  @!P0 ST.E.64 [R2.64], R32 ;  /* 0x0000002002008985 */ /* 0x0005e4000c101b08 */
.L_x_680:
[----:B------:R-:W-:Y:S05]  /*170c0*/  BSYNC B0 ;  /* 0x0000000000007941 */ /* 0x000fea0003800000 */
.L_x_679:
[----:B------:R-:W-:Y:S05]  /*170d0*/  BRA.DIV ~URZ, `(.L_x_681) ;  /* 0x000036b27f007947 */ /* 0x000fea000b800000 */
[----:B--2---:R2:W3:Y:S04]  /*170e0*/  SHFL.IDX PT, R12, R13, 0x3, 0x1c1f ;  /* 0x007c1f000d0c7f89 */ /* 0x0044e800000e0000 */
[----:B-1----:R2:W1:Y:S02]  /*170f0*/  SHFL.IDX PT, R2, R21, 0x3, 0x1c1f ;  /* 0x007c1f0015027f89 */ /* 0x00246400000e0000 */
.L_x_754:
[----:B------:R-:W5:Y:S02]  /*17100*/  LDL R3, [R1+0x14] ;  /* 0x0000140001037983 */ /* 0x000f640000100800 */
[----:B-----5:R-:W-:-:S13]  /*17110*/  LOP3.LUT P0, RZ, R3, 0x2, RZ, 0xc0, !PT ;  /* 0x0000000203ff7812 */ /* 0x020fda000780c0ff */
[----:B------:R-:W-:Y:S05]  /*17120*/  @P0 BRA `(.L_x_669) ;  /* 0x00000eb000000947 */ /* 0x000fea0003800000 */
[----:B------:R-:W-:Y:S02]  /*17130*/  ISETP.GE.AND P4, PT, R10, c[0x0][0x3c8], PT ;  /* 0x0000f2000a007a0c */ /* 0x000fe40003f86270 */
[----:B------:R-:W-:Y:S02]  /*17140*/  ISETP.GE.AND P0, PT, R242, c[0x0][0x3c8], PT ;  /* 0x0000f200f2007a0c */ /* 0x000fe40003f06270 */
[----:B------:R-:W-:Y:S02]  /*17150*/  ISETP.GE.AND P5, PT, R11, c[0x0][0x3c8], PT ;  /* 0x0000f2000b007a0c */ /* 0x000fe40003fa6270 */
[----:B------:R-:W-:Y:S02]  /*17160*/  ISETP.GE.AND P3, PT, R8, c[0x0][0x3c8], PT ;  /* 0x0000f20008007a0c */ /* 0x000fe40003f66270 */
[----:B------:R-:W-:-:S05]  /*17170*/  ISETP.GE.AND P2, PT, R7, c[0x0][0x3c8], PT ;  /* 0x0000f20007007a0c */ /* 0x000fca0003f46270 */
[-C--:B-1----:R-:W-:Y:S02]  /*17180*/  @!P4 LEA R16, P6, R10, R2.reuse, 0x2 ;  /* 0x000000020a10c211 */ /* 0x082fe400078c10ff */
[----:B------:R-:W-:-:S04]  /*17190*/  @!P0 LEA R14, P1, R242, R2, 0x2 ;  /* 0x00000002f20e8211 */ /* 0x000fc800078210ff */
[----:B---3--:R-:W-:Y:S02]  /*171a0*/  @!P0 LEA.HI.X R15, R242, R12, R20, 0x2, P1 ;  /* 0x0000000cf20f8211 */ /* 0x008fe400008f1414 */
[----:B------:R-:W-:-:S03]  /*171b0*/  ISETP.GE.AND P1, PT, R6, c[0x0][0x3c8], PT ;  /* 0x0000f20006007a0c */ /* 0x000fc60003f26270 */
[----:B------:R1:W-:Y:S01]  /*171c0*/  @!P0 ST.E.64 [R14.64], R34 ;  /* 0x000000220e008985 */ /* 0x0003e2000c101b08 */
[C---:B------:R-:W-:Y:S02]  /*171d0*/  @!P5 LEA R18, P0, R11.reuse, R2, 0x2 ;  /* 0x000000020b12d211 */ /* 0x040fe400078010ff */
[----:B------:R-:W-:Y:S02]  /*171e0*/  P2R R3, PR, RZ, 0x40 ;  /* 0x00000040ff037803 */ /* 0x000fe40000000000 */
[----:B------:R-:W-:Y:S02]  /*171f0*/  @!P5 LEA.HI.X R19, R11, R12, R22, 0x2, P0 ;  /* 0x0000000c0b13d211 */ /* 0x000fe400000f1416 */
[----:B------:R-:W-:-:S03]  /*17200*/  ISETP.NE.AND P0, PT, R3, RZ, PT ;  /* 0x000000ff0300720c */ /* 0x000fc60003f05270 */
[----:B------:R3:W-:Y:S01]  /*17210*/  @!P5 ST.E.64 [R18.64], R60 ;  /* 0x0000003c1200d985 */ /* 0x0007e2000c101b08 */
[----:B------:R-:W-:Y:S02]  /*17220*/  @!P4 LEA.HI.X R17, R10, R12, R24, 0x2, P0 ;  /* 0x0000000c0a11c211 */ /* 0x000fe400000f1418 */
[----:B------:R-:W-:-:S03]  /*17230*/  ISETP.GE.AND P0, PT, R4, c[0x0][0x3c8], PT ;  /* 0x0000f20004007a0c */ /* 0x000fc60003f06270 */
        /* <DEDUP_REMOVED lines=19> */
.L_x_654:
[----:B------:R-:W2:Y:S04]  /*17370*/  LDL.LU R7, [R1+0x44] ;  /* 0x0000440001077983 */ /* 0x000ea80000300800 */
[----:B-1----:R-:W3:Y:S01]  /*17380*/  LDL R6, [R1+0x54] ;  /* 0x0000540001067983 */ /* 0x002ee20000100800 */
[----:B------:R-:W-:Y:S01]  /*17390*/  ISETP.NE.U32.AND P0, PT, RZ, c[0x0][0x508], PT ;  /* 0x00014200ff007a0c */ /* 0x000fe20003f05070 */
[----:B------:R-:W-:Y:S01]  /*173a0*/  IMAD.MOV.U32 R4, RZ, RZ, 0x4 ;  /* 0x00000004ff047424 */ /* 0x000fe200078e00ff */
[----:B------:R-:W-:Y:S01]  /*173b0*/  ISETP.NE.U32.AND P2, PT, RZ, c[0x0][0x500], PT ;  /* 0x00014000ff007a0c */ /* 0x000fe20003f45070 */
[----:B------:R-:W-:Y:S01]  /*173c0*/  IMAD.MOV.U32 R20, RZ, RZ, c[0x0][0x388] ;  /* 0x0000e200ff147624 */ /* 0x000fe200078e00ff */
[----:B------:R-:W-:Y:S01]  /*173d0*/  ISETP.NE.AND.EX P0, PT, RZ, c[0x0][0x50c], PT, P0 ;  /* 0x00014300ff007a0c */ /* 0x000fe20003f05300 */
[----:B------:R-:W-:Y:S01]  /*173e0*/  IMAD.MOV.U32 R0, RZ, RZ, RZ ;  /* 0x000000ffff007224 */ /* 0x000fe200078e00ff */
[----:B------:R-:W-:Y:S01]  /*173f0*/  ISETP.NE.AND.EX P2, PT, RZ, c[0x0][0x504], PT, P2 ;  /* 0x00014100ff007a0c */ /* 0x000fe20003f45320 */
[----:B---3--:R-:W-:-:S10]  /*17400*/  IMAD.WIDE R2, R6, R4, c[0x0][0x500] ;  /* 0x0001400006027625 */ /* 0x008fd400078e0204 */
[----:B------:R-:W-:Y:S02]  /*17410*/  @P0 IMAD.WIDE R4, R6, R4, c[0x0][0x508] ;  /* 0x0001420006040625 */ /* 0x000fe400078e0204 */
[----:B------:R1:W5:Y:S04]  /*17420*/  @P2 LDG.E R0, [R2.64] ;  /* 0x0000000802002981 */ /* 0x000368000c1e1900 */
[----:B------:R1:W5:Y:S01]  /*17430*/  @P0 LDG.E R20, [R4.64] ;  /* 0x0000000804140981 */ /* 0x000362000c1e1900 */
[----:B--2---:R-:W-:-:S04]  /*17440*/  ISETP.NE.AND P1, PT, R7, RZ, PT ;  /* 0x000000ff0700720c */ /* 0x004fc80003f25270 */
[----:B------:R-:W-:Y:S01]  /*17450*/  SEL R19, R7, c[0x0][0x3d4], P1 ;  /* 0x0000f50007137a07 */ /* 0x000fe20000800000 */
[----:B------:R-:W-:Y:S05]  /*17460*/  @P0 BRA `(.L_x_682) ;  /* 0x0000004000000947 */ /* 0x000fea0003800000 */
[----:B------:R-:W-:Y:S05]  /*17470*/  @!P2 BRA `(.L_x_682) ;  /* 0x000000300000a947 */ /* 0x000fea0003800000 */
[----:B-1----:R1:W2:Y:S04]  /*17480*/  LDG.E R4, [R2.64] ;  /* 0x0000000802047981 */ /* 0x0022a8000c1e1900 */
[----:B-1----:R-:W2:Y:S02]  /*17490*/  LDG.E R2, [R2.64+0x4] ;  /* 0x0000040802027981 */ /* 0x002ea4000c1e1900 */
[----:B--2--5:R-:W-:Y:S02]  /*174a0*/  IADD3 R20, -R4, R2, RZ ;  /* 0x0000000204147210 */ /* 0x024fe40007ffe1ff */
.L_x_682:
[----:B-1----:R-:W1:Y:S01]  /*174b0*/  S2R R4, SR_TID.X ;  /* 0x0000000000047919 */ /* 0x002e620000002100 */
[----:B------:R-:W-:Y:S01]  /*174c0*/  SHF.R.S32.HI R2, RZ, 0x1f, R6 ;  /* 0x0000001fff027819 */ /* 0x000fe20000011406 */
[----:B------:R-:W-:Y:S01]  /*174d0*/  BSSY B0, `(.L_x_683) ;  /* 0x0000038000007945 */ /* 0x000fe20003800000 */
[----:B-----5:R-:W-:-:S02]  /*174e0*/  SHF.R.S32.HI R17, RZ, 0x1f, R0 ;  /* 0x0000001fff117819 */ /* 0x020fc40000011400 */
[----:B------:R-:W-:Y:S02]  /*174f0*/  SEL R12, R6, RZ, !P2 ;  /* 0x000000ff060c7207 */ /* 0x000fe40005000000 */
[----:B------:R-:W-:Y:S02]  /*17500*/  SEL R21, R2, RZ, !P2 ;  /* 0x000000ff02157207 */ /* 0x000fe40005000000 */
[----:B-1----:R-:W-:-:S13]  /*17510*/  ISETP.GT.AND P0, PT, R4, 0x7f, PT ;  /* 0x0000007f0400780c */ /* 0x002fda0003f04270 */
[----:B------:R-:W-:Y:S05]  /*17520*/  @P0 BRA `(.L_x_684) ;  /* 0x0000032000000947 */ /* 0x000fea0003800000 */
[----:B------:R-:W2:Y:S01]  /*17530*/  LDL R3, [R1+0x38] ;  /* 0x0000380001037983 */ /* 0x000ea20000100800 */
[----:B------:R-:W-:Y:S01]  /*17540*/  IMAD R2, R20, c[0x0][0x4e8], RZ ;  /* 0x00013a0014027a24 */ /* 0x000fe200078e02ff */
[----:B--2---:R-:W-:-:S04]  /*17550*/  IADD3 R13, R3, R4, RZ ;  /* 0x00000004030d7210 */ /* 0x004fc80007ffe0ff */
        /* <DEDUP_REMOVED lines=47> */
.L_x_684:
[----:B------:R-:W-:Y:S05]  /*17850*/  BSYNC B0 ;  /* 0x0000000000007941 */ /* 0x000fea0003800000 */
.L_x_683:
[----:B------:R-:W-:-:S13]  /*17860*/  ISETP.GT.AND P0, PT, R19, 0x1, PT ;  /* 0x000000011300780c */ /* 0x000fda0003f04270 */
[----:B------:R-:W-:Y:S05]  /*17870*/  @P0 BRA `(.L_x_669) ;  /* 0x0000076000000947 */ /* 0x000fea0003800000 */
[----:B------:R-:W2:Y:S04]  /*17880*/  LDL.LU R3, [R1+0x40] ;  /* 0x0000400001037983 */ /* 0x000ea80000300800 */
[----:B-1----:R-:W3:Y:S04]  /*17890*/  LDL.LU R2, [R1+0x38] ;  /* 0x0000380001027983 */ /* 0x002ee80000300800 */
[----:B------:R-:W4:Y:S04]  /*178a0*/  LDL R5, [R1+0x74] ;  /* 0x0000740001057983 */ /* 0x000f280000100800 */
[----:B------:R-:W5:Y:S01]  /*178b0*/  LDL.64 R10, [R1+0x30] ;  /* 0x00003000010a7983 */ /* 0x000f620000100a00 */
[----:B------:R-:W-:-:S03]  /*178c0*/  IMAD R4, R17, c[0x0][0x3a0], RZ ;  /* 0x0000e80011047a24 */ /* 0x000fc600078e02ff */
[----:B------:R-:W1:Y:S02]  /*178d0*/  S2R R13, SR_TID.X ;  /* 0x00000000000d7919 */ /* 0x000e640000002100 */
[----:B-1----:R-:W-:-:S04]  /*178e0*/  SHF.R.S32.HI R8, RZ, 0x1f, R13 ;  /* 0x0000001fff087819 */ /* 0x002fc8000001140d */
[----:B------:R-:W-:-:S04]  /*178f0*/  LEA.HI R8, R8, R13, RZ, 0x3 ;  /* 0x0000000d08087211 */ /* 0x000fc800078f18ff */
[----:B------:R-:W-:Y:S02]  /*17900*/  SHF.R.S32.HI R8, RZ, 0x3, R8 ;  /* 0x00000003ff087819 */ /* 0x000fe40000011408 */
[----:B--2---:R-:W-:Y:S02]  /*17910*/  MOV R7, R3 ;  /* 0x0000000300077202 */ /* 0x004fe40000000f00 */
[----:B---3--:R-:W-:Y:S02]  /*17920*/  MOV R9, R2 ;  /* 0x0000000200097202 */ /* 0x008fe40000000f00 */
[----:B------:R-:W-:-:S04]  /*17930*/  MOV R2, c[0x0][0x4e8] ;  /* 0x00013a0000027a02 */ /* 0x000fc80000000f00 */
[----:B------:R-:W-:Y:S01]  /*17940*/  ISETP.NE.AND P0, PT, R2, 0x1, PT ;  /* 0x000000010200780c */ /* 0x000fe20003f05270 */
[----:B------:R-:W-:-:S04]  /*17950*/  IMAD.WIDE.U32 R2, R0, c[0x0][0x3a0], RZ ;  /* 0x0000e80000027a25 */ /* 0x000fc800078e00ff */
[----:B------:R-:W-:Y:S01]  /*17960*/  IMAD R0, R0, c[0x0][0x3a4], R4 ;  /* 0x0000e90000007a24 */ /* 0x000fe200078e0204 */
[----:B----4-:R-:W-:-:S03]  /*17970*/  IADD3 R4, R5, R9, RZ ;  /* 0x0000000905047210 */ /* 0x010fc60007ffe0ff */
[----:B------:R-:W-:-:S04]  /*17980*/  IMAD.IADD R3, R3, 0x1, R0 ;  /* 0x0000000103037824 */ /* 0x000fc800078e0200 */
[----:B------:R-:W-:Y:S01]  /*17990*/  @P0 IMAD.HI.U32 R6, R4, c[0x0][0x4ec], RZ ;  /* 0x00013b0004060a27 */ /* 0x000fe200078e00ff */
[----:B------:R-:W-:-:S03]  /*179a0*/  MOV R0, R4 ;  /* 0x0000000400007202 */ /* 0x000fc60000000f00 */
[----:B------:R-:W-:Y:S01]  /*179b0*/  IMAD.WIDE.U32 R2, R7, c[0x0][0x3e8], R2 ;  /* 0x0000fa0007027a25 */ /* 0x000fe200078e0002 */
[----:B------:R-:W-:-:S03]  /*179c0*/  @P0 SHF.R.U32.HI R0, RZ, c[0x0][0x4f0], R6 ;  /* 0x00013c00ff000a19 */ /* 0x000fc60000011606 */
[----:B------:R-:W-:Y:S02]  /*179d0*/  IMAD R5, R21, c[0x0][0x3f0], RZ ;  /* 0x0000fc0015057a24 */ /* 0x000fe400078e02ff */
[----:B------:R-:W-:Y:S01]  /*179e0*/  IMAD R3, R7, c[0x0][0x3ec], R3 ;  /* 0x0000fb0007037a24 */ /* 0x000fe200078e0203 */
[----:B------:R-:W-:Y:S01]  /*179f0*/  SHF.R.S32.HI R6, RZ, 0x1f, R0 ;  /* 0x0000001fff067819 */ /* 0x000fe20000011400 */
[----:B------:R-:W-:Y:S01]  /*17a00*/  IMAD R7, R12, c[0x0][0x3f4], R5 ;  /* 0x0000fd000c077a24 */ /* 0x000fe200078e0205 */
[----:B------:R-:W-:Y:S01]  /*17a10*/  IADD3 R5, -R0, RZ, RZ ;  /* 0x000000ff00057210 */ /* 0x000fe20007ffe1ff */
[----:B------:R-:W-:-:S04]  /*17a20*/  IMAD.WIDE.U32 R2, R12, c[0x0][0x3f0], R2 ;  /* 0x0000fc000c027a25 */ /* 0x000fc800078e0002 */
[----:B------:R-:W-:Y:S02]  /*17a30*/  IMAD R6, R6, c[0x0][0x3e0], RZ ;  /* 0x0000f80006067a24 */ /* 0x000fe400078e02ff */
[----:B------:R-:W-:Y:S02]  /*17a40*/  IMAD.IADD R3, R3, 0x1, R7 ;  /* 0x0000000103037824 */ /* 0x000fe400078e0207 */
        /* <DEDUP_REMOVED lines=10> */
[----:B-----5:R-:W-:Y:S02]  /*17af0*/  ISETP.GE.AND P2, PT, R10, c[0x0][0x3c8], PT ;  /* 0x0000f2000a007a0c */ /* 0x020fe40003f46270 */
[----:B------:R-:W-:Y:S02]  /*17b00*/  IADD3 R0, R8, R9, RZ ;  /* 0x0000000908007210 */ /* 0x000fe40007ffe0ff */
[----:B------:R-:W-:Y:S01]  /*17b10*/  LEA.HI.X R6, R2, c[0x0][0x384], R4, 0x1, P0 ;  /* 0x0000e10002067a11 */ /* 0x000fe200000f0c04 */
[----:B------:R-:W-:Y:S06]  /*17b20*/  BRA.DIV ~URZ, `(.L_x_685) ;  /* 0x00002d327f007947 */ /* 0x000fec000b800000 */
[----:B------:R1:W2:Y:S02]  /*17b30*/  SHFL.IDX PT, R8, R6, RZ, 0x181f ;  /* 0x00181fff06087589 */ /* 0x0002a400000e0000 */
.L_x_755:
[----:B------:R-:W-:Y:S05]  /*17b40*/  BRA.DIV ~URZ, `(.L_x_686) ;  /* 0x00002d827f007947 */ /* 0x000fea000b800000 */
[----:B------:R3:W4:Y:S02]  /*17b50*/  SHFL.IDX PT, R2, R7, RZ, 0x181f ;  /* 0x00181fff07027589 */ /* 0x00072400000e0000 */
.L_x_756:
[----:B------:R-:W5:Y:S01]  /*17b60*/  LDL.64 R10, [R1+0x30] ;  /* 0x00003000010a7983 */ /* 0x000f620000100a00 */
[----:B------:R-:W-:-:S05]  /*17b70*/  IMAD R4, R20, c[0x0][0x4e8], RZ ;  /* 0x00013a0014047a24 */ /* 0x000fca00078e02ff */
[----:B------:R-:W-:-:S13]  /*17b80*/  ISETP.GE.OR P0, PT, R0, R4, P2 ;  /* 0x000000040000720c */ /* 0x000fda0001706670 */
[----:B----45:R-:W-:-:S04]  /*17b90*/  @!P0 LEA R2, P1, R10, R2, 0x1 ;  /* 0x000000020a028211 */ /* 0x030fc800078208ff */
[----:B--2---:R-:W-:-:S05]  /*17ba0*/  @!P0 LEA.HI.X R3, R10, R8, R18, 0x1, P1 ;  /* 0x000000080a038211 */ /* 0x004fca00008f0c12 */
[----:B------:R2:W-:Y:S01]  /*17bb0*/  @!P0 ST.E.128 [R2.64], RZ ;  /* 0x000000ff02008985 */ /* 0x0005e2000c101d08 */
[----:B------:R-:W-:Y:S05]  /*17bc0*/  BRA.DIV ~URZ, `(.L_x_687) ;  /* 0x00002d727f007947 */ /* 0x000fea000b800000 */
[----:B------:R4:W1:Y:S04]  /*17bd0*/  SHFL.IDX PT, R8, R6, 0x1, 0x181f ;  /* 0x00381f0006087f89 */ /* 0x00086800000e0000 */
[----:B--2---:R4:W2:Y:S02]  /*17be0*/  SHFL.IDX PT, R2, R7, 0x1, 0x181f ;  /* 0x00381f0007027f89 */ /* 0x0048a400000e0000 */
.L_x_757:
[----:B------:R-:W5:Y:S01]  /*17bf0*/  LDL.64 R10, [R1+0x30] ;  /* 0x00003000010a7983 */ /* 0x000f620000100a00 */
[----:B------:R-:W-:-:S04]  /*17c00*/  IADD3 R3, R0, 0x10, RZ ;  /* 0x0000001000037810 */ /* 0x000fc80007ffe0ff */
[----:B------:R-:W-:-:S13]  /*17c10*/  ISETP.GE.OR P0, PT, R3, R4, P2 ;  /* 0x000000040300720c */ /* 0x000fda0001706670 */
[----:B--2--5:R-:W-:-:S04]  /*17c20*/  @!P0 LEA R2, P1, R10, R2, 0x1 ;  /* 0x000000020a028211 */ /* 0x024fc800078208ff */
[----:B-1----:R-:W-:-:S05]  /*17c30*/  @!P0 LEA.HI.X R3, R10, R8, R18, 0x1, P1 ;  /* 0x000000080a038211 */ /* 0x002fca00008f0c12 */
[----:B------:R1:W-:Y:S01]  /*17c40*/  @!P0 ST.E.128 [R2.64], RZ ;  /* 0x000000ff02008985 */ /* 0x0003e2000c101d08 */
[----:B------:R-:W-:Y:S05]  /*17c50*/  BRA.DIV ~URZ, `(.L_x_688) ;  /* 0x00002db27f007947 */ /* 0x000fea000b800000 */
[----:B------:R2:W1:Y:S02]  /*17c60*/  SHFL.IDX PT, R8, R6, 0x2, 0x181f ;  /* 0x00581f0006087f89 */ /* 0x00046400000e0000 */
.L_x_758:
[----:B------:R-:W-:Y:S05]  /*17c70*/  BRA.DIV ~URZ, `(.L_x_689) ;  /* 0x00002e027f007947 */ /* 0x000fea000b800000 */
[----:B-1----:R1:W2:Y:S02]  /*17c80*/  SHFL.IDX PT, R2, R7, 0x2, 0x181f ;  /* 0x00581f0007027f89 */ /* 0x0022a400000e0000 */
.L_x_759:
[----:B------:R-:W5:Y:S01]  /*17c90*/  LDL.64 R10, [R1+0x30] ;  /* 0x00003000010a7983 */ /* 0x000f620000100a00 */
[----:B------:R-:W-:-:S04]  /*17ca0*/  IADD3 R3, R0, 0x20, RZ ;  /* 0x0000002000037810 */ /* 0x000fc80007ffe0ff */
[----:B------:R-:W-:-:S13]  /*17cb0*/  ISETP.GE.OR P0, PT, R3, R4, P2 ;  /* 0x000000040300720c */ /* 0x000fda0001706670 */
[----:B--2--5:R-:W-:-:S04]  /*17cc0*/  @!P0 LEA R2, P1, R10, R2, 0x1 ;  /* 0x000000020a028211 */ /* 0x024fc800078208ff */
[----:B------:R-:W-:-:S05]  /*17cd0*/  @!P0 LEA.HI.X R3, R10, R8, R18, 0x1, P1 ;  /* 0x000000080a038211 */ /* 0x000fca00008f0c12 */
[----:B------:R2:W-:Y:S01]  /*17ce0*/  @!P0 ST.E.128 [R2.64], RZ ;  /* 0x000000ff02008985 */ /* 0x0005e2000c101d08 */
[----:B------:R-:W-:Y:S05]  /*17cf0*/  BRA.DIV ~URZ, `(.L_x_690) ;  /* 0x00002df27f007947 */ /* 0x000fea000b800000 */
[----:B------:R1:W2:Y:S04]  /*17d00*/  SHFL.IDX PT, R8, R6, 0x3, 0x181f ;  /* 0x00781f0006087f89 */ /* 0x0002a800000e0000 */
[----:B--2---:R1:W2:Y:S02]  /*17d10*/  SHFL.IDX PT, R2, R7, 0x3, 0x181f ;  /* 0x00781f0007027f89 */ /* 0x0042a400000e0000 */
.L_x_760:
[----:B------:R-:W5:Y:S01]  /*17d20*/  LDL.64 R10, [R1+0x30] ;  /* 0x00003000010a7983 */ /* 0x000f620000100a00 */
[----:B------:R-:W-:-:S04]  /*17d30*/  IADD3 R3, R0, 0x30, RZ ;  /* 0x0000003000037810 */ /* 0x000fc80007ffe0ff */
[----:B------:R-:W-:-:S13]  /*17d40*/  ISETP.GE.OR P0, PT, R3, R4, P2 ;  /* 0x000000040300720c */ /* 0x000fda0001706670 */
[----:B--2--5:R-:W-:-:S04]  /*17d50*/  @!P0 LEA R2, P1, R10, R2, 0x1 ;  /* 0x000000020a028211 */ /* 0x024fc800078208ff */
[----:B------:R-:W-:-:S05]  /*17d60*/  @!P0 LEA.HI.X R3, R10, R8, R18, 0x1, P1 ;  /* 0x000000080a038211 */ /* 0x000fca00008f0c12 */
[----:B------:R2:W-:Y:S01]  /*17d70*/  @!P0 ST.E.128 [R2.64], RZ ;  /* 0x000000ff02008985 */ /* 0x0005e2000c101d08 */
[----:B------:R-:W-:Y:S05]  /*17d80*/  BRA.DIV ~URZ, `(.L_x_691) ;  /* 0x00002e327f007947 */ /* 0x000fea000b800000 */
[----:B------:R1:W2:Y:S02]  /*17d90*/  SHFL.IDX PT, R8, R6, 0x4, 0x181f ;  /* 0x00981f0006087f89 */ /* 0x0002a400000e0000 */
.L_x_761:
[----:B------:R-:W-:Y:S05]  /*17da0*/  BRA.DIV ~URZ, `(.L_x_692) ;  /* 0x00002e827f007947 */ /* 0x000fea000b800000 */
[----:B--2---:R2:W1:Y:S02]  /*17db0*/  SHFL.IDX PT, R2, R7, 0x4, 0x181f ;  /* 0x00981f0007027f89 */ /* 0x00446400000e0000 */
.L_x_762:
[----:B------:R-:W5:Y:S01]  /*17dc0*/  LDL.64 R10, [R1+0x30] ;  /* 0x00003000010a7983 */ /* 0x000f620000100a00 */
[----:B------:R-:W-:-:S04]  /*17dd0*/  IADD3 R3, R0, 0x40, RZ ;  /* 0x0000004000037810 */ /* 0x000fc80007ffe0ff */
[----:B------:R-:W-:-:S13]  /*17de0*/  ISETP.GE.OR P0, PT, R3, R4, P2 ;  /* 0x000000040300720c */ /* 0x000fda0001706670 */
[----:B-1---5:R-:W-:-:S04]  /*17df0*/  @!P0 LEA R2, P1, R10, R2, 0x1 ;  /* 0x000000020a028211 */ /* 0x022fc800078208ff */
[----:B------:R-:W-:-:S05]  /*17e00*/  @!P0 LEA.HI.X R3, R10, R8, R18, 0x1, P1 ;  /* 0x000000080a038211 */ /* 0x000fca00008f0c12 */
[----:B------:R1:W-:Y:S01]  /*17e10*/  @!P0 ST.E.128 [R2.64], RZ ;  /* 0x000000ff02008985 */ /* 0x0003e2000c101d08 */
[----:B------:R-:W-:Y:S05]  /*17e20*/  BRA.DIV ~URZ, `(.L_x_693) ;  /* 0x00002e727f007947 */ /* 0x000fea000b800000 */
[----:B------:R1:W2:Y:S04]  /*17e30*/  SHFL.IDX PT, R8, R6, 0x5, 0x181f ;  /* 0x00b81f0006087f89 */ /* 0x0002a800000e0000 */
[----:B-1----:R1:W3:Y:S02]  /*17e40*/  SHFL.IDX PT, R2, R7, 0x5, 0x181f ;  /* 0x00b81f0007027f89 */ /* 0x0022e400000e0000 */
.L_x_763:
[----:B------:R-:W5:Y:S01]  /*17e50*/  LDL.64 R10, [R1+0x30] ;  /* 0x00003000010a7983 */ /* 0x000f620000100a00 */
[----:B------:R-:W-:-:S04]  /*17e60*/  IADD3 R3, R0, 0x50, RZ ;  /* 0x0000005000037810 */ /* 0x000fc80007ffe0ff */
[----:B------:R-:W-:-:S13]  /*17e70*/  ISETP.GE.OR P0, PT, R3, R4, P2 ;  /* 0x000000040300720c */ /* 0x000fda0001706670 */
[----:B---3-5:R-:W-:-:S04]  /*17e80*/  @!P0 LEA R2, P1, R10, R2, 0x1 ;  /* 0x000000020a028211 */ /* 0x028fc800078208ff */
[----:B--2---:R-:W-:-:S05]  /*17e90*/  @!P0 LEA.HI.X R3, R10, R8, R18, 0x1, P1 ;  /* 0x000000080a038211 */ /* 0x004fca00008f0c12 */
[----:B------:R2:W-:Y:S01]  /*17ea0*/  @!P0 ST.E.128 [R2.64], RZ ;  /* 0x000000ff02008985 */ /* 0x0005e2000c101d08 */
[----:B------:R-:W-:Y:S05]  /*17eb0*/  BRA.DIV ~URZ, `(.L_x_694) ;  /* 0x00002eb27f007947 */ /* 0x000fea000b800000 */
[----:B------:R3:W1:Y:S02]  /*17ec0*/  SHFL.IDX PT, R8, R6, 0x6, 0x181f ;  /* 0x00d81f0006087f89 */ /* 0x00066400000e0000 */
.L_x_764:
[----:B------:R-:W-:Y:S05]  /*17ed0*/  BRA.DIV ~URZ, `(.L_x_695) ;  /* 0x00002f027f007947 */ /* 0x000fea000b800000 */
[----:B--2---:R2:W3:Y:S02]  /*17ee0*/  SHFL.IDX PT, R2, R7, 0x6, 0x181f ;  /* 0x00d81f0007027f89 */ /* 0x0044e400000e0000 */
.L_x_765:
[----:B------:R-:W5:Y:S01]  /*17ef0*/  LDL.64 R10, [R1+0x30] ;  /* 0x00003000010a7983 */ /* 0x000f620000100a00 */
[----:B------:R-:W-:-:S04]  /*17f00*/  IADD3 R3, R0, 0x60, RZ ;  /* 0x0000006000037810 */ /* 0x000fc80007ffe0ff */
[----:B------:R-:W-:-:S13]  /*17f10*/  ISETP.GE.OR P0, PT, R3, R4, P2 ;  /* 0x000000040300720c */ /* 0x000fda0001706670 */
[----:B---3-5:R-:W-:-:S04]  /*17f20*/  @!P0 LEA R2, P1, R10, R2, 0x1 ;  /* 0x000000020a028211 */ /* 0x028fc800078208ff */
[----:B-1----:R-:W-:-:S05]  /*17f30*/  @!P0 LEA.HI.X R3, R10, R8, R18, 0x1, P1 ;  /* 0x000000080a038211 */ /* 0x002fca00008f0c12 */
[----:B------:R1:W-:Y:S01]  /*17f40*/  @!P0 ST.E.128 [R2.64], RZ ;  /* 0x000000ff02008985 */ /* 0x0003e2000c101d08 */
[----:B------:R-:W-:Y:S05]  /*17f50*/  BRA.DIV ~URZ, `(.L_x_696) ;  /* 0x00002ef27f007947 */ /* 0x000fea000b800000 */
[----:B----4-:R-:W3:Y:S04]  /*17f60*/  SHFL.IDX PT, R6, R6, 0x7, 0x181f ;  /* 0x00f81f0006067f89 */ /* 0x010ee800000e0000 */
[----:B-1----:R1:W4:Y:S02]  /*17f70*/  SHFL.IDX PT, R2, R7, 0x7, 0x181f ;  /* 0x00f81f0007027f89 */ /* 0x00232400000e0000 */
.L_x_766:
[----:B------:R-:W5:Y:S01]  /*17f80*/  LDL.64 R8, [R1+0x30] ;  /* 0x0000300001087983 */ /* 0x000f620000100a00 */
[----:B------:R-:W-:-:S04]  /*17f90*/  IADD3 R0, R0, 0x70, RZ ;  /* 0x0000007000007810 */ /* 0x000fc80007ffe0ff */
[----:B------:R-:W-:-:S13]  /*17fa0*/  ISETP.GE.OR P0, PT, R0, R4, P2 ;  /* 0x000000040000720c */ /* 0x000fda0001706670 */
[----:B----45:R-:W-:-:S04]  /*17fb0*/  @!P0 LEA R2, P1, R8, R2, 0x1 ;  /* 0x0000000208028211 */ /* 0x030fc800078208ff */
[----:B---3--:R-:W-:-:S05]  /*17fc0*/  @!P0 LEA.HI.X R3, R8, R6, R18, 0x1, P1 ;  /* 0x0000000608038211 */ /* 0x008fca00008f0c12 */
[----:B------:R3:W-:Y:S04]  /*17fd0*/  @!P0 ST.E.128 [R2.64], RZ ;  /* 0x000000ff02008985 */ /* 0x0007e8000c101d08 */
.L_x_669:
[----:B------:R-:W-:Y:S05]  /*17fe0*/  BSYNC B1 ;  /* 0x0000000000017941 */ /* 0x000fea0003800000 */
.L_x_653:
[----:B------:R-:W5:Y:S02]  /*17ff0*/  LDL R0, [R1+0x80] ;  /* 0x0000800001007983 */ /* 0x000f640000100800 */
[----:B-----5:R-:W-:-:S13]  /*18000*/  ISETP.NE.AND P0, PT, R0, RZ, PT ;  /* 0x000000ff0000720c */ /* 0x020fda0003f05270 */
[----:B------:R-:W-:Y:S01]  /*18010*/  @P0 WARPSYNC 0xffffffff ;  /* 0xffffffff00000948 */ /* 0x000fe20003800000 */
[----:B------:R-:W-:Y:S06]  /*18020*/  @P0 BAR.SYNC.DEFER_BLOCKING 0x5, 0x80 ;  /* 0x0142000000000b1d */ /* 0x000fec0000010000 */
[----:B-123--:R-:W1:Y:S04]  /*18030*/  @P0 LDS.128 R4, [0x9100] ;  /* 0x00910000ff040984 */ /* 0x00ee680000000c00 */
[----:B-1----:R1:W-:Y:S04]  /*18040*/  @P0 STL.64 [R1+0x48], R4 ;  /* 0x0000480401000387 */ /* 0x0023e80000100a00 */
        /* <DEDUP_REMOVED lines=9> */
.L_x_767:
[----:B------:R-:W-:Y:S05]  /*180e0*/  BRA.DIV ~URZ, `(.L_x_699) ;  /* 0x00002ea27f007947 */ /* 0x000fea000b800000 */
[----:B------:R3:W1:Y:S02]  /*180f0*/  SHFL.IDX PT, R8, R88, 0x1, 0x1f ;  /* 0x00201f0058087f89 */ /* 0x00066400000e0000 */
.L_x_768:
[----:B------:R-:W5:Y:S01]  /*18100*/  LDL R0, [R1+0x54] ;  /* 0x0000540001007983 */ /* 0x000f620000100800 */
[----:B------:R-:W-:Y:S02]  /*18110*/  IMAD.MOV.U32 R6, RZ, RZ, RZ ;  /* 0x000000ffff067224 */ /* 0x000fe400078e00ff */
[----:B-----5:R-:W-:-:S05]  /*18120*/  IMAD.IADD R0, R0, 0x1, R14 ;  /* 0x0000000100007824 */ /* 0x020fca00078e020e */
[----:B------:R-:W-:-:S13]  /*18130*/  ISETP.GE.OR P0, PT, R0, c[0x0][0x53c], !P6 ;  /* 0x00014f0000007a0c */ /* 0x000fda0007706670 */
[----:B------:R-:W-:Y:S01]  /*18140*/  @!P0 IMAD.MOV.U32 R2, RZ, RZ, 0x4 ;  /* 0x00000004ff028424 */ /* 0x000fe200078e00ff */
[----:B----4-:R-:W-:-:S03]  /*18150*/  @!P0 MOV R3, 0x4 ;  /* 0x0000000400038802 */ /* 0x010fc60000000f00 */
        /* <DEDUP_REMOVED lines=13> */
.L_x_769:
        /* <DEDUP_REMOVED lines=16> */
.L_x_770:
[----:B----4-:R-:W-:Y:S01]  /*18330*/  IMAD R0, R0, c[0x0][0x538], RZ ;  /* 0x00014e0000007a24 */ /* 0x010fe200078e02ff */
[----:B------:R-:W-:Y:S04]  /*18340*/  BSSY B1, `(.L_x_702) ;  /* 0x00000ce000017945 */ /* 0x000fe80003800000 */
[----:B-1----:R-:W-:-:S04]  /*18350*/  IADD3 R8, R0, R8, RZ ;  /* 0x0000000800087210 */ /* 0x002fc80007ffe0ff */
[----:B--2---:R-:W-:-:S13]  /*18360*/  ISETP.GT.AND P0, PT, R8, R10, PT ;  /* 0x0000000a0800720c */ /* 0x004fda0003f04270 */
[----:B------:R-:W-:Y:S05]  /*18370*/  @P0 BRA `(.L_x_703) ;  /* 0x0000025000000947 */ /* 0x000fea0003800000 */
.L_x_707:
        /* <DEDUP_REMOVED lines=17> */
.L_x_771:
        /* <DEDUP_REMOVED lines=16> */
.L_x_772:
[----:B--2---:R-:W-:-:S05]  /*18590*/  IMAD R0, R0, c[0x0][0x538], RZ ;  /* 0x00014e0000007a24 */ /* 0x004fca00078e02ff */
[----:B------:R-:W-:-:S04]  /*185a0*/  IADD3 R8, R0, R8, RZ ;  /* 0x0000000800087210 */ /* 0x000fc80007ffe0ff */
[----:B------:R-:W-:-:S13]  /*185b0*/  ISETP.GT.AND P0, PT, R8, R10, PT ;  /* 0x0000000a0800720c */ /* 0x000fda0003f04270 */
[----:B-1----:R-:W-:Y:S05]  /*185c0*/  @!P0 BRA `(.L_x_707) ;  /* 0xfffffdb000008947 */ /* 0x002fea000383ffff */
.L_x_703:
[----:B------:R-:W-:-:S05]  /*185d0*/  IADD3 R12, -R0, R8, RZ ;  /* 0x00000008000c7210 */ /* 0x000fca0007ffe1ff */
[----:B------:R-:W-:-:S05]  /*185e0*/  IMAD R0, R4, c[0x0][0x538], R12 ;  /* 0x00014e0004007a24 */ /* 0x000fca00078e020c */
[----:B------:R-:W-:Y:S01]  /*185f0*/  ISETP.GT.AND P0, PT, R0, R10, PT ;  /* 0x0000000a0000720c */ /* 0x000fe20003f04270 */
[----:B------:R-:W-:-:S12]  /*18600*/  BRA.DIV ~URZ, `(.L_x_708) ;  /* 0x00002de27f007947 */ /* 0x000fd8000b800000 */
[----:B------:R-:W-:-:S03]  /*18610*/  VOTE.ANY R8, PT, !P0 ;  /* 0x0000000000087806 */ /* 0x000fc600040e0100 */
.L_x_773:
[----:B------:R-:W2:Y:S01]  /*18620*/  LDL.LU R2, [R1+0x54] ;  /* 0x0000540001027983 */ /* 0x000ea20000300800 */
[----:B------:R-:W2:Y:S02]  /*18630*/  POPC R0, R8 ;  /* 0x0000000800007309 */ /* 0x000ea40000000000 */
[----:B--2---:R-:W-:-:S05]  /*18640*/  IADD3 R2, R0, R2, RZ ;  /* 0x0000000200027210 */ /* 0x004fca0007ffe0ff */
[----:B------:R1:W-:Y:S01]  /*18650*/  STL [R1+0x54], R2 ;  /* 0x0000540201007387 */ /* 0x0003e20000100800 */
[----:B------:R-:W-:Y:S05]  /*18660*/  BRA.DIV ~URZ, `(.L_x_709) ;  /* 0x00002dd27f007947 */ /* 0x000fea000b800000 */
[----:B------:R2:W4:Y:S04]  /*18670*/  SHFL.IDX PT, R11, R6, R0, 0x1f ;  /* 0x00001f00060b7589 */ /* 0x00052800000e0000 */
[----:B------:R2:W1:Y:S02]  /*18680*/  SHFL.IDX PT, R7, R7, R0, 0x1f ;  /* 0x00001f0007077589 */ /* 0x00046400000e0000 */
.L_x_774:
[----:B------:R-:W-:Y:S01]  /*18690*/  ISETP.NE.AND P0, PT, R8, RZ, PT ;  /* 0x000000ff0800720c */ /* 0x000fe20003f05270 */
[----:B------:R-:W-:-:S12]  /*186a0*/  BSSY B0, `(.L_x_710) ;  /* 0x0000005000007945 */ /* 0x000fd80003800000 */
[----:B------:R-:W-:Y:S05]  /*186b0*/  @!P0 BRA `(.L_x_711) ;  /* 0x0000003000008947 */ /* 0x000fea0003800000 */
[----:B--2---:R-:W-:Y:S01]  /*186c0*/  IADD3 R0, R0, -0x1, RZ ;  /* 0xffffffff00007810 */ /* 0x004fe20007ffe0ff */
[----:B------:R-:W-:Y:S05]  /*186d0*/  BRA.DIV ~URZ, `(.L_x_712) ;  /* 0x00002e327f007947 */ /* 0x000fea000b800000 */
[----:B------:R2:W3:Y:S02]  /*186e0*/  SHFL.IDX PT, R13, R4, R0, 0x1f ;  /* 0x00001f00040d7589 */ /* 0x0004e400000e0000 */
.L_x_711:
[----:B------:R-:W-:Y:S05]  /*186f0*/  BSYNC B0 ;  /* 0x0000000000007941 */ /* 0x000fea0003800000 */
.L_x_710:
[----:B--23--:R-:W-:Y:S01]  /*18700*/  IMAD R0, R13, c[0x0][0x538], R12 ;  /* 0x00014e000d007a24 */ /* 0x00cfe200078e020c */
[----:B-1----:R-:W-:Y:S01]  /*18710*/  ISETP.NE.AND P0, PT, R7, 0x1, PT ;  /* 0x000000010700780c */ /* 0x002fe20003f05270 */
[----:B------:R-:W-:Y:S03]  /*18720*/  BSSY B0, `(.L_x_713) ;  /* 0x0000086000007945 */ /* 0x000fe60003800000 */
[----:B------:R1:W-:Y:S01]  /*18730*/  STL [R1+0x48], R0 ;  /* 0x0000480001007387 */ /* 0x0003e20000100800 */
[----:B------:R-:W-:-:S08]  /*18740*/  IADD3 R8, -R0, R10, RZ ;  /* 0x0000000a00087210 */ /* 0x000fd00007ffe1ff */
[----:B------:R-:W-:Y:S05]  /*18750*/  @!P0 BRA `(.L_x_714) ;  /* 0x000003e000008947 */ /* 0x000fea0003800000 */
[-C--:B----4-:R-:W-:Y:S02]  /*18760*/  IABS R2, R11.reuse ;  /* 0x0000000b00027213 */ /* 0x090fe40000000000 */
[----:B------:R-:W-:Y:S02]  /*18770*/  IABS R9, R11 ;  /* 0x0000000b00097213 */ /* 0x000fe40000000000 */
[----:B-1----:R-:W1:Y:S08]  /*18780*/  I2F.RP R0, R2 ;  /* 0x0000000200007306 */ /* 0x002e700000209400 */
[----:B-1----:R-:W1:Y:S02]  /*18790*/  MUFU.RCP R0, R0 ;  /* 0x0000000000007308 */ /* 0x002e640000001000 */
[----:B-1----:R-:W-:-:S06]  /*187a0*/  IADD3 R0, R0, 0xffffffe, RZ ;  /* 0x0ffffffe00007810 */ /* 0x002fcc0007ffe0ff */
[----:B------:R-:W1:Y:S02]  /*187b0*/  F2I.FTZ.U32.TRUNC.NTZ R5, R0 ;  /* 0x0000000000057305 */ /* 0x000e64000021f000 */
[----:B-1----:R-:W-:Y:S01]  /*187c0*/  IMAD.MOV R3, RZ, RZ, -R5 ;  /* 0x000000ffff037224 */ /* 0x002fe200078e0a05 */
[----:B------:R-:W-:-:S03]  /*187d0*/  IABS R0, R7 ;  /* 0x0000000700007213 */ /* 0x000fc60000000000 */
[----:B------:R-:W-:Y:S01]  /*187e0*/  IMAD.MOV.U32 R4, RZ, RZ, R3 ;  /* 0x000000ffff047224 */ /* 0x000fe200078e0003 */
[----:B------:R-:W-:Y:S01]  /*187f0*/  IABS R3, R8 ;  /* 0x0000000800037213 */ /* 0x000fe20000000000 */
[----:B------:R-:W-:Y:S02]  /*18800*/  IMAD.MOV.U32 R6, RZ, RZ, R0 ;  /* 0x000000ffff067224 */ /* 0x000fe400078e0000 */
[----:B------:R-:W-:Y:S02]  /*18810*/  IMAD R0, R4, R2, RZ ;  /* 0x0000000204007224 */ /* 0x000fe400078e02ff */
[----:B------:R-:W-:Y:S01]  /*18820*/  IMAD.MOV.U32 R4, RZ, RZ, RZ ;  /* 0x000000ffff047224 */ /* 0x000fe200078e00ff */
[----:B------:R-:W1:Y:S03]  /*18830*/  I2F.RP R10, R6 ;  /* 0x00000006000a7306 */ /* 0x000e660000209400 */
[----:B------:R-:W-:-:S04]  /*18840*/  IMAD.HI.U32 R5, R5, R0, R4 ;  /* 0x0000000005057227 */ /* 0x000fc800078e0004 */
[----:B------:R-:W-:-:S05]  /*18850*/  IMAD.MOV R0, RZ, RZ, -R9 ;  /* 0x000000ffff007224 */ /* 0x000fca00078e0a09 */
[----:B------:R-:W-:Y:S01]  /*18860*/  MOV R4, R0 ;  /* 0x0000000000047202 */ /* 0x000fe20000000f00 */
[----:B------:R-:W-:-:S04]  /*18870*/  IMAD.HI.U32 R0, R5, R3, RZ ;  /* 0x0000000305007227 */ /* 0x000fc800078e00ff */
[----:B------:R-:W-:Y:S02]  /*18880*/  IMAD R3, R0, R4, R3 ;  /* 0x0000000400037224 */ /* 0x000fe400078e0203 */
[----:B-1----:R-:W1:Y:S03]  /*18890*/  MUFU.RCP R4, R10 ;  /* 0x0000000a00047308 */ /* 0x002e660000001000 */
        /* <DEDUP_REMOVED lines=23> */
[----:B------:R-:W-:Y:S01]  /*18a10*/  IMAD R3, R2, R4, R3 ;  /* 0x0000000402037224 */ /* 0x000fe200078e0203 */
[----:B------:R-:W-:-:S04]  /*18a20*/  IADD3 R4, -R0, RZ, RZ ;  /* 0x000000ff00047210 */ /* 0x000fc80007ffe1ff */
        /* <DEDUP_REMOVED lines=9> */
[----:B------:R-:W-:-:S05]  /*18ac0*/  @!P0 LOP3.LUT R2, RZ, R7, RZ, 0x33, !PT ;  /* 0x00000007ff028212 */ /* 0x000fca00078e33ff */
[----:B------:R-:W-:-:S04]  /*18ad0*/  IMAD.MOV R3, RZ, RZ, -R2 ;  /* 0x000000ffff037224 */ /* 0x000fc800078e0a02 */
[C---:B------:R-:W-:Y:S02]  /*18ae0*/  IMAD R3, R7.reuse, R3, R0 ;  /* 0x0000000307037224 */ /* 0x040fe400078e0200 */
[----:B------:R-:W-:Y:S02]  /*18af0*/  IMAD R0, R7, 0x1000000, R2 ;  /* 0x0100000007007824 */ /* 0x000fe400078e0202 */
[----:B------:R-:W-:Y:S02]  /*18b00*/  IMAD R2, R11, R4, R8 ;  /* 0x000000040b027224 */ /* 0x000fe400078e0208 */
[----:B------:R-:W-:-:S05]  /*18b10*/  IMAD R0, R3, 0x10000, R0 ;  /* 0x0001000003007824 */ /* 0x000fca00078e0200 */
[----:B------:R1:W-:Y:S01]  /*18b20*/  STL [R1+0x50], R0 ;  /* 0x0000500001007387 */ /* 0x0003e20000100800 */
[----:B------:R-:W-:Y:S05]  /*18b30*/  BRA `(.L_x_715) ;  /* 0x0000044000007947 */ /* 0x000fea0003800000 */
.L_x_714:
[----:B-1----:R-:W2:Y:S01]  /*18b40*/  LDL R0, [R1+0x54] ;  /* 0x0000540001007983 */ /* 0x002ea20000100800 */
[----:B------:R-:W-:-:S04]  /*18b50*/  IMAD.MOV.U32 R2, RZ, RZ, 0x4 ;  /* 0x00000004ff027424 */ /* 0x000fc800078e00ff */
[----:B--2---:R-:W-:-:S05]  /*18b60*/  IMAD.WIDE R2, R0, R2, c[0x0][0x590] ;  /* 0x0001640000027625 */ /* 0x004fca00078e0202 */
[----:B------:R-:W2:Y:S02]  /*18b70*/  LDG.E R4, [R2.64] ;  /* 0x0000000802047981 */ /* 0x000ea4000c1e1900 */
[----:B--2-4-:R-:W-:-:S05]  /*18b80*/  IMAD R9, R4, R11, RZ ;  /* 0x0000000b04097224 */ /* 0x014fca00078e02ff */
[-C--:B------:R-:W-:Y:S02]  /*18b90*/  IABS R0, R9.reuse ;  /* 0x0000000900007213 */ /* 0x080fe40000000000 */
        /* <DEDUP_REMOVED lines=27> */
[----:B------:R-:W-:Y:S02]  /*18d50*/  IMAD R10, R4, R2, RZ ;  /* 0x00000002040a7224 */ /* 0x000fe400078e02ff */
[----:B------:R-:W-:-:S03]  /*18d60*/  IMAD.MOV R2, RZ, RZ, -R2 ;  /* 0x000000ffff027224 */ /* 0x000fc600078e0a02 */
[----:B------:R-:W-:Y:S01]  /*18d70*/  IADD3 R0, -R10, c[0x0][0x538], RZ ;  /* 0x00014e000a007a10 */ /* 0x000fe20007ffe1ff */
[----:B------:R-:W-:-:S03]  /*18d80*/  IMAD R6, R9, R2, R8 ;  /* 0x0000000209067224 */ /* 0x000fc600078e0208 */
[----:B------:R-:W-:Y:S02]  /*18d90*/  IMNMX R0, R4, R0, PT ;  /* 0x0000000004007217 */ /* 0x000fe40003800200 */
[----:B------:R-:W-:Y:S02]  /*18da0*/  IABS R2, R6 ;  /* 0x0000000600027213 */ /* 0x000fe40000000000 */
[-C--:B------:R-:W-:Y:S02]  /*18db0*/  IABS R3, R0.reuse ;  /* 0x0000000000037213 */ /* 0x080fe40000000000 */
[----:B------:R-:W-:Y:S02]  /*18dc0*/  IABS R9, R0 ;  /* 0x0000000000097213 */ /* 0x000fe40000000000 */
[----:B------:R-:W1:Y:S01]  /*18dd0*/  I2F.RP R4, R3 ;  /* 0x0000000300047306 */ /* 0x000e620000209400 */
[----:B------:R-:W-:Y:S02]  /*18de0*/  MOV R7, R2 ;  /* 0x0000000200077202 */ /* 0x000fe40000000f00 */
[----:B------:R-:W-:-:S05]  /*18df0*/  IMAD.MOV R2, RZ, RZ, -R9 ;  /* 0x000000ffff027224 */ /* 0x000fca00078e0a09 */
[----:B-1----:R-:W1:Y:S02]  /*18e00*/  MUFU.RCP R4, R4 ;  /* 0x0000000400047308 */ /* 0x002e640000001000 */
[----:B-1----:R-:W-:-:S06]  /*18e10*/  IADD3 R4, R4, 0xffffffe, RZ ;  /* 0x0ffffffe04047810 */ /* 0x002fcc0007ffe0ff */
[----:B------:R-:W1:Y:S02]  /*18e20*/  F2I.FTZ.U32.TRUNC.NTZ R5, R4 ;  /* 0x0000000400057305 */ /* 0x000e64000021f000 */
[----:B-1----:R-:W-:-:S04]  /*18e30*/  IMAD.MOV R4, RZ, RZ, -R5 ;  /* 0x000000ffff047224 */ /* 0x002fc800078e0a05 */
[----:B------:R-:W-:Y:S02]  /*18e40*/  IMAD R8, R4, R3, RZ ;  /* 0x0000000304087224 */ /* 0x000fe400078e02ff */
[----:B------:R-:W-:-:S04]  /*18e50*/  IMAD.MOV.U32 R4, RZ, RZ, RZ ;  /* 0x000000ffff047224 */ /* 0x000fc800078e00ff */
[----:B------:R-:W-:-:S04]  /*18e60*/  IMAD.HI.U32 R5, R5, R8, R4 ;  /* 0x0000000805057227 */ /* 0x000fc800078e0004 */
[----:B------:R-:W-:Y:S02]  /*18e70*/  IMAD.MOV.U32 R4, RZ, RZ, R2 ;  /* 0x000000ffff047224 */ /* 0x000fe400078e0002 */
[----:B------:R-:W-:-:S04]  /*18e80*/  IMAD.HI.U32 R2, R5, R7, RZ ;  /* 0x0000000705027227 */ /* 0x000fc800078e00ff */
[----:B------:R-:W-:-:S05]  /*18e90*/  IMAD R4, R2, R4, R7 ;  /* 0x0000000402047224 */ /* 0x000fca00078e0207 */
[----:B------:R-:W-:-:S13]  /*18ea0*/  ISETP.GT.U32.AND P0, PT, R3, R4, PT ;  /* 0x000000040300720c */ /* 0x000fda0003f04070 */
[-C--:B------:R-:W-:Y:S02]  /*18eb0*/  @!P0 IADD3 R4, R4, -R3.reuse, RZ ;  /* 0x8000000304048210 */ /* 0x080fe40007ffe0ff */
[----:B------:R-:W-:Y:S02]  /*18ec0*/  @!P0 IADD3 R2, R2, 0x1, RZ ;  /* 0x0000000102028810 */ /* 0x000fe40007ffe0ff */
[----:B------:R-:W-:Y:S02]  /*18ed0*/  ISETP.GE.U32.AND P2, PT, R4, R3, PT ;  /* 0x000000030400720c */ /* 0x000fe40003f46070 */
[----:B------:R-:W-:Y:S02]  /*18ee0*/  LOP3.LUT R3, R6, R0, RZ, 0x3c, !PT ;  /* 0x0000000006037212 */ /* 0x000fe400078e3cff */
[----:B------:R-:W-:Y:S02]  /*18ef0*/  ISETP.NE.AND P0, PT, R0, RZ, PT ;  /* 0x000000ff0000720c */ /* 0x000fe40003f05270 */
[----:B------:R-:W-:Y:S01]  /*18f00*/  ISETP.GE.AND P1, PT, R3, RZ, PT ;  /* 0x000000ff0300720c */ /* 0x000fe20003f26270 */
[----:B------:R-:W-:Y:S01]  /*18f10*/  IMAD.MOV R3, RZ, RZ, -R0 ;  /* 0x000000ffff037224 */ /* 0x000fe200078e0a00 */
[----:B------:R-:W-:-:S05]  /*18f20*/  IADD3 R6, R10, 0x1000000, R6 ;  /* 0x010000000a067810 */ /* 0x000fca0007ffe006 */
[----:B------:R-:W-:-:S06]  /*18f30*/  @P2 IADD3 R2, R2, 0x1, RZ ;  /* 0x0000000102022810 */ /* 0x000fcc0007ffe0ff */
[----:B------:R-:W-:Y:S01]  /*18f40*/  @!P1 IMAD.MOV R2, RZ, RZ, -R2 ;  /* 0x000000ffff029224 */ /* 0x000fe200078e0a02 */
[----:B------:R-:W-:-:S05]  /*18f50*/  @!P0 LOP3.LUT R2, RZ, R0, RZ, 0x33, !PT ;  /* 0x00000000ff028212 */ /* 0x000fca00078e33ff */
[----:B------:R-:W-:-:S05]  /*18f60*/  IMAD R0, R2, R3, R6 ;  /* 0x0000000302007224 */ /* 0x000fca00078e0206 */
[----:B------:R1:W-:Y:S02]  /*18f70*/  STL [R1+0x50], R0 ;  /* 0x0000500001007387 */ /* 0x0003e40000100800 */
.L_x_715:
[----:B------:R-:W-:Y:S05]  /*18f80*/  BSYNC B0 ;  /* 0x0000000000007941 */ /* 0x000fea0003800000 */
.L_x_713:
[----:B------:R-:W-:-:S04]  /*18f90*/  LOP3.LUT R2, RZ, R2, RZ, 0x33, !PT ;  /* 0x00000002ff027212 */ /* 0x000fc800078e33ff */
[----:B-1----:R-:W-:-:S05]  /*18fa0*/  IADD3 R0, R2, R11, RZ ;  /* 0x0000000b02007210 */ /* 0x002fca0007ffe0ff */
[----:B------:R1:W-:Y:S01]  /*18fb0*/  STL [R1+0x4c], R0 ;  /* 0x00004c0001007387 */ /* 0x0003e20000100800 */
[----:B------:R-:W-:Y:S05]  /*18fc0*/  BRA `(.L_x_716) ;  /* 0x0000005000007947 */ /* 0x000fea0003800000 */
.L_x_704:
[----:B------:R-:W-:Y:S01]  /*18fd0*/  MOV R0, c[0x0][0x53c] ;  /* 0x00014f0000007a02 */ /* 0x000fe20000000f00 */
[----:B------:R1:W-:Y:S04]  /*18fe0*/  STL [R1+0x48], R10 ;  /* 0x0000480a01007387 */ /* 0x0003e80000100800 */
[----:B------:R1:W-:Y:S04]  /*18ff0*/  STL [R1+0x4c], RZ ;  /* 0x00004cff01007387 */ /* 0x0003e80000100800 */
[----:B------:R1:W-:Y:S04]  /*19000*/  STL [R1+0x50], RZ ;  /* 0x000050ff01007387 */ /* 0x0003e80000100800 */
[----:B------:R1:W-:Y:S02]  /*19010*/  STL [R1+0x54], R0 ;  /* 0x0000540001007387 */ /* 0x0003e40000100800 */
.L_x_716:
[----:B------:R-:W-:Y:S05]  /*19020*/  BSYNC B1 ;  /* 0x0000000000017941 */ /* 0x000fea0003800000 */
.L_x_702:
[----:B---3--:R-:W2:Y:S04]  /*19030*/  LDL R4, [R1+0x48] ;  /* 0x0000480001047983 */ /* 0x008ea80000100800 */
        /* <DEDUP_REMOVED lines=8> */
.L_x_697:
[----:B-1----:R-:W3:Y:S02]  /*190c0*/  LDL R0, [R1+0x54] ;  /* 0x0000540001007983 */ /* 0x002ee40000100800 */
[----:B---3--:R-:W-:-:S13]  /*190d0*/  ISETP.GE.AND P0, PT, R0, c[0x0][0x53c], PT ;  /* 0x00014f0000007a0c */ /* 0x008fda0003f06270 */
[----:B--2-4-:R-:W-:Y:S01]  /*190e0*/  @P0 CALL.REL.NOINC `(.L_x_717) ;  /* 0x0000001000000944 */ /* 0x014fe20003c00000 */
[----:B------:R-:W-:Y:S05]  /*190f0*/  BRA `(.L_x_718) ;  /* 0xfffe887000007947 */ /* 0x000fea000383ffff */
.L_x_717:
[----:B------:R-:W-:Y:S05]  /*19100*/  EXIT ;  /* 0x000000000000794d */ /* 0x000fea0003800000 */
.L_x_533:
[----:B------:R-:W-:Y:S01]  /*19110*/  IMAD.MOV.U32 R0, RZ, RZ, R5 ;  /* 0x000000ffff007224 */ /* 0x000fe200078e0005 */
[----:B------:R-:W-:Y:S02]  /*19120*/  MOV R2, 0x1 ;  /* 0x0000000100027802 */ /* 0x000fe40000000f00 */
[----:B------:R-:W-:Y:S02]  /*19130*/  MOV R3, 0x19150 ;  /* 0x0001915000037802 */ /* 0x000fe40000000f00 */
[----:B------:R-:W-:Y:S05]  /*19140*/  CALL.REL.NOINC `($__internal_10_$__cuda_sm70_shflsync_up_p) ;  /* 0x000024c000007944 */ /* 0x000fea0003c00000 */
[----:B------:R-:W-:Y:S01]  /*19150*/  MOV R0, R4 ;  /* 0x0000000400007202 */ /* 0x000fe20000000f00 */
[----:B------:R-:W-:Y:S05]  /*19160*/  BRA `(.L_x_719) ;  /* 0xfffe731000007947 */ /* 0x000fea000383ffff */
.L_x_534:
[----:B------:R-:W-:Y:S01]  /*19170*/  IMAD.MOV.U32 R0, RZ, RZ, R5 ;  /* 0x000000ffff007224 */ /* 0x000fe200078e0005 */
[----:B------:R-:W-:Y:S02]  /*19180*/  MOV R2, 0x2 ;  /* 0x0000000200027802 */ /* 0x000fe40000000f00 */
[----:B------:R-:W-:Y:S02]  /*19190*/  MOV R3, 0x191b0 ;  /* 0x000191b000037802 */ /* 0x000fe40000000f00 */
[----:B------:R-:W-:Y:S05]  /*191a0*/  CALL.REL.NOINC `($__internal_10_$__cuda_sm70_shflsync_up_p) ;  /* 0x0000246000007944 */ /* 0x000fea0003c00000 */
[----:B------:R-:W-:Y:S01]  /*191b0*/  SEL R0, R4, RZ, P4 ;  /* 0x000000ff04007207 */ /* 0x000fe20002000000 */
[----:B------:R-:W-:Y:S01]  /*191c0*/  IMAD.MOV.U32 R2, RZ, RZ, 0x4 ;  /* 0x00000004ff027424 */ /* 0x000fe200078e00ff */
[----:B------:R-:W-:-:S03]  /*191d0*/  MOV R3, 0x19200 ;  /* 0x0001920000037802 */ /* 0x000fc60000000f00 */
[----:B------:R-:W-:Y:S02]  /*191e0*/  IMAD.IADD R0, R5, 0x1, R0 ;  /* 0x0000000105007824 */ /* 0x000fe400078e0200 */
        /* <DEDUP_REMOVED lines=13> */
[----:B------:R-:W-:Y:S02]  /*192c0*/  MOV R3, 0x1f ;  /* 0x0000001f00037802 */ /* 0x000fe40000000f00 */
[----:B------:R-:W-:Y:S01]  /*192d0*/  MOV R2, 0x19310 ;  /* 0x0001931000027802 */ /* 0x000fe20000000f00 */
[----:B------:R-:W-:-:S04]  /*192e0*/  IMAD.IADD R4, R0, 0x1, R4 ;  /* 0x0000000100047824 */ /* 0x000fc800078e0204 */
[----:B------:R-:W-:Y:S02]  /*192f0*/  IMAD.MOV.U32 R9, RZ, RZ, R4 ;  /* 0x000000ffff097224 */ /* 0x000fe400078e0004 */
[----:B------:R-:W-:Y:S05]  /*19300*/  CALL.REL.NOINC `($__internal_9_$__cuda_sm70_shflsync_idx_p) ;  /* 0x000022b000007944 */ /* 0x000fea0003c00000 */
[----:B------:R-:W-:Y:S01]  /*19310*/  MOV R0, R5 ;  /* 0x0000000500007202 */ /* 0x000fe20000000f00 */
[----:B------:R-:W-:Y:S05]  /*19320*/  BRA `(.L_x_720) ;  /* 0xfffe725000007947 */ /* 0x000fea000383ffff */
.L_x_536:
[----:B------:R-:W-:Y:S02]  /*19330*/  SEL R0, RZ, 0x1, P0 ;  /* 0x00000001ff007807 */ /* 0x000fe40000000000 */
[----:B------:R-:W-:Y:S02]  /*19340*/  MOV R2, 0x19360 ;  /* 0x0001936000027802 */ /* 0x000fe40000000f00 */
[----:B------:R-:W-:Y:S05]  /*19350*/  CALL.REL.NOINC `($__internal_11_$__cuda_sm70_votesync_ballot) ;  /* 0x0000232000007944 */ /* 0x000fea0003c00000 */
[----:B------:R-:W-:Y:S01]  /*19360*/  MOV R11, R0 ;  /* 0x00000000000b7202 */ /* 0x000fe20000000f00 */
[----:B------:R-:W-:Y:S05]  /*19370*/  BRA `(.L_x_721) ;  /* 0xfffe729000007947 */ /* 0x000fea000383ffff */
.L_x_537:
[----:B------:R-:W-:Y:S01]  /*19380*/  IMAD.MOV.U32 R9, RZ, RZ, R10 ;  /* 0x000000ffff097224 */ /* 0x000fe200078e000a */
[----:B------:R-:W-:Y:S01]  /*19390*/  MOV R5, R0 ;  /* 0x0000000000057202 */ /* 0x000fe20000000f00 */
[----:B------:R-:W-:Y:S01]  /*193a0*/  IMAD.MOV.U32 R3, RZ, RZ, 0x1f ;  /* 0x0000001fff037424 */ /* 0x000fe200078e00ff */
[----:B-1----:R-:W-:Y:S02]  /*193b0*/  MOV R2, 0x193d0 ;  /* 0x000193d000027802 */ /* 0x002fe40000000f00 */
[----:B------:R-:W-:Y:S05]  /*193c0*/  CALL.REL.NOINC `($__internal_9_$__cuda_sm70_shflsync_idx_p) ;  /* 0x000021f000007944 */ /* 0x000fea0003c00000 */
[----:B------:R-:W-:Y:S01]  /*193d0*/  IMAD.MOV.U32 R13, RZ, RZ, R5 ;  /* 0x000000ffff0d7224 */ /* 0x000fe200078e0005 */
[----:B------:R-:W-:Y:S01]  /*193e0*/  MOV R9, R8 ;  /* 0x0000000800097202 */ /* 0x000fe20000000f00 */
[----:B------:R-:W-:Y:S01]  /*193f0*/  IMAD.MOV.U32 R6, RZ, RZ, RZ ;  /* 0x000000ffff067224 */ /* 0x000fe200078e00ff */
[----:B------:R-:W-:Y:S01]  /*19400*/  MOV R5, R0 ;  /* 0x0000000000057202 */ /* 0x000fe20000000f00 */
[----:B------:R-:W-:Y:S01]  /*19410*/  IMAD.MOV.U32 R3, RZ, RZ, 0x1f ;  /* 0x0000001fff037424 */ /* 0x000fe200078e00ff */
[----:B------:R-:W-:-:S02]  /*19420*/  MOV R2, 0x19440 ;  /* 0x0001944000027802 */ /* 0x000fc40000000f00 */
[----:B------:R-:W-:Y:S05]  /*19430*/  CALL.REL.NOINC `($__internal_9_$__cuda_sm70_shflsync_idx_p) ;  /* 0x0000218000007944 */ /* 0x000fea0003c00000 */
[----:B------:R-:W-:Y:S01]  /*19440*/  MOV R10, R5 ;  /* 0x00000005000a7202 */ /* 0x000fe20000000f00 */
[----:B------:R-:W-:Y:S05]  /*19450*/  BRA `(.L_x_722) ;  /* 0xfffe722000007947 */ /* 0x000fea000383ffff */
.L_x_540:
[----:B------:R-:W-:Y:S01]  /*19460*/  IMAD.MOV.U32 R9, RZ, RZ, R4 ;  /* 0x000000ffff097224 */ /* 0x000fe200078e0004 */
[----:B------:R-:W-:-:S02]  /*19470*/  MOV R3, 0x1f ;  /* 0x0000001f00037802 */ /* 0x000fc40000000f00 */
[----:B-1----:R-:W-:Y:S02]  /*19480*/  MOV R2, 0x194a0 ;  /* 0x000194a000027802 */ /* 0x002fe40000000f00 */
[----:B--234-:R-:W-:Y:S05]  /*19490*/  CALL.REL.NOINC `($__internal_9_$__cuda_sm70_shflsync_idx_p) ;  /* 0x0000212000007944 */ /* 0x01cfea0003c00000 */
[----:B------:R-:W-:Y:S01]  /*194a0*/  MOV R6, R5 ;  /* 0x0000000500067202 */ /* 0x000fe20000000f00 */
[----:B------:R-:W-:Y:S05]  /*194b0*/  BRA `(.L_x_539) ;  /* 0xfffe722000007947 */ /* 0x000fea000383ffff */
.L_x_559:
[----:B-1----:R-:W-:Y:S01]  /*194c0*/  IMAD.MOV.U32 R9, RZ, RZ, R6 ;  /* 0x000000ffff097224 */ /* 0x002fe200078e0006 */
[----:B------:R-:W-:Y:S01]  /*194d0*/  MOV R5, RZ ;  /* 0x000000ff00057202 */ /* 0x000fe20000000f00 */
[----:B------:R-:W-:Y:S01]  /*194e0*/  IMAD.MOV.U32 R3, RZ, RZ, 0x181f ;  /* 0x0000181fff037424 */ /* 0x000fe200078e00ff */
[----:B------:R-:W-:Y:S02]  /*194f0*/  MOV R2, 0x19510 ;  /* 0x0001951000027802 */ /* 0x000fe40000000f00 */
[----:B------:R-:W-:Y:S05]  /*19500*/  CALL.REL.NOINC `($__internal_9_$__cuda_sm70_shflsync_idx_p) ;  /* 0x000020b000007944 */ /* 0x000fea0003c00000 */
[----:B------:R-:W-:Y:S01]  /*19510*/  MOV R8, R5 ;  /* 0x0000000500087202 */ /* 0x000fe20000000f00 */
[----:B------:R-:W-:Y:S05]  /*19520*/  BRA `(.L_x_723) ;  /* 0xfffe964000007947 */ /* 0x000fea000383ffff */
.L_x_560:
[----:B------:R-:W-:Y:S01]  /*19530*/  IMAD.MOV.U32 R9, RZ, RZ, R7 ;  /* 0x000000ffff097224 */ /* 0x000fe200078e0007 */
[----:B------:R-:W-:Y:S01]  /*19540*/  MOV R5, RZ ;  /* 0x000000ff00057202 */ /* 0x000fe20000000f00 */
[----:B------:R-:W-:Y:S01]  /*19550*/  IMAD.MOV.U32 R3, RZ, RZ, 0x181f ;  /* 0x0000181fff037424 */ /* 0x000fe200078e00ff */
[----:B------:R-:W-:Y:S02]  /*19560*/  MOV R2, 0x19580 ;  /* 0x0001958000027802 */ /* 0x000fe40000000f00 */
[----:B-12---:R-:W-:Y:S05]  /*19570*/  CALL.REL.NOINC `($__internal_9_$__cuda_sm70_shflsync_idx_p) ;  /* 0x0000204000007944 */ /* 0x006fea0003c00000 */
[----:B------:R-:W-:Y:S01]  /*19580*/  MOV R2, R5 ;  /* 0x0000000500027202 */ /* 0x000fe20000000f00 */
[----:B------:R-:W-:Y:S05]  /*19590*/  BRA `(.L_x_724) ;  /* 0xfffe95f000007947 */ /* 0x000fea000383ffff */
.L_x_563:
[----:B------:R-:W-:Y:S01]  /*195a0*/  IMAD.MOV.U32 R9, RZ, RZ, R6 ;  /* 0x000000ffff097224 */ /* 0x000fe200078e0006 */
[----:B------:R-:W-:Y:S01]  /*195b0*/  MOV R5, 0x1 ;  /* 0x0000000100057802 */ /* 0x000fe20000000f00 */
[----:B--2---:R-:W-:Y:S01]  /*195c0*/  IMAD.MOV.U32 R3, RZ, RZ, 0x181f ;  /* 0x0000181fff037424 */ /* 0x004fe200078e00ff */
[----:B----4-:R-:W-:-:S02]  /*195d0*/  MOV R2, 0x195f0 ;  /* 0x000195f000027802 */ /* 0x010fc40000000f00 */
[----:B-1-3--:R-:W-:Y:S05]  /*195e0*/  CALL.REL.NOINC `($__internal_9_$__cuda_sm70_shflsync_idx_p) ;  /* 0x00001fd000007944 */ /* 0x00afea0003c00000 */
[----:B------:R-:W-:Y:S01]  /*195f0*/  IMAD.MOV.U32 R8, RZ, RZ, R5 ;  /* 0x000000ffff087224 */ /* 0x000fe200078e0005 */
[----:B------:R-:W-:Y:S01]  /*19600*/  MOV R5, 0x1 ;  /* 0x0000000100057802 */ /* 0x000fe20000000f00 */
[----:B------:R-:W-:Y:S01]  /*19610*/  IMAD.MOV.U32 R9, RZ, RZ, R7 ;  /* 0x000000ffff097224 */ /* 0x000fe200078e0007 */
[----:B------:R-:W-:-:S02]  /*19620*/  MOV R3, 0x181f ;  /* 0x0000181f00037802 */ /* 0x000fc40000000f00 */
[----:B------:R-:W-:Y:S02]  /*19630*/  MOV R2, 0x19650 ;  /* 0x0001965000027802 */ /* 0x000fe40000000f00 */
[----:B------:R-:W-:Y:S05]  /*19640*/  CALL.REL.NOINC `($__internal_9_$__cuda_sm70_shflsync_idx_p) ;  /* 0x00001f7000007944 */ /* 0x000fea0003c00000 */
[----:B------:R-:W-:Y:S01]  /*19650*/  MOV R2, R5 ;  /* 0x0000000500027202 */ /* 0x000fe20000000f00 */
[----:B------:R-:W-:Y:S05]  /*19660*/  BRA `(.L_x_725) ;  /* 0xfffe961000007947 */ /* 0x000fea000383ffff */
.L_x_566:
[----:B------:R-:W-:Y:S01]  /*19670*/  IMAD.MOV.U32 R9, RZ, RZ, R6 ;  /* 0x000000ffff097224 */ /* 0x000fe200078e0006 */
[----:B------:R-:W-:Y:S01]  /*19680*/  MOV R5, 0x2 ;  /* 0x0000000200057802 */ /* 0x000fe20000000f00 */
[----:B-1----:R-:W-:Y:S01]  /*19690*/  IMAD.MOV.U32 R3, RZ, RZ, 0x181f ;  /* 0x0000181fff037424 */ /* 0x002fe200078e00ff */
[----:B----4-:R-:W-:Y:S02]  /*196a0*/  MOV R2, 0x196c0 ;  /* 0x000196c000027802 */ /* 0x010fe40000000f00 */
[----:B--23--:R-:W-:Y:S05]  /*196b0*/  CALL.REL.NOINC `($__internal_9_$__cuda_sm70_shflsync_idx_p) ;  /* 0x00001f0000007944 */ /* 0x00cfea0003c00000 */
[----:B------:R-:W-:Y:S01]  /*196c0*/  MOV R8, R5 ;  /* 0x0000000500087202 */ /* 0x000fe20000000f00 */
[----:B------:R-:W-:Y:S05]  /*196d0*/  BRA `(.L_x_726) ;  /* 0xfffe968000007947 */ /* 0x000fea000383ffff */
.L_x_567:
[----:B------:R-:W-:Y:S01]  /*196e0*/  IMAD.MOV.U32 R9, RZ, RZ, R7 ;  /* 0x000000ffff097224 */ /* 0x000fe200078e0007 */
[----:B------:R-:W-:Y:S01]  /*196f0*/  MOV R5, 0x2 ;  /* 0x0000000200057802 */ /* 0x000fe20000000f00 */
[----:B------:R-:W-:Y:S01]  /*19700*/  IMAD.MOV.U32 R3, RZ, RZ, 0x181f ;  /* 0x0000181fff037424 */ /* 0x000fe200078e00ff */
[----:B----4-:R-:W-:Y:S02]  /*19710*/  MOV R2, 0x19730 ;  /* 0x0001973000027802 */ /* 0x010fe40000000f00 */
[----:B-123--:R-:W-:Y:S05]  /*19720*/  CALL.REL.NOINC `($__internal_9_$__cuda_sm70_shflsync_idx_p) ;  /* 0x00001e9000007944 */ /* 0x00efea0003c00000 */
[----:B------:R-:W-:Y:S01]  /*19730*/  MOV R2, R5 ;  /* 0x0000000500027202 */ /* 0x000fe20000000f00 */
[----:B------:R-:W-:Y:S05]  /*19740*/  BRA `(.L_x_727) ;  /* 0xfffe963000007947 */ /* 0x000fea000383ffff */
.L_x_570:
[----:B------:R-:W-:Y:S01]  /*19750*/  IMAD.MOV.U32 R9, RZ, RZ, R6 ;  /* 0x000000ffff097224 */ /* 0x000fe200078e0006 */
[----:B------:R-:W-:Y:S01]  /*19760*/  MOV R5, 0x3 ;  /* 0x0000000300057802 */ /* 0x000fe20000000f00 */
[----:B-1----:R-:W-:Y:S01]  /*19770*/  IMAD.MOV.U32 R3, RZ, RZ, 0x181f ;  /* 0x0000181fff037424 */ /* 0x002fe200078e00ff */
[----:B------:R-:W-:-:S02]  /*19780*/  MOV R2, 0x197a0 ;  /* 0x000197a000027802 */ /* 0x000fc40000000f00 */
[----:B--234-:R-:W-:Y:S05]  /*19790*/  CALL.REL.NOINC `($__internal_9_$__cuda_sm70_shflsync_idx_p) ;  /* 0x00001e2000007944 */ /* 0x01cfea0003c00000 */
        /* <DEDUP_REMOVED lines=8> */
.L_x_573:
[----:B------:R-:W-:Y:S01]  /*19820*/  IMAD.MOV.U32 R9, RZ, RZ, R6 ;  /* 0x000000ffff097224 */ /* 0x000fe200078e0006 */
[----:B------:R-:W-:Y:S01]  /*19830*/  MOV R5, 0x4 ;  /* 0x0000000400057802 */ /* 0x000fe20000000f00 */
[----:B-1----:R-:W-:Y:S01]  /*19840*/  IMAD.MOV.U32 R3, RZ, RZ, 0x181f ;  /* 0x0000181fff037424 */ /* 0x002fe200078e00ff */
[----:B------:R-:W-:Y:S02]  /*19850*/  MOV R2, 0x19870 ;  /* 0x0001987000027802 */ /* 0x000fe40000000f00 */
[----:B--234-:R-:W-:Y:S05]  /*19860*/  CALL.REL.NOINC `($__internal_9_$__cuda_sm70_shflsync_idx_p) ;  /* 0x00001d5000007944 */ /* 0x01cfea0003c00000 */
[----:B------:R-:W-:Y:S01]  /*19870*/  MOV R8, R5 ;  /* 0x0000000500087202 */ /* 0x000fe20000000f00 */
[----:B------:R-:W-:Y:S05]  /*19880*/  BRA `(.L_x_729) ;  /* 0xfffe96c000007947 */ /* 0x000fea000383ffff */
.L_x_574:
[----:B------:R-:W-:Y:S01]  /*19890*/  IMAD.MOV.U32 R9, RZ, RZ, R7 ;  /* 0x000000ffff097224 */ /* 0x000fe200078e0007 */
[----:B------:R-:W-:Y:S01]  /*198a0*/  MOV R5, 0x4 ;  /* 0x0000000400057802 */ /* 0x000fe20000000f00 */
[----:B-1----:R-:W-:Y:S01]  /*198b0*/  IMAD.MOV.U32 R3, RZ, RZ, 0x181f ;  /* 0x0000181fff037424 */ /* 0x002fe200078e00ff */
[----:B------:R-:W-:Y:S02]  /*198c0*/  MOV R2, 0x198e0 ;  /* 0x000198e000027802 */ /* 0x000fe40000000f00 */
[----:B--234-:R-:W-:Y:S05]  /*198d0*/  CALL.REL.NOINC `($__internal_9_$__cuda_sm70_shflsync_idx_p) ;  /* 0x00001ce000007944 */ /* 0x01cfea0003c00000 */
[----:B------:R-:W-:Y:S01]  /*198e0*/  MOV R2, R5 ;  /* 0x0000000500027202 */ /* 0x000fe20000000f00 */
[----:B------:R-:W-:Y:S05]  /*198f0*/  BRA `(.L_x_730) ;  /* 0xfffe967000007947 */ /* 0x000fea000383ffff */
.L_x_577:
[----:B------:R-:W-:Y:S01]  /*19900*/  IMAD.MOV.U32 R9, RZ, RZ, R6 ;  /* 0x000000ffff097224 */ /* 0x000fe200078e0006 */
[----:B------:R-:W-:Y:S01]  /*19910*/  MOV R5, 0x5 ;  /* 0x0000000500057802 */ /* 0x000fe20000000f00 */
[----:B--2---:R-:W-:Y:S01]  /*19920*/  IMAD.MOV.U32 R3, RZ, RZ, 0x181f ;  /* 0x0000181fff037424 */ /* 0x004fe200078e00ff */
[----:B---3--:R-:W-:-:S02]  /*19930*/  MOV R2, 0x19950 ;  /* 0x0001995000027802 */ /* 0x008fc40000000f00 */
[----:B-1--4-:R-:W-:Y:S05]  /*19940*/  CALL.REL.NOINC `($__internal_9_$__cuda_sm70_shflsync_idx_p) ;  /* 0x00001c7000007944 */ /* 0x012fea0003c00000 */
        /* <DEDUP_REMOVED lines=8> */
.L_x_580:
[----:B------:R-:W-:Y:S01]  /*199d0*/  IMAD.MOV.U32 R9, RZ, RZ, R6 ;  /* 0x000000ffff097224 */ /* 0x000fe200078e0006 */
[----:B------:R-:W-:Y:S01]  /*199e0*/  MOV R5, 0x6 ;  /* 0x0000000600057802 */ /* 0x000fe20000000f00 */
[----:B-1----:R-:W-:Y:S01]  /*199f0*/  IMAD.MOV.U32 R3, RZ, RZ, 0x181f ;  /* 0x0000181fff037424 */ /* 0x002fe200078e00ff */
[----:B---3--:R-:W-:Y:S02]  /*19a00*/  MOV R2, 0x19a20 ;  /* 0x00019a2000027802 */ /* 0x008fe40000000f00 */
[----:B--2-4-:R-:W-:Y:S05]  /*19a10*/  CALL.REL.NOINC `($__internal_9_$__cuda_sm70_shflsync_idx_p) ;  /* 0x00001ba000007944 */ /* 0x014fea0003c00000 */
[----:B------:R-:W-:Y:S01]  /*19a20*/  MOV R8, R5 ;  /* 0x0000000500087202 */ /* 0x000fe20000000f00 */
[----:B------:R-:W-:Y:S05]  /*19a30*/  BRA `(.L_x_732) ;  /* 0xfffe970000007947 */ /* 0x000fea000383ffff */
.L_x_581:
[----:B------:R-:W-:Y:S01]  /*19a40*/  IMAD.MOV.U32 R9, RZ, RZ, R7 ;  /* 0x000000ffff097224 */ /* 0x000fe200078e0007 */
[----:B------:R-:W-:Y:S01]  /*19a50*/  MOV R5, 0x6 ;  /* 0x0000000600057802 */ /* 0x000fe20000000f00 */
[----:B------:R-:W-:Y:S01]  /*19a60*/  IMAD.MOV.U32 R3, RZ, RZ, 0x181f ;  /* 0x0000181fff037424 */ /* 0x000fe200078e00ff */
[----:B---3--:R-:W-:Y:S02]  /*19a70*/  MOV R2, 0x19a90 ;  /* 0x00019a9000027802 */ /* 0x008fe40000000f00 */
[----:B-12-4-:R-:W-:Y:S05]  /*19a80*/  CALL.REL.NOINC `($__internal_9_$__cuda_sm70_shflsync_idx_p) ;  /* 0x00001b3000007944 */ /* 0x016fea0003c00000 */
[----:B------:R-:W-:Y:S01]  /*19a90*/  MOV R2, R5 ;  /* 0x0000000500027202 */ /* 0x000fe20000000f00 */
[----:B------:R-:W-:Y:S05]  /*19aa0*/  BRA `(.L_x_733) ;  /* 0xfffe96b000007947 */ /* 0x000fea000383ffff */
.L_x_584:
        /* <DEDUP_REMOVED lines=13> */
.L_x_649:
[----:B------:R1:W5:Y:S01]  /*19b80*/  LDL R0, [R1] ;  /* 0x0000000001007983 */ /* 0x0003620000100800 */
[----:B------:R-:W-:Y:S02]  /*19b90*/  MOV R3, 0x2 ;  /* 0x0000000200037802 */ /* 0x000fe40000000f00 */
[----:B---3--:R-:W-:Y:S02]  /*19ba0*/  MOV R2, 0x19bc0 ;  /* 0x00019bc000027802 */ /* 0x008fe40000000f00 */
[----:B-1---5:R-:W-:Y:S05]  /*19bb0*/  CALL.REL.NOINC `($__internal_8_$__cuda_sm70_shflsync_bfly_p) ;  /* 0x000019c000007944 */ /* 0x022fea0003c00000 */
[----:B------:R-:W-:Y:S05]  /*19bc0*/  BRA `(.L_x_735) ;  /* 0xffffae3000007947 */ /* 0x000fea000383ffff */
.L_x_650:
[----:B------:R-:W-:Y:S01]  /*19bd0*/  IMAD.MOV.U32 R0, RZ, RZ, R4 ;  /* 0x000000ffff007224 */ /* 0x000fe200078e0004 */
[----:B------:R-:W-:Y:S02]  /*19be0*/  MOV R3, 0x1 ;  /* 0x0000000100037802 */ /* 0x000fe40000000f00 */
[----:B------:R-:W-:Y:S02]  /*19bf0*/  MOV R2, 0x19c10 ;  /* 0x00019c1000027802 */ /* 0x000fe40000000f00 */
[----:B------:R-:W-:Y:S05]  /*19c00*/  CALL.REL.NOINC `($__internal_8_$__cuda_sm70_shflsync_bfly_p) ;  /* 0x0000197000007944 */ /* 0x000fea0003c00000 */
[----:B------:R-:W-:Y:S02]  /*19c10*/  FADD.FTZ R4, R4, R0 ;  /* 0x0000000004047221 */ /* 0x000fe40000010000 */
[----:B------:R1:W5:Y:S01]  /*19c20*/  LDL R0, [R1+0x4] ;  /* 0x0000040001007983 */ /* 0x0003620000100800 */
[----:B------:R-:W-:-:S02]  /*19c30*/  MOV R3, 0x2 ;  /* 0x0000000200037802 */ /* 0x000fc40000000f00 */
[----:B------:R-:W-:Y:S02]  /*19c40*/  MOV R2, 0x19c60 ;  /* 0x00019c6000027802 */ /* 0x000fe40000000f00 */
[----:B-1---5:R-:W-:Y:S05]  /*19c50*/  CALL.REL.NOINC `($__internal_8_$__cuda_sm70_shflsync_bfly_p) ;  /* 0x0000192000007944 */ /* 0x022fea0003c00000 */
[----:B------:R-:W2:Y:S01]  /*19c60*/  LDL.LU R2, [R1+0x4] ;  /* 0x0000040001027983 */ /* 0x000ea20000300800 */
[----:B------:R-:W-:Y:S01]  /*19c70*/  MOV R3, 0x1 ;  /* 0x0000000100037802 */ /* 0x000fe20000000f00 */
[----:B--2---:R-:W-:Y:S01]  /*19c80*/  FADD.FTZ R7, R2, R0 ;  /* 0x0000000002077221 */ /* 0x004fe20000010000 */
[----:B------:R-:W-:-:S04]  /*19c90*/  MOV R2, 0x19cc0 ;  /* 0x00019cc000027802 */ /* 0x000fc80000000f00 */
[----:B------:R-:W-:Y:S02]  /*19ca0*/  MOV R0, R7 ;  /* 0x0000000700007202 */ /* 0x000fe40000000f00 */
[----:B------:R-:W-:Y:S05]  /*19cb0*/  CALL.REL.NOINC `($__internal_8_$__cuda_sm70_shflsync_bfly_p) ;  /* 0x000018c000007944 */ /* 0x000fea0003c00000 */
[----:B------:R-:W-:Y:S02]  /*19cc0*/  FADD.FTZ R6, R7, R0 ;  /* 0x0000000007067221 */ /* 0x000fe40000010000 */
[----:B------:R1:W5:Y:S01]  /*19cd0*/  LDL R0, [R1+0x8] ;  /* 0x0000080001007983 */ /* 0x0003620000100800 */
[----:B------:R-:W-:Y:S02]  /*19ce0*/  MOV R3, 0x2 ;  /* 0x0000000200037802 */ /* 0x000fe40000000f00 */
        /* <DEDUP_REMOVED lines=19> */
[----:B------:R-:W-:Y:S01]  /*19e20*/  MOV R9, R0 ;  /* 0x0000000000097202 */ /* 0x000fe20000000f00 */
[----:B------:R-:W-:Y:S05]  /*19e30*/  BRA `(.L_x_736) ;  /* 0xffffacf000007947 */ /* 0x000fea000383ffff */
.L_x_657:
[----:B-1234-:R-:W-:Y:S01]  /*19e40*/  IMAD.MOV.U32 R9, RZ, RZ, R6 ;  /* 0x000000ffff097224 */ /* 0x01efe200078e0006 */
[----:B------:R-:W-:Y:S01]  /*19e50*/  MOV R5, RZ ;  /* 0x000000ff00057202 */ /* 0x000fe20000000f00 */
[----:B------:R-:W-:Y:S01]  /*19e60*/  IMAD.MOV.U32 R3, RZ, RZ, 0x181f ;  /* 0x0000181fff037424 */ /* 0x000fe200078e00ff */
[----:B------:R-:W-:Y:S02]  /*19e70*/  MOV R2, 0x19e90 ;  /* 0x00019e9000027802 */ /* 0x000fe40000000f00 */
[----:B------:R-:W-:Y:S05]  /*19e80*/  CALL.REL.NOINC `($__internal_9_$__cuda_sm70_shflsync_idx_p) ;  /* 0x0000173000007944 */ /* 0x000fea0003c00000 */
[----:B------:R-:W-:Y:S01]  /*19e90*/  MOV R8, R5 ;  /* 0x0000000500087202 */ /* 0x000fe20000000f00 */
[----:B------:R-:W-:Y:S05]  /*19ea0*/  BRA `(.L_x_737) ;  /* 0xffffc31000007947 */ /* 0x000fea000383ffff */
.L_x_658:
[----:B------:R-:W-:Y:S01]  /*19eb0*/  IMAD.MOV.U32 R9, RZ, RZ, R7 ;  /* 0x000000ffff097224 */ /* 0x000fe200078e0007 */
[----:B------:R-:W-:Y:S01]  /*19ec0*/  MOV R5, RZ ;  /* 0x000000ff00057202 */ /* 0x000fe20000000f00 */
[----:B------:R-:W-:Y:S01]  /*19ed0*/  IMAD.MOV.U32 R3, RZ, RZ, 0x181f ;  /* 0x0000181fff037424 */ /* 0x000fe200078e00ff */
[----:B------:R-:W-:Y:S02]  /*19ee0*/  MOV R2, 0x19f00 ;  /* 0x00019f0000027802 */ /* 0x000fe40000000f00 */
[----:B-12---:R-:W-:Y:S05]  /*19ef0*/  CALL.REL.NOINC `($__internal_9_$__cuda_sm70_shflsync_idx_p) ;  /* 0x000016c000007944 */ /* 0x006fea0003c00000 */
[----:B------:R-:W-:Y:S01]  /*19f00*/  MOV R2, R5 ;  /* 0x0000000500027202 */ /* 0x000fe20000000f00 */
[----:B------:R-:W-:Y:S05]  /*19f10*/  BRA `(.L_x_738) ;  /* 0xffffc2c000007947 */ /* 0x000fea000383ffff */
.L_x_659:
[----:B------:R-:W-:Y:S01]  /*19f20*/  IMAD.MOV.U32 R9, RZ, RZ, R6 ;  /* 0x000000ffff097224 */ /* 0x000fe200078e0006 */
[----:B------:R-:W-:Y:S01]  /*19f30*/  MOV R5, 0x1 ;  /* 0x0000000100057802 */ /* 0x000fe20000000f00 */
[----:B--2---:R-:W-:Y:S01]  /*19f40*/  IMAD.MOV.U32 R3, RZ, RZ, 0x181f ;  /* 0x0000181fff037424 */ /* 0x004fe200078e00ff */
[----:B------:R-:W-:-:S02]  /*19f50*/  MOV R2, 0x19f70 ;  /* 0x00019f7000027802 */ /* 0x000fc40000000f00 */
        /* <DEDUP_REMOVED lines=9> */
.L_x_660:
[----:B------:R-:W-:Y:S01]  /*19ff0*/  IMAD.MOV.U32 R9, RZ, RZ, R6 ;  /* 0x000000ffff097224 */ /* 0x000fe200078e0006 */
[----:B------:R-:W-:Y:S01]  /*1a000*/  MOV R5, 0x2 ;  /* 0x0000000200057802 */ /* 0x000fe20000000f00 */
[----:B-1----:R-:W-:Y:S01]  /*1a010*/  IMAD.MOV.U32 R3, RZ, RZ, 0x181f ;  /* 0x0000181fff037424 */ /* 0x002fe200078e00ff */
[----:B------:R-:W-:Y:S02]  /*1a020*/  MOV R2, 0x1a040 ;  /* 0x0001a04000027802 */ /* 0x000fe40000000f00 */
[----:B---34-:R-:W-:Y:S05]  /*1a030*/  CALL.REL.NOINC `($__internal_9_$__cuda_sm70_shflsync_idx_p) ;  /* 0x0000158000007944 */ /* 0x018fea0003c00000 */
[----:B------:R-:W-:Y:S01]  /*1a040*/  MOV R8, R5 ;  /* 0x0000000500087202 */ /* 0x000fe20000000f00 */
[----:B------:R-:W-:Y:S05]  /*1a050*/  BRA `(.L_x_740) ;  /* 0xffffc29000007947 */ /* 0x000fea000383ffff */
.L_x_661:
[----:B------:R-:W-:Y:S01]  /*1a060*/  IMAD.MOV.U32 R9, RZ, RZ, R7 ;  /* 0x000000ffff097224 */ /* 0x000fe200078e0007 */
[----:B------:R-:W-:Y:S01]  /*1a070*/  MOV R5, 0x2 ;  /* 0x0000000200057802 */ /* 0x000fe20000000f00 */
[----:B-1----:R-:W-:Y:S01]  /*1a080*/  IMAD.MOV.U32 R3, RZ, RZ, 0x181f ;  /* 0x0000181fff037424 */ /* 0x002fe200078e00ff */
[----:B------:R-:W-:Y:S02]  /*1a090*/  MOV R2, 0x1a0b0 ;  /* 0x0001a0b000027802 */ /* 0x000fe40000000f00 */
[----:B--234-:R-:W-:Y:S05]  /*1a0a0*/  CALL.REL.NOINC `($__internal_9_$__cuda_sm70_shflsync_idx_p) ;  /* 0x0000151000007944 */ /* 0x01cfea0003c00000 */
[----:B------:R-:W-:Y:S01]  /*1a0b0*/  MOV R2, R5 ;  /* 0x0000000500027202 */ /* 0x000fe20000000f00 */
[----:B------:R-:W-:Y:S05]  /*1a0c0*/  BRA `(.L_x_741) ;  /* 0xffffc24000007947 */ /* 0x000fea000383ffff */
.L_x_662:
[----:B------:R-:W-:Y:S01]  /*1a0d0*/  IMAD.MOV.U32 R9, RZ, RZ, R6 ;  /* 0x000000ffff097224 */ /* 0x000fe200078e0006 */
[----:B------:R-:W-:Y:S01]  /*1a0e0*/  MOV R5, 0x3 ;  /* 0x0000000300057802 */ /* 0x000fe20000000f00 */
[----:B--2---:R-:W-:Y:S01]  /*1a0f0*/  IMAD.MOV.U32 R3, RZ, RZ, 0x181f ;  /* 0x0000181fff037424 */ /* 0x004fe200078e00ff */
[----:B------:R-:W-:-:S02]  /*1a100*/  MOV R2, 0x1a120 ;  /* 0x0001a12000027802 */ /* 0x000fc40000000f00 */
[----:B-1-34-:R-:W-:Y:S05]  /*1a110*/  CALL.REL.NOINC `($__internal_9_$__cuda_sm70_shflsync_idx_p) ;  /* 0x000014a000007944 */ /* 0x01afea0003c00000 */
        /* <DEDUP_REMOVED lines=8> */
.L_x_663:
[----:B------:R-:W-:Y:S01]  /*1a1a0*/  IMAD.MOV.U32 R9, RZ, RZ, R6 ;  /* 0x000000ffff097224 */ /* 0x000fe200078e0006 */
[----:B------:R-:W-:Y:S01]  /*1a1b0*/  MOV R5, 0x4 ;  /* 0x0000000400057802 */ /* 0x000fe20000000f00 */
[----:B--2---:R-:W-:Y:S01]  /*1a1c0*/  IMAD.MOV.U32 R3, RZ, RZ, 0x181f ;  /* 0x0000181fff037424 */ /* 0x004fe200078e00ff */
[----:B------:R-:W-:Y:S02]  /*1a1d0*/  MOV R2, 0x1a1f0 ;  /* 0x0001a1f000027802 */ /* 0x000fe40000000f00 */
[----:B-1-34-:R-:W-:Y:S05]  /*1a1e0*/  CALL.REL.NOINC `($__internal_9_$__cuda_sm70_shflsync_idx_p) ;  /* 0x000013d000007944 */ /* 0x01afea0003c00000 */
[----:B------:R-:W-:Y:S01]  /*1a1f0*/  MOV R8, R5 ;  /* 0x0000000500087202 */ /* 0x000fe20000000f00 */
[----:B------:R-:W-:Y:S05]  /*1a200*/  BRA `(.L_x_743) ;  /* 0xffffc21000007947 */ /* 0x000fea000383ffff */
.L_x_664:
[----:B------:R-:W-:Y:S01]  /*1a210*/  IMAD.MOV.U32 R9, RZ, RZ, R7 ;  /* 0x000000ffff097224 */ /* 0x000fe200078e0007 */
[----:B------:R-:W-:Y:S01]  /*1a220*/  MOV R5, 0x4 ;  /* 0x0000000400057802 */ /* 0x000fe20000000f00 */
[----:B--2---:R-:W-:Y:S01]  /*1a230*/  IMAD.MOV.U32 R3, RZ, RZ, 0x181f ;  /* 0x0000181fff037424 */ /* 0x004fe200078e00ff */
[----:B------:R-:W-:Y:S02]  /*1a240*/  MOV R2, 0x1a260 ;  /* 0x0001a26000027802 */ /* 0x000fe40000000f00 */
[----:B-1-34-:R-:W-:Y:S05]  /*1a250*/  CALL.REL.NOINC `($__internal_9_$__cuda_sm70_shflsync_idx_p) ;  /* 0x0000136000007944 */ /* 0x01afea0003c00000 */
[----:B------:R-:W-:Y:S01]  /*1a260*/  MOV R2, R5 ;  /* 0x0000000500027202 */ /* 0x000fe20000000f00 */
[----:B------:R-:W-:Y:S05]  /*1a270*/  BRA `(.L_x_744) ;  /* 0xffffc1c000007947 */ /* 0x000fea000383ffff */
.L_x_665:
        /* <DEDUP_REMOVED lines=13> */
.L_x_666:
[----:B------:R-:W-:Y:S01]  /*1a350*/  IMAD.MOV.U32 R9, RZ, RZ, R6 ;  /* 0x000000ffff097224 */ /* 0x000fe200078e0006 */
[----:B------:R-:W-:Y:S01]  /*1a360*/  MOV R5, 0x6 ;  /* 0x0000000600057802 */ /* 0x000fe20000000f00 */
[----:B--2---:R-:W-:Y:S01]  /*1a370*/  IMAD.MOV.U32 R3, RZ, RZ, 0x181f ;  /* 0x0000181fff037424 */ /* 0x004fe200078e00ff */
[----:B------:R-:W-:Y:S02]  /*1a380*/  MOV R2, 0x1a3a0 ;  /* 0x0001a3a000027802 */ /* 0x000fe40000000f00 */
[----:B-1--4-:R-:W-:Y:S05]  /*1a390*/  CALL.REL.NOINC `($__internal_9_$__cuda_sm70_shflsync_idx_p) ;  /* 0x0000122000007944 */ /* 0x012fea0003c00000 */
[----:B------:R-:W-:Y:S01]  /*1a3a0*/  MOV R8, R5 ;  /* 0x0000000500087202 */ /* 0x000fe20000000f00 */
[----:B------:R-:W-:Y:S05]  /*1a3b0*/  BRA `(.L_x_746) ;  /* 0xffffc19000007947 */ /* 0x000fea000383ffff */
.L_x_667:
[----:B------:R-:W-:Y:S01]  /*1a3c0*/  IMAD.MOV.U32 R9, RZ, RZ, R7 ;  /* 0x000000ffff097224 */ /* 0x000fe200078e0007 */
[----:B------:R-:W-:Y:S01]  /*1a3d0*/  MOV R5, 0x6 ;  /* 0x0000000600057802 */ /* 0x000fe20000000f00 */
[----:B--2---:R-:W-:Y:S01]  /*1a3e0*/  IMAD.MOV.U32 R3, RZ, RZ, 0x181f ;  /* 0x0000181fff037424 */ /* 0x004fe200078e00ff */
[----:B------:R-:W-:Y:S02]  /*1a3f0*/  MOV R2, 0x1a410 ;  /* 0x0001a41000027802 */ /* 0x000fe40000000f00 */
[----:B-1-34-:R-:W-:Y:S05]  /*1a400*/  CALL.REL.NOINC `($__internal_9_$__cuda_sm70_shflsync_idx_p) ;  /* 0x000011b000007944 */ /* 0x01afea0003c00000 */
[----:B------:R-:W-:Y:S01]  /*1a410*/  MOV R2, R5 ;  /* 0x0000000500027202 */ /* 0x000fe20000000f00 */
[----:B------:R-:W-:Y:S05]  /*1a420*/  BRA `(.L_x_747) ;  /* 0xffffc14000007947 */ /* 0x000fea000383ffff */
.L_x_668:
[----:B------:R-:W-:Y:S01]  /*1a430*/  IMAD.MOV.U32 R9, RZ, RZ, R6 ;  /* 0x000000ffff097224 */ /* 0x000fe200078e0006 */
[----:B------:R-:W-:Y:S01]  /*1a440*/  MOV R5, 0x7 ;  /* 0x0000000700057802 */ /* 0x000fe20000000f00 */
[----:B-1----:R-:W-:Y:S01]  /*1a450*/  IMAD.MOV.U32 R3, RZ, RZ, 0x181f ;  /* 0x0000181fff037424 */ /* 0x002fe200078e00ff */
[----:B------:R-:W-:-:S02]  /*1a460*/  MOV R2, 0x1a480 ;  /* 0x0001a48000027802 */ /* 0x000fc40000000f00 */
[----:B--2-4-:R-:W-:Y:S05]  /*1a470*/  CALL.REL.NOINC `($__internal_9_$__cuda_sm70_shflsync_idx_p) ;  /* 0x0000114000007944 */ /* 0x014fea0003c00000 */
        /* <DEDUP_REMOVED lines=8> */
.L_x_670:
[----:B------:R-:W-:Y:S01]  /*1a500*/  IMAD.MOV.U32 R9, RZ, RZ, R13 ;  /* 0x000000ffff097224 */ /* 0x000fe200078e000d */
[----:B------:R-:W-:Y:S01]  /*1a510*/  MOV R5, RZ ;  /* 0x000000ff00057202 */ /* 0x000fe20000000f00 */
[----:B------:R-:W-:Y:S01]  /*1a520*/  IMAD.MOV.U32 R3, RZ, RZ, 0x1c1f ;  /* 0x00001c1fff037424 */ /* 0x000fe200078e00ff */
[----:B------:R-:W-:Y:S02]  /*1a530*/  MOV R2, 0x1a550 ;  /* 0x0001a55000027802 */ /* 0x000fe40000000f00 */
[----:B------:R-:W-:Y:S05]  /*1a540*/  CALL.REL.NOINC `($__internal_9_$__cuda_sm70_shflsync_idx_p) ;  /* 0x0000107000007944 */ /* 0x000fea0003c00000 */
[----:B------:R-:W-:Y:S01]  /*1a550*/  MOV R12, R5 ;  /* 0x00000005000c7202 */ /* 0x000fe20000000f00 */
[----:B------:R-:W-:Y:S05]  /*1a560*/  BRA `(.L_x_749) ;  /* 0xffffc33000007947 */ /* 0x000fea000383ffff */
.L_x_671:
[----:B------:R-:W-:Y:S01]  /*1a570*/  IMAD.MOV.U32 R9, RZ, RZ, R21 ;  /* 0x000000ffff097224 */ /* 0x000fe200078e0015 */
[----:B------:R-:W-:Y:S01]  /*1a580*/  MOV R5, RZ ;  /* 0x000000ff00057202 */ /* 0x000fe20000000f00 */
[----:B------:R-:W-:Y:S01]  /*1a590*/  IMAD.MOV.U32 R3, RZ, RZ, 0x1c1f ;  /* 0x00001c1fff037424 */ /* 0x000fe200078e00ff */
[----:B------:R-:W-:Y:S02]  /*1a5a0*/  MOV R2, 0x1a5c0 ;  /* 0x0001a5c000027802 */ /* 0x000fe40000000f00 */
[----:B-12---:R-:W-:Y:S05]  /*1a5b0*/  CALL.REL.NOINC `($__internal_9_$__cuda_sm70_shflsync_idx_p) ;  /* 0x0000100000007944 */ /* 0x006fea0003c00000 */
[----:B------:R-:W-:Y:S01]  /*1a5c0*/  MOV R2, R5 ;  /* 0x0000000500027202 */ /* 0x000fe20000000f00 */
[----:B------:R-:W-:Y:S05]  /*1a5d0*/  BRA `(.L_x_750) ;  /* 0xffffc2e000007947 */ /* 0x000fea000383ffff */
.L_x_674:
[----:B------:R-:W-:Y:S01]  /*1a5e0*/  IMAD.MOV.U32 R9, RZ, RZ, R13 ;  /* 0x000000ffff097224 */ /* 0x000fe200078e000d */
[----:B------:R-:W-:Y:S01]  /*1a5f0*/  MOV R5, 0x1 ;  /* 0x0000000100057802 */ /* 0x000fe20000000f00 */
[----:B----4-:R-:W-:Y:S01]  /*1a600*/  IMAD.MOV.U32 R3, RZ, RZ, 0x1c1f ;  /* 0x00001c1fff037424 */ /* 0x010fe200078e00ff */
[----:B------:R-:W-:-:S02]  /*1a610*/  MOV R2, 0x1a630 ;  /* 0x0001a63000027802 */ /* 0x000fc40000000f00 */
[----:B-123--:R-:W-:Y:S05]  /*1a620*/  CALL.REL.NOINC `($__internal_9_$__cuda_sm70_shflsync_idx_p) ;  /* 0x00000f9000007944 */ /* 0x00efea0003c00000 */
        /* <DEDUP_REMOVED lines=8> */
.L_x_677:
[----:B------:R-:W-:Y:S01]  /*1a6b0*/  IMAD.MOV.U32 R9, RZ, RZ, R13 ;  /* 0x000000ffff097224 */ /* 0x000fe200078e000d */
[----:B------:R-:W-:Y:S01]  /*1a6c0*/  MOV R5, 0x2 ;  /* 0x0000000200057802 */ /* 0x000fe20000000f00 */
[----:B----4-:R-:W-:Y:S01]  /*1a6d0*/  IMAD.MOV.U32 R3, RZ, RZ, 0x1c1f ;  /* 0x00001c1fff037424 */ /* 0x010fe200078e00ff */
[----:B------:R-:W-:Y:S02]  /*1a6e0*/  MOV R2, 0x1a700 ;  /* 0x0001a70000027802 */ /* 0x000fe40000000f00 */
[----:B-123--:R-:W-:Y:S05]  /*1a6f0*/  CALL.REL.NOINC `($__internal_9_$__cuda_sm70_shflsync_idx_p) ;  /* 0x00000ec000007944 */ /* 0x00efea0003c00000 */
[----:B------:R-:W-:Y:S01]  /*1a700*/  MOV R12, R5 ;  /* 0x00000005000c7202 */ /* 0x000fe20000000f00 */
[----:B------:R-:W-:Y:S05]  /*1a710*/  BRA `(.L_x_752) ;  /* 0xffffc74000007947 */ /* 0x000fea000383ffff */
.L_x_678:
[----:B------:R-:W-:Y:S01]  /*1a720*/  IMAD.MOV.U32 R9, RZ, RZ, R21 ;  /* 0x000000ffff097224 */ /* 0x000fe200078e0015 */
[----:B------:R-:W-:Y:S01]  /*1a730*/  MOV R5, 0x2 ;  /* 0x0000000200057802 */ /* 0x000fe20000000f00 */
[----:B----4-:R-:W-:Y:S01]  /*1a740*/  IMAD.MOV.U32 R3, RZ, RZ, 0x1c1f ;  /* 0x00001c1fff037424 */ /* 0x010fe200078e00ff */
[----:B------:R-:W-:Y:S02]  /*1a750*/  MOV R2, 0x1a770 ;  /* 0x0001a77000027802 */ /* 0x000fe40000000f00 */
[----:B-123--:R-:W-:Y:S05]  /*1a760*/  CALL.REL.NOINC `($__internal_9_$__cuda_sm70_shflsync_idx_p) ;  /* 0x00000e5000007944 */ /* 0x00efea0003c00000 */
[----:B------:R-:W-:Y:S01]  /*1a770*/  MOV R2, R5 ;  /* 0x0000000500027202 */ /* 0x000fe20000000f00 */
[----:B------:R-:W-:Y:S05]  /*1a780*/  BRA `(.L_x_753) ;  /* 0xffffc6f000007947 */ /* 0x000fea000383ffff */
.L_x_681:
[----:B------:R-:W-:Y:S01]  /*1a790*/  IMAD.MOV.U32 R9, RZ, RZ, R13 ;  /* 0x000000ffff097224 */ /* 0x000fe200078e000d */
[----:B------:R-:W-:Y:S01]  /*1a7a0*/  MOV R5, 0x3 ;  /* 0x0000000300057802 */ /* 0x000fe20000000f00 */
[----:B--2---:R-:W-:Y:S01]  /*1a7b0*/  IMAD.MOV.U32 R3, RZ, RZ, 0x1c1f ;  /* 0x00001c1fff037424 */ /* 0x004fe200078e00ff */
[----:B-1----:R-:W-:-:S02]  /*1a7c0*/  MOV R2, 0x1a7e0 ;  /* 0x0001a7e000027802 */ /* 0x002fc40000000f00 */
[----:B---34-:R-:W-:Y:S05]  /*1a7d0*/  CALL.REL.NOINC `($__internal_9_$__cuda_sm70_shflsync_idx_p) ;  /* 0x00000de000007944 */ /* 0x018fea0003c00000 */
        /* <DEDUP_REMOVED lines=8> */
.L_x_685:
[----:B------:R-:W-:Y:S01]  /*1a860*/  IMAD.MOV.U32 R9, RZ, RZ, R6 ;  /* 0x000000ffff097224 */ /* 0x000fe200078e0006 */
[----:B------:R-:W-:Y:S01]  /*1a870*/  MOV R5, RZ ;  /* 0x000000ff00057202 */ /* 0x000fe20000000f00 */
[----:B------:R-:W-:Y:S01]  /*1a880*/  IMAD.MOV.U32 R3, RZ, RZ, 0x181f ;  /* 0x0000181fff037424 */ /* 0x000fe200078e00ff */
[----:B------:R-:W-:Y:S02]  /*1a890*/  MOV R2, 0x1a8b0 ;  /* 0x0001a8b000027802 */ /* 0x000fe40000000f00 */
[----:B------:R-:W-:Y:S05]  /*1a8a0*/  CALL.REL.NOINC `($__internal_9_$__cuda_sm70_shflsync_idx_p) ;  /* 0x00000d1000007944 */ /* 0x000fea0003c00000 */
[----:B------:R-:W-:Y:S01]  /*1a8b0*/  MOV R8, R5 ;  /* 0x0000000500087202 */ /* 0x000fe20000000f00 */
[----:B------:R-:W-:Y:S05]  /*1a8c0*/  BRA `(.L_x_755) ;  /* 0xffffd27000007947 */ /* 0x000fea000383ffff */
.L_x_686:
[----:B------:R-:W-:Y:S01]  /*1a8d0*/  IMAD.MOV.U32 R9, RZ, RZ, R7 ;  /* 0x000000ffff097224 */ /* 0x000fe200078e0007 */
[----:B------:R-:W-:Y:S01]  /*1a8e0*/  MOV R5, RZ ;  /* 0x000000ff00057202 */ /* 0x000fe20000000f00 */
[----:B------:R-:W-:Y:S01]  /*1a8f0*/  IMAD.MOV.U32 R3, RZ, RZ, 0x181f ;  /* 0x0000181fff037424 */ /* 0x000fe200078e00ff */
[----:B------:R-:W-:Y:S02]  /*1a900*/  MOV R2, 0x1a920 ;  /* 0x0001a92000027802 */ /* 0x000fe40000000f00 */
[----:B-12---:R-:W-:Y:S05]  /*1a910*/  CALL.REL.NOINC `($__internal_9_$__cuda_sm70_shflsync_idx_p) ;  /* 0x00000ca000007944 */ /* 0x006fea0003c00000 */
[----:B------:R-:W-:Y:S01]  /*1a920*/  MOV R2, R5 ;  /* 0x0000000500027202 */ /* 0x000fe20000000f00 */
[----:B------:R-:W-:Y:S05]  /*1a930*/  BRA `(.L_x_756) ;  /* 0xffffd22000007947 */ /* 0x000fea000383ffff */
.L_x_687:
        /* <DEDUP_REMOVED lines=13> */
.L_x_688:
[----:B------:R-:W-:Y:S01]  /*1aa10*/  IMAD.MOV.U32 R9, RZ, RZ, R6 ;  /* 0x000000ffff097224 */ /* 0x000fe200078e0006 */
[----:B------:R-:W-:Y:S01]  /*1aa20*/  MOV R5, 0x2 ;  /* 0x0000000200057802 */ /* 0x000fe20000000f00 */
[----:B-1----:R-:W-:Y:S01]  /*1aa30*/  IMAD.MOV.U32 R3, RZ, RZ, 0x181f ;  /* 0x0000181fff037424 */ /* 0x002fe200078e00ff */
[----:B------:R-:W-:Y:S02]  /*1aa40*/  MOV R2, 0x1aa60 ;  /* 0x0001aa6000027802 */ /* 0x000fe40000000f00 */
[----:B---34-:R-:W-:Y:S05]  /*1aa50*/  CALL.REL.NOINC `($__internal_9_$__cuda_sm70_shflsync_idx_p) ;  /* 0x00000b6000007944 */ /* 0x018fea0003c00000 */
[----:B------:R-:W-:Y:S01]  /*1aa60*/  MOV R8, R5 ;  /* 0x0000000500087202 */ /* 0x000fe20000000f00 */
[----:B------:R-:W-:Y:S05]  /*1aa70*/  BRA `(.L_x_758) ;  /* 0xffffd1f000007947 */ /* 0x000fea000383ffff */
.L_x_689:
[----:B------:R-:W-:Y:S01]  /*1aa80*/  IMAD.MOV.U32 R9, RZ, RZ, R7 ;  /* 0x000000ffff097224 */ /* 0x000fe200078e0007 */
[----:B------:R-:W-:Y:S01]  /*1aa90*/  MOV R5, 0x2 ;  /* 0x0000000200057802 */ /* 0x000fe20000000f00 */
[----:B-1----:R-:W-:Y:S01]  /*1aaa0*/  IMAD.MOV.U32 R3, RZ, RZ, 0x181f ;  /* 0x0000181fff037424 */ /* 0x002fe200078e00ff */
[----:B------:R-:W-:Y:S02]  /*1aab0*/  MOV R2, 0x1aad0 ;  /* 0x0001aad000027802 */ /* 0x000fe40000000f00 */
[----:B--234-:R-:W-:Y:S05]  /*1aac0*/  CALL.REL.NOINC `($__internal_9_$__cuda_sm70_shflsync_idx_p) ;  /* 0x00000af000007944 */ /* 0x01cfea0003c00000 */
[----:B------:R-:W-:Y:S01]  /*1aad0*/  MOV R2, R5 ;  /* 0x0000000500027202 */ /* 0x000fe20000000f00 */
[----:B------:R-:W-:Y:S05]  /*1aae0*/  BRA `(.L_x_759) ;  /* 0xffffd1a000007947 */ /* 0x000fea000383ffff */
.L_x_690:
        /* <DEDUP_REMOVED lines=13> */
.L_x_691:
[----:B------:R-:W-:Y:S01]  /*1abc0*/  IMAD.MOV.U32 R9, RZ, RZ, R6 ;  /* 0x000000ffff097224 */ /* 0x000fe200078e0006 */
[----:B------:R-:W-:Y:S01]  /*1abd0*/  MOV R5, 0x4 ;  /* 0x0000000400057802 */ /* 0x000fe20000000f00 */
[----:B--2---:R-:W-:Y:S01]  /*1abe0*/  IMAD.MOV.U32 R3, RZ, RZ, 0x181f ;  /* 0x0000181fff037424 */ /* 0x004fe200078e00ff */
[----:B------:R-:W-:Y:S02]  /*1abf0*/  MOV R2, 0x1ac10 ;  /* 0x0001ac1000027802 */ /* 0x000fe40000000f00 */
[----:B-1-34-:R-:W-:Y:S05]  /*1ac00*/  CALL.REL.NOINC `($__internal_9_$__cuda_sm70_shflsync_idx_p) ;  /* 0x000009b000007944 */ /* 0x01afea0003c00000 */
[----:B------:R-:W-:Y:S01]  /*1ac10*/  MOV R8, R5 ;  /* 0x0000000500087202 */ /* 0x000fe20000000f00 */
[----:B------:R-:W-:Y:S05]  /*1ac20*/  BRA `(.L_x_761) ;  /* 0xffffd17000007947 */ /* 0x000fea000383ffff */
.L_x_692:
[----:B------:R-:W-:Y:S01]  /*1ac30*/  IMAD.MOV.U32 R9, RZ, RZ, R7 ;  /* 0x000000ffff097224 */ /* 0x000fe200078e0007 */
[----:B------:R-:W-:Y:S01]  /*1ac40*/  MOV R5, 0x4 ;  /* 0x0000000400057802 */ /* 0x000fe20000000f00 */
[----:B--2---:R-:W-:Y:S01]  /*1ac50*/  IMAD.MOV.U32 R3, RZ, RZ, 0x181f ;  /* 0x0000181fff037424 */ /* 0x004fe200078e00ff */
[----:B------:R-:W-:Y:S02]  /*1ac60*/  MOV R2, 0x1ac80 ;  /* 0x0001ac8000027802 */ /* 0x000fe40000000f00 */
[----:B-1-34-:R-:W-:Y:S05]  /*1ac70*/  CALL.REL.NOINC `($__internal_9_$__cuda_sm70_shflsync_idx_p) ;  /* 0x0000094000007944 */ /* 0x01afea0003c00000 */
[----:B------:R-:W-:Y:S01]  /*1ac80*/  MOV R2, R5 ;  /* 0x0000000500027202 */ /* 0x000fe20000000f00 */
[----:B------:R-:W-:Y:S05]  /*1ac90*/  BRA `(.L_x_762) ;  /* 0xffffd12000007947 */ /* 0x000fea000383ffff */
.L_x_693:
        /* <DEDUP_REMOVED lines=13> */
.L_x_694:
[----:B------:R-:W-:Y:S01]  /*1ad70*/  IMAD.MOV.U32 R9, RZ, RZ, R6 ;  /* 0x000000ffff097224 */ /* 0x000fe200078e0006 */
[----:B------:R-:W-:Y:S01]  /*1ad80*/  MOV R5, 0x6 ;  /* 0x0000000600057802 */ /* 0x000fe20000000f00 */
[----:B--2---:R-:W-:Y:S01]  /*1ad90*/  IMAD.MOV.U32 R3, RZ, RZ, 0x181f ;  /* 0x0000181fff037424 */ /* 0x004fe200078e00ff */
[----:B------:R-:W-:Y:S02]  /*1ada0*/  MOV R2, 0x1adc0 ;  /* 0x0001adc000027802 */ /* 0x000fe40000000f00 */
[----:B-1--4-:R-:W-:Y:S05]  /*1adb0*/  CALL.REL.NOINC `($__internal_9_$__cuda_sm70_shflsync_idx_p) ;  /* 0x0000080000007944 */ /* 0x012fea0003c00000 */
[----:B------:R-:W-:Y:S01]  /*1adc0*/  MOV R8, R5 ;  /* 0x0000000500087202 */ /* 0x000fe20000000f00 */
[----:B------:R-:W-:Y:S05]  /*1add0*/  BRA `(.L_x_764) ;  /* 0xffffd0f000007947 */ /* 0x000fea000383ffff */
.L_x_695:
[----:B------:R-:W-:Y:S01]  /*1ade0*/  IMAD.MOV.U32 R9, RZ, RZ, R7 ;  /* 0x000000ffff097224 */ /* 0x000fe200078e0007 */
[----:B------:R-:W-:Y:S01]  /*1adf0*/  MOV R5, 0x6 ;  /* 0x0000000600057802 */ /* 0x000fe20000000f00 */
[----:B--2---:R-:W-:Y:S01]  /*1ae00*/  IMAD.MOV.U32 R3, RZ, RZ, 0x181f ;  /* 0x0000181fff037424 */ /* 0x004fe200078e00ff */
[----:B------:R-:W-:Y:S02]  /*1ae10*/  MOV R2, 0x1ae30 ;  /* 0x0001ae3000027802 */ /* 0x000fe40000000f00 */
[----:B-1-34-:R-:W-:Y:S05]  /*1ae20*/  CALL.REL.NOINC `($__internal_9_$__cuda_sm70_shflsync_idx_p) ;  /* 0x0000079000007944 */ /* 0x01afea0003c00000 */
[----:B------:R-:W-:Y:S01]  /*1ae30*/  MOV R2, R5 ;  /* 0x0000000500027202 */ /* 0x000fe20000000f00 */
[----:B------:R-:W-:Y:S05]  /*1ae40*/  BRA `(.L_x_765) ;  /* 0xffffd0a000007947 */ /* 0x000fea000383ffff */
.L_x_696:
        /* <DEDUP_REMOVED lines=13> */
.L_x_698:
[----:B------:R-:W-:Y:S01]  /*1af20*/  IMAD.MOV.U32 R9, RZ, RZ, R88 ;  /* 0x000000ffff097224 */ /* 0x000fe200078e0058 */
[----:B------:R-:W-:Y:S01]  /*1af30*/  MOV R5, RZ ;  /* 0x000000ff00057202 */ /* 0x000fe20000000f00 */
[----:B----4-:R-:W-:Y:S01]  /*1af40*/  IMAD.MOV.U32 R3, RZ, RZ, 0x1f ;  /* 0x0000001fff037424 */ /* 0x010fe200078e00ff */
[----:B------:R-:W-:Y:S02]  /*1af50*/  MOV R2, 0x1af70 ;  /* 0x0001af7000027802 */ /* 0x000fe40000000f00 */
[----:B------:R-:W-:Y:S05]  /*1af60*/  CALL.REL.NOINC `($__internal_9_$__cuda_sm70_shflsync_idx_p) ;  /* 0x0000065000007944 */ /* 0x000fea0003c00000 */
[----:B------:R-:W-:Y:S01]  /*1af70*/  MOV R10, R5 ;  /* 0x00000005000a7202 */ /* 0x000fe20000000f00 */
[----:B------:R-:W-:Y:S05]  /*1af80*/  BRA `(.L_x_767) ;  /* 0xffffd15000007947 */ /* 0x000fea000383ffff */
.L_x_699:
[----:B------:R-:W-:Y:S01]  /*1af90*/  IMAD.MOV.U32 R9, RZ, RZ, R88 ;  /* 0x000000ffff097224 */ /* 0x000fe200078e0058 */
[----:B------:R-:W-:Y:S01]  /*1afa0*/  MOV R5, 0x1 ;  /* 0x0000000100057802 */ /* 0x000fe20000000f00 */
[----:B----4-:R-:W-:Y:S01]  /*1afb0*/  IMAD.MOV.U32 R3, RZ, RZ, 0x1f ;  /* 0x0000001fff037424 */ /* 0x010fe200078e00ff */
[----:B------:R-:W-:Y:S02]  /*1afc0*/  MOV R2, 0x1afe0 ;  /* 0x0001afe000027802 */ /* 0x000fe40000000f00 */
[----:B-12---:R-:W-:Y:S05]  /*1afd0*/  CALL.REL.NOINC `($__internal_9_$__cuda_sm70_shflsync_idx_p) ;  /* 0x000005e000007944 */ /* 0x006fea0003c00000 */
[----:B------:R-:W-:Y:S01]  /*1afe0*/  MOV R8, R5 ;  /* 0x0000000500087202 */ /* 0x000fe20000000f00 */
[----:B------:R-:W-:Y:S05]  /*1aff0*/  BRA `(.L_x_768) ;  /* 0xffffd10000007947 */ /* 0x000fea000383ffff */
.L_x_700:
[----:B------:R-:W-:Y:S02]  /*1b000*/  MOV R2, 0x1 ;  /* 0x0000000100027802 */ /* 0x000fe40000000f00 */
[----:B------:R-:W-:-:S02]  /*1b010*/  MOV R3, 0x1b030 ;  /* 0x0001b03000037802 */ /* 0x000fc40000000f00 */
[----:B-123--:R-:W-:Y:S05]  /*1b020*/  CALL.REL.NOINC `($__internal_10_$__cuda_sm70_shflsync_up_p) ;  /* 0x000005e000007944 */ /* 0x00efea0003c00000 */
[----:B------:R-:W-:Y:S05]  /*1b030*/  BRA `(.L_x_769) ;  /* 0xffffd1f000007947 */ /* 0x000fea000383ffff */
.L_x_701:
[----:B------:R-:W-:Y:S02]  /*1b040*/  MOV R2, 0x2 ;  /* 0x0000000200027802 */ /* 0x000fe40000000f00 */
[----:B------:R-:W-:-:S02]  /*1b050*/  MOV R3, 0x1b070 ;  /* 0x0001b07000037802 */ /* 0x000fc40000000f00 */
[----:B-12---:R-:W-:Y:S05]  /*1b060*/  CALL.REL.NOINC `($__internal_10_$__cuda_sm70_shflsync_up_p) ;  /* 0x000005a000007944 */ /* 0x006fea0003c00000 */
        /* <DEDUP_REMOVED lines=24> */
.L_x_705:
[----:B------:R-:W-:Y:S02]  /*1b1f0*/  MOV R2, 0x1 ;  /* 0x0000000100027802 */ /* 0x000fe40000000f00 */
[----:B------:R-:W-:Y:S02]  /*1b200*/  MOV R3, 0x1b220 ;  /* 0x0001b22000037802 */ /* 0x000fe40000000f00 */
[----:B------:R-:W-:Y:S05]  /*1b210*/  CALL.REL.NOINC `($__internal_10_$__cuda_sm70_shflsync_up_p) ;  /* 0x000003f000007944 */ /* 0x000fea0003c00000 */
[----:B------:R-:W-:Y:S01]  /*1b220*/  MOV R2, R4 ;  /* 0x0000000400027202 */ /* 0x000fe20000000f00 */
[----:B------:R-:W-:Y:S05]  /*1b230*/  BRA `(.L_x_771) ;  /* 0xffffd25000007947 */ /* 0x000fea000383ffff */
.L_x_706:
        /* <DEDUP_REMOVED lines=27> */
.L_x_708:
[----:B------:R-:W-:Y:S02]  /*1b3f0*/  SEL R0, RZ, 0x1, P0 ;  /* 0x00000001ff007807 */ /* 0x000fe40000000000 */
[----:B------:R-:W-:Y:S02]  /*1b400*/  MOV R2, 0x1b420 ;  /* 0x0001b42000027802 */ /* 0x000fe40000000f00 */
[----:B---3--:R-:W-:Y:S05]  /*1b410*/  CALL.REL.NOINC `($__internal_11_$__cuda_sm70_votesync_ballot) ;  /* 0x0000026000007944 */ /* 0x008fea0003c00000 */
[----:B------:R-:W-:Y:S01]  /*1b420*/  MOV R8, R0 ;  /* 0x0000000000087202 */ /* 0x000fe20000000f00 */
[----:B------:R-:W-:Y:S05]  /*1b430*/  BRA `(.L_x_773) ;  /* 0xffffd1e000007947 */ /* 0x000fea000383ffff */
.L_x_709:
[----:B------:R-:W-:Y:S01]  /*1b440*/  IMAD.MOV.U32 R9, RZ, RZ, R6 ;  /* 0x000000ffff097224 */ /* 0x000fe200078e0006 */
[----:B------:R-:W-:Y:S01]  /*1b450*/  MOV R5, R0 ;  /* 0x0000000000057202 */ /* 0x000fe20000000f00 */
[----:B------:R-:W-:Y:S01]  /*1b460*/  IMAD.MOV.U32 R3, RZ, RZ, 0x1f ;  /* 0x0000001fff037424 */ /* 0x000fe200078e00ff */
[----:B-1----:R-:W-:Y:S02]  /*1b470*/  MOV R2, 0x1b490 ;  /* 0x0001b49000027802 */ /* 0x002fe40000000f00 */
[----:B---3--:R-:W-:Y:S05]  /*1b480*/  CALL.REL.NOINC `($__internal_9_$__cuda_sm70_shflsync_idx_p) ;  /* 0x0000013000007944 */ /* 0x008fea0003c00000 */
[----:B------:R-:W-:Y:S01]  /*1b490*/  IMAD.MOV.U32 R11, RZ, RZ, R5 ;  /* 0x000000ffff0b7224 */ /* 0x000fe200078e0005 */
[----:B------:R-:W-:Y:S01]  /*1b4a0*/  MOV R5, R0 ;  /* 0x0000000000057202 */ /* 0x000fe20000000f00 */
[----:B------:R-:W-:Y:S01]  /*1b4b0*/  IMAD.MOV.U32 R9, RZ, RZ, R7 ;  /* 0x000000ffff097224 */ /* 0x000fe200078e0007 */
[----:B------:R-:W-:-:S02]  /*1b4c0*/  MOV R3, 0x1f ;  /* 0x0000001f00037802 */ /* 0x000fc40000000f00 */
[----:B------:R-:W-:Y:S02]  /*1b4d0*/  MOV R2, 0x1b4f0 ;  /* 0x0001b4f000027802 */ /* 0x000fe40000000f00 */
[----:B------:R-:W-:Y:S05]  /*1b4e0*/  CALL.REL.NOINC `($__internal_9_$__cuda_sm70_shflsync_idx_p) ;  /* 0x000000d000007944 */ /* 0x000fea0003c00000 */
[----:B------:R-:W-:Y:S01]  /*1b4f0*/  MOV R7, R5 ;  /* 0x0000000500077202 */ /* 0x000fe20000000f00 */
[----:B------:R-:W-:Y:S05]  /*1b500*/  BRA `(.L_x_774) ;  /* 0xffffd18000007947 */ /* 0x000fea000383ffff */
.L_x_712:
[----:B------:R-:W-:Y:S01]  /*1b510*/  IMAD.MOV.U32 R9, RZ, RZ, R4 ;  /* 0x000000ffff097224 */ /* 0x000fe200078e0004 */
[----:B------:R-:W-:Y:S01]  /*1b520*/  MOV R5, R0 ;  /* 0x0000000000057202 */ /* 0x000fe20000000f00 */
[----:B------:R-:W-:Y:S01]  /*1b530*/  IMAD.MOV.U32 R3, RZ, RZ, 0x1f ;  /* 0x0000001fff037424 */ /* 0x000fe200078e00ff */
[----:B-1----:R-:W-:Y:S02]  /*1b540*/  MOV R2, 0x1b560 ;  /* 0x0001b56000027802 */ /* 0x002fe40000000f00 */
[----:B---34-:R-:W-:Y:S05]  /*1b550*/  CALL.REL.NOINC `($__internal_9_$__cuda_sm70_shflsync_idx_p) ;  /* 0x0000006000007944 */ /* 0x018fea0003c00000 */
[----:B------:R-:W-:Y:S01]  /*1b560*/  MOV R13, R5 ;  /* 0x00000005000d7202 */ /* 0x000fe20000000f00 */
[----:B------:R-:W-:Y:S05]  /*1b570*/  BRA `(.L_x_711) ;  /* 0xffffd17000007947 */ /* 0x000fea000383ffff */
        .weak           $__internal_8_$__cuda_sm70_shflsync_bfly_p
        .type           $__internal_8_$__cuda_sm70_shflsync_bfly_p,@function
        .size           $__internal_8_$__cuda_sm70_shflsync_bfly_p,($__internal_9_$__cuda_sm70_shflsync_idx_p - $__internal_8_$__cuda_sm70_shflsync_bfly_p)
$__internal_8_$__cuda_sm70_shflsync_bfly_p:
[----:B------:R-:W-:Y:S04]  /*1b580*/  WARPSYNC R9 ;  /* 0x0000000900007348 */ /* 0x000fe80003800000 */
[----:B------:R1:W2:Y:S02]  /*1b590*/  SHFL.BFLY PT, R0, R0, R3, R10 ;  /* 0x0c00000300007389 */ /* 0x0002a400000e000a */
[----:B-1----:R-:W-:-:S04]  /*1b5a0*/  MOV R3, 0x0 ;  /* 0x0000000000037802 */ /* 0x002fc80000000f00 */
[----:B--2---:R-:W-:Y:S05]  /*1b5b0*/  RET.REL.NODEC R2 `(_ZN7cutlass13device_kernelIN5flash19enable_sm80_to_sm89INS1_16FlashAttnFwdSm80INS1_25CollectiveMainloopFwdSm80ILi4ELi1ELb0EN4cute5tupleIJNS5_1CILi128EEENS7_ILi80EEENS7_ILi64EEEEEELi64ENS_10bfloat16_tEfNS_4arch4Sm80ELb0ELb1ELb0ELb1ELb0ELb0ELb1ELb1EEENS1_21CollectiveEpilogueFwdINS6_IJS8_SA_S9_EEENS6_IJNS7_ILi1EEESI_SI_EEESC_SE_Li128ELb1ELb1ELb1ELb0EEENS1_36VarlenDynamicPersistentTileSchedulerILi128ELi80ELi128ELi128ELb1ELb1ELb0ELb1ELb0ELb1EEEEEEEEEvNT_6ParamsE) ;  /* 0xfffe4a4002007950 */ /* 0x004fea0003c3ffff */
        .weak           $__internal_9_$__cuda_sm70_shflsync_idx_p
        .type           $__internal_9_$__cuda_sm70_shflsync_idx_p,@function
        .size           $__internal_9_$__cuda_sm70_shflsync_idx_p,($__internal_10_$__cuda_sm70_shflsync_up_p - $__internal_9_$__cuda_sm70_shflsync_idx_p)
$__internal_9_$__cuda_sm70_shflsync_idx_p:
[----:B------:R-:W-:-:S04]  /*1b5c0*/  MOV R16, 0xffffffff ;  /* 0xffffffff00107802 */ /* 0x000fc80000000f00 */
[----:B------:R-:W-:Y:S04]  /*1b5d0*/  WARPSYNC R16 ;  /* 0x0000001000007348 */ /* 0x000fe80003800000 */
[----:B------:R1:W2:Y:S02]  /*1b5e0*/  SHFL.IDX PT, R5, R9, R5, R3 ;  /* 0x0000000509057389 */ /* 0x0002a400000e0003 */
[----:B-1----:R-:W-:-:S04]  /*1b5f0*/  MOV R3, 0x0 ;  /* 0x0000000000037802 */ /* 0x002fc80000000f00 */
[----:B--2---:R-:W-:Y:S05]  /*1b600*/  RET.REL.NODEC R2 `(_ZN7cutlass13device_kernelIN5flash19enable_sm80_to_sm89INS1_16FlashAttnFwdSm80INS1_25CollectiveMainloopFwdSm80ILi4ELi1ELb0EN4cute5tupleIJNS5_1CILi128EEENS7_ILi80EEENS7_ILi64EEEEEELi64ENS_10bfloat16_tEfNS_4arch4Sm80ELb0ELb1ELb0ELb1ELb0ELb0ELb1ELb1EEENS1_21CollectiveEpilogueFwdINS6_IJS8_SA_S9_EEENS6_IJNS7_ILi1EEESI_SI_EEESC_SE_Li128ELb1ELb1ELb1ELb0EEENS1_36VarlenDynamicPersistentTileSchedulerILi128ELi80ELi128ELi128ELb1ELb1ELb0ELb1ELb0ELb1EEEEEEEEEvNT_6ParamsE) ;  /* 0xfffe49f002007950 */ /* 0x004fea0003c3ffff */
        .weak           $__internal_10_$__cuda_sm70_shflsync_up_p
        .type           $__internal_10_$__cuda_sm70_shflsync_up_p,@function
        .size           $__internal_10_$__cuda_sm70_shflsync_up_p,($__internal_11_$__cuda_sm70_votesync_ballot - $__internal_10_$__cuda_sm70_shflsync_up_p)
$__internal_10_$__cuda_sm70_shflsync_up_p:
[----:B------:R-:W-:Y:S02]  /*1b610*/  IMAD.MOV.U32 R4, RZ, RZ, RZ ;  /* 0x000000ffff047224 */ /* 0x000fe400078e00ff */
[----:B------:R-:W-:-:S04]  /*1b620*/  IMAD.MOV.U32 R9, RZ, RZ, -0x1 ;  /* 0xffffffffff097424 */ /* 0x000fc800078e00ff */
[----:B------:R-:W-:Y:S04]  /*1b630*/  WARPSYNC R9 ;  /* 0x0000000900007348 */ /* 0x000fe80003800000 */
[----:B------:R1:W2:Y:S02]  /*1b640*/  SHFL.UP PT, R4, R0, R2, R4 ;  /* 0x0400000200047389 */ /* 0x0002a400000e0004 */
[----:B-1----:R-:W-:Y:S02]  /*1b650*/  MOV R2, R3 ;  /* 0x0000000300027202 */ /* 0x002fe40000000f00 */
[----:B------:R-:W-:-:S04]  /*1b660*/  MOV R3, 0x0 ;  /* 0x0000000000037802 */ /* 0x000fc80000000f00 */
[----:B--2---:R-:W-:Y:S05]  /*1b670*/  RET.REL.NODEC R2 `(_ZN7cutlass13device_kernelIN5flash19enable_sm80_to_sm89INS1_16FlashAttnFwdSm80INS1_25CollectiveMainloopFwdSm80ILi4ELi1ELb0EN4cute5tupleIJNS5_1CILi128EEENS7_ILi80EEENS7_ILi64EEEEEELi64ENS_10bfloat16_tEfNS_4arch4Sm80ELb0ELb1ELb0ELb1ELb0ELb0ELb1ELb1EEENS1_21CollectiveEpilogueFwdINS6_IJS8_SA_S9_EEENS6_IJNS7_ILi1EEESI_SI_EEESC_SE_Li128ELb1ELb1ELb1ELb0EEENS1_36VarlenDynamicPersistentTileSchedulerILi128ELi80ELi128ELi128ELb1ELb1ELb0ELb1ELb0ELb1EEEEEEEEEvNT_6ParamsE) ;  /* 0xfffe498002007950 */ /* 0x004fea0003c3ffff */
        .weak           $__internal_11_$__cuda_sm70_votesync_ballot
        .type           $__internal_11_$__cuda_sm70_votesync_ballot,@function
        .size           $__internal_11_$__cuda_sm70_votesync_ballot,(.L_x_1626 - $__internal_11_$__cuda_sm70_votesync_ballot)
$__internal_11_$__cuda_sm70_votesync_ballot:
[----:B------:R-:W-:Y:S01]  /*1b680*/  ISETP.NE.U32.AND P0, PT, R0, 0x1, PT ;  /* 0x000000010000780c */ /* 0x000fe20003f05070 */
[----:B------:R-:W-:-:S04]  /*1b690*/  IMAD.MOV.U32 R3, RZ, RZ, -0x1 ;  /* 0xffffffffff037424 */ /* 0x000fc800078e00ff */
[----:B------:R-:W-:Y:S08]  /*1b6a0*/  WARPSYNC R3 ;  /* 0x0000000300007348 */ /* 0x000ff00003800000 */
[----:B------:R-:W-:-:S04]  /*1b6b0*/  VOTE.ANY R0, PT, !P0 ;  /* 0x0000000000007806 */ /* 0x000fc800040e0100 */
[----:B------:R-:W-:Y:S01]  /*1b6c0*/  LOP3.LUT R0, R0, R3, RZ, 0xc0, !PT ;  /* 0x0000000300007212 */ /* 0x000fe200078ec0ff */
[----:B------:R-:W-:-:S04]  /*1b6d0*/  IMAD.MOV.U32 R3, RZ, RZ, 0x0 ;  /* 0x00000000ff037424 */ /* 0x000fc800078e00ff */
[----:B------:R-:W-:Y:S05]  /*1b6e0*/  RET.REL.NODEC R2 `(_ZN7cutlass13device_kernelIN5flash19enable_sm80_to_sm89INS1_16FlashAttnFwdSm80INS1_25CollectiveMainloopFwdSm80ILi4ELi1ELb0EN4cute5tupleIJNS5_1CILi128EEENS7_ILi80EEENS7_ILi64EEEEEELi64ENS_10bfloat16_tEfNS_4arch4Sm80ELb0ELb1ELb0ELb1ELb0ELb0ELb1ELb1EEENS1_21CollectiveEpilogueFwdINS6_IJS8_SA_S9_EEENS6_IJNS7_ILi1EEESI_SI_EEESC_SE_Li128ELb1ELb1ELb1ELb0EEENS1_36VarlenDynamicPersistentTileSchedulerILi128ELi80ELi128ELi128ELb1ELb1ELb0ELb1ELb0ELb1EEEEEEEEEvNT_6ParamsE) ;  /* 0xfffe491002007950 */ /* 0x000fea0003c3ffff */
.L_x_775:
        /* <DEDUP_REMOVED lines=9> */
.L_x_1626:


//--------------------- .text._ZN7cutlass13device_kernelIN5flash19enable_sm80_to_sm89INS1_16FlashAttnFwdSm80INS1_25CollectiveMainloopFwdSm80ILi4ELi1ELb0EN4cute5tupleIJNS5_1CILi128EEENS7_ILi80EEENS7_ILi64EEEEEELi64ENS_10bfloat16_tEfNS_4arch4Sm80ELb0ELb1ELb0ELb1ELb0ELb1ELb1ELb1EEENS1_21CollectiveEpilogueFwdINS6_IJS8_SA_S9_EEENS6_IJNS7_ILi1EEESI_SI_EEESC_SE_Li128ELb1ELb1ELb1ELb0EEENS1_36VarlenDynamicPersistentTileSchedulerILi128ELi80ELi128ELi128ELb1ELb1ELb0ELb1ELb0ELb1EEEEEEEEEvNT_6ParamsE --------------------------
	.section	.text._ZN7cutlass13device_kernelIN5flash19enable_sm80_to_sm89INS1_16FlashAttnFwdSm80INS1_25CollectiveMainloopFwdSm80ILi4ELi1ELb0EN4cute5tupleIJNS5_1CILi128EEENS7_ILi80EEENS7_ILi64EEEEEELi64ENS_10bfloat16_tEfNS_4arch4Sm80ELb0ELb1ELb0ELb1ELb0ELb1ELb1ELb1EEENS1_21CollectiveEpilogueFwdINS6_IJS8_SA_S9_EEENS6_IJNS7_ILi1EEESI_SI_EEESC_SE_Li128ELb1ELb1ELb1ELb0EEENS1_36VarlenDynamicPersistentTileSchedulerILi128ELi80ELi128ELi128ELb1ELb1ELb0ELb1ELb0ELb1EEEEEEEEEvNT_6ParamsE,"ax",@progbits
	.sectioninfo	@"SHI_REGISTERS=255"
	.align	128
.text._ZN7cutlass13device_kernelIN5flash19enable_sm80_to_sm89INS1_16FlashAttnFwdSm80INS1_25CollectiveMainloopFwdSm80ILi4ELi1ELb0EN4cute5tupleIJNS5_1CILi128EEENS7_ILi80EEENS7_ILi64EEEEEELi64ENS_10bfloat16_tEfNS_4arch4Sm80ELb0ELb1ELb0ELb1ELb0ELb1ELb1ELb1EEENS1_21CollectiveEpilogueFwdINS6_IJS8_SA_S9_EEENS6_IJNS7_ILi1EEESI_SI_EEESC_SE_Li128ELb1ELb1ELb1ELb0EEENS1_36VarlenDynamicPersistentTileSchedulerILi128ELi80ELi128ELi128ELb1ELb1ELb0ELb1ELb0ELb1EEEEEEEEEvNT_6ParamsE:
        .type           _ZN7cutlass13device_kernelIN5flash19enable_sm80_to_sm89INS1_16FlashAttnFwdSm80INS1_25CollectiveMainloopFwdSm80ILi4ELi1ELb0EN4cute5tupleIJNS5_1CILi128EEENS7_ILi80EEENS7_ILi64EEEEEELi64ENS_10bfloat16_tEfNS_4arch4Sm80ELb0ELb1ELb0ELb1ELb0ELb1ELb1ELb1EEENS1_21CollectiveEpilogueFwdINS6_IJS8_SA_S9_EEENS6_IJNS7_ILi1EEESI_SI_EEESC_SE_Li128ELb1ELb1ELb1ELb0EEENS1_36VarlenDynamicPersistentTileSchedulerILi128ELi80ELi128ELi128ELb1ELb1ELb0ELb1ELb0ELb1EEEEEEEEEvNT_6ParamsE,@function
        .size           _ZN7cutlass13device_kernelIN5flash19enable_sm80_to_sm89INS1_16FlashAttnFwdSm80INS1_25CollectiveMainloopFwdSm80ILi4ELi1ELb0EN4cute5tupleIJNS5_1CILi128EEENS7_ILi80EEENS7_ILi64EEEEEELi64ENS_10bfloat16_tEfNS_4arch4Sm80ELb0ELb1ELb0ELb1ELb0ELb1ELb1ELb1EEENS1_21CollectiveEpilogueFwdINS6_IJS8_SA_S9_EEENS6_IJNS7_ILi1EEESI_SI_EEESC_SE_Li128ELb1ELb1ELb1ELb0EEENS1_36VarlenDynamicPersistentTileSchedulerILi128ELi80ELi128ELi128ELb1ELb1ELb0ELb1ELb0ELb1EEEEEEEEEvNT_6ParamsE,(.L_x_1631 - _ZN7cutlass13device_kernelIN5flash19enable_sm80_to_sm89INS1_16FlashAttnFwdSm80INS1_25CollectiveMainloopFwdSm80ILi4ELi1ELb0EN4cute5tupleIJNS5_1CILi128EEENS7_ILi80EEENS7_ILi64EEEEEELi64ENS_10bfloat16_tEfNS_4arch4Sm80ELb0ELb1ELb0ELb1ELb0ELb1ELb1ELb1EEENS1_21CollectiveEpilogueFwdINS6_IJS8_SA_S9_EEENS6_IJNS7_ILi1EEESI_SI_EEESC_SE_Li128ELb1ELb1ELb1ELb0EEENS1_36VarlenDynamicPersistentTileSchedulerILi128ELi80ELi128ELi128ELb1ELb1ELb0ELb1ELb0ELb1EEEEEEEEEvNT_6ParamsE)
        .other          _ZN7cutlass13device_kernelIN5flash19enable_sm80_to_sm89INS1_16FlashAttnFwdSm80INS1_25CollectiveMainloopFwdSm80ILi4ELi1ELb0EN4cute5tupleIJNS5_1CILi128EEENS7_ILi80EEENS7_ILi64EEEEEELi64ENS_10bfloat16_tEfNS_4arch4Sm80ELb0ELb1ELb0ELb1ELb0ELb1ELb1ELb1EEENS1_21CollectiveEpilogueFwdINS6_IJS8_SA_S9_EEENS6_IJNS7_ILi1EEESI_SI_EEESC_SE_Li128ELb1ELb1ELb1ELb0EEENS1_36VarlenDynamicPersistentTileSchedulerILi128ELi80ELi128ELi128ELb1ELb1ELb0ELb1ELb0ELb1EEEEEEEEEvNT_6ParamsE,@"STO_CUDA_ENTRY STV_DEFAULT"
_ZN7cutlass13device_kernelIN5flash19enable_sm80_to_sm89INS1_16FlashAttnFwdSm80INS1_25CollectiveMainloopFwdSm80ILi4ELi1ELb0EN4cute5tupleIJNS5_1CILi128EEENS7_ILi80EEENS7_ILi64EEEEEELi64ENS_10bfloat16_tEfNS_4arch4Sm80ELb0ELb1ELb0ELb1ELb0ELb1ELb1ELb1EEENS1_21CollectiveEpilogueFwdINS6_IJS8_SA_S9_EEENS6_IJNS7_ILi1EEESI_SI_EEESC_SE_Li128ELb1ELb1ELb1ELb0EEENS1_36VarlenDynamicPersistentTileSchedulerILi128ELi80ELi128ELi128ELb1ELb1ELb0ELb1ELb0ELb1EEEEEEEEEvNT_6ParamsE:
        /* <DEDUP_REMOVED lines=15> */
[----:B------:R-:W-:-:S03]  /*00f0*/  CS2R R8, SRZ ;  /* 0x0000000000087805 */ /* 0x000fc6000001ff00 */
        /* <DEDUP_REMOVED lines=10> */
[C---:B------:R-:W-:Y:S01]  /*01a0*/  ISETP.GE.U32.AND P4, PT, R14.reuse, 0x2, PT ;  /* 0x000000020e00780c */ /* 0x040fe20003f86070 */
[----:B------:R-:W-:Y:S01]  /*01b0*/  IMAD.MOV.U32 R7, RZ, RZ, RZ ;  /* 0x000000ffff077224 */ /* 0x000fe200078e00ff */
        /* <DEDUP_REMOVED lines=26> */
.L_x_781:
        /* <DEDUP_REMOVED lines=9> */
[----:B------:R-:W-:-:S04]  /*03f0*/  @!P0 IMAD.WIDE R4, R0, R2, c[0x0][0x580] ;  /* 0x0001600000048625 */ /* 0x000fc800078e0202 */
[----:B------:R-:W-:Y:S01]  /*0400*/  @!P0 IMAD.WIDE R2, R0, R3, c[0x0][0x578] ;  /* 0x00015e0000028625 */ /* 0x000fe200078e0203 */
[----:B------:R-:W2:Y:S04]  /*0410*/  @!P0 LDG.E R9, [R4.64] ;  /* 0x0000000804098981 */ /* 0x000ea8000c1e1900 */
[----:B------:R-:W2:Y:S02]  /*0420*/  @!P0 LDG.E R8, [R2.64] ;  /* 0x0000000802088981 */ /* 0x000ea4000c1e1900 */
[----:B--2---:R-:W-:Y:S01]  /*0430*/  IMAD R5, R9, R8, RZ ;  /* 0x0000000809057224 */ /* 0x004fe200078e02ff */
[----:B------:R-:W-:Y:S05]  /*0440*/  BRA.DIV ~URZ, `(.L_x_779) ;  /* 0x000238827f007947 */ /* 0x000fea000b800000 */
[----:B------:R1:W2:Y:S02]  /*0450*/  SHFL.UP PT, R0, R5, 0x1, RZ ;  /* 0x0420000005007989 */ /* 0x0002a400000e00ff */
.L_x_1049:
        /* <DEDUP_REMOVED lines=16> */
.L_x_1050:
[----:B--2---:R-:W-:-:S05]  /*0560*/  IMAD R0, R0, c[0x0][0x538], RZ ;  /* 0x00014e0000007a24 */ /* 0x004fca00078e02ff */
[----:B------:R-:W-:-:S04]  /*0570*/  IADD3 R6, R0, R6, RZ ;  /* 0x0000000600067210 */ /* 0x000fc80007ffe0ff */
[----:B------:R-:W-:-:S13]  /*0580*/  ISETP.GT.AND P0, PT, R6, UR4, PT ;  /* 0x0000000406007c0c */ /* 0x000fda000bf04270 */
[----:B-1----:R-:W-:Y:S05]  /*0590*/  @!P0 BRA `(.L_x_781) ;  /* 0xfffffdc000008947 */ /* 0x002fea000383ffff */
.L_x_777:
[----:B------:R-:W-:-:S05]  /*05a0*/  IADD3 R12, -R0, R6, RZ ;  /* 0x00000006000c7210 */ /* 0x000fca0007ffe1ff */
[----:B------:R-:W-:-:S05]  /*05b0*/  IMAD R0, R4, c[0x0][0x538], R12 ;  /* 0x00014e0004007a24 */ /* 0x000fca00078e020c */
[----:B------:R-:W-:Y:S01]  /*05c0*/  ISETP.GT.AND P0, PT, R0, UR4, PT ;  /* 0x0000000400007c0c */ /* 0x000fe2000bf04270 */
[----:B------:R-:W-:-:S12]  /*05d0*/  BRA.DIV ~URZ, `(.L_x_782) ;  /* 0x000239127f007947 */ /* 0x000fd8000b800000 */
[----:B------:R-:W-:-:S04]  /*05e0*/  VOTE.ANY R6, PT, !P0 ;  /* 0x0000000000067806 */ /* 0x000fc800040e0100 */
.L_x_1051:
[----:B------:R-:W1:Y:S02]  /*05f0*/  POPC R0, R6 ;  /* 0x0000000600007309 */ /* 0x000e640000000000 */
[----:B-1----:R-:W-:-:S05]  /*0600*/  IADD3 R2, R0, R7, RZ ;  /* 0x0000000700027210 */ /* 0x002fca0007ffe0ff */
[----:B------:R1:W-:Y:S01]  /*0610*/  STL [R1+0x54], R2 ;  /* 0x0000540201007387 */ /* 0x0003e20000100800 */
[----:B------:R-:W-:Y:S05]  /*0620*/  BRA.DIV ~URZ, `(.L_x_783) ;  /* 0x000239127f007947 */ /* 0x000fea000b800000 */
[----:B------:R2:W3:Y:S01]  /*0630*/  SHFL.IDX PT, R13, R9, R0, 0x1f ;  /* 0x00001f00090d7589 */ /* 0x0004e200000e0000 */
[----:B------:R-:W-:-:S03]  /*0640*/  MOV R5, RZ ;  /* 0x000000ff00057202 */ /* 0x000fc60000000f00 */
[----:B------:R2:W4:Y:S04]  /*0650*/  SHFL.IDX PT, R9, R8, R0, 0x1f ;  /* 0x00001f0008097589 */ /* 0x00052800000e0000 */
.L_x_1052:
[----:B------:R-:W-:Y:S01]  /*0660*/  ISETP.NE.AND P0, PT, R6, RZ, PT ;  /* 0x000000ff0600720c */ /* 0x000fe20003f05270 */
[----:B------:R-:W-:-:S12]  /*0670*/  BSSY B0, `(.L_x_784) ;  /* 0x0000005000007945 */ /* 0x000fd80003800000 */
[----:B------:R-:W-:Y:S05]  /*0680*/  @!P0 BRA `(.L_x_785) ;  /* 0x0000003000008947 */ /* 0x000fea0003800000 */
[----:B------:R-:W-:Y:S01]  /*0690*/  IADD3 R10, R0, -0x1, RZ ;  /* 0xffffffff000a7810 */ /* 0x000fe20007ffe0ff */
[----:B------:R-:W-:Y:S05]  /*06a0*/  BRA.DIV ~URZ, `(.L_x_786) ;  /* 0x000239727f007947 */ /* 0x000fea000b800000 */
[----:B------:R1:W2:Y:S02]  /*06b0*/  SHFL.IDX PT, R5, R4, R10, 0x1f ;  /* 0x00001f0a04057589 */ /* 0x0002a400000e0000 */
.L_x_785:
[----:B------:R-:W-:Y:S05]  /*06c0*/  BSYNC B0 ;  /* 0x0000000000007941 */ /* 0x000fea0003800000 */
.L_x_784:
        /* <DEDUP_REMOVED lines=8> */
[----:B------:R-:W-:Y:S01]  /*0750*/  IMAD.MOV.U32 R5, RZ, RZ, R0 ;  /* 0x000000ffff057224 */ /* 0x000fe200078e0000 */
[----:B------:R-:W-:-:S03]  /*0760*/  IABS R0, R9 ;  /* 0x0000000900007213 */ /* 0x000fc60000000000 */
[----:B-1----:R-:W1:Y:S02]  /*0770*/  I2F.RP R2, R5 ;  /* 0x0000000500027306 */ /* 0x002e640000209400 */
        /* <DEDUP_REMOVED lines=58> */
.L_x_788:
        /* <DEDUP_REMOVED lines=70> */
.L_x_789:
[----:B------:R-:W-:Y:S05]  /*0f80*/  BSYNC B0 ;  /* 0x0000000000007941 */ /* 0x000fea0003800000 */
.L_x_787:
[----:B------:R-:W-:-:S04]  /*0f90*/  LOP3.LUT R0, RZ, R0, RZ, 0x33, !PT ;  /* 0x00000000ff007212 */ /* 0x000fc800078e33ff */
[----:B------:R-:W-:-:S05]  /*0fa0*/  IADD3 R0, R0, R13, RZ ;  /* 0x0000000d00007210 */ /* 0x000fca0007ffe0ff */
[----:B------:R2:W-:Y:S01]  /*0fb0*/  STL [R1+0x4c], R0 ;  /* 0x00004c0001007387 */ /* 0x0005e20000100800 */
[----:B------:R-:W-:Y:S05]  /*0fc0*/  BRA `(.L_x_790) ;  /* 0x0000006000007947 */ /* 0x000fea0003800000 */
.L_x_778:
[----:B------:R-:W-:Y:S01]  /*0fd0*/  MOV R0, UR4 ;  /* 0x0000000400007c02 */ /* 0x000fe20008000f00 */
[----:B------:R-:W-:Y:S04]  /*0fe0*/  STL [R1+0x4c], RZ ;  /* 0x00004cff01007387 */ /* 0x000fe80000100800 */
[----:B------:R-:W-:Y:S04]  /*0ff0*/  STL [R1+0x50], RZ ;  /* 0x000050ff01007387 */ /* 0x000fe80000100800 */
[----:B------:R1:W-:Y:S02]  /*1000*/  STL [R1+0x48], R0 ;  /* 0x0000480001007387 */ /* 0x0003e40000100800 */
[----:B-1----:R-:W-:-:S05]  /*1010*/  MOV R0, c[0x0][0x53c] ;  /* 0x00014f0000007a02 */ /* 0x002fca0000000f00 */
[----:B------:R1:W-:Y:S02]  /*1020*/  STL [R1+0x54], R0 ;  /* 0x0000540001007387 */ /* 0x0003e40000100800 */
.L_x_790:
        /* <DEDUP_REMOVED lines=8> */
.L_x_776:
[----:B-12---:R-:W2:Y:S02]  /*10b0*/  LDL R0, [R1+0x54] ;  /* 0x0000540001007983 */ /* 0x006ea40000100800 */
[----:B--2---:R-:W-:-:S13]  /*10c0*/  ISETP.GE.AND P0, PT, R0, c[0x0][0x53c], PT ;  /* 0x00014f0000007a0c */ /* 0x004fda0003f06270 */
[----:B------:R-:W-:Y:S05]  /*10d0*/  @P0 EXIT ;  /* 0x000000000000094d */ /* 0x000fea0003800000 */
[----:B---3--:R-:W-:-:S04]  /*10e0*/  SHF.R.S32.HI R5, RZ, 0x1f, R16 ;  /* 0x0000001fff057819 */ /* 0x008fc80000011410 */
[CC--:B------:R-:W-:Y:S02]  /*10f0*/  LEA.HI R0, R5.reuse, R16.reuse, RZ, 0x2 ;  /* 0x0000001005007211 */ /* 0x0c0fe400078f10ff */
[CC--:B------:R-:W-:Y:S02]  /*1100*/  LEA.HI R12, R5.reuse, R16.reuse, RZ, 0x3 ;  /* 0x00000010050c7211 */ /* 0x0c0fe400078f18ff */
[----:B------:R-:W-:Y:S02]  /*1110*/  LOP3.LUT R3, R0, 0xfffffffc, RZ, 0xc0, !PT ;  /* 0xfffffffc00037812 */ /* 0x000fe400078ec0ff */
[----:B------:R-:W-:Y:S02]  /*1120*/  LOP3.LUT R0, R12, 0xfffffff8, RZ, 0xc0, !PT ;  /* 0xfffffff80c007812 */ /* 0x000fe400078ec0ff */
[CC--:B------:R-:W-:Y:S01]  /*1130*/  LEA.HI R15, R5.reuse, R16.reuse, RZ, 0x6 ;  /* 0x00000010050f7211 */ /* 0x0c0fe200078f30ff */
[C---:B------:R-:W-:Y:S01]  /*1140*/  IMAD.IADD R7, R16.reuse, 0x1, -R3 ;  /* 0x0000000110077824 */ /* 0x040fe200078e0a03 */
[----:B------:R-:W-:Y:S01]  /*1150*/  LEA.HI R14, R5, R16, RZ, 0x5 ;  /* 0x00000010050e7211 */ /* 0x000fe200078f28ff */
[----:B------:R-:W-:Y:S01]  /*1160*/  IMAD.IADD R0, R16, 0x1, -R0 ;  /* 0x0000000110007824 */ /* 0x000fe200078e0a00 */
[----:B------:R-:W-:-:S02]  /*1170*/  SHF.R.S32.HI R2, RZ, 0x3, R12 ;  /* 0x00000003ff027819 */ /* 0x000fc4000001140c */
[----:B------:R-:W-:Y:S01]  /*1180*/  LEA.HI R5, R5, R16, RZ, 0x4 ;  /* 0x0000001005057211 */ /* 0x000fe200078f20ff */
[C---:B------:R-:W-:Y:S01]  /*1190*/  IMAD.SHL.U32 R3, R0.reuse, 0x40, RZ ;  /* 0x0000004000037824 */ /* 0x040fe200078e00ff */
[----:B------:R-:W-:Y:S01]  /*11a0*/  LOP3.LUT P1, RZ, R0, 0x2, RZ, 0xc0, !PT ;  /* 0x0000000200ff7812 */ /* 0x000fe2000782c0ff */
[----:B------:R-:W-:Y:S01]  /*11b0*/  IMAD.SHL.U32 R2, R2, 0x40, RZ ;  /* 0x0000004002027824 */ /* 0x000fe200078e00ff */
[----:B------:R-:W-:Y:S01]  /*11c0*/  SHF.R.S32.HI R10, RZ, 0x4, R5 ;  /* 0x00000004ff0a7819 */ /* 0x000fe20000011405 */
[C---:B------:R-:W-:Y:S01]  /*11d0*/  IMAD.SHL.U32 R4, R0.reuse, 0x8, RZ ;  /* 0x0000000800047824 */ /* 0x040fe200078e00ff */
[----:B------:R-:W-:Y:S02]  /*11e0*/  LOP3.LUT P0, RZ, R0, 0x4, RZ, 0xc0, !PT ;  /* 0x0000000400ff7812 */ /* 0x000fe4000780c0ff */
[----:B------:R-:W-:Y:S02]  /*11f0*/  LOP3.LUT R8, R5, 0xfffffff0, RZ, 0xc0, !PT ;  /* 0xfffffff005087812 */ /* 0x000fe400078ec0ff */
[----:B------:R-:W-:-:S02]  /*1200*/  LOP3.LUT R0, R3, 0x1c0, RZ, 0xc0, !PT ;  /* 0x000001c003007812 */ /* 0x000fc400078ec0ff */
[----:B------:R-:W-:Y:S01]  /*1210*/  LEA.HI R5, R5, R10, RZ, 0x1 ;  /* 0x0000000a05057211 */ /* 0x000fe200078f08ff */
[----:B------:R-:W-:Y:S01]  /*1220*/  IMAD.IADD R8, R16, 0x1, -R8 ;  /* 0x0000000110087824 */ /* 0x000fe200078e0a08 */
[----:B------:R-:W-:Y:S02]  /*1230*/  LOP3.LUT R2, R2, 0x1c0, RZ, 0xc0, !PT ;  /* 0x000001c002027812 */ /* 0x000fe400078ec0ff */
[----:B------:R-:W-:Y:S02]  /*1240*/  LEA.HI R6, R7, R7, RZ, 0x1 ;  /* 0x0000000707067211 */ /* 0x000fe400078f08ff */
[----:B------:R-:W-:Y:S02]  /*1250*/  LOP3.LUT R3, R0, 0x8, R12, 0xf8, !PT ;  /* 0x0000000800037812 */ /* 0x000fe400078ef80c */
[----:B------:R-:W-:Y:S02]  /*1260*/  LOP3.LUT R9, R5, 0xfffffffe, RZ, 0xc0, !PT ;  /* 0xfffffffe05097812 */ /* 0x000fe400078ec0ff */
[----:B------:R-:W-:-:S02]  /*1270*/  SHF.R.U32.HI R0, RZ, 0x3, R0 ;  /* 0x00000003ff007819 */ /* 0x000fc40000011600 */
[----:B------:R-:W-:Y:S01]  /*1280*/  LOP3.LUT R5, R2, 0x38, R4, 0xf8, !PT ;  /* 0x0000003802057812 */ /* 0x000fe200078ef804 */
[----:B------:R-:W-:Y:S01]  /*1290*/  IMAD.IADD R12, R10, 0x1, -R9 ;  /* 0x000000010a0c7824 */ /* 0x000fe200078e0a09 */
[----:B------:R-:W-:Y:S02]  /*12a0*/  SHF.R.U32.HI R4, RZ, 0x3, R2 ;  /* 0x00000003ff047819 */ /* 0x000fe40000011602 */
[----:B------:R-:W-:Y:S02]  /*12b0*/  LOP3.LUT R2, R6, 0x1ffffffe, RZ, 0xc0, !PT ;  /* 0x1ffffffe06027812 */ /* 0x000fe400078ec0ff */
[----:B------:R-:W-:Y:S02]  /*12c0*/  LOP3.LUT R11, R14, 0xffffffe0, RZ, 0xc0, !PT ;  /* 0xffffffe00e0b7812 */ /* 0x000fe400078ec0ff */
[----:B------:R-:W-:Y:S01]  /*12d0*/  LOP3.LUT R13, R3, R0, RZ, 0x3c, !PT ;  /* 0x00000000030d7212 */ /* 0x000fe200078e3cff */
[----:B------:R-:W-:Y:S01]  /*12e0*/  IMAD.SHL.U32 R0, R15, 0x8, RZ ;  /* 0x000000080f007824 */ /* 0x000fe200078e00ff */
[----:B------:R-:W-:Y:S01]  /*12f0*/  LOP3.LUT R4, R5, R4, RZ, 0x3c, !PT ;  /* 0x0000000405047212 */ /* 0x000fe200078e3cff */
[----:B------:R-:W-:Y:S01]  /*1300*/  IMAD.IADD R7, R7, 0x1, -R2 ;  /* 0x0000000107077824 */ /* 0x000fe200078e0a02 */
[----:B------:R-:W-:Y:S01]  /*1310*/  SHF.R.S32.HI R10, RZ, 0x1f, R8 ;  /* 0x0000001fff0a7819 */ /* 0x000fe20000011408 */
[----:B------:R-:W-:Y:S01]  /*1320*/  IMAD.IADD R11, R16, 0x1, -R11 ;  /* 0x00000001100b7824 */ /* 0x000fe200078e0a0b */
[----:B------:R-:W-:-:S02]  /*1330*/  SHF.R.S32.HI R9, RZ, 0x5, R14 ;  /* 0x00000005ff097819 */ /* 0x000fc4000001140e */
[----:B------:R-:W-:Y:S02]  /*1340*/  SHF.R.S32.HI R2, RZ, 0x1f, R14 ;  /* 0x0000001fff027819 */ /* 0x000fe4000001140e */
[----:B------:R-:W-:Y:S01]  /*1350*/  LOP3.LUT R221, R4, 0x7ffffe00, R0, 0xf8, !PT ;  /* 0x7ffffe0004dd7812 */ /* 0x000fe200078ef800 */
[----:B------:R-:W-:Y:S01]  /*1360*/  IMAD.SHL.U32 R0, R6, 0x20, RZ ;  /* 0x0000002006007824 */ /* 0x000fe200078e00ff */
[----:B------:R-:W-:Y:S02]  /*1370*/  LEA.HI R10, R10, R8, RZ, 0x3 ;  /* 0x000000080a0a7211 */ /* 0x000fe400078f18ff */
[----:B------:R-:W-:Y:S01]  /*1380*/  LEA.HI R2, R2, R9, RZ, 0x2 ;  /* 0x0000000902027211 */ /* 0x000fe200078f10ff */
[----:B------:R-:W-:Y:S01]  /*1390*/  IMAD.SHL.U32 R221, R221, 0x2, RZ ;  /* 0x00000002dddd7824 */ /* 0x000fe200078e00ff */
[----:B------:R-:W-:Y:S02]  /*13a0*/  SHF.R.S32.HI R5, RZ, 0x1f, R11 ;  /* 0x0000001fff057819 */ /* 0x000fe4000001140b */
[----:B------:R-:W-:-:S02]  /*13b0*/  LOP3.LUT R3, R10, 0xfffffff8, RZ, 0xc0, !PT ;  /* 0xfffffff80a037812 */ /* 0x000fc400078ec0ff */
[----:B------:R-:W-:Y:S02]  /*13c0*/  LOP3.LUT R4, R0, 0xffffffc0, RZ, 0xc0, !PT ;  /* 0xffffffc000047812 */ /* 0x000fe400078ec0ff */
[----:B------:R-:W-:Y:S01]  /*13d0*/  LOP3.LUT R2, R2, 0xffffffc, RZ, 0xc0, !PT ;  /* 0x0ffffffc02027812 */ /* 0x000fe200078ec0ff */
[----:B------:R-:W-:Y:S01]  /*13e0*/  IMAD.IADD R3, R8, 0x1, -R3 ;  /* 0x0000000108037824 */ /* 0x000fe200078e0a03 */
[----:B------:R-:W-:Y:S01]  /*13f0*/  LEA.HI R0, R5, R11, RZ, 0x2 ;  /* 0x0000000b05007211 */ /* 0x000fe200078f10ff */
[----:B------:R-:W-:Y:S02]  /*1400*/  IMAD R8, R7, 0x8, R4 ;  /* 0x0000000807087824 */ /* 0x000fe400078e0204 */
[----:B------:R-:W-:Y:S01]  /*1410*/  IMAD.IADD R7, R9, 0x1, -R2 ;  /* 0x0000000109077824 */ /* 0x000fe200078e0a02 */
[----:B------:R-:W-:Y:S01]  /*1420*/  SHF.R.S32.HI R6, RZ, 0x2, R0 ;  /* 0x00000002ff067819 */ /* 0x000fe20000011400 */
[C---:B------:R-:W-:Y:S01]  /*1430*/  IMAD.SHL.U32 R5, R3.reuse, 0x40, RZ ;  /* 0x0000004003057824 */ /* 0x040fe200078e00ff */
[----:B------:R-:W-:Y:S01]  /*1440*/  LOP3.LUT R2, R0, 0x7ffffffc, RZ, 0xc0, !PT ;  /* 0x7ffffffc00027812 */ /* 0x000fe200078ec0ff */
[----:B------:R-:W-:Y:S01]  /*1450*/  IMAD.SHL.U32 R4, R12, 0x8, RZ ;  /* 0x000000080c047824 */ /* 0x000fe200078e00ff */
[----:B------:R-:W-:Y:S01]  /*1460*/  LOP3.LUT P3, RZ, R3, 0x2, RZ, 0xc0, !PT ;  /* 0x0000000203ff7812 */ /* 0x000fe2000786c0ff */
[----:B------:R-:W-:Y:S01]  /*1470*/  IMAD R6, R7, 0x10, R6 ;  /* 0x0000001007067824 */ /* 0x000fe200078e0206 */
[----:B------:R-:W-:Y:S01]  /*1480*/  LOP3.LUT R0, R5, 0x1c0, RZ, 0xc0, !PT ;  /* 0x000001c005007812 */ /* 0x000fe200078ec0ff */
[----:B------:R-:W-:Y:S01]  /*1490*/  IMAD.IADD R11, R11, 0x1, -R2 ;  /* 0x000000010b0b7824 */ /* 0x000fe200078e0a02 */
[----:B------:R-:W-:Y:S01]  /*14a0*/  LOP3.LUT P2, RZ, R3, 0x4, RZ, 0xc0, !PT ;  /* 0x0000000403ff7812 */ /* 0x000fe2000784c0ff */
[----:B------:R-:W-:Y:S01]  /*14b0*/  IMAD.IADD R5, R6, 0x1, R8 ;  /* 0x0000000106057824 */ /* 0x000fe200078e0208 */
[----:B------:R-:W-:Y:S01]  /*14c0*/  LOP3.LUT R4, R0, 0x8, R4, 0xf8, !PT ;  /* 0x0000000800047812 */ /* 0x000fe200078ef804 */
[----:B------:R-:W-:Y:S01]  /*14d0*/  IMAD.SHL.U32 R7, R11, 0x2, RZ ;  /* 0x000000020b077824 */ /* 0x000fe200078e00ff */
[----:B------:R-:W-:Y:S01]  /*14e0*/  SHF.R.U32.HI R2, RZ, 0x3, R0 ;  /* 0x00000003ff027819 */ /* 0x000fe20000011600 */
[----:B------:R-:W-:Y:S01]  /*14f0*/  IMAD.SHL.U32 R3, R10, 0x40, RZ ;  /* 0x000000400a037824 */ /* 0x000fe200078e00ff */
[----:B------:R1:W-:Y:S01]  /*1500*/  STL [R1+0x58], R5 ;  /* 0x0000580501007387 */ /* 0x0003e20000100800 */
[----:B------:R-:W-:Y:S01]  /*1510*/  IMAD R0, R12, 0x200, R13 ;  /* 0x000002000c007824 */ /* 0x000fe200078e020d */
[----:B------:R-:W-:Y:S01]  /*1520*/  LOP3.LUT R2, R4, R2, RZ, 0x3c, !PT ;  /* 0x0000000204027212 */ /* 0x000fe200078e3cff */
[----:B------:R-:W-:Y:S01]  /*1530*/  IMAD.SHL.U32 R4, R9, 0x400, RZ ;  /* 0x0000040009047824 */ /* 0x000fe200078e00ff */
[----:B------:R2:W-:Y:S01]  /*1540*/  STL [R1+0x1c], R7 ;  /* 0x00001c0701007387 */ /* 0x0005e20000100800 */
[----:B------:R-:W-:Y:S01]  /*1550*/  LOP3.LUT R3, R3, 0xfffffe00, RZ, 0xc0, !PT ;  /* 0xfffffe0003037812 */ /* 0x000fe200078ec0ff */
[----:B------:R-:W-:Y:S01]  /*1560*/  IMAD.MOV.U32 R6, RZ, RZ, 0x40 ;  /* 0x00000040ff067424 */ /* 0x000fe200078e00ff */
[----:B------:R-:W-:-:S02]  /*1570*/  LEA R204, R0, 0x2900, 0x1 ;  /* 0x0000290000cc7811 */ /* 0x000fc400078e08ff */
[----:B------:R-:W-:Y:S02]  /*1580*/  IADD3 R4, R2, R3, R4 ;  /* 0x0000000302047210 */ /* 0x000fe40007ffe004 */
[----:B------:R-:W-:Y:S02]  /*1590*/  IADD3 R215, R204, 0x20, RZ ;  /* 0x00000020ccd77810 */ /* 0x000fe40007ffe0ff */
[----:B------:R-:W-:Y:S02]  /*15a0*/  LEA R211, R4, 0x5100, 0x1 ;  /* 0x0000510004d37811 */ /* 0x000fe400078e08ff */
[----:B------:R-:W-:Y:S02]  /*15b0*/  SEL R0, R6, 0xffffffc0, !P0 ;  /* 0xffffffc006007807 */ /* 0x000fe40004000000 */
[----:B------:R-:W-:-:S03]  /*15c0*/  @P1 IADD3 R215, R204, -0x20, RZ ;  /* 0xffffffe0ccd71810 */ /* 0x000fc60007ffe0ff */
[----:B------:R-:W-:Y:S01]  /*15d0*/  IMAD.IADD R210, R204, 0x1, R0 ;  /* 0x00000001ccd27824 */ /* 0x000fe200078e0200 */
[C---:B------:R-:W-:Y:S01]  /*15e0*/  IADD3 R219, R215.reuse, 0x800, RZ ;  /* 0x00000800d7db7810 */ /* 0x040fe20007ffe0ff */
[----:B------:R-:W-:Y:S01]  /*15f0*/  IMAD.IADD R207, R0, 0x1, R215 ;  /* 0x0000000100cf7824 */ /* 0x000fe200078e02d7 */
[----:B------:R-:W-:Y:S02]  /*1600*/  IADD3 R218, R215, 0x1000, RZ ;  /* 0x00001000d7da7810 */ /* 0x000fe40007ffe0ff */
[----:B-1----:R-:W-:Y:S01]  /*1610*/  LOP3.LUT R5, R2, R3, RZ, 0xfc, !PT ;  /* 0x0000000302057212 */ /* 0x002fe200078efcff */
[----:B------:R-:W-:Y:S01]  /*1620*/  IMAD.MOV.U32 R2, RZ, RZ, 0x20 ;  /* 0x00000020ff027424 */ /* 0x000fe200078e00ff */
[----:B------:R-:W-:Y:S02]  /*1630*/  SEL R3, R6, 0xffffffc0, !P2 ;  /* 0xffffffc006037807 */ /* 0x000fe40005000000 */
[----:B------:R-:W-:Y:S02]  /*1640*/  LEA R205, R5, 0x100, 0x1 ;  /* 0x0000010005cd7811 */ /* 0x000fe400078e08ff */
[----:B------:R-:W-:Y:S01]  /*1650*/  SEL R2, R2, 0xffffffe0, !P3 ;  /* 0xffffffe002027807 */ /* 0x000fe20005800000 */
[----:B------:R-:W-:Y:S01]  /*1660*/  IMAD.IADD R212, R211, 0x1, R3 ;  /* 0x00000001d3d47824 */ /* 0x000fe200078e0203 */
[----:B------:R-:W-:Y:S01]  /*1670*/  IADD3 R217, R215, 0x1800, RZ ;  /* 0x00001800d7d97810 */ /* 0x000fe20007ffe0ff */
[----:B------:R-:W-:Y:S01]  /*1680*/  IMAD.IADD R206, R3, 0x1, R205 ;  /* 0x0000000103ce7824 */ /* 0x000fe200078e02cd */
[----:B------:R-:W-:Y:S01]  /*1690*/  IADD3 R216, R215, 0x2000, RZ ;  /* 0x00002000d7d87810 */ /* 0x000fe20007ffe0ff */
[----:B------:R-:W-:-:S02]  /*16a0*/  IMAD.IADD R214, R211, 0x1, R2 ;  /* 0x00000001d3d67824 */ /* 0x000fc400078e0202 */
[C---:B------:R-:W-:Y:S02]  /*16b0*/  IMAD.IADD R209, R2.reuse, 0x1, R205 ;  /* 0x0000000102d17824 */ /* 0x040fe400078e02cd */
[C---:B------:R-:W-:Y:S02]  /*16c0*/  IMAD.IADD R213, R2.reuse, 0x1, R212 ;  /* 0x0000000102d57824 */ /* 0x040fe400078e02d4 */
[----:B--2---:R-:W-:Y:S02]  /*16d0*/  IMAD.IADD R208, R2, 0x1, R206 ;  /* 0x0000000102d07824 */ /* 0x004fe400078e02ce */
.L_x_1048:
[----:B------:R-:W2:Y:S01]  /*16e0*/  LDL R34, [R1+0x54] ;  /* 0x0000540001227983 */ /* 0x000ea20000100800 */
[----:B------:R-:W-:Y:S02]  /*16f0*/  ISETP.NE.U32.AND P0, PT, RZ, c[0x0][0x370], PT ;  /* 0x0000dc00ff007a0c */ /* 0x000fe40003f05070 */
[----:B------:R-:W-:Y:S01]  /*1700*/  ISETP.NE.U32.AND P1, PT, RZ, c[0x0][0x360], PT ;  /* 0x0000d800ff007a0c */ /* 0x000fe20003f25070 */
[----:B------:R-:W3:Y:S01]  /*1710*/  LDL R15, [R1+0x50] ;  /* 0x00005000010f7983 */ /* 0x000ee20000100800 */
[----:B------:R-:W-:Y:S02]  /*1720*/  ISETP.NE.AND.EX P2, PT, RZ, c[0x0][0x374], PT, P0 ;  /* 0x0000dd00ff007a0c */ /* 0x000fe40003f45300 */
[----:B------:R-:W-:Y:S01]  /*1730*/  ISETP.NE.AND.EX P0, PT, RZ, c[0x0][0x364], PT, P1 ;  /* 0x0000d900ff007a0c */ /* 0x000fe20003f05310 */
[----:B------:R-:W-:Y:S01]  /*1740*/  IMAD.MOV.U32 R172, RZ, RZ, 0x4 ;  /* 0x00000004ffac7424 */ /* 0x000fe200078e00ff */
[----:B------:R-:W-:-:S02]  /*1750*/  ISETP.NE.U32.AND P1, PT, RZ, c[0x0][0x348], PT ;  /* 0x0000d200ff007a0c */ /* 0x000fc40003f25070 */
[----:B------:R-:W-:Y:S02]  /*1760*/  ISETP.NE.U32.AND P4, PT, RZ, c[0x0][0x350], PT ;  /* 0x0000d400ff007a0c */ /* 0x000fe40003f85070 */
[----:B------:R-:W-:Y:S02]  /*1770*/  ISETP.NE.U32.AND P3, PT, RZ, c[0x0][0x358], PT ;  /* 0x0000d600ff007a0c */ /* 0x000fe40003f65070 */
[----:B------:R-:W-:Y:S02]  /*1780*/  ISETP.NE.AND.EX P1, PT, RZ, c[0x0][0x34c], PT, P1 ;  /* 0x0000d300ff007a0c */ /* 0x000fe40003f25310 */
[----:B------:R-:W-:Y:S02]  /*1790*/  ISETP.NE.AND.EX P4, PT, RZ, c[0x0][0x354], PT, P4 ;  /* 0x0000d500ff007a0c */ /* 0x000fe40003f85340 */
[----:B------:R-:W-:Y:S01]  /*17a0*/  ISETP.NE.AND.EX P3, PT, RZ, c[0x0][0x35c], PT, P3 ;  /* 0x0000d700ff007a0c */ /* 0x000fe20003f65330 */
[----:B------:R-:W-:Y:S01]  /*17b0*/  IMAD.MOV.U32 R160, RZ, RZ, RZ ;  /* 0x000000ffffa07224 */ /* 0x000fe200078e00ff */
[----:B------:R-:W-:Y:S01]  /*17c0*/  CS2R R158, SRZ ;  /* 0x00000000009e7805 */ /* 0x000fe2000001ff00 */
[----:B------:R-:W-:-:S02]  /*17d0*/  IMAD.MOV.U32 R14, RZ, RZ, RZ ;  /* 0x000000ffff0e7224 */ /* 0x000fc400078e00ff */
[----:B--2---:R-:W-:-:S05]  /*17e0*/  @P0 IMAD.WIDE R8, R34, R172, c[0x0][0x360] ;  /* 0x0000d80022080625 */ /* 0x004fca00078e02ac */
[----:B------:R-:W2:Y:S01]  /*17f0*/  @P0 LDG.E R0, [R8.64] ;  /* 0x0000000808000981 */ /* 0x000ea2000c1e1900 */
[----:B------:R-:W-:-:S04]  /*1800*/  @P2 IMAD.WIDE R10, R34, R172, c[0x0][0x370] ;  /* 0x0000dc00220a2625 */ /* 0x000fc800078e02ac */
[CC--:B------:R-:W-:Y:S01]  /*1810*/  IMAD.WIDE R6, R34.reuse, R172.reuse, c[0x0][0x348] ;  /* 0x0000d20022067625 */ /* 0x0c0fe200078e02ac */
[----:B------:R1:W5:Y:S03]  /*1820*/  @P2 LDG.E R160, [R10.64] ;  /* 0x000000080aa02981 */ /* 0x000366000c1e1900 */
[CC--:B------:R-:W-:Y:S01]  /*1830*/  IMAD.WIDE R4, R34.reuse, R172.reuse, c[0x0][0x350] ;  /* 0x0000d40022047625 */ /* 0x0c0fe200078e02ac */
[----:B------:R1:W5:Y:S03]  /*1840*/  @P1 LDG.E R158, [R6.64] ;  /* 0x00000008069e1981 */ /* 0x000366000c1e1900 */
[----:B------:R-:W-:Y:S01]  /*1850*/  IMAD.WIDE R2, R34, R172, c[0x0][0x358] ;  /* 0x0000d60022027625 */ /* 0x000fe200078e02ac */
[----:B------:R1:W5:Y:S04]  /*1860*/  @P4 LDG.E R159, [R4.64] ;  /* 0x00000008049f4981 */ /* 0x000368000c1e1900 */
[----:B------:R1:W5:Y:S01]  /*1870*/  @P3 LDG.E R14, [R2.64] ;  /* 0x00000008020e3981 */ /* 0x000362000c1e1900 */
[----:B---3--:R-:W-:-:S05]  /*1880*/  LOP3.LUT R32, R15, 0xffff, RZ, 0xc0, !PT ;  /* 0x0000ffff0f207812 */ /* 0x008fca00078ec0ff */
[----:B------:R1:W-:Y:S01]  /*1890*/  STL [R1+0x5c], R32 ;  /* 0x00005c2001007387 */ /* 0x0003e20000100800 */
[----:B------:R-:W-:Y:S03]  /*18a0*/  YIELD ;  /* 0x0000000000007946 */ /* 0x000fe60003800000 */
[----:B--2---:R1:W-:Y:S01]  /*18b0*/  @P0 STL [R1+0x14], R0 ;  /* 0x0000140001000387 */ /* 0x0043e20000100800 */
[----:B------:R-:W-:Y:S05]  /*18c0*/  @P0 BRA `(.L_x_791) ;  /* 0x0000007000000947 */ /* 0x000fea0003800000 */
[----:B-1----:R-:W-:-:S05]  /*18d0*/  MOV R0, c[0x0][0x168] ;  /* 0x00005a0000007a02 */ /* 0x002fca0000000f00 */
[----:B------:R1:W-:Y:S01]  /*18e0*/  STL [R1+0x14], R0 ;  /* 0x0000140001007387 */ /* 0x0003e20000100800 */
[----:B------:R-:W-:Y:S05]  /*18f0*/  @!P1 BRA `(.L_x_791) ;  /* 0x0000004000009947 */ /* 0x000fea0003800000 */
[----:B------:R-:W2:Y:S04]  /*1900*/  LDG.E R8, [R6.64] ;  /* 0x0000000806087981 */ /* 0x000ea8000c1e1900 */
[----:B-1----:R-:W2:Y:S02]  /*1910*/  LDG.E R0, [R6.64+0x4] ;  /* 0x0000040806007981 */ /* 0x002ea4000c1e1900 */
[----:B--2---:R-:W-:-:S05]  /*1920*/  IADD3 R0, -R8, R0, RZ ;  /* 0x0000000008007210 */ /* 0x004fca0007ffe1ff */
[----:B------:R1:W-:Y:S02]  /*1930*/  STL [R1+0x14], R0 ;  /* 0x0000140001007387 */ /* 0x0003e40000100800 */
.L_x_791:
[----:B------:R-:W-:-:S04]  /*1940*/  ISETP.NE.U32.AND P0, PT, RZ, c[0x0][0x368], PT ;  /* 0x0000da00ff007a0c */ /* 0x000fc80003f05070 */
[----:B------:R-:W-:-:S13]  /*1950*/  ISETP.NE.AND.EX P0, PT, RZ, c[0x0][0x36c], PT, P0 ;  /* 0x0000db00ff007a0c */ /* 0x000fda0003f05300 */
[----:B------:R-:W-:Y:S05]  /*1960*/  @!P0 BRA `(.L_x_792) ;  /* 0x0000003000008947 */ /* 0x000fea0003800000 */
[----:B-1----:R-:W-:-:S05]  /*1970*/  IMAD.WIDE R4, R34, R172, c[0x0][0x368] ;  /* 0x0000da0022047625 */ /* 0x002fca00078e02ac */
[----:B------:R1:W5:Y:S01]  /*1980*/  LDG.E R13, [R4.64] ;  /* 0x00000008040d7981 */ /* 0x000362000c1e1900 */
[----:B------:R-:W-:Y:S05]  /*1990*/  BRA `(.L_x_793) ;  /* 0x0000005000007947 */ /* 0x000fea0003800000 */
.L_x_792:
[----:B------:R-:W-:Y:S01]  /*19a0*/  MOV R13, c[0x0][0x1d0] ;  /* 0x00007400000d7a02 */ /* 0x000fe20000000f00 */
[----:B------:R-:W-:Y:S05]  /*19b0*/  @!P4 BRA `(.L_x_793) ;  /* 0x000000300000c947 */ /* 0x000fea0003800000 */
[----:B-1----:R-:W2:Y:S04]  /*19c0*/  LDG.E R6, [R4.64] ;  /* 0x0000000804067981 */ /* 0x002ea8000c1e1900 */
[----:B------:R-:W2:Y:S02]  /*19d0*/  LDG.E R0, [R4.64+0x4] ;  /* 0x0000040804007981 */ /* 0x000ea4000c1e1900 */
[----:B--2---:R-:W-:Y:S02]  /*19e0*/  IADD3 R13, -R6, R0, RZ ;  /* 0x00000000060d7210 */ /* 0x004fe40007ffe1ff */
.L_x_793:
[----:B-1----:R-:W2:Y:S04]  /*19f0*/  LDL R0, [R1+0x14] ;  /* 0x0000140001007983 */ /* 0x002ea80000100800 */
[----:B------:R-:W3:Y:S04]  /*1a00*/  LDL.LU R6, [R1+0x4c] ;  /* 0x00004c0001067983 */ /* 0x000ee80000300800 */
[----:B------:R-:W4:Y:S04]  /*1a10*/  LDL.LU R10, [R1+0x40] ;  /* 0x00004000010a7983 */ /* 0x000f280000300800 */
[----:B------:R1:W4:Y:S04]  /*1a20*/  @P3 LDG.E R5, [R2.64] ;  /* 0x0000000802053981 */ /* 0x000328000c1e1900 */
[----:B------:R1:W4:Y:S01]  /*1a30*/  @P3 LDG.E R4, [R2.64+0x4] ;  /* 0x0000040802043981 */ /* 0x000322000c1e1900 */
[----:B------:R-:W-:Y:S01]  /*1a40*/  IMAD.MOV.U32 R7, RZ, RZ, c[0x0][0x2c4] ;  /* 0x0000b100ff077624 */ /* 0x000fe200078e00ff */
[----:B------:R-:W-:-:S04]  /*1a50*/  ISETP.NE.U32.AND P0, PT, RZ, c[0x0][0x378], PT ;  /* 0x0000de00ff007a0c */ /* 0x000fc80003f05070 */
[----:B------:R-:W-:Y:S02]  /*1a60*/  ISETP.NE.AND P2, PT, R7, 0x1, PT ;  /* 0x000000010700780c */ /* 0x000fe40003f45270 */
[----:B------:R-:W-:Y:S01]  /*1a70*/  ISETP.NE.AND.EX P0, PT, RZ, c[0x0][0x37c], PT, P0 ;  /* 0x0000df00ff007a0c */ /* 0x000fe20003f05300 */
[----:B-----5:R-:W-:Y:S02]  /*1a80*/  IMAD.IADD R12, R13, 0x1, -R160 ;  /* 0x000000010d0c7824 */ /* 0x020fe400078e0aa0 */
[----:B------:R-:W-:-:S10]  /*1a90*/  IMAD.MOV.U32 R137, RZ, RZ, R13 ;  /* 0x000000ffff897224 */ /* 0x000fd400078e000d */
[----:B-1----:R-:W-:-:S05]  /*1aa0*/  @P0 IMAD.WIDE R2, R34, R172, c[0x0][0x378] ;  /* 0x0000de0022020625 */ /* 0x002fca00078e02ac */
[----:B------:R1:W5:Y:S01]  /*1ab0*/  @P0 LDG.E R137, [R2.64] ;  /* 0x0000000802890981 */ /* 0x000362000c1e1900 */
[----:B--2---:R-:W-:Y:S02]  /*1ac0*/  IMAD.MOV.U32 R8, RZ, RZ, R0 ;  /* 0x000000ffff087224 */ /* 0x004fe400078e0000 */
[----:B---3--:R-:W-:Y:S02]  /*1ad0*/  IMAD.SHL.U32 R9, R6, 0x80, RZ ;  /* 0x0000008006097824 */ /* 0x008fe400078e00ff */
[----:B------:R-:W-:Y:S01]  /*1ae0*/  IMAD.MOV.U32 R6, RZ, RZ, c[0x0][0x32c] ;  /* 0x0000cb00ff067624 */ /* 0x000fe200078e00ff */
[----:B----4-:R-:W-:-:S04]  /*1af0*/  LOP3.LUT R10, R10, 0xfffeffff, RZ, 0xc0, !PT ;  /* 0xfffeffff0a0a7812 */ /* 0x010fc800078ec0ff */
[----:B------:R-:W-:Y:S02]  /*1b00*/  ISETP.GE.AND P1, PT, R6, 0x1, PT ;  /* 0x000000010600780c */ /* 0x000fe40003f26270 */
[----:B------:R-:W-:Y:S01]  /*1b10*/  @P2 LOP3.LUT R10, R10, 0x10000, RZ, 0xfc, !PT ;  /* 0x000100000a0a2812 */ /* 0x000fe200078efcff */
[----:B------:R-:W-:Y:S02]  /*1b20*/  IMAD.MOV.U32 R0, RZ, RZ, c[0x0][0x228] ;  /* 0x00008a00ff007624 */ /* 0x000fe400078e00ff */
[----:B------:R-:W-:Y:S01]  /*1b30*/  @P3 IMAD.IADD R0, R4, 0x1, -R5 ;  /* 0x0000000104003824 */ /* 0x000fe200078e0a05 */
[----:B------:R-:W-:-:S03]  /*1b40*/  LOP3.LUT R10, R10, 0xffff7fff, RZ, 0xc0, !PT ;  /* 0xffff7fff0a0a7812 */ /* 0x000fc600078ec0ff */
[----:B------:R-:W-:Y:S01]  /*1b50*/  IMAD.IADD R7, R12, 0x1, R0 ;  /* 0x000000010c077824 */ /* 0x000fe200078e0200 */
[----:B------:R2:W-:Y:S03]  /*1b60*/  STL [R1+0x44], R9 ;  /* 0x0000440901007387 */ /* 0x0005e60000100800 */
[----:B------:R-:W-:Y:S01]  /*1b70*/  @P1 LOP3.LUT R10, R10, 0x8000, RZ, 0xfc, !PT ;  /* 0x000080000a0a1812 */ /* 0x000fe200078efcff */
[----:B------:R2:W-:Y:S01]  /*1b80*/  STL [R1+0x18], R7 ;  /* 0x0000180701007387 */ /* 0x0005e20000100800 */
[----:B-1----:R-:W-:-:S03]  /*1b90*/  IADD3 R2, R9, 0x7f, RZ ;  /* 0x0000007f09027810 */ /* 0x002fc60007ffe0ff */
[----:B------:R2:W-:Y:S02]  /*1ba0*/  STL [R1+0x40], R10 ;  /* 0x0000400a01007387 */ /* 0x0005e40000100800 */
[----:B------:R-:W-:Y:S01]  /*1bb0*/  @P2 IMAD.HI.U32 R4, R2, c[0x0][0x2c8], RZ ;  /* 0x0000b20002042a27 */ /* 0x000fe200078e00ff */
[----:B------:R-:W-:-:S04]  /*1bc0*/  IADD3 R3, R7, 0x4f, RZ ;  /* 0x0000004f07037810 */ /* 0x000fc80007ffe0ff */
[----:B------:R-:W-:Y:S01]  /*1bd0*/  @P2 SHF.R.U32.HI R2, RZ, c[0x0][0x2cc], R4 ;  /* 0x0000b300ff022a19 */ /* 0x000fe20000011604 */
[----:B------:R-:W-:Y:S01]  /*1be0*/  IMAD.HI R3, R3, 0x66666667, RZ ;  /* 0x6666666703037827 */ /* 0x000fe200078e02ff */
[----:B------:R-:W-:-:S04]  /*1bf0*/  IADD3 R4, R7, 0x1, -R8 ;  /* 0x0000000107047810 */ /* 0x000fc80007ffe808 */
[----:B------:R-:W-:Y:S01]  /*1c00*/  SHF.R.U32.HI R5, RZ, 0x1f, R3 ;  /* 0x0000001fff057819 */ /* 0x000fe20000011603 */
[----:B------:R-:W-:-:S03]  /*1c10*/  IMAD.IADD R2, R4, 0x1, R2 ;  /* 0x0000000104027824 */ /* 0x000fc600078e0202 */
[----:B------:R-:W-:Y:S02]  /*1c20*/  LEA.HI.SX32 R170, R3, R5, 0x1b ;  /* 0x0000000503aa7211 */ /* 0x000fe400078fdaff */
        /* <DEDUP_REMOVED lines=12> */
.L_x_796:
[----:B------:R-:W-:-:S13]  /*1cf0*/  ISETP.NE.AND P0, PT, R6, 0x1, PT ;  /* 0x000000010600780c */ /* 0x000fda0003f05270 */
[----:B------:R-:W-:-:S05]  /*1d00*/  @P0 IMAD.HI.U32 R2, R3, c[0x0][0x330], RZ ;  /* 0x0000cc0003020a27 */ /* 0x000fca00078e00ff */
[----:B------:R-:W-:Y:S02]  /*1d10*/  @P0 SHF.R.U32.HI R3, RZ, c[0x0][0x334], R2 ;  /* 0x0000cd00ff030a19 */ /* 0x000fe40000011602 */
.L_x_797:
[----:B------:R-:W-:Y:S05]  /*1d20*/  BSYNC B0 ;  /* 0x0000000000007941 */ /* 0x000fea0003800000 */
.L_x_795:
[----:B------:R-:W-:-:S05]  /*1d30*/  IMAD R3, R3, R6, c[0x0][0x32c] ;  /* 0x0000cb0003037624 */ /* 0x000fca00078e0206 */
[----:B------:R-:W-:-:S03]  /*1d40*/  IMNMX R4, R4, R3, PT ;  /* 0x0000000304047217 */ /* 0x000fc60003800200 */
.L_x_794:
[----:B------:R-:W-:Y:S01]  /*1d50*/  IMAD.IADD R5, R7, 0x1, -R8 ;  /* 0x0000000107057824 */ /* 0x000fe200078e0a08 */
[----:B------:R-:W-:Y:S01]  /*1d60*/  IADD3 R4, R4, 0x4f, RZ ;  /* 0x0000004f04047810 */ /* 0x000fe20007ffe0ff */
[----:B------:R-:W-:-:S03]  /*1d70*/  @P2 IMAD.HI.U32 R3, R9, c[0x0][0x2c8], RZ ;  /* 0x0000b20009032a27 */ /* 0x000fc600078e00ff */
[----:B------:R1:W-:Y:S01]  /*1d80*/  STL [R1], R5 ;  /* 0x0000000501007387 */ /* 0x0003e20000100800 */
[----:B------:R-:W-:-:S04]  /*1d90*/  IMAD.HI R4, R4, 0x66666667, RZ ;  /* 0x6666666704047827 */ /* 0x000fc800078e02ff */
[----:B------:R-:W-:Y:S01]  /*1da0*/  IMAD.MOV.U32 R2, RZ, RZ, R9 ;  /* 0x000000ffff027224 */ /* 0x000fe200078e0009 */
[----:B------:R-:W-:Y:S02]  /*1db0*/  @P2 SHF.R.U32.HI R2, RZ, c[0x0][0x2cc], R3 ;  /* 0x0000b300ff022a19 */ /* 0x000fe40000011603 */
[----:B------:R-:W-:-:S03]  /*1dc0*/  SHF.R.U32.HI R3, RZ, 0x1f, R4 ;  /* 0x0000001fff037819 */ /* 0x000fc60000011604 */
[----:B------:R-:W-:Y:S01]  /*1dd0*/  IMAD.IADD R2, R5, 0x1, R2 ;  /* 0x0000000105027824 */ /* 0x000fe200078e0202 */
[----:B------:R-:W-:-:S04]  /*1de0*/  LEA.HI.SX32 R4, R4, R3, 0x1b ;  /* 0x0000000304047211 */ /* 0x000fc800078fdaff */
[----:B------:R-:W-:Y:S02]  /*1df0*/  IADD3 R3, R2, -c[0x0][0x324], RZ ;  /* 0x8000c90002037a10 */ /* 0x000fe40007ffe0ff */
[----:B--2---:R-:W-:Y:S01]  /*1e00*/  IMNMX R9, R170, R4, PT ;  /* 0x00000004aa097217 */ /* 0x004fe20003800200 */
        /* <DEDUP_REMOVED lines=10> */
.L_x_800:
[----:B------:R-:W-:-:S13]  /*1eb0*/  ISETP.NE.AND P0, PT, R6, 0x1, PT ;  /* 0x000000010600780c */ /* 0x000fda0003f05270 */
[----:B------:R-:W-:-:S05]  /*1ec0*/  @P0 IMAD.HI.U32 R4, R2, c[0x0][0x330], RZ ;  /* 0x0000cc0002040a27 */ /* 0x000fca00078e00ff */
[----:B------:R-:W-:Y:S02]  /*1ed0*/  @P0 SHF.R.U32.HI R2, RZ, c[0x0][0x334], R4 ;  /* 0x0000cd00ff020a19 */ /* 0x000fe40000011604 */
.L_x_801:
[----:B------:R-:W-:Y:S05]  /*1ee0*/  BSYNC B0 ;  /* 0x0000000000007941 */ /* 0x000fea0003800000 */
.L_x_799:
[----:B------:R-:W-:-:S05]  /*1ef0*/  IMAD R2, R2, c[0x0][0x32c], RZ ;  /* 0x0000cb0002027a24 */ /* 0x000fca00078e02ff */
[----:B------:R-:W-:-:S04]  /*1f00*/  IMNMX R3, R3, R2, !PT ;  /* 0x0000000203037217 */ /* 0x000fc80007800200 */
.L_x_798:
[----:B------:R-:W-:Y:S01]  /*1f10*/  LOP3.LUT R4, R15, 0xff000000, RZ, 0xc0, !PT ;  /* 0xff0000000f047812 */ /* 0x000fe200078ec0ff */
[----:B------:R-:W-:Y:S01]  /*1f20*/  IMAD.HI R3, R3, 0x66666667, RZ ;  /* 0x6666666703037827 */ /* 0x000fe200078e02ff */
[----:B-1----:R-:W-:Y:S01]  /*1f30*/  LOP3.LUT R5, R15, 0xff0000, RZ, 0xc0, !PT ;  /* 0x00ff00000f057812 */ /* 0x002fe200078ec0ff */
[----:B------:R-:W-:Y:S01]  /*1f40*/  BSSY B0, `(.L_x_802) ;  /* 0x000002c000007945 */ /* 0x000fe20003800000 */
[----:B------:R-:W-:Y:S02]  /*1f50*/  SHF.R.U32.HI R4, RZ, 0x8, R4 ;  /* 0x00000008ff047819 */ /* 0x000fe40000011604 */
[----:B------:R-:W-:Y:S02]  /*1f60*/  SHF.R.U32.HI R2, RZ, 0x1f, R3 ;  /* 0x0000001fff027819 */ /* 0x000fe40000011603 */
[----:B------:R-:W-:Y:S02]  /*1f70*/  LEA.HI R5, R5, R4, RZ, 0x10 ;  /* 0x0000000405057211 */ /* 0x000fe400078f80ff */
[----:B------:R-:W-:Y:S01]  /*1f80*/  LEA.HI.SX32 R3, R3, R2, 0x1b ;  /* 0x0000000203037211 */ /* 0x000fe200078fdaff */
[----:B------:R-:W-:Y:S01]  /*1f90*/  IMAD.MOV.U32 R2, RZ, RZ, RZ ;  /* 0x000000ffff027224 */ /* 0x000fe200078e00ff */
[----:B------:R-:W-:-:S02]  /*1fa0*/  SHF.R.U32.HI R7, RZ, 0x10, R5 ;  /* 0x00000010ff077819 */ /* 0x000fc40000011605 */
[----:B------:R-:W-:Y:S02]  /*1fb0*/  LOP3.LUT R15, R5, 0xff, RZ, 0xc0, !PT ;  /* 0x000000ff050f7812 */ /* 0x000fe400078ec0ff */
[----:B------:R-:W-:Y:S01]  /*1fc0*/  IMNMX R6, RZ, R3, !PT ;  /* 0x00000003ff067217 */ /* 0x000fe20007800200 */
[----:B------:R1:W-:Y:S01]  /*1fd0*/  STL [R1+0x4c], R7 ;  /* 0x00004c0701007387 */ /* 0x0003e20000100800 */
[----:B------:R-:W-:Y:S02]  /*1fe0*/  ISETP.NE.AND P1, PT, R7, RZ, PT ;  /* 0x000000ff0700720c */ /* 0x000fe40003f25270 */
[----:B------:R-:W-:Y:S01]  /*1ff0*/  ISETP.GT.AND P0, PT, R9, R6, PT ;  /* 0x000000060900720c */ /* 0x000fe20003f04270 */
[----:B------:R1:W-:Y:S01]  /*2000*/  STL [R1+0x50], R15 ;  /* 0x0000500f01007387 */ /* 0x0003e20000100800 */
[----:B------:R-:W-:-:S11]  /*2010*/  SEL R136, R7, c[0x0][0x338], P1 ;  /* 0x0000ce0007887a07 */ /* 0x000fd60000800000 */
[----:B------:R-:W-:Y:S05]  /*2020*/  @!P0 BRA `(.L_x_803) ;  /* 0x000001d000008947 */ /* 0x000fea0003800000 */
[----:B------:R-:W-:Y:S02]  /*2030*/  IABS R3, R136 ;  /* 0x0000008800037213 */ /* 0x000fe40000000000 */
[----:B-1----:R-:W-:Y:S02]  /*2040*/  IADD3 R7, R136, -0x1, R9 ;  /* 0xffffffff88077810 */ /* 0x002fe40007ffe009 */
[----:B------:R-:W1:Y:S03]  /*2050*/  I2F.RP R2, R3 ;  /* 0x0000000300027306 */ /* 0x000e660000209400 */
[----:B------:R-:W-:-:S05]  /*2060*/  IMAD.IADD R7, R7, 0x1, -R6 ;  /* 0x0000000107077824 */ /* 0x000fca00078e0a06 */
[----:B------:R-:W-:Y:S01]  /*2070*/  IABS R11, R7 ;  /* 0x00000007000b7213 */ /* 0x000fe20000000000 */
        /* <DEDUP_REMOVED lines=24> */
.L_x_803:
[----:B------:R-:W-:Y:S05]  /*2200*/  BSYNC B0 ;  /* 0x0000000000007941 */ /* 0x000fea0003800000 */
.L_x_802:
[----:B------:R-:W-:Y:S01]  /*2210*/  IMAD R3, R15, R2, R6 ;  /* 0x000000020f037224 */ /* 0x000fe200078e0206 */
[----:B------:R-:W2:Y:S03]  /*2220*/  S2R R11, SR_TID.X ;  /* 0x00000000000b7919 */ /* 0x000ea60000002100 */
[C---:B------:R-:W-:Y:S02]  /*2230*/  IMAD.IADD R2, R3.reuse, 0x1, R2 ;  /* 0x0000000103027824 */ /* 0x040fe400078e0202 */
[----:B------:R-:W-:-:S03]  /*2240*/  IMAD R3, R3, 0x50, -R12 ;  /* 0x0000005003037824 */ /* 0x000fc600078e0a0c */
[----:B------:R-:W-:Y:S02]  /*2250*/  IMNMX R2, R9, R2, PT ;  /* 0x0000000209027217 */ /* 0x000fe40003800200 */
[----:B------:R-:W-:-:S03]  /*2260*/  IMNMX R3, RZ, R3, !PT ;  /* 0x00000003ff037217 */ /* 0x000fc60007800200 */
[----:B------:R-:W-:Y:S02]  /*2270*/  IMAD R2, R2, 0x50, -R12 ;  /* 0x0000005002027824 */ /* 0x000fe400078e0a0c */
[----:B------:R-:W-:-:S03]  /*2280*/  IMAD.WIDE.U32 R4, R3, -0x33333333, RZ ;  /* 0xcccccccd03047825 */ /* 0x000fc600078e00ff */
[----:B------:R-:W-:Y:S02]  /*2290*/  IMNMX R2, R2, R0, PT ;  /* 0x0000000002027217 */ /* 0x000fe40003800200 */
[----:B------:R-:W-:Y:S02]  /*22a0*/  SHF.R.U32.HI R129, RZ, 0x6, R5 ;  /* 0x00000006ff817819 */ /* 0x000fe40000011605 */
[----:B------:R-:W-:Y:S02]  /*22b0*/  ISETP.GT.AND P0, PT, R2, R3, PT ;  /* 0x000000030200720c */ /* 0x000fe40003f04270 */
[----:B--2---:R-:W-:Y:S01]  /*22c0*/  SHF.R.S32.HI R10, RZ, 0x1f, R11 ;  /* 0x0000001fff0a7819 */ /* 0x004fe2000001140b */
[----:B------:R-:W-:-:S03]  /*22d0*/  IMAD.MOV.U32 R4, RZ, RZ, R129 ;  /* 0x000000ffff047224 */ /* 0x000fc600078e0081 */
[CC--:B------:R-:W-:Y:S02]  /*22e0*/  LEA.HI R5, R10.reuse, R11.reuse, RZ, 0x5 ;  /* 0x0000000b0a057211 */ /* 0x0c0fe400078f28ff */
[----:B-1----:R-:W-:-:S04]  /*22f0*/  LEA.HI R7, R10, R11, RZ, 0x3 ;  /* 0x0000000b0a077211 */ /* 0x002fc800078f18ff */
[----:B------:R-:W-:Y:S02]  /*2300*/  LOP3.LUT R8, R7, 0xfffffff8, RZ, 0xc0, !PT ;  /* 0xfffffff807087812 */ /* 0x000fe400078ec0ff */
[----:B------:R-:W-:Y:S02]  /*2310*/  @P0 IADD3 R3, R2, 0x4f, RZ ;  /* 0x0000004f02030810 */ /* 0x000fe40007ffe0ff */
[----:B------:R-:W-:Y:S01]  /*2320*/  LEA.HI R2, R10, R11, RZ, 0x2 ;  /* 0x0000000b0a027211 */ /* 0x000fe200078f10ff */
[----:B------:R-:W-:Y:S01]  /*2330*/  IMAD.IADD R164, R11, 0x1, -R8 ;  /* 0x000000010ba47824 */ /* 0x000fe200078e0a08 */
[----:B------:R-:W-:Y:S01]  /*2340*/  SHF.R.S32.HI R138, RZ, 0x3, R7 ;  /* 0x00000003ff8a7819 */ /* 0x000fe20000011407 */
[----:B------:R-:W-:Y:S01]  /*2350*/  @P0 IMAD.HI R3, R3, 0x66666667, RZ ;  /* 0x6666666703030827 */ /* 0x000fe200078e02ff */
[----:B------:R-:W-:Y:S02]  /*2360*/  LOP3.LUT R9, R2, 0xfffffffc, RZ, 0xc0, !PT ;  /* 0xfffffffc02097812 */ /* 0x000fe400078ec0ff */
[--C-:B------:R-:W-:Y:S01]  /*2370*/  SHF.R.S32.HI R82, RZ, 0x2, R2.reuse ;  /* 0x00000002ff527819 */ /* 0x100fe20000011402 */
[----:B------:R-:W-:Y:S01]  /*2380*/  IMAD.SHL.U32 R134, R164, 0x8, RZ ;  /* 0x00000008a4867824 */ /* 0x000fe200078e00ff */
[----:B------:R-:W-:Y:S01]  /*2390*/  SHF.R.S32.HI R2, RZ, 0x1f, R2 ;  /* 0x0000001fff027819 */ /* 0x000fe20000011402 */
[----:B------:R-:W-:Y:S01]  /*23a0*/  IMAD.IADD R163, R11, 0x1, -R9 ;  /* 0x000000010ba37824 */ /* 0x000fe200078e0a09 */
[----:B------:R-:W-:Y:S01]  /*23b0*/  @P0 SHF.R.U32.HI R6, RZ, 0x1f, R3 ;  /* 0x0000001fff060819 */ /* 0x000fe20000011603 */
[----:B------:R-:W-:Y:S01]  /*23c0*/  IMAD.MOV.U32 R9, RZ, RZ, 0x40 ;  /* 0x00000040ff097424 */ /* 0x000fe200078e00ff */
[----:B------:R-:W-:Y:S01]  /*23d0*/  LEA.HI R2, R2, R82, RZ, 0x3 ;  /* 0x0000005202027211 */ /* 0x000fe200078f18ff */
[----:B------:R-:W-:Y:S01]  /*23e0*/  IMAD.SHL.U32 R28, R163, 0x8, RZ ;  /* 0x00000008a31c7824 */ /* 0x000fe200078e00ff */
[----:B------:R-:W-:Y:S01]  /*23f0*/  @P0 LEA.HI.SX32 R4, R3, R6, 0x1b ;  /* 0x0000000603040211 */ /* 0x000fe200078fdaff */
[----:B------:R-:W-:Y:S01]  /*2400*/  IMAD.SHL.U32 R24, R163, 0x4, RZ ;  /* 0x00000004a3187824 */ /* 0x000fe200078e00ff */
[----:B------:R-:W-:-:S02]  /*2410*/  LOP3.LUT R2, R2, 0xfffffff8, RZ, 0xc0, !PT ;  /* 0xfffffff802027812 */ /* 0x000fc400078ec0ff */
[----:B------:R-:W-:Y:S02]  /*2420*/  SHF.R.S32.HI R3, RZ, 0x5, R5 ;  /* 0x00000005ff037819 */ /* 0x000fe40000011405 */
[C---:B------:R-:W-:Y:S01]  /*2430*/  IADD3 R139, R82.reuse, 0x20, RZ ;  /* 0x00000020528b7810 */ /* 0x040fe20007ffe0ff */
[C---:B------:R-:W-:Y:S01]  /*2440*/  IMAD.IADD R2, R82.reuse, 0x1, -R2 ;  /* 0x0000000152027824 */ /* 0x040fe200078e0a02 */
[----:B------:R-:W-:Y:S01]  /*2450*/  IADD3 R146, R82, 0x40, RZ ;  /* 0x0000004052927810 */ /* 0x000fe20007ffe0ff */
[----:B------:R-:W-:Y:S01]  /*2460*/  IMAD.SHL.U32 R157, R3, 0x200, RZ ;  /* 0x00000200039d7824 */ /* 0x000fe200078e00ff */
[----:B------:R-:W-:Y:S01]  /*2470*/  SHF.R.S32.HI R3, RZ, 0x1f, R139 ;  /* 0x0000001fff037819 */ /* 0x000fe2000001148b */
[----:B------:R-:W-:Y:S01]  /*2480*/  IMAD.SHL.U32 R6, R139, 0x40, RZ ;  /* 0x000000408b067824 */ /* 0x000fe200078e00ff */
[C---:B------:R-:W-:Y:S01]  /*2490*/  LOP3.LUT P0, RZ, R2.reuse, 0x4, RZ, 0xc0, !PT ;  /* 0x0000000402ff7812 */ /* 0x040fe2000780c0ff */
[----:B------:R-:W-:Y:S01]  /*24a0*/  IMAD.SHL.U32 R2, R2, 0x40, RZ ;  /* 0x0000004002027824 */ /* 0x000fe200078e00ff */
[----:B------:R-:W-:Y:S01]  /*24b0*/  SHF.R.S32.HI R8, RZ, 0x1f, R146 ;  /* 0x0000001fff087819 */ /* 0x000fe20000011492 */
[----:B------:R-:W-:Y:S01]  /*24c0*/  IMAD.SHL.U32 R5, R146, 0x40, RZ ;  /* 0x0000004092057824 */ /* 0x000fe200078e00ff */
[----:B------:R-:W-:-:S02]  /*24d0*/  ISETP.GT.AND P1, PT, R4, R129, PT ;  /* 0x000000810400720c */ /* 0x000fc40003f24270 */
[----:B------:R-:W-:Y:S02]  /*24e0*/  LOP3.LUT R147, R2, 0x1c0, RZ, 0xc0, !PT ;  /* 0x000001c002937812 */ /* 0x000fe400078ec0ff */
[----:B------:R-:W-:Y:S02]  /*24f0*/  LEA.HI R7, R3, R139, RZ, 0x3 ;  /* 0x0000008b03077211 */ /* 0x000fe400078f18ff */
[----:B------:R-:W-:Y:S02]  /*2500*/  SHF.R.U32.HI R156, RZ, 0x3, R147 ;  /* 0x00000003ff9c7819 */ /* 0x000fe40000011693 */
[----:B------:R-:W-:Y:S02]  /*2510*/  LOP3.LUT R2, R147, 0x18, R28, 0xf8, !PT ;  /* 0x0000001893027812 */ /* 0x000fe400078ef81c */
[----:B------:R-:W-:Y:S02]  /*2520*/  LEA.HI R3, R8, R146, RZ, 0x3 ;  /* 0x0000009208037211 */ /* 0x000fe400078f18ff */
[----:B------:R-:W-:-:S02]  /*2530*/  LOP3.LUT R2, R157, R2, R156, 0xf6, !PT ;  /* 0x000000029d027212 */ /* 0x000fc400078ef69c */
[----:B------:R-:W-:Y:S01]  /*2540*/  LOP3.LUT R151, R5, 0x1c0, RZ, 0xc0, !PT ;  /* 0x000001c005977812 */ /* 0x000fe200078ec0ff */
[----:B------:R-:W-:Y:S01]  /*2550*/  IMAD.SHL.U32 R5, R3, 0x40, RZ ;  /* 0x0000004003057824 */ /* 0x000fe200078e00ff */
[----:B------:R-:W-:Y:S01]  /*2560*/  LOP3.LUT R150, R6, 0x1c0, RZ, 0xc0, !PT ;  /* 0x000001c006967812 */ /* 0x000fe200078ec0ff */
[----:B------:R-:W-:Y:S01]  /*2570*/  IMAD.SHL.U32 R6, R7, 0x40, RZ ;  /* 0x0000004007067824 */ /* 0x000fe200078e00ff */
[----:B------:R-:W-:Y:S02]  /*2580*/  SEL R3, R9, 0xffffffc0, !P0 ;  /* 0xffffffc009037807 */ /* 0x000fe40004000000 */
[----:B------:R-:W-:Y:S02]  /*2590*/  LEA R80, R2, 0x100, 0x1 ;  /* 0x0000010002507811 */ /* 0x000fe400078e08ff */
[----:B------:R-:W-:Y:S02]  /*25a0*/  SHF.R.S32.HI R186, RZ, 0x1f, R138 ;  /* 0x0000001fffba7819 */ /* 0x000fe4000001148a */
[----:B------:R-:W-:Y:S01]  /*25b0*/  SHF.R.S32.HI R29, RZ, 0x1f, R28 ;  /* 0x0000001fff1d7819 */ /* 0x000fe2000001141c */
[----:B------:R-:W-:Y:S01]  /*25c0*/  IMAD.IADD R81, R80, 0x1, R3 ;  /* 0x0000000150517824 */ /* 0x000fe200078e0203 */
[----:B------:R-:W-:-:S02]  /*25d0*/  SHF.R.S32.HI R25, RZ, 0x1f, R24 ;  /* 0x0000001fff197819 */ /* 0x000fc40000011418 */
[----:B------:R-:W-:Y:S02]  /*25e0*/  IADD3 R26, R24, 0x10, RZ ;  /* 0x00000010181a7810 */ /* 0x000fe40007ffe0ff */
[----:B------:R-:W-:Y:S02]  /*25f0*/  SHF.R.S32.HI R135, RZ, 0x1f, R134 ;  /* 0x0000001fff877819 */ /* 0x000fe40000011486 */
[----:B------:R-:W-:Y:S02]  /*2600*/  SHF.R.U32.HI R187, RZ, 0x3, R150 ;  /* 0x00000003ffbb7819 */ /* 0x000fe40000011696 */
[----:B------:R-:W-:Y:S02]  /*2610*/  SHF.R.U32.HI R188, RZ, 0x3, R151 ;  /* 0x00000003ffbc7819 */ /* 0x000fe40000011697 */
[----:B------:R-:W-:Y:S02]  /*2620*/  LOP3.LUT R161, R6, 0xfffffe00, RZ, 0xc0, !PT ;  /* 0xfffffe0006a17812 */ /* 0x000fe400078ec0ff */
[----:B------:R-:W-:Y:S01]  /*2630*/  LOP3.LUT R162, R5, 0xfffffe00, RZ, 0xc0, !PT ;  /* 0xfffffe0005a27812 */ /* 0x000fe200078ec0ff */
[----:B------:R-:W-:Y:S05]  /*2640*/  @!P1 BRA `(.L_x_804) ;  /* 0x0000548000009947 */ /* 0x000fea0003800000 */
[----:B------:R-:W-:-:S04]  /*2650*/  ISETP.NE.U32.AND P0, PT, RZ, c[0x0][0x340], PT ;  /* 0x0000d000ff007a0c */ /* 0x000fc80003f05070 */
[----:B------:R-:W-:-:S13]  /*2660*/  ISETP.NE.AND.EX P2, PT, RZ, c[0x0][0x344], PT, P0 ;  /* 0x0000d100ff007a0c */ /* 0x000fda0003f45300 */
[----:B------:R-:W-:-:S05]  /*2670*/  @P2 IMAD.WIDE R2, R34, R172, c[0x0][0x340] ;  /* 0x0000d00022022625 */ /* 0x000fca00078e02ac */
[----:B------:R1:W2:Y:S01]  /*2680*/  @P2 LDG.E R22, [R2.64] ;  /* 0x0000000802162981 */ /* 0x0002a2000c1e1900 */
[----:B------:R-:W-:Y:S01]  /*2690*/  IADD3 R123, P0, R138, R14, RZ ;  /* 0x0000000e8a7b7210 */ /* 0x000fe20007f1e0ff */
[----:B------:R-:W-:Y:S01]  /*26a0*/  IMAD.MOV.U32 R142, RZ, RZ, 0x50 ;  /* 0x00000050ff8e7424 */ /* 0x000fe200078e00ff */
[----:B------:R-:W-:Y:S01]  /*26b0*/  SHF.R.S32.HI R21, RZ, 0x1f, R34 ;  /* 0x0000001fff157819 */ /* 0x000fe20000011422 */
[----:B------:R-:W-:Y:S01]  /*26c0*/  IMAD.MOV.U32 R20, RZ, RZ, c[0x0][0x238] ;  /* 0x00008e00ff147624 */ /* 0x000fe200078e00ff */
[----:B------:R-:W-:Y:S01]  /*26d0*/  LEA.HI.X.SX32 R132, R14, R186, 0x1, P0 ;  /* 0x000000ba0e847211 */ /* 0x000fe200000f0eff */
[C---:B------:R-:W-:Y:S01]  /*26e0*/  IMAD R171, R142.reuse, c[0x0][0x23c], RZ ;  /* 0x00008f008eab7a24 */ /* 0x040fe200078e02ff */
[----:B------:R-:W-:Y:S01]  /*26f0*/  SEL R30, R21, RZ, !P3 ;  /* 0x000000ff151e7207 */ /* 0x000fe20005800000 */
[----:B------:R-:W-:Y:S01]  /*2700*/  IMAD.WIDE.U32 R148, R142, c[0x0][0x238], RZ ;  /* 0x00008e008e947a25 */ /* 0x000fe200078e00ff */
[----:B------:R-:W-:Y:S02]  /*2710*/  IADD3 R33, R4, -0x1, RZ ;  /* 0xffffffff04217810 */ /* 0x000fe40007ffe0ff */
[----:B------:R-:W-:Y:S01]  /*2720*/  IADD3 R113, -R138, R0, RZ ;  /* 0x000000008a717210 */ /* 0x000fe20007ffe1ff */
[----:B------:R-:W-:Y:S01]  /*2730*/  IMAD R5, R132, c[0x0][0x238], RZ ;  /* 0x00008e0084057a24 */ /* 0x000fe200078e02ff */
[----:B------:R-:W-:Y:S01]  /*2740*/  SEL R27, R34, RZ, !P3 ;  /* 0x000000ff221b7207 */ /* 0x000fe20005800000 */
[----:B------:R-:W-:Y:S01]  /*2750*/  IMAD R4, R30, c[0x0][0x248], RZ ;  /* 0x000092001e047a24 */ /* 0x000fe200078e02ff */
[----:B------:R-:W-:Y:S01]  /*2760*/  ISETP.GE.AND P5, PT, R134, c[0x0][0x1d4], PT ;  /* 0x0000750086007a0c */ /* 0x000fe20003fa6270 */
[----:B------:R-:W-:Y:S01]  /*2770*/  IMAD R5, R123, c[0x0][0x23c], R5 ;  /* 0x00008f007b057a24 */ /* 0x000fe200078e0205 */
[C---:B------:R-:W-:Y:S01]  /*2780*/  SHF.L.U32 R177, R20.reuse, 0x4, RZ ;  /* 0x0000000414b17819 */ /* 0x040fe200000006ff */
[----:B------:R-:W-:Y:S01]  /*2790*/  IMAD R10, R33, -0x50, R113 ;  /* 0xffffffb0210a7824 */ /* 0x000fe200078e0271 */
[----:B------:R-:W-:Y:S01]  /*27a0*/  SHF.L.U64.HI R172, R20, R172, c[0x0][0x23c] ;  /* 0x00008f0014ac7619 */ /* 0x000fe200000102ac */
[----:B------:R-:W-:Y:S01]  /*27b0*/  IMAD R4, R27, c[0x0][0x24c], R4 ;  /* 0x000093001b047a24 */ /* 0x000fe200078e0204 */
[----:B------:R-:W-:Y:S01]  /*27c0*/  SHF.R.S32.HI R31, RZ, 0x1f, R82 ;  /* 0x0000001fff1f7819 */ /* 0x000fe20000011452 */
[----:B------:R-:W-:Y:S01]  /*27d0*/  IMAD.IADD R171, R149, 0x1, R171 ;  /* 0x0000000195ab7824 */ /* 0x000fe200078e02ab */
[----:B------:R-:W-:Y:S01]  /*27e0*/  ISETP.GE.AND P0, PT, R10, 0x1, PT ;  /* 0x000000010a00780c */ /* 0x000fe20003f06270 */
[----:B------:R-:W-:Y:S01]  /*27f0*/  IMAD.WIDE.U32 R182, R82, c[0x0][0x1e0], RZ ;  /* 0x0000780052b67a25 */ /* 0x000fe200078e00ff */
[----:B------:R-:W-:-:S02]  /*2800*/  IADD3 R19, R13, R159, RZ ;  /* 0x0000009f0d137210 */ /* 0x000fc40007ffe0ff */
[----:B------:R-:W-:Y:S01]  /*2810*/  IADD3 R102, R28, 0x20, RZ ;  /* 0x000000201c667810 */ /* 0x000fe20007ffe0ff */
[----:B-1----:R-:W-:Y:S01]  /*2820*/  IMAD.WIDE.U32 R2, R123, c[0x0][0x238], R134 ;  /* 0x00008e007b027a25 */ /* 0x002fe200078e0086 */
[----:B------:R-:W-:Y:S02]  /*2830*/  SHF.R.S32.HI R23, RZ, 0x1f, R19 ;  /* 0x0000001fff177819 */ /* 0x000fe40000011413 */
[----:B------:R-:W-:Y:S01]  /*2840*/  MOV R189, c[0x0][0x27c] ;  /* 0x00009f0000bd7a02 */ /* 0x000fe20000000f00 */
[----:B------:R-:W-:Y:S01]  /*2850*/  IMAD.IADD R3, R3, 0x1, R5 ;  /* 0x0000000103037824 */ /* 0x000fe200078e0205 */
[----:B------:R-:W-:Y:S01]  /*2860*/  MOV R169, 0x5 ;  /* 0x0000000500a97802 */ /* 0x000fe20000000f00 */
[----:B------:R-:W-:Y:S01]  /*2870*/  IMAD R9, R31, c[0x0][0x280], RZ ;  /* 0x0000a0001f097a24 */ /* 0x000fe200078e02ff */
[----:B------:R-:W-:Y:S01]  /*2880*/  P2R R133, PR, RZ, 0x20 ;  /* 0x00000020ff857803 */ /* 0x000fe20000000000 */
[----:B------:R-:W-:Y:S01]  /*2890*/  IMAD.WIDE.U32 R2, R32, c[0x0][0x240], R2 ;  /* 0x0000900020027a25 */ /* 0x000fe200078e0002 */
[----:B------:R-:W-:-:S03]  /*28a0*/  ISETP.GE.AND P6, PT, R28, c[0x0][0x1d4], PT ;  /* 0x000075001c007a0c */ /* 0x000fc60003fc6270 */
[----:B------:R-:W-:Y:S02]  /*28b0*/  IMAD R3, R32, c[0x0][0x244], R3 ;  /* 0x0000910020037a24 */ /* 0x000fe400078e0203 */
[----:B------:R-:W-:Y:S02]  /*28c0*/  IMAD R12, R82, c[0x0][0x284], R9 ;  /* 0x0000a100520c7a24 */ /* 0x000fe400078e0209 */
[----:B------:R-:W-:Y:S01]  /*28d0*/  IMAD.WIDE.U32 R116, R27, c[0x0][0x248], R2 ;  /* 0x000092001b747a25 */ /* 0x000fe200078e0002 */
[----:B------:R-:W-:-:S03]  /*28e0*/  SHF.R.S32.HI R3, RZ, 0x1f, R33 ;  /* 0x0000001fff037819 */ /* 0x000fc60000011421 */
[----:B------:R-:W-:Y:S01]  /*28f0*/  IMAD R2, R171, R33, RZ ;  /* 0x00000021ab027224 */ /* 0x000fe200078e02ff */
[----:B------:R-:W-:Y:S01]  /*2900*/  IADD3 R115, R117, R4, RZ ;  /* 0x0000000475737210 */ /* 0x000fe20007ffe0ff */
[----:B------:R-:W-:Y:S02]  /*2910*/  IMAD.MOV.U32 R114, RZ, RZ, R116 ;  /* 0x000000ffff727224 */ /* 0x000fe400078e0074 */
[-C--:B------:R-:W-:Y:S02]  /*2920*/  IMAD R4, R3, R148.reuse, R2 ;  /* 0x0000009403047224 */ /* 0x080fe400078e0202 */
[----:B------:R-:W-:-:S04]  /*2930*/  IMAD.WIDE.U32 R2, R33, R148, R114 ;  /* 0x0000009421027225 */ /* 0x000fc800078e0072 */
[----:B------:R-:W-:Y:S01]  /*2940*/  IMAD.MOV.U32 R152, RZ, RZ, c[0x0][0x280] ;  /* 0x0000a000ff987624 */ /* 0x000fe200078e00ff */
[----:B------:R-:W-:Y:S01]  /*2950*/  IADD3 R3, R3, R4, RZ ;  /* 0x0000000403037210 */ /* 0x000fe20007ffe0ff */
[----:B------:R-:W-:Y:S01]  /*2960*/  IMAD.MOV.U32 R153, RZ, RZ, c[0x0][0x290] ;  /* 0x0000a400ff997624 */ /* 0x000fe200078e00ff */
[----:B------:R-:W-:Y:S01]  /*2970*/  @P0 LEA R4, P1, R2, c[0x0][0x220], 0x1 ;  /* 0x0000880002040a11 */ /* 0x000fe200078208ff */
[C---:B------:R-:W-:Y:S01]  /*2980*/  IMAD.SHL.U32 R175, R152.reuse, 0x20, RZ ;  /* 0x0000002098af7824 */ /* 0x040fe200078e00ff */
[-C--:B------:R-:W-:Y:S02]  /*2990*/  SHF.L.U64.HI R154, R152, R169.reuse, c[0x0][0x284] ;  /* 0x0000a100989a7619 */ /* 0x080fe400000102a9 */
[----:B------:R-:W-:Y:S02]  /*29a0*/  @P0 LEA.HI.X R5, R2, c[0x0][0x224], R3, 0x1, P1 ;  /* 0x0000890002050a11 */ /* 0x000fe400008f0c03 */
[----:B------:R-:W-:Y:S02]  /*29b0*/  ISETP.GE.AND P1, PT, R10, 0x11, PT ;  /* 0x000000110a00780c */ /* 0x000fe40003f26270 */
[C---:B------:R-:W-:Y:S01]  /*29c0*/  SHF.L.U64.HI R155, R153.reuse, R169, c[0x0][0x294] ;  /* 0x0000a500999b7619 */ /* 0x040fe200000102a9 */
[----:B------:R-:W-:Y:S01]  /*29d0*/  @!PT LDS RZ, [RZ] ;  /* 0x00000000fffff984 */ /* 0x000fe20000000800 */
[----:B------:R-:W-:Y:S01]  /*29e0*/  @!PT LDS RZ, [RZ] ;  /* 0x00000000fffff984 */ /* 0x000fe20000000800 */
[----:B------:R-:W-:Y:S01]  /*29f0*/  @!PT LDS RZ, [RZ] ;  /* 0x00000000fffff984 */ /* 0x000fe20000000800 */
[----:B------:R1:W-:Y:S01]  /*2a00*/  @P0 LDGSTS.E.BYPASS.LTC128B.128 [R221+0x2900], [R4.64], !P5 ;  /* 0x0290000004dd0fae */ /* 0x0003e2000e901d48 */
[----:B------:R-:W-:-:S09]  /*2a10*/  SHF.L.U32 R176, R153, 0x5, RZ ;  /* 0x0000000599b07819 */ /* 0x000fd200000006ff */
[----:B-1----:R-:W-:-:S05]  /*2a20*/  @P1 IADD3 R5, P0, R177, R2, RZ ;  /* 0x00000002b1051210 */ /* 0x002fca0007f1e0ff */
[----:B------:R-:W-:Y:S01]  /*2a30*/  @P1 IMAD.X R6, R3, 0x1, R172, P0 ;  /* 0x0000000103061824 */ /* 0x000fe200000e06ac */
[----:B------:R-:W-:-:S04]  /*2a40*/  @P1 LEA R4, P0, R5, c[0x0][0x220], 0x1 ;  /* 0x0000880005041a11 */ /* 0x000fc800078008ff */
[----:B------:R-:W-:Y:S02]  /*2a50*/  @P1 LEA.HI.X R5, R5, c[0x0][0x224], R6, 0x1, P0 ;  /* 0x0000890005051a11 */ /* 0x000fe400000f0c06 */
[----:B------:R-:W-:-:S03]  /*2a60*/  ISETP.GE.AND P0, PT, R10, 0x21, PT ;  /* 0x000000210a00780c */ /* 0x000fc60003f06270 */
[----:B------:R1:W-:Y:S10]  /*2a70*/  @P1 LDGSTS.E.BYPASS.LTC128B.128 [R221+0x3100], [R4.64], !P5 ;  /* 0x0310000004dd1fae */ /* 0x0003f4000e901d48 */
[----:B------:R-:W-:-:S02]  /*2a80*/  @P0 MOV R6, c[0x0][0x23c] ;  /* 0x00008f0000060a02 */ /* 0x000fc40000000f00 */
[----:B-1----:R-:W-:-:S04]  /*2a90*/  @P0 LEA R4, P1, R20, R2, 0x5 ;  /* 0x0000000214040211 */ /* 0x002fc800078228ff */
[----:B------:R-:W-:Y:S02]  /*2aa0*/  @P0 LEA.HI.X R5, R20, R3, R6, 0x5, P1 ;  /* 0x0000000314050211 */ /* 0x000fe400008f2c06 */
[----:B------:R-:W-:-:S04]  /*2ab0*/  @P0 LEA R6, P1, R4, c[0x0][0x220], 0x1 ;  /* 0x0000880004060a11 */ /* 0x000fc800078208ff */
[----:B------:R-:W-:Y:S02]  /*2ac0*/  @P0 LEA.HI.X R7, R4, c[0x0][0x224], R5, 0x1, P1 ;  /* 0x0000890004070a11 */ /* 0x000fe400008f0c05 */
[----:B------:R-:W-:-:S03]  /*2ad0*/  ISETP.GE.AND P1, PT, R10, 0x31, PT ;  /* 0x000000310a00780c */ /* 0x000fc60003f26270 */
[----:B------:R1:W-:Y:S10]  /*2ae0*/  @P0 LDGSTS.E.BYPASS.LTC128B.128 [R221+0x3900], [R6.64], !P5 ;  /* 0x0390000006dd0fae */ /* 0x0003f4000e901d48 */
[----:B------:R-:W-:-:S04]  /*2af0*/  @P1 IMAD.MOV.U32 R4, RZ, RZ, c[0x0][0x23c] ;  /* 0x00008f00ff041624 */ /* 0x000fc800078e00ff */
[----:B------:R-:W-:Y:S02]  /*2b00*/  @P1 IMAD R8, R4, 0x30, RZ ;  /* 0x0000003004081824 */ /* 0x000fe400078e02ff */
[----:B------:R-:W-:-:S04]  /*2b10*/  @P1 IMAD.WIDE.U32 R4, R20, 0x30, R2 ;  /* 0x0000003014041825 */ /* 0x000fc800078e0002 */
[----:B------:R-:W-:Y:S01]  /*2b20*/  @P1 IMAD.IADD R5, R5, 0x1, R8 ;  /* 0x0000000105051824 */ /* 0x000fe200078e0208 */
[----:B------:R-:W-:-:S04]  /*2b30*/  @P1 LEA R8, P0, R4, c[0x0][0x220], 0x1 ;  /* 0x0000880004081a11 */ /* 0x000fc800078008ff */
[----:B------:R-:W-:Y:S01]  /*2b40*/  @P1 LEA.HI.X R9, R4, c[0x0][0x224], R5, 0x1, P0 ;  /* 0x0000890004091a11 */ /* 0x000fe200000f0c05 */
[----:B------:R-:W-:Y:S01]  /*2b50*/  IMAD.WIDE.U32 R4, R19, c[0x0][0x1e0], RZ ;  /* 0x0000780013047a25 */ /* 0x000fe200078e00ff */
[----:B------:R-:W-:-:S03]  /*2b60*/  ISETP.GE.AND P0, PT, R10, 0x41, PT ;  /* 0x000000410a00780c */ /* 0x000fc60003f06270 */
[----:B-1----:R-:W-:Y:S01]  /*2b70*/  IMAD.WIDE.U32 R6, R82, c[0x0][0x280], R24 ;  /* 0x0000a00052067a25 */ /* 0x002fe200078e0018 */
[----:B------:R1:W-:Y:S03]  /*2b80*/  @P1 LDGSTS.E.BYPASS.LTC128B.128 [R221+0x4100], [R8.64], !P5 ;  /* 0x0410000008dd1fae */ /* 0x0003e6000e901d48 */
[----:B------:R-:W-:Y:S01]  /*2b90*/  IMAD.MOV.U32 R14, RZ, RZ, R6 ;  /* 0x000000ffff0e7224 */ /* 0x000fe200078e0006 */
[----:B------:R-:W-:Y:S01]  /*2ba0*/  IADD3 R15, R7, R12, RZ ;  /* 0x0000000c070f7210 */ /* 0x000fe20007ffe0ff */
[----:B------:R-:W-:-:S04]  /*2bb0*/  IMAD R7, R23, c[0x0][0x1e0], RZ ;  /* 0x0000780017077a24 */ /* 0x000fc800078e02ff */
[----:B------:R-:W-:Y:S01]  /*2bc0*/  @P0 LEA R18, P1, R20, R2, 0x6 ;  /* 0x0000000214120211 */ /* 0x000fe200078230ff */
[----:B------:R-:W-:Y:S02]  /*2bd0*/  IMAD R10, R19, c[0x0][0x1e4], R7 ;  /* 0x00007900130a7a24 */ /* 0x000fe400078e0207 */
[----:B------:R-:W-:Y:S02]  /*2be0*/  @P0 IMAD.MOV.U32 R2, RZ, RZ, c[0x0][0x23c] ;  /* 0x00008f00ff020624 */ /* 0x000fe400078e00ff */
[----:B------:R-:W-:Y:S01]  /*2bf0*/  IMAD.WIDE.U32 R6, R82, c[0x0][0x290], R24 ;  /* 0x0000a40052067a25 */ /* 0x000fe200078e0018 */
[----:B------:R-:W-:Y:S02]  /*2c00*/  IADD3 R5, R5, R10, RZ ;  /* 0x0000000a05057210 */ /* 0x000fe40007ffe0ff */
[----:B------:R-:W-:Y:S01]  /*2c10*/  @P0 LEA.HI.X R20, R20, R3, R2, 0x6, P1 ;  /* 0x0000000314140211 */ /* 0x000fe200008f3402 */
[----:B------:R-:W-:Y:S01]  /*2c20*/  IMAD.WIDE.U32 R2, R82, c[0x0][0x290], R28 ;  /* 0x0000a40052027a25 */ /* 0x000fe200078e001c */
[----:B------:R-:W-:-:S02]  /*2c30*/  @P0 LEA R16, P1, R18, c[0x0][0x220], 0x1 ;  /* 0x0000880012100a11 */ /* 0x000fc400078208ff */
[----:B------:R-:W-:Y:S01]  /*2c40*/  MOV R10, R6 ;  /* 0x00000006000a7202 */ /* 0x000fe20000000f00 */
[----:B-----5:R-:W-:-:S04]  /*2c50*/  IMAD.WIDE.U32 R100, R137, c[0x0][0x280], R14 ;  /* 0x0000a00089647a25 */ /* 0x020fc800078e000e */
[----:B-1----:R-:W-:-:S04]  /*2c60*/  IMAD R8, R31, c[0x0][0x290], RZ ;  /* 0x0000a4001f087a24 */ /* 0x002fc800078e02ff */
[C---:B------:R-:W-:Y:S02]  /*2c70*/  IMAD R17, R82.reuse, c[0x0][0x294], R8 ;  /* 0x0000a50052117a24 */ /* 0x040fe400078e0208 */
[----:B------:R-:W-:-:S03]  /*2c80*/  IMAD.WIDE.U32 R8, R82, c[0x0][0x280], R28 ;  /* 0x0000a00052087a25 */ /* 0x000fc600078e001c */
[----:B------:R-:W-:Y:S01]  /*2c90*/  IADD3 R11, R7, R17, RZ ;  /* 0x00000011070b7210 */ /* 0x000fe20007ffe0ff */
[----:B------:R-:W-:Y:S02]  /*2ca0*/  IMAD.IADD R9, R12, 0x1, R9 ;  /* 0x000000010c097824 */ /* 0x000fe400078e0209 */
[----:B------:R-:W-:Y:S01]  /*2cb0*/  IMAD.WIDE.U32 R12, R32, c[0x0][0x1e8], R4 ;  /* 0x00007a00200c7a25 */ /* 0x000fe200078e0004 */
[----:B------:R-:W-:-:S03]  /*2cc0*/  MOV R4, R2 ;  /* 0x0000000200047202 */ /* 0x000fc60000000f00 */
[----:B------:R-:W-:Y:S01]  /*2cd0*/  IMAD.IADD R5, R17, 0x1, R3 ;  /* 0x0000000111057824 */ /* 0x000fe200078e0203 */
[----:B------:R-:W-:Y:S01]  /*2ce0*/  @P0 LEA.HI.X R17, R18, c[0x0][0x224], R20, 0x1, P1 ;  /* 0x0000890012110a11 */ /* 0x000fe200008f0c14 */
[----:B------:R-:W-:Y:S02]  /*2cf0*/  IMAD R7, R32, c[0x0][0x1ec], R13 ;  /* 0x00007b0020077a24 */ /* 0x000fe400078e020d */
[----:B------:R-:W-:Y:S02]  /*2d00*/  IMAD.MOV.U32 R6, RZ, RZ, R12 ;  /* 0x000000ffff067224 */ /* 0x000fe400078e000c */
[----:B------:R1:W-:Y:S01]  /*2d10*/  @P0 LDGSTS.E.BYPASS.LTC128B.128 [R221+0x4900], [R16.64], !P5 ;  /* 0x0490000010dd0fae */ /* 0x0003e2000e901d48 */
[----:B------:R-:W-:Y:S01]  /*2d20*/  ISETP.GE.AND P0, PT, R102, c[0x0][0x1d4], PT ;  /* 0x0000750066007a0c */ /* 0x000fe20003f06270 */
[C---:B------:R-:W-:Y:S02]  /*2d30*/  IMAD.WIDE.U32 R98, R137.reuse, c[0x0][0x290], R10 ;  /* 0x0000a40089627a25 */ /* 0x040fe400078e000a */
[----:B------:R-:W0:Y:S01]  /*2d40*/  LDGDEPBAR ;  /* 0x00000000000079af */ /* 0x000e220000000000 */
[----:B------:R-:W-:Y:S01]  /*2d50*/  P2R R91, PR, RZ, 0x1 ;  /* 0x00000001ff5b7803 */ /* 0x000fe20000000000 */
[C---:B------:R-:W-:Y:S01]  /*2d60*/  IMAD.WIDE.U32 R96, R137.reuse, c[0x0][0x280], R8 ;  /* 0x0000a00089607a25 */ /* 0x040fe200078e0008 */
[----:B------:R-:W-:Y:S03]  /*2d70*/  WARPSYNC 0xffffffff ;  /* 0xffffffff00007948 */ /* 0x000fe60003800000 */
[----:B------:R-:W-:-:S04]  /*2d80*/  IMAD.WIDE.U32 R94, R137, c[0x0][0x290], R4 ;  /* 0x0000a400895e7a25 */ /* 0x000fc800078e0004 */
[----:B------:R-:W-:Y:S01]  /*2d90*/  IMAD.SHL.U32 R12, R189, 0x2, RZ ;  /* 0x00000002bd0c7824 */ /* 0x000fe200078e00ff */
[----:B--2---:R-:W-:Y:S01]  /*2da0*/  @P2 MOV R2, R22 ;  /* 0x0000001600022202 */ /* 0x004fe20000000f00 */
[----:B------:R-:W-:Y:S01]  /*2db0*/  @!P2 IMAD.MOV.U32 R2, RZ, RZ, R34 ;  /* 0x000000ffff02a224 */ /* 0x000fe200078e0022 */
[----:B------:R-:W-:Y:S02]  /*2dc0*/  @P2 SHF.R.S32.HI R3, RZ, 0x1f, R22 ;  /* 0x0000001fff032819 */ /* 0x000fe40000011416 */
[----:B------:R-:W-:Y:S02]  /*2dd0*/  @!P2 MOV R3, R21 ;  /* 0x000000150003a202 */ /* 0x000fe40000000f00 */
[----:B------:R-:W-:Y:S02]  /*2de0*/  SEL R18, R2, RZ, !P4 ;  /* 0x000000ff02127207 */ /* 0x000fe40006000000 */
[----:B------:R-:W-:Y:S02]  /*2df0*/  SHF.R.S32.HI R2, RZ, 0x1f, R137 ;  /* 0x0000001fff027819 */ /* 0x000fe40000011489 */
[----:B-1----:R-:W-:Y:S01]  /*2e00*/  SEL R17, R3, RZ, !P4 ;  /* 0x000000ff03117207 */ /* 0x002fe20006000000 */
[----:B------:R-:W-:-:S04]  /*2e10*/  IMAD.WIDE.U32 R84, R18, c[0x0][0x1f0], R6 ;  /* 0x00007c0012547a25 */ /* 0x000fc800078e0006 */
[----:B------:R-:W-:Y:S01]  /*2e20*/  IMAD R3, R2, c[0x0][0x280], RZ ;  /* 0x0000a00002037a24 */ /* 0x000fe200078e02ff */
[----:B------:R-:W-:Y:S01]  /*2e30*/  IADD3 R111, P1, P0, R84, R182, R28 ;  /* 0x000000b6546f7210 */ /* 0x000fe2000783e01c */
[----:B------:R-:W-:Y:S02]  /*2e40*/  IMAD R16, R2, c[0x0][0x290], RZ ;  /* 0x0000a40002107a24 */ /* 0x000fe400078e02ff */
[----:B------:R-:W-:Y:S02]  /*2e50*/  IMAD R2, R31, c[0x0][0x1e0], RZ ;  /* 0x000078001f027a24 */ /* 0x000fe400078e02ff */
[C---:B------:R-:W-:Y:S02]  /*2e60*/  IMAD R3, R137.reuse, c[0x0][0x284], R3 ;  /* 0x0000a10089037a24 */ /* 0x040fe400078e0203 */
[----:B------:R-:W-:Y:S02]  /*2e70*/  IMAD R13, R82, c[0x0][0x1e4], R2 ;  /* 0x00007900520d7a24 */ /* 0x000fe400078e0202 */
[----:B------:R-:W-:-:S02]  /*2e80*/  IMAD R2, R137, c[0x0][0x294], R16 ;  /* 0x0000a50089027a24 */ /* 0x000fc400078e0210 */
[----:B------:R-:W-:Y:S01]  /*2e90*/  IMAD.IADD R112, R101, 0x1, R3 ;  /* 0x0000000165707824 */ /* 0x000fe200078e0203 */
[----:B------:R-:W-:Y:S01]  /*2ea0*/  IADD3 R119, R183, R13, RZ ;  /* 0x0000000db7777210 */ /* 0x000fe20007ffe0ff */
[----:B------:R-:W-:Y:S01]  /*2eb0*/  IMAD R13, R17, c[0x0][0x1f0], RZ ;  /* 0x00007c00110d7a24 */ /* 0x000fe200078e02ff */
[----:B------:R-:W-:Y:S01]  /*2ec0*/  IADD3 R110, R99, R2, RZ ;  /* 0x00000002636e7210 */ /* 0x000fe20007ffe0ff */
[----:B------:R-:W-:Y:S02]  /*2ed0*/  IMAD.IADD R109, R3, 0x1, R97 ;  /* 0x00000001036d7824 */ /* 0x000fe400078e0261 */
[----:B------:R-:W-:Y:S02]  /*2ee0*/  IMAD R6, R18, c[0x0][0x1f4], R13 ;  /* 0x00007d0012067a24 */ /* 0x000fe400078e020d */
[----:B------:R-:W-:-:S03]  /*2ef0*/  IMAD.IADD R108, R2, 0x1, R95 ;  /* 0x00000001026c7824 */ /* 0x000fc600078e025f */
[----:B------:R-:W-:-:S04]  /*2f00*/  IADD3 R88, R85, R6, RZ ;  /* 0x0000000655587210 */ /* 0x000fc80007ffe0ff */
[----:B------:R-:W-:Y:S02]  /*2f10*/  IADD3.X R107, R88, R119, R29, P1, P0 ;  /* 0x00000077586b7210 */ /* 0x000fe40000fe041d */
[----:B------:R-:W-:Y:S01]  /*2f20*/  ISETP.GE.AND P0, PT, R28, c[0x0][0x27c], PT ;  /* 0x00009f001c007a0c */ /* 0x000fe20003f06270 */
[----:B------:R-:W-:Y:S01]  /*2f30*/  IMAD.WIDE.U32 R2, R32, c[0x0][0x260], R134 ;  /* 0x0000980020027a25 */ /* 0x000fe200078e0086 */
[----:B------:R-:W-:Y:S01]  /*2f40*/  BAR.SYNC.DEFER_BLOCKING 0x0 ;  /* 0x0000000000007b1d */ /* 0x000fe20000010000 */
[----:B------:R-:W-:Y:S02]  /*2f50*/  SHF.L.U32 R173, R152, 0x6, RZ ;  /* 0x0000000698ad7819 */ /* 0x000fe400000006ff */
[----:B------:R-:W-:Y:S01]  /*2f60*/  IMAD.WIDE.U32 R6, R32, c[0x0][0x210], R28 ;  /* 0x0000840020067a25 */ /* 0x000fe200078e001c */
[----:B------:R-:W-:Y:S02]  /*2f70*/  IADD3 R131, P1, R82, R19, RZ ;  /* 0x0000001352837210 */ /* 0x000fe40007f3e0ff */
[----:B------:R-:W-:Y:S01]  /*2f80*/  ULDC.U8 UR4, c[0x0][0x298] ;  /* 0x0000a60000047ab9 */ /* 0x000fe20000000000 */
[C---:B------:R-:W-:Y:S02]  /*2f90*/  IMAD R5, R32.reuse, c[0x0][0x264], R3 ;  /* 0x0000990020057a24 */ /* 0x040fe400078e0203 */
[----:B------:R-:W-:Y:S01]  /*2fa0*/  IMAD R3, R32, c[0x0][0x214], R7 ;  /* 0x0000850020037a24 */ /* 0x000fe200078e0207 */
[----:B------:R-:W-:Y:S01]  /*2fb0*/  SEL R7, RZ, c[0x0][0x27c], !P0 ;  /* 0x00009f00ff077a07 */ /* 0x000fe20004000000 */
[----:B------:R-:W-:Y:S01]  /*2fc0*/  IMAD.MOV.U32 R4, RZ, RZ, R2 ;  /* 0x000000ffff047224 */ /* 0x000fe200078e0002 */
[----:B------:R-:W-:Y:S01]  /*2fd0*/  @P0 IADD3 R12, -R12, c[0x0][0x1d4], RZ ;  /* 0x000075000c0c0a10 */ /* 0x000fe20007ffe1ff */
[----:B------:R-:W-:Y:S01]  /*2fe0*/  IMAD.MOV.U32 R2, RZ, RZ, R6 ;  /* 0x000000ffff027224 */ /* 0x000fe200078e0006 */
[----:B------:R-:W-:Y:S01]  /*2ff0*/  IADD3 R6, R28, R7, RZ ;  /* 0x000000071c067210 */ /* 0x000fe20007ffe0ff */
[----:B------:R-:W-:Y:S01]  /*3000*/  IMAD.WIDE.U32 R86, R27, c[0x0][0x268], R4 ;  /* 0x00009a001b567a25 */ /* 0x000fe200078e0004 */
[----:B------:R-:W-:-:S02]  /*3010*/  SHF.R.S32.HI R4, RZ, 0x1f, R12 ;  /* 0x0000001fff047819 */ /* 0x000fc4000001140c */
        /* <DEDUP_REMOVED lines=10> */
[----:B------:R-:W-:-:S02]  /*30c0*/  ISETP.NE.AND P0, PT, RZ, UR4, PT ;  /* 0x00000004ff007c0c */ /* 0x000fc4000bf05270 */
[----:B------:R-:W-:Y:S01]  /*30d0*/  SHF.R.S32.HI R106, RZ, 0x1f, R104 ;  /* 0x0000001fff6a7819 */ /* 0x000fe20000011468 */
[----:B------:R-:W-:Y:S01]  /*30e0*/  IMAD R3, R6, c[0x0][0x1e0], RZ ;  /* 0x0000780006037a24 */ /* 0x000fe200078e02ff */
[----:B------:R-:W-:Y:S01]  /*30f0*/  P2R R128, PR, RZ, 0x1 ;  /* 0x00000001ff807803 */ /* 0x000fe20000000000 */
[----:B------:R-:W-:Y:S02]  /*3100*/  IMAD R4, R139, c[0x0][0x1e4], R4 ;  /* 0x000079008b047a24 */ /* 0x000fe400078e0204 */
[----:B------:R-:W-:Y:S02]  /*3110*/  IMAD R3, R146, c[0x0][0x1e4], R3 ;  /* 0x0000790092037a24 */ /* 0x000fe400078e0203 */
[----:B------:R-:W-:Y:S01]  /*3120*/  IMAD.IADD R127, R181, 0x1, R4 ;  /* 0x00000001b57f7824 */ /* 0x000fe200078e0204 */
[----:B------:R-:W-:Y:S01]  /*3130*/  SHF.R.S32.HI R4, RZ, 0x4, R5 ;  /* 0x00000004ff047819 */ /* 0x000fe20000011405 */
[----:B------:R-:W-:Y:S01]  /*3140*/  IMAD.IADD R126, R179, 0x1, R3 ;  /* 0x00000001b37e7824 */ /* 0x000fe200078e0203 */
[--C-:B------:R-:W-:Y:S01]  /*3150*/  LOP3.LUT R3, R151, 0x38, R2.reuse, 0xf8, !PT ;  /* 0x0000003897037812 */ /* 0x100fe200078ef802 */
[----:B------:R-:W-:Y:S01]  /*3160*/  IMAD.MOV.U32 R168, RZ, RZ, 0x6 ;  /* 0x00000006ffa87424 */ /* 0x000fe200078e00ff */
[----:B------:R-:W-:Y:S01]  /*3170*/  LEA.HI.SX32 R6, R2, R4, 0x1d ;  /* 0x0000000402067211 */ /* 0x000fe200078feaff */
[----:B------:R-:W-:Y:S01]  /*3180*/  IMAD.MOV.U32 R7, RZ, RZ, c[0x0][0x1e0] ;  /* 0x00007800ff077624 */ /* 0x000fe200078e00ff */
[--C-:B------:R-:W-:Y:S01]  /*3190*/  LOP3.LUT R5, R147, 0x38, R2.reuse, 0xf8, !PT ;  /* 0x0000003893057812 */ /* 0x100fe200078ef802 */
[----:B------:R-:W-:Y:S01]  /*31a0*/  IMAD.SHL.U32 R174, R153, 0x40, RZ ;  /* 0x0000004099ae7824 */ /* 0x000fe200078e00ff */
[----:B------:R-:W-:Y:S01]  /*31b0*/  LOP3.LUT R4, R150, 0x38, R2, 0xf8, !PT ;  /* 0x0000003896047812 */ /* 0x000fe200078ef802 */
[----:B------:R-:W-:Y:S01]  /*31c0*/  IMAD.SHL.U32 R83, R6, 0x8, RZ ;  /* 0x0000000806537824 */ /* 0x000fe200078e00ff */
[----:B------:R-:W-:Y:S01]  /*31d0*/  LOP3.LUT R3, R3, R188, RZ, 0x3c, !PT ;  /* 0x000000bc03037212 */ /* 0x000fe200078e3cff */
[----:B------:R-:W-:Y:S01]  /*31e0*/  IMAD.WIDE.U32 R144, R153, 0x50, RZ ;  /* 0x0000005099907825 */ /* 0x000fe200078e00ff */
[----:B------:R-:W-:-:S02]  /*31f0*/  LOP3.LUT R5, R5, R156, RZ, 0x3c, !PT ;  /* 0x0000009c05057212 */ /* 0x000fc400078e3cff */
[----:B------:R-:W-:Y:S01]  /*3200*/  LOP3.LUT R2, R4, R187, RZ, 0x3c, !PT ;  /* 0x000000bb04027212 */ /* 0x000fe200078e3cff */
[----:B------:R-:W-:Y:S01]  /*3210*/  IMAD.WIDE.U32 R140, R7, 0x50, RZ ;  /* 0x00000050078c7825 */ /* 0x000fe200078e00ff */
[-C--:B------:R-:W-:Y:S02]  /*3220*/  SHF.L.U64.HI R152, R152, R168.reuse, c[0x0][0x284] ;  /* 0x0000a10098987619 */ /* 0x080fe400000102a8 */
[-C--:B------:R-:W-:Y:S01]  /*3230*/  SHF.L.U64.HI R153, R153, R168.reuse, c[0x0][0x294] ;  /* 0x0000a50099997619 */ /* 0x080fe200000102a8 */
[C---:B------:R-:W-:Y:S01]  /*3240*/  IMAD.SHL.U32 R185, R7.reuse, 0x40, RZ ;  /* 0x0000004007b97824 */ /* 0x040fe200078e00ff */
[C---:B------:R-:W-:Y:S01]  /*3250*/  SHF.L.U64.HI R169, R7.reuse, R169, c[0x0][0x1e4] ;  /* 0x0000790007a97619 */ /* 0x040fe200000102a9 */
[C---:B------:R-:W-:Y:S01]  /*3260*/  IMAD.SHL.U32 R184, R7.reuse, 0x20, RZ ;  /* 0x0000002007b87824 */ /* 0x040fe200078e00ff */
[----:B------:R-:W-:Y:S01]  /*3270*/  SHF.L.U64.HI R168, R7, R168, c[0x0][0x1e4] ;  /* 0x0000790007a87619 */ /* 0x000fe200000102a8 */
[----:B------:R-:W-:Y:S01]  /*3280*/  IMAD.IADD R7, R162, 0x1, R3 ;  /* 0x00000001a2077824 */ /* 0x000fe200078e0203 */
[----:B------:R-:W-:Y:S01]  /*3290*/  IADD3 R5, R157, R5, RZ ;  /* 0x000000059d057210 */ /* 0x000fe20007ffe0ff */
[----:B------:R-:W-:Y:S01]  /*32a0*/  IMAD.IADD R6, R161, 0x1, R2 ;  /* 0x00000001a1067824 */ /* 0x000fe200078e0202 */
[--C-:B------:R-:W-:Y:S01]  /*32b0*/  LOP3.LUT R3, R147, 0x38, R83.reuse, 0xf8, !PT ;  /* 0x0000003893037812 */ /* 0x100fe200078ef853 */
[----:B------:R-:W-:Y:S01]  /*32c0*/  IMAD R8, R30, c[0x0][0x268], RZ ;  /* 0x00009a001e087a24 */ /* 0x000fe200078e02ff */
[--C-:B------:R-:W-:Y:S01]  /*32d0*/  LOP3.LUT R2, R150, 0x38, R83.reuse, 0xf8, !PT ;  /* 0x0000003896027812 */ /* 0x100fe200078ef853 */
[----:B------:R-:W-:Y:S01]  /*32e0*/  IMAD R9, R17, c[0x0][0x218], RZ ;  /* 0x0000860011097a24 */ /* 0x000fe200078e02ff */
[----:B------:R-:W-:Y:S01]  /*32f0*/  LOP3.LUT R4, R151, 0x38, R83, 0xf8, !PT ;  /* 0x0000003897047812 */ /* 0x000fe200078ef853 */
[C---:B------:R-:W-:Y:S01]  /*3300*/  IMAD R166, R142.reuse, c[0x0][0x294], RZ ;  /* 0x0000a5008ea67a24 */ /* 0x040fe200078e02ff */
[----:B------:R-:W-:Y:S01]  /*3310*/  SHF.L.U32 R125, R5, 0x1, RZ ;  /* 0x00000001057d7819 */ /* 0x000fe200000006ff */
[C---:B------:R-:W-:Y:S01]  /*3320*/  IMAD R167, R142.reuse, c[0x0][0x284], RZ ;  /* 0x0000a1008ea77a24 */ /* 0x040fe200078e02ff */
[----:B------:R-:W-:Y:S01]  /*3330*/  LOP3.LUT R5, R3, R156, RZ, 0x3c, !PT ;  /* 0x0000009c03057212 */ /* 0x000fe200078e3cff */
[----:B------:R-:W-:Y:S01]  /*3340*/  IMAD R165, R142, c[0x0][0x1e4], RZ ;  /* 0x000079008ea57a24 */ /* 0x000fe200078e02ff */
[----:B------:R-:W-:Y:S01]  /*3350*/  LOP3.LUT R3, R2, R187, RZ, 0x3c, !PT ;  /* 0x000000bb02037212 */ /* 0x000fe200078e3cff */
[----:B------:R-:W-:Y:S01]  /*3360*/  IMAD R8, R27, c[0x0][0x26c], R8 ;  /* 0x00009b001b087a24 */ /* 0x000fe200078e0208 */
[----:B------:R-:W-:Y:S01]  /*3370*/  LOP3.LUT R2, R4, R188, RZ, 0x3c, !PT ;  /* 0x000000bc04027212 */ /* 0x000fe200078e3cff */
[----:B------:R-:W-:Y:S01]  /*3380*/  IMAD.WIDE.U32 R142, R142, c[0x0][0x280], RZ ;  /* 0x0000a0008e8e7a25 */ /* 0x000fe200078e00ff */
[----:B------:R-:W-:-:S02]  /*3390*/  IADD3 R3, R161, R3, RZ ;  /* 0x00000003a1037210 */ /* 0x000fc40007ffe0ff */
[----:B------:R-:W-:Y:S01]  /*33a0*/  IADD3 R165, R141, R165, RZ ;  /* 0x000000a58da57210 */ /* 0x000fe20007ffe0ff */
[----:B------:R-:W-:Y:S01]  /*33b0*/  IMAD.IADD R4, R157, 0x1, R5 ;  /* 0x000000019d047824 */ /* 0x000fe200078e0205 */
[----:B------:R-:W-:Y:S01]  /*33c0*/  IADD3 R167, R143, R167, RZ ;  /* 0x000000a78fa77210 */ /* 0x000fe20007ffe0ff */
[----:B------:R-:W-:Y:S01]  /*33d0*/  IMAD.IADD R2, R162, 0x1, R2 ;  /* 0x00000001a2027824 */ /* 0x000fe200078e0202 */
[----:B------:R-:W-:Y:S01]  /*33e0*/  IADD3 R90, R87, R8, RZ ;  /* 0x00000008575a7210 */ /* 0x000fe20007ffe0ff */
[----:B------:R-:W-:Y:S01]  /*33f0*/  IMAD R9, R18, c[0x0][0x21c], R9 ;  /* 0x0000870012097a24 */ /* 0x000fe200078e0209 */
[----:B------:R-:W-:Y:S01]  /*3400*/  SHF.R.S32.HI R105, RZ, 0x1f, R83 ;  /* 0x0000001fff697819 */ /* 0x000fe20000011453 */
[----:B------:R-:W-:Y:S01]  /*3410*/  IMAD.X R130, R23, 0x1, R31, P1 ;  /* 0x0000000117827824 */ /* 0x000fe200008e061f */
[----:B------:R-:W-:Y:S01]  /*3420*/  ISETP.GE.AND P1, PT, R189, 0x1, PT ;  /* 0x00000001bd00780c */ /* 0x000fe20003f26270 */
[----:B------:R-:W-:Y:S01]  /*3430*/  IMAD.IADD R166, R145, 0x1, R166 ;  /* 0x0000000191a67824 */ /* 0x000fe200078e02a6 */
[----:B------:R-:W-:Y:S01]  /*3440*/  SHF.L.U32 R121, R4, 0x1, RZ ;  /* 0x0000000104797819 */ /* 0x000fe200000006ff */
[----:B------:R-:W-:Y:S01]  /*3450*/  IMAD.IADD R103, R93, 0x1, R9 ;  /* 0x000000015d677824 */ /* 0x000fe200078e0209 */
[----:B------:R-:W-:Y:S01]  /*3460*/  SHF.L.U32 R118, R2, 0x1, RZ ;  /* 0x0000000102767819 */ /* 0x000fe200000006ff */
[----:B------:R-:W-:-:S02]  /*3470*/  IMAD.SHL.U32 R124, R6, 0x2, RZ ;  /* 0x00000002067c7824 */ /* 0x000fc400078e00ff */
[----:B------:R-:W-:Y:S02]  /*3480*/  IMAD.SHL.U32 R122, R7, 0x2, RZ ;  /* 0x00000002077a7824 */ /* 0x000fe400078e00ff */
[----:B------:R-:W-:Y:S02]  /*3490*/  IMAD.SHL.U32 R120, R3, 0x2, RZ ;  /* 0x0000000203787824 */ /* 0x000fe400078e00ff */
.L_x_839:
        /* <DEDUP_REMOVED lines=11> */
[----:B------:R-:W-:Y:S04]  /*3550*/  IADD3 R4, P1, P0, R111, R64, R185 ;  /* 0x000000406f047210 */ /* 0x000fe8000783e0b9 */
[----:B------:R-:W-:Y:S02]  /*3560*/  IADD3.X R7, R107, R68, R168, P1, P0 ;  /* 0x000000446b077210 */ /* 0x000fe40000fe04a8 */
[----:B------:R-:W-:Y:S05]  /*3570*/  IADD3 R2, P0, R111, R64, RZ ;  /* 0x000000406f027210 */ /* 0x000fea0007f1e0ff */
[----:B------:R-:W-:Y:S01]  /*3580*/  IMAD.X R5, R68, 0x1, R107, P0 ;  /* 0x0000000144057824 */ /* 0x000fe200000e066b */
[C---:B------:R-:W-:Y:S04]  /*3590*/  LEA R54, P0, R2.reuse, c[0x0][0x1c8], 0x1 ;  /* 0x0000720002367a11 */ /* 0x040fe800078008ff */
[----:B------:R-:W-:Y:S01]  /*35a0*/  LEA.HI.X R55, R2, c[0x0][0x1cc], R5, 0x1, P0 ;  /* 0x0000730002377a11 */ /* 0x000fe200000f0c05 */
[----:B------:R-:W-:Y:S01]  /*35b0*/  BSSY B2, `(.L_x_805) ;  /* 0x00003a2000027945 */ /* 0x000fe20003800000 */
[C---:B------:R-:W-:Y:S04]  /*35c0*/  LEA R60, P0, R3.reuse, c[0x0][0x1c8], 0x1 ;  /* 0x00007200033c7a11 */ /* 0x040fe800078008ff */
[----:B------:R-:W-:Y:S02]  /*35d0*/  LEA.HI.X R61, R3, c[0x0][0x1cc], R6, 0x1, P0 ;  /* 0x00007300033d7a11 */ /* 0x000fe400000f0c06 */
[C---:B------:R-:W-:Y:S04]  /*35e0*/  LEA R62, P0, R4.reuse, c[0x0][0x1c8], 0x1 ;  /* 0x00007200043e7a11 */ /* 0x040fe800078008ff */
[----:B------:R-:W-:Y:S01]  /*35f0*/  LEA.HI.X R63, R4, c[0x0][0x1cc], R7, 0x1, P0 ;  /* 0x00007300043f7a11 */ /* 0x000fe200000f0c07 */
[----:B------:R-:W-:-:S05]  /*3600*/  @!P2 BRA `(.L_x_806) ;  /* 0x000038000000a947 */ /* 0x000fca0003800000 */
[-C--:B------:R-:W-:Y:S01]  /*3610*/  IMAD R4, R167, R33.reuse, RZ ;  /* 0x00000021a7047224 */ /* 0x080fe200078e02ff */
[----:B------:R-:W-:Y:S01]  /*3620*/  ISETP.NE.AND P2, PT, R128, RZ, PT ;  /* 0x000000ff8000720c */ /* 0x000fe20003f45270 */
        /* <DEDUP_REMOVED lines=38> */
.L_x_809:
[----:B------:R-:W-:Y:S05]  /*3890*/  BSYNC B0 ;  /* 0x0000000000007941 */ /* 0x000fea0003800000 */
.L_x_808:
        /* <DEDUP_REMOVED lines=38> */
.L_x_811:
[----:B------:R-:W-:Y:S05]  /*3b00*/  BSYNC B0 ;  /* 0x0000000000007941 */ /* 0x000fea0003800000 */
.L_x_810:
        /* <DEDUP_REMOVED lines=37> */
.L_x_813:
[----:B------:R-:W-:Y:S05]  /*3d60*/  BSYNC B0 ;  /* 0x0000000000007941 */ /* 0x000fea0003800000 */
.L_x_812:
        /* <DEDUP_REMOVED lines=68> */
.L_x_817:
[----:B------:R-:W-:Y:S05]  /*41b0*/  BSYNC B0 ;  /* 0x0000000000007941 */ /* 0x000fea0003800000 */
.L_x_816:
[----:B------:R-:W-:Y:S11]  /*41c0*/  ISETP.NE.AND P0, PT, R91, RZ, PT ;  /* 0x000000ff5b00720c */ /* 0x000ff60003f05270 */
        /* <DEDUP_REMOVED lines=54> */
.L_x_815:
[----:B------:R-:W-:Y:S05]  /*4530*/  BSYNC B1 ;  /* 0x0000000000017941 */ /* 0x000fea0003800000 */
.L_x_814:
        /* <DEDUP_REMOVED lines=56> */
.L_x_821:
[----:B------:R-:W-:Y:S05]  /*48c0*/  BSYNC B0 ;  /* 0x0000000000007941 */ /* 0x000fea0003800000 */
.L_x_820:
        /* <DEDUP_REMOVED lines=55> */
.L_x_819:
[----:B------:R-:W-:Y:S05]  /*4c40*/  BSYNC B1 ;  /* 0x0000000000017941 */ /* 0x000fea0003800000 */
.L_x_818:
        /* <DEDUP_REMOVED lines=55> */
.L_x_824:
[----:B------:R-:W-:Y:S05]  /*4fc0*/  BSYNC B0 ;  /* 0x0000000000007941 */ /* 0x000fea0003800000 */
.L_x_823:
        /* <DEDUP_REMOVED lines=56> */
.L_x_807:
        /* <DEDUP_REMOVED lines=36> */
[----:B------:R1:W4:Y:S08]  /*5590*/  @!P1 LDG.E.128 R56, [R6.64] ;  /* 0x0000000806389981 */ /* 0x000330000c1e1d00 */
[----:B---3--:R-:W-:Y:S05]  /*55a0*/  @!P0 IADD3 R2, P1, R96, R30, RZ ;  /* 0x0000001e60028210 */ /* 0x008fea0007f3e0ff */
[----:B------:R-:W-:Y:S01]  /*55b0*/  @!P0 IMAD.X R3, R32, 0x1, R109, P1 ;  /* 0x0000000120038824 */ /* 0x000fe200008e066d */
[C---:B-1----:R-:W-:Y:S04]  /*55c0*/  @!P0 LEA R8, P1, R2.reuse, c[0x0][0x270], 0x1 ;  /* 0x00009c0002088a11 */ /* 0x042fe800078208ff */
[----:B------:R-:W-:Y:S02]  /*55d0*/  @!P0 LEA.HI.X R9, R2, c[0x0][0x274], R3, 0x1, P1 ;  /* 0x00009d0002098a11 */ /* 0x000fe400008f0c03 */
[----:B------:R-:W-:Y:S01]  /*55e0*/  @!P0 IADD3 R3, P1, R94, R10, RZ ;  /* 0x0000000a5e038210 */ /* 0x000fe20007f3e0ff */
[----:B------:R-:W-:Y:S04]  /*55f0*/  CS2R R6, SRZ ;  /* 0x0000000000067805 */ /* 0x000fe8000001ff00 */
[----:B------:R-:W-:Y:S01]  /*5600*/  @!P0 IMAD.X R4, R36, 0x1, R108, P1 ;  /* 0x0000000124048824 */ /* 0x000fe200008e066c */
[C---:B------:R-:W-:Y:S01]  /*5610*/  @!P0 LEA R2, P1, R3.reuse, c[0x0][0x288], 0x1 ;  /* 0x0000a20003028a11 */ /* 0x040fe200078208ff */
[----:B------:R-:W-:Y:S03]  /*5620*/  CS2R R36, SRZ ;  /* 0x0000000000247805 */ /* 0x000fe6000001ff00 */
[----:B------:R-:W-:Y:S02]  /*5630*/  @!P0 LEA.HI.X R3, R3, c[0x0][0x28c], R4, 0x1, P1 ;  /* 0x0000a30003038a11 */ /* 0x000fe400008f0c04 */
[----:B------:R-:W-:Y:S01]  /*5640*/  CS2R R4, SRZ ;  /* 0x0000000000047805 */ /* 0x000fe2000001ff00 */
[----:B------:R-:W-:Y:S02]  /*5650*/  ISETP.GE.AND P1, PT, R28, c[0x0][0x27c], PT ;  /* 0x00009f001c007a0c */ /* 0x000fe40003f26270 */
[----:B------:R1:W5:Y:S08]  /*5660*/  @!P0 LDG.E.128 R36, [R2.64] ;  /* 0x0000000802248981 */ /* 0x000370000c1e1d00 */
[----:B------:R2:W5:Y:S01]  /*5670*/  @!P0 LDG.E.128 R4, [R8.64] ;  /* 0x0000000808048981 */ /* 0x000562000c1e1d00 */
[----:B------:R-:W-:Y:S01]  /*5680*/  ISETP.GE.OR P0, PT, R82, R66, P6 ;  /* 0x000000425200720c */ /* 0x000fe20003706670 */
        /* <DEDUP_REMOVED lines=25> */
[----:B------:R-:W-:Y:S01]  /*5820*/  IADD3 R2, P0, R182, R64, RZ ;  /* 0x00000040b6027210 */ /* 0x000fe20007f1e0ff */
        /* <DEDUP_REMOVED lines=117> */
.L_x_826:
[----:B------:R-:W-:Y:S05]  /*5f80*/  BSYNC B0 ;  /* 0x0000000000007941 */ /* 0x000fea0003800000 */
.L_x_825:
        /* <DEDUP_REMOVED lines=115> */
.L_x_828:
[----:B------:R-:W-:Y:S05]  /*66c0*/  BSYNC B0 ;  /* 0x0000000000007941 */ /* 0x000fea0003800000 */
.L_x_827:
[----:B-1----:R-:W-:Y:S05]  /*66d0*/  IADD3 R51, P0, R178, R64, RZ ;  /* 0x00000040b2337210 */ /* 0x002fea0007f1e0ff */
[----:B------:R-:W-:Y:S01]  /*66e0*/  IMAD.X R50, R68, 0x1, R126, P0 ;  /* 0x0000000144327824 */ /* 0x000fe200000e067e */
[----:B------:R-:W-:Y:S11]  /*66f0*/  ISETP.GE.OR P0, PT, R146, R66, P6 ;  /* 0x000000429200720c */ /* 0x000ff60003706670 */
[----:B------:R-:W-:Y:S02]  /*6700*/  @!UPT UIADD3 URZ, URZ, URZ, URZ ;  /* 0x0000003f3f3ff290 */ /* 0x000fe4000fffe03f */
[----:B------:R-:W-:-:S05]  /*6710*/  @P0 BRA `(.L_x_822) ;  /* 0x000008b000000947 */ /* 0x000fca0003800000 */
[----:B------:R-:W-:Y:S01]  /*6720*/  IADD3 R2, P2, P0, R84, R51, R104 ;  /* 0x0000003354027210 */ /* 0x000fe2000785e068 */
[----:B------:R-:W1:Y:S01]  /*6730*/  LDS.128 R12, [R118+0x2900] ;  /* 0x00290000760c7984 */ /* 0x000e620000000c00 */
[----:B-----5:R-:W-:Y:S02]  /*6740*/  @!P1 SHF.R.U64 R6, R56, 0x10, R57 ;  /* 0x0000001038069819 */ /* 0x020fe40000001239 */
[----:B------:R-:W-:Y:S02]  /*6750*/  IADD3.X R3, R88, R50, R106, P2, P0 ;  /* 0x0000003258037210 */ /* 0x000fe400017e046a */
[----:B------:R-:W-:Y:S02]  /*6760*/  LEA R48, P0, R2, c[0x0][0x1c8], 0x1 ;  /* 0x0000720002307a11 */ /* 0x000fe400078008ff */
[----:B------:R-:W-:Y:S01]  /*6770*/  @!P1 PRMT R17, R62, 0x5410, R6 ;  /* 0x000054103e119816 */ /* 0x000fe20000000006 */
[----:B------:R-:W2:Y:S01]  /*6780*/  LDS.128 R36, [R122+0x2900] ;  /* 0x002900007a247984 */ /* 0x000ea20000000c00 */
[----:B------:R-:W-:Y:S02]  /*6790*/  LEA.HI.X R49, R2, c[0x0][0x1cc], R3, 0x1, P0 ;  /* 0x0000730002317a11 */ /* 0x000fe400000f0c03 */
[----:B------:R-:W-:Y:S02]  /*67a0*/  @!P1 SHF.R.U32.HI R9, RZ, 0x10, R59 ;  /* 0x00000010ff099819 */ /* 0x000fe4000001163b */
[----:B------:R-:W-:Y:S02]  /*67b0*/  @!P1 SHF.R.U32.HI R7, RZ, 0x10, R57 ;  /* 0x00000010ff079819 */ /* 0x000fe40000011639 */
[--C-:B------:R-:W-:Y:S02]  /*67c0*/  @!P1 SHF.R.U64 R2, R20, 0x10, R21.reuse ;  /* 0x0000001014029819 */ /* 0x100fe40000001215 */
[----:B------:R-:W-:Y:S02]  /*67d0*/  @!P1 SHF.R.U32.HI R3, RZ, 0x10, R21 ;  /* 0x00000010ff039819 */ /* 0x000fe40000011615 */
[----:B------:R-:W-:Y:S01]  /*67e0*/  @!P1 PRMT R16, R62, 0x5432, R7 ;  /* 0x000054323e109816 */ /* 0x000fe20000000007 */
[----:B------:R-:W-:Y:S01]  /*67f0*/  @!P1 IMAD.U32 R7, R17, 0x10000, RZ ;  /* 0x0001000011079824 */ /* 0x000fe200078e00ff */
[----:B------:R-:W-:Y:S02]  /*6800*/  @!P1 SHF.R.U64 R11, R58, 0x10, R59 ;  /* 0x000000103a0b9819 */ /* 0x000fe4000000123b */
[----:B------:R-:W-:Y:S01]  /*6810*/  @!P1 SHF.R.U64 R4, R22, 0x10, R23 ;  /* 0x0000001016049819 */ /* 0x000fe20000001217 */
[----:B------:R-:W-:Y:S01]  /*6820*/  @!P1 IMAD.U32 R18, R16, 0x10000, RZ ;  /* 0x0001000010129824 */ /* 0x000fe200078e00ff */
[C---:B------:R-:W-:Y:S02]  /*6830*/  @!P1 PRMT R22, R63.reuse, 0x5410, R9 ;  /* 0x000054103f169816 */ /* 0x040fe40000000009 */
[----:B------:R-:W-:Y:S02]  /*6840*/  @!P1 SHF.R.U32.HI R5, RZ, 0x10, R23 ;  /* 0x00000010ff059819 */ /* 0x000fe40000011617 */
[----:B------:R-:W-:Y:S02]  /*6850*/  @!P1 PRMT R27, R63, 0x5432, R11 ;  /* 0x000054323f1b9816 */ /* 0x000fe4000000000b */
[C---:B------:R-:W-:Y:S02]  /*6860*/  @!P1 PRMT R11, R32.reuse, 0x5432, R4 ;  /* 0x00005432200b9816 */ /* 0x040fe40000000004 */
[----:B------:R-:W-:Y:S02]  /*6870*/  @!P1 PRMT R10, R32, 0x5410, R5 ;  /* 0x00005410200a9816 */ /* 0x000fe40000000005 */
[----:B------:R-:W-:Y:S02]  /*6880*/  @!P1 LOP3.LUT R34, R22, 0xffff0000, RZ, 0xc0, !PT ;  /* 0xffff000016229812 */ /* 0x000fe400078ec0ff */
[C---:B------:R-:W-:Y:S02]  /*6890*/  @!P1 PRMT R8, R31.reuse, 0x5432, R2 ;  /* 0x000054321f089816 */ /* 0x040fe40000000002 */
[----:B------:R-:W-:Y:S01]  /*68a0*/  @!P1 PRMT R6, R31, 0x5410, R3 ;  /* 0x000054101f069816 */ /* 0x000fe20000000003 */
[----:B-1----:R-:W-:Y:S01]  /*68b0*/  @!P1 IMAD.U32 R2, R12, 0x10000, RZ ;  /* 0x000100000c029824 */ /* 0x002fe200078e00ff */
[C---:B------:R-:W-:Y:S01]  /*68c0*/  @!P1 SHF.L.U32 R3, R8.reuse, 0x10, RZ ;  /* 0x0000001008039819 */ /* 0x040fe200000006ff */
[----:B------:R-:W-:Y:S01]  /*68d0*/  @!P1 IMAD.U32 R4, R13, 0x10000, RZ ;  /* 0x000100000d049824 */ /* 0x000fe200078e00ff */
[----:B------:R-:W-:Y:S01]  /*68e0*/  @!P1 LOP3.LUT R8, R8, 0xffff0000, RZ, 0xc0, !PT ;  /* 0xffff000008089812 */ /* 0x000fe200078ec0ff */
[----:B------:R-:W-:Y:S01]  /*68f0*/  @!P1 FMUL.FTZ R20, R2, R7 ;  /* 0x0000000702149220 */ /* 0x000fe20000410000 */
[----:B------:R-:W-:Y:S01]  /*6900*/  @!P1 SHF.L.U32 R31, R22, 0x10, RZ ;  /* 0x00000010161f9819 */ /* 0x000fe200000006ff */
[C---:B------:R-:W-:Y:S01]  /*6910*/  @!P1 IMAD.U32 R5, R6.reuse, 0x10000, RZ ;  /* 0x0001000006059824 */ /* 0x040fe200078e00ff */
[----:B------:R-:W-:Y:S01]  /*6920*/  @!P1 LOP3.LUT R6, R6, 0xffff0000, RZ, 0xc0, !PT ;  /* 0xffff000006069812 */ /* 0x000fe200078ec0ff */
[----:B--2---:R-:W-:Y:S01]  /*6930*/  @!P1 IMAD.U32 R9, R36, 0x10000, RZ ;  /* 0x0001000024099824 */ /* 0x004fe200078e00ff */
[----:B------:R-:W-:Y:S01]  /*6940*/  @!P1 SHF.L.U32 R19, R37, 0x10, RZ ;  /* 0x0000001025139819 */ /* 0x000fe200000006ff */
[-C--:B------:R-:W-:Y:S01]  /*6950*/  @!P1 FMUL.FTZ R2, R2, R3.reuse ;  /* 0x0000000302029220 */ /* 0x080fe20000410000 */
[----:B------:R-:W-:Y:S01]  /*6960*/  @!P1 LOP3.LUT R35, R39, 0xffff0000, RZ, 0xc0, !PT ;  /* 0xffff000027239812 */ /* 0x000fe200078ec0ff */
[----:B------:R-:W-:Y:S01]  /*6970*/  @!P1 FMUL.FTZ R21, R4, R18 ;  /* 0x0000001204159220 */ /* 0x000fe20000410000 */
[----:B------:R-:W-:Y:S01]  /*6980*/  @!P1 LOP3.LUT R30, R38, 0xffff0000, RZ, 0xc0, !PT ;  /* 0xffff0000261e9812 */ /* 0x000fe200078ec0ff */
        /* <DEDUP_REMOVED lines=8> */
[----:B------:R-:W-:Y:S01]  /*6a10*/  @!P1 IMAD.U32 R32, R39, 0x10000, RZ ;  /* 0x0001000027209824 */ /* 0x000fe200078e00ff */
[----:B------:R-:W-:Y:S02]  /*6a20*/  @!P1 LOP3.LUT R7, R12, 0xffff0000, RZ, 0xc0, !PT ;  /* 0xffff00000c079812 */ /* 0x000fe400078ec0ff */
[----:B------:R-:W-:Y:S02]  /*6a30*/  @!P1 LOP3.LUT R3, R13, 0xffff0000, RZ, 0xc0, !PT ;  /* 0xffff00000d039812 */ /* 0x000fe400078ec0ff */
[----:B------:R-:W-:Y:S01]  /*6a40*/  ISETP.GE.AND P0, PT, R83, c[0x0][0x1d4], PT ;  /* 0x0000750053007a0c */ /* 0x000fe20003f06270 */
[----:B------:R-:W-:Y:S02]  /*6a50*/  @!P1 FMUL.FTZ R23, R7, R16 ;  /* 0x0000001007179220 */ /* 0x000fe40000410000 */
[C---:B------:R-:W-:Y:S02]  /*6a60*/  @!P1 FMUL.FTZ R9, R3.reuse, R20 ;  /* 0x0000001403099220 */ /* 0x040fe40000410000 */
[-C--:B------:R-:W-:Y:S02]  /*6a70*/  @!P1 FMUL.FTZ R5, R3, R6.reuse ;  /* 0x0000000603059220 */ /* 0x080fe40000410000 */
[----:B------:R-:W-:Y:S01]  /*6a80*/  @!P1 FFMA.FTZ R46, R21, R6, -R9 ;  /* 0x00000006152e9223 */ /* 0x000fe20000010809 */
[C---:B------:R-:W-:Y:S01]  /*6a90*/  @!P1 LOP3.LUT R9, R15.reuse, 0xffff0000, RZ, 0xc0, !PT ;  /* 0xffff00000f099812 */ /* 0x040fe200078ec0ff */
[----:B------:R-:W-:Y:S02]  /*6aa0*/  @!P1 IMAD.U32 R6, R15, 0x10000, RZ ;  /* 0x000100000f069824 */ /* 0x000fe400078e00ff */
[-C--:B------:R-:W-:Y:S02]  /*6ab0*/  @!P1 FMUL.FTZ R3, R7, R8.reuse ;  /* 0x0000000807039220 */ /* 0x080fe40000410000 */
[C---:B------:R-:W-:Y:S01]  /*6ac0*/  @!P1 IMAD.U32 R7, R10.reuse, 0x10000, RZ ;  /* 0x000100000a079824 */ /* 0x040fe200078e00ff */
[----:B------:R-:W-:Y:S01]  /*6ad0*/  @!P1 LOP3.LUT R10, R10, 0xffff0000, RZ, 0xc0, !PT ;  /* 0xffff00000a0a9812 */ /* 0x000fe200078ec0ff */
[----:B------:R-:W-:Y:S02]  /*6ae0*/  @!P1 FFMA.FTZ R45, R17, R8, -R23 ;  /* 0x00000008112d9223 */ /* 0x000fe40000010817 */
[C---:B------:R-:W-:Y:S02]  /*6af0*/  @!P1 FMUL.FTZ R22, R6.reuse, R31 ;  /* 0x0000001f06169220 */ /* 0x040fe40000410000 */
[C---:B------:R-:W-:Y:S02]  /*6b00*/  @!P1 FMUL.FTZ R23, R9.reuse, R34 ;  /* 0x0000002209179220 */ /* 0x040fe40000410000 */
[-C--:B------:R-:W-:Y:S01]  /*6b10*/  @!P1 FMUL.FTZ R8, R6, R7.reuse ;  /* 0x0000000706089220 */ /* 0x080fe20000410000 */
[----:B------:R-:W-:Y:S01]  /*6b20*/  @!P1 SHF.L.U32 R6, R14, 0x10, RZ ;  /* 0x000000100e069819 */ /* 0x000fe200000006ff */
        /* <DEDUP_REMOVED lines=11> */
[----:B------:R-:W-:Y:S01]  /*6be0*/  @!P1 FFMA.FTZ R43, R23, R7, -R40 ;  /* 0x00000007172b9223 */ /* 0x000fe20000010828 */
[----:B------:R-:W-:Y:S01]  /*6bf0*/  @!P1 F2FP.BF16.PACK_AB R40, R46, R47 ;  /* 0x0000002f2e28923e */ /* 0x000fe200000010ff */
[----:B------:R-:W-:Y:S02]  /*6c00*/  @!P1 FFMA.FTZ R41, R30, R11, -R41 ;  /* 0x0000000b1e299223 */ /* 0x000fe40000010829 */
[----:B------:R-:W-:Y:S02]  /*6c10*/  @!P1 FMUL.FTZ R6, R6, R7 ;  /* 0x0000000706069220 */ /* 0x000fe40000410000 */
[----:B------:R-:W-:Y:S01]  /*6c20*/  @!P1 FMUL.FTZ R7, R10, R11 ;  /* 0x0000000b0a079220 */ /* 0x000fe20000410000 */
[----:B------:R-:W-:Y:S01]  /*6c30*/  @!P1 F2FP.BF16.PACK_AB R11, R41, R43 ;  /* 0x0000002b290b923e */ /* 0x000fe200000010ff */
[----:B------:R-:W-:Y:S01]  /*6c40*/  @!P1 FFMA.FTZ R3, R16, R17, R3 ;  /* 0x0000001110039223 */ /* 0x000fe20000010003 */
[----:B------:R-:W-:Y:S01]  /*6c50*/  @!P1 F2FP.BF16.PACK_AB R17, R45, R52 ;  /* 0x000000342d11923e */ /* 0x000fe200000010ff */
[----:B------:R-:W-:Y:S01]  /*6c60*/  @!P1 IMAD.MOV.U32 R37, RZ, RZ, R40 ;  /* 0x000000ffff259224 */ /* 0x000fe200078e0028 */
[----:B------:R-:W-:Y:S01]  /*6c70*/  @!P1 F2FP.BF16.PACK_AB R16, R42, R44 ;  /* 0x0000002c2a10923e */ /* 0x000fe200000010ff */
[----:B------:R-:W-:Y:S01]  /*6c80*/  @!P1 IMAD.MOV.U32 R38, RZ, RZ, R11 ;  /* 0x000000ffff269224 */ /* 0x000fe200078e000b */
[----:B------:R-:W-:Y:S01]  /*6c90*/  @!P1 MOV R36, R17 ;  /* 0x0000001100249202 */ /* 0x000fe20000000f00 */
[----:B------:R-:W-:Y:S01]  /*6ca0*/  @!P1 FFMA.FTZ R4, R18, R19, R4 ;  /* 0x0000001312049223 */ /* 0x000fe20000010004 */
[----:B------:R-:W-:Y:S01]  /*6cb0*/  @!P1 MOV R39, R16 ;  /* 0x0000001000279202 */ /* 0x000fe20000000f00 */
[----:B------:R-:W-:Y:S01]  /*6cc0*/  @!P1 FFMA.FTZ R5, R20, R21, R5 ;  /* 0x0000001514059223 */ /* 0x000fe20000010005 */
[----:B------:R-:W-:Y:S01]  /*6cd0*/  @!P1 F2FP.BF16.PACK_AB R10, R3, R2 ;  /* 0x00000002030a923e */ /* 0x000fe200000010ff */
[----:B------:R-:W-:Y:S02]  /*6ce0*/  @!P1 FFMA.FTZ R6, R22, R23, R6 ;  /* 0x0000001716069223 */ /* 0x000fe40000010006 */
[----:B------:R-:W-:Y:S01]  /*6cf0*/  @!P1 FFMA.FTZ R7, R27, R30, R7 ;  /* 0x0000001e1b079223 */ /* 0x000fe20000010007 */
[----:B------:R1:W-:Y:S01]  /*6d00*/  STG.E.128 [R48.64], R36 ;  /* 0x0000002430007986 */ /* 0x0003e2000c101d08 */
[----:B------:R-:W-:Y:S01]  /*6d10*/  @!P1 FFMA.FTZ R8, R31, R32, R8 ;  /* 0x000000201f089223 */ /* 0x000fe20000010008 */
[----:B------:R-:W-:Y:S01]  /*6d20*/  @!P1 F2FP.BF16.PACK_AB R4, R5, R4 ;  /* 0x000000040504923e */ /* 0x000fe200000010ff */
        /* <DEDUP_REMOVED lines=14> */
.L_x_806:
[----:B------:R-:W-:Y:S01]  /*6e10*/  ISETP.NE.AND P1, PT, R91, RZ, PT ;  /* 0x000000ff5b00720c */ /* 0x000fe20003f25270 */
        /* <DEDUP_REMOVED lines=10> */
.L_x_830:
[----:B------:R-:W-:Y:S05]  /*6ec0*/  BSYNC B0 ;  /* 0x0000000000007941 */ /* 0x000fea0003800000 */
.L_x_829:
        /* <DEDUP_REMOVED lines=8> */
.L_x_832:
[----:B------:R-:W-:Y:S05]  /*6f50*/  BSYNC B0 ;  /* 0x0000000000007941 */ /* 0x000fea0003800000 */
.L_x_831:
[----:B------:R-:W-:Y:S11]  /*6f60*/  ISETP.GE.AND P0, PT, R146, R2, PT ;  /* 0x000000029200720c */ /* 0x000ff60003f06270 */
[----:B------:R-:W-:Y:S02]  /*6f70*/  @!UPT UIADD3 URZ, URZ, URZ, URZ ;  /* 0x0000003f3f3ff290 */ /* 0x000fe4000fffe03f */
[----:B------:R-:W-:-:S05]  /*6f80*/  @P0 BRA `(.L_x_822) ;  /* 0x0000004000000947 */ /* 0x000fca0003800000 */
[----:B-1----:R-:W1:Y:S04]  /*6f90*/  @!P6 LDS.128 R8, [R80+0x4800] ;  /* 0x004800005008e984 */ /* 0x002e680000000c00 */
[----:B------:R-:W2:Y:S04]  /*6fa0*/  @!P1 LDS.128 R4, [R81+0x4800] ;  /* 0x0048000051049984 */ /* 0x000ea80000000c00 */
[----:B-1----:R1:W-:Y:S04]  /*6fb0*/  @!P6 STG.E.128 [R62.64], R8 ;  /* 0x000000083e00e986 */ /* 0x0023e8000c101d08 */
[----:B--2---:R1:W-:Y:S02]  /*6fc0*/  @!P1 STG.E.128 [R62.64+0x40], R4 ;  /* 0x000040043e009986 */ /* 0x0043e4000c101d08 */
.L_x_822:
[----:B------:R-:W-:Y:S05]  /*6fd0*/  BSYNC B2 ;  /* 0x0000000000027941 */ /* 0x000fea0003800000 */
.L_x_805:
[----:B--2---:R-:W-:Y:S01]  /*6fe0*/  IMAD R2, R89, 0x50, RZ ;  /* 0x0000005059027824 */ /* 0x004fe200078e02ff */
[----:B------:R-:W-:Y:S01]  /*6ff0*/  BSSY B0, `(.L_x_833) ;  /* 0x000005e000007945 */ /* 0x000fe20003800000 */
[----:B------:R-:W-:Y:S04]  /*7000*/  IMAD.WIDE.U32 R16, R33, 0x50, RZ ;  /* 0x0000005021107825 */ /* 0x000fe800078e00ff */
[----:B------:R-:W-:Y:S01]  /*7010*/  IMAD.IADD R18, R17, 0x1, R2 ;  /* 0x0000000111127824 */ /* 0x000fe200078e0202 */
[----:B------:R-:W-:Y:S01]  /*7020*/  IADD3 R2, P0, R123, R16, RZ ;  /* 0x000000107b027210 */ /* 0x000fe20007f1e0ff */
[----:B------:R-:W-:Y:S04]  /*7030*/  IMAD R17, R33, -0x50, RZ ;  /* 0xffffffb021117824 */ /* 0x000fe800078e02ff */
[----:B------:R-:W-:Y:S01]  /*7040*/  IMAD.X R3, R18, 0x1, R132, P0 ;  /* 0x0000000112037824 */ /* 0x000fe200000e0684 */
[----:B-1---5:R-:W-:Y:S04]  /*7050*/  IADD3 R4, R113, R17, RZ ;  /* 0x0000001171047210 */ /* 0x022fe80007ffe0ff */
[C---:B------:R-:W-:Y:S02]  /*7060*/  ISETP.GE.AND P3, PT, R4.reuse, 0x11, PT ;  /* 0x000000110400780c */ /* 0x040fe40003f66270 */
[C---:B------:R-:W-:Y:S02]  /*7070*/  ISETP.GE.AND P4, PT, R4.reuse, 0x1, PT ;  /* 0x000000010400780c */ /* 0x040fe40003f86270 */
[C---:B------:R-:W-:Y:S02]  /*7080*/  ISETP.GE.AND P2, PT, R4.reuse, 0x21, PT ;  /* 0x000000210400780c */ /* 0x040fe40003f46270 */
[----:B------:R-:W-:Y:S07]  /*7090*/  ISETP.GE.AND P1, PT, R4, 0x31, PT ;  /* 0x000000310400780c */ /* 0x000fee0003f26270 */
        /* <DEDUP_REMOVED lines=22> */
[----:B------:R-:W-:Y:S03]  /*7200*/  @P2 MOV R6, R86 ;  /* 0x0000005600062202 */ /* 0x000fe60000000f00 */
        /* <DEDUP_REMOVED lines=15> */
[C---:B------:R-:W-:Y:S03]  /*7300*/  @P1 LEA R8, P5, R2.reuse, c[0x0][0x250], 0x1 ;  /* 0x0000940002081a11 */ /* 0x040fe600078a08ff */
        /* <DEDUP_REMOVED lines=9> */
[----:B------:R-:W-:Y:S02]  /*73a0*/  @P0 LEA.HI.X R5, R2, c[0x0][0x254], R3, 0x1, P5 ;  /* 0x0000950002050a11 */ /* 0x000fe400028f0c03 */
[----:B------:R-:W-:Y:S02]  /*73b0*/  ISETP.NE.AND P5, PT, R133, RZ, PT ;  /* 0x000000ff8500720c */ /* 0x000fe40003fa5270 */
[----:B------:R-:W-:Y:S04]  /*73c0*/  IADD3 R2, R17, R0, RZ ;  /* 0x0000000011027210 */ /* 0x000fe80007ffe0ff */
[----:B------:R-:W-:Y:S07]  /*73d0*/  IMNMX R7, R2, 0x50, PT ;  /* 0x0000005002077817 */ /* 0x000fee0003800200 */
[----:B------:R-:W-:Y:S01]  /*73e0*/  @!PT LDS RZ, [RZ] ;  /* 0x00000000fffff984 */ /* 0x000fe20000000800 */
[----:B------:R-:W-:Y:S01]  /*73f0*/  @!PT LDS RZ, [RZ] ;  /* 0x00000000fffff984 */ /* 0x000fe20000000800 */
[----:B------:R-:W-:Y:S01]  /*7400*/  @!PT LDS RZ, [RZ] ;  /* 0x00000000fffff984 */ /* 0x000fe20000000800 */
[----:B------:R1:W-:Y:S08]  /*7410*/  @P4 LDGSTS.E.BYPASS.LTC128B.128 [R221+0x100], [R14.64], !P5 ;  /* 0x001000000edd4fae */ /* 0x0003f0000e901d48 */
[----:B------:R2:W-:Y:S08]  /*7420*/  @P3 LDGSTS.E.BYPASS.LTC128B.128 [R221+0x900], [R12.64], !P5 ;  /* 0x009000000cdd3fae */ /* 0x0005f0000e901d48 */
[----:B------:R1:W-:Y:S01]  /*7430*/  @P2 LDGSTS.E.BYPASS.LTC128B.128 [R221+0x1100], [R10.64], !P5 ;  /* 0x011000000add2fae */ /* 0x0003e2000e901d48 */
[----:B------:R-:W-:Y:S07]  /*7440*/  IADD3 R6, P2, R131, R16, RZ ;  /* 0x0000001083067210 */ /* 0x000fee0007f5e0ff */
[----:B------:R1:W-:Y:S08]  /*7450*/  @P1 LDGSTS.E.BYPASS.LTC128B.128 [R221+0x1900], [R8.64], !P5 ;  /* 0x0190000008dd1fae */ /* 0x0003f0000e901d48 */
[----:B------:R1:W-:Y:S01]  /*7460*/  @P0 LDGSTS.E.BYPASS.LTC128B.128 [R221+0x2100], [R4.64], !P5 ;  /* 0x0210000004dd0fae */ /* 0x0003e2000e901d48 */
[----:B------:R-:W-:Y:S01]  /*7470*/  ISETP.GE.AND P0, PT, R82, R7, PT ;  /* 0x000000075200720c */ /* 0x000fe20003f06270 */
[----:B--2---:R-:W-:Y:S06]  /*7480*/  IMAD.X R12, R18, 0x1, R130, P2 ;  /* 0x00000001120c7824 */ /* 0x004fec00010e0682 */
[----:B------:R-:W0:Y:S01]  /*7490*/  LDGDEPBAR ;  /* 0x00000000000079af */ /* 0x000e220000000000 */
[----:B------:R-:W-:Y:S07]  /*74a0*/  DEPBAR.LE SB0, 0x0 ;  /* 0x000080000000791a */ /* 0x000fee0000000000 */
[----:B------:R-:W-:Y:S06]  /*74b0*/  BAR.SYNC.DEFER_BLOCKING 0x0 ;  /* 0x0000000000007b1d */ /* 0x000fec0000010000 */
[----:B------:R-:W-:-:S05]  /*74c0*/  @P0 BRA `(.L_x_834) ;  /* 0x0000010000000947 */ /* 0x000fca0003800000 */
[----:B-1----:R-:W-:Y:S01]  /*74d0*/  MOV R5, R103 ;  /* 0x0000006700057202 */ /* 0x002fe20000000f00 */
[----:B------:R-:W-:Y:S02]  /*74e0*/  IMAD R2, R12, c[0x0][0x208], RZ ;  /* 0x000082000c027a24 */ /* 0x000fe400078e02ff */
[----:B------:R-:W-:Y:S02]  /*74f0*/  IMAD.MOV.U32 R4, RZ, RZ, R92 ;  /* 0x000000ffff047224 */ /* 0x000fe400078e005c */
[C---:B------:R-:W-:Y:S02]  /*7500*/  IMAD R2, R6.reuse, c[0x0][0x20c], R2 ;  /* 0x0000830006027a24 */ /* 0x040fe400078e0202 */
[----:B------:R-:W-:Y:S04]  /*7510*/  IMAD.WIDE.U32 R4, R6, c[0x0][0x208], R4 ;  /* 0x0000820006047a25 */ /* 0x000fe800078e0004 */
[----:B------:R-:W-:Y:S01]  /*7520*/  IMAD.IADD R3, R5, 0x1, R2 ;  /* 0x0000000105037824 */ /* 0x000fe200078e0202 */
[C---:B------:R-:W-:Y:S04]  /*7530*/  LEA R2, P0, R4.reuse, c[0x0][0x1f8], 0x1 ;  /* 0x00007e0004027a11 */ /* 0x040fe800078008ff */
[----:B------:R-:W-:Y:S02]  /*7540*/  LEA.HI.X R3, R4, c[0x0][0x1fc], R3, 0x1, P0 ;  /* 0x00007f0004037a11 */ /* 0x000fe400000f0c03 */
[----:B------:R-:W-:Y:S11]  /*7550*/  ISETP.GE.AND P0, PT, R28, c[0x0][0x1d4], PT ;  /* 0x000075001c007a0c */ /* 0x000ff60003f06270 */
[----:B------:R-:W-:Y:S02]  /*7560*/  @!UPT UIADD3 URZ, URZ, URZ, URZ ;  /* 0x0000003f3f3ff290 */ /* 0x000fe4000fffe03f */
[----:B------:R-:W1:Y:S04]  /*7570*/  @!P0 LDS.128 R8, [R80] ;  /* 0x0000000050088984 */ /* 0x000e680000000c00 */
[----:B-1----:R-:W-:Y:S01]  /*7580*/  @!P0 STG.E.128 [R2.64], R8 ;  /* 0x0000000802008986 */ /* 0x002fe2000c101d08 */
[----:B------:R-:W-:Y:S11]  /*7590*/  ISETP.GE.AND P0, PT, R102, c[0x0][0x1d4], PT ;  /* 0x0000750066007a0c */ /* 0x000ff60003f06270 */
[----:B------:R-:W-:Y:S02]  /*75a0*/  @!UPT UIADD3 URZ, URZ, URZ, URZ ;  /* 0x0000003f3f3ff290 */ /* 0x000fe4000fffe03f */
[----:B------:R-:W1:Y:S04]  /*75b0*/  @!P0 LDS.128 R8, [R81] ;  /* 0x0000000051088984 */ /* 0x000e680000000c00 */
[----:B-1----:R1:W-:Y:S02]  /*75c0*/  @!P0 STG.E.128 [R2.64+0x40], R8 ;  /* 0x0000400802008986 */ /* 0x0023e4000c101d08 */
.L_x_834:
[----:B-1----:R-:W-:Y:S05]  /*75d0*/  BSYNC B0 ;  /* 0x0000000000007941 */ /* 0x002fea0003800000 */
.L_x_833:
[----:B------:R-:W-:Y:S01]  /*75e0*/  ISETP.GE.AND P0, PT, R139, R7, PT ;  /* 0x000000078b00720c */ /* 0x000fe20003f06270 */
[----:B------:R-:W-:Y:S01]  /*75f0*/  @!UPT UIADD3 URZ, URZ, URZ, URZ ;  /* 0x0000003f3f3ff290 */ /* 0x000fe2000fffe03f */
[----:B------:R-:W-:Y:S11]  /*7600*/  BSSY B0, `(.L_x_835) ;  /* 0x0000014000007945 */ /* 0x000ff60003800000 */
[----:B------:R-:W-:-:S05]  /*7610*/  @P0 BRA `(.L_x_836) ;  /* 0x0000012000000947 */ /* 0x000fca0003800000 */
[----:B------:R-:W-:Y:S01]  /*7620*/  IADD3 R2, P0, R6, 0x20, RZ ;  /* 0x0000002006027810 */ /* 0x000fe20007f1e0ff */
[----:B------:R-:W-:Y:S01]  /*7630*/  IMAD.MOV.U32 R4, RZ, RZ, R92 ;  /* 0x000000ffff047224 */ /* 0x000fe200078e005c */
[----:B------:R-:W-:Y:S03]  /*7640*/  MOV R5, R103 ;  /* 0x0000006700057202 */ /* 0x000fe60000000f00 */
[----:B------:R-:W-:Y:S02]  /*7650*/  IMAD.X R3, RZ, RZ, R12, P0 ;  /* 0x000000ffff037224 */ /* 0x000fe400000e060c */
[C---:B------:R-:W-:Y:S04]  /*7660*/  IMAD.WIDE.U32 R4, R2.reuse, c[0x0][0x208], R4 ;  /* 0x0000820002047a25 */ /* 0x040fe800078e0004 */
[----:B------:R-:W-:Y:S04]  /*7670*/  IMAD R3, R3, c[0x0][0x208], RZ ;  /* 0x0000820003037a24 */ /* 0x000fe800078e02ff */
[----:B------:R-:W-:Y:S01]  /*7680*/  IMAD R3, R2, c[0x0][0x20c], R3 ;  /* 0x0000830002037a24 */ /* 0x000fe200078e0203 */
[C---:B------:R-:W-:Y:S03]  /*7690*/  LEA R2, P0, R4.reuse, c[0x0][0x1f8], 0x1 ;  /* 0x00007e0004027a11 */ /* 0x040fe600078008ff */
[----:B------:R-:W-:Y:S05]  /*76a0*/  IMAD.IADD R3, R5, 0x1, R3 ;  /* 0x0000000105037824 */ /* 0x000fea00078e0203 */
[----:B------:R-:W-:Y:S02]  /*76b0*/  LEA.HI.X R3, R4, c[0x0][0x1fc], R3, 0x1, P0 ;  /* 0x00007f0004037a11 */ /* 0x000fe400000f0c03 */
[----:B------:R-:W-:Y:S11]  /*76c0*/  ISETP.GE.AND P0, PT, R28, c[0x0][0x1d4], PT ;  /* 0x000075001c007a0c */ /* 0x000ff60003f06270 */
[----:B------:R-:W-:Y:S02]  /*76d0*/  @!UPT UIADD3 URZ, URZ, URZ, URZ ;  /* 0x0000003f3f3ff290 */ /* 0x000fe4000fffe03f */
[----:B------:R-:W1:Y:S04]  /*76e0*/  @!P0 LDS.128 R8, [R80+0x1000] ;  /* 0x0010000050088984 */ /* 0x000e680000000c00 */
[----:B-1----:R-:W-:Y:S01]  /*76f0*/  @!P0 STG.E.128 [R2.64], R8 ;  /* 0x0000000802008986 */ /* 0x002fe2000c101d08 */
[----:B------:R-:W-:Y:S11]  /*7700*/  ISETP.GE.AND P0, PT, R102, c[0x0][0x1d4], PT ;  /* 0x0000750066007a0c */ /* 0x000ff60003f06270 */
[----:B------:R-:W-:Y:S02]  /*7710*/  @!UPT UIADD3 URZ, URZ, URZ, URZ ;  /* 0x0000003f3f3ff290 */ /* 0x000fe4000fffe03f */
[----:B------:R-:W1:Y:S04]  /*7720*/  @!P0 LDS.128 R8, [R81+0x1000] ;  /* 0x0010000051088984 */ /* 0x000e680000000c00 */
[----:B-1----:R1:W-:Y:S02]  /*7730*/  @!P0 STG.E.128 [R2.64+0x40], R8 ;  /* 0x0000400802008986 */ /* 0x0023e4000c101d08 */
.L_x_836:
[----:B------:R-:W-:Y:S05]  /*7740*/  BSYNC B0 ;  /* 0x0000000000007941 */ /* 0x000fea0003800000 */
.L_x_835:
[----:B------:R-:W-:Y:S01]  /*7750*/  ISETP.GE.AND P0, PT, R146, R7, PT ;  /* 0x000000079200720c */ /* 0x000fe20003f06270 */
[----:B------:R-:W-:Y:S01]  /*7760*/  @!UPT UIADD3 URZ, URZ, URZ, URZ ;  /* 0x0000003f3f3ff290 */ /* 0x000fe2000fffe03f */
[----:B------:R-:W-:Y:S11]  /*7770*/  BSSY B0, `(.L_x_837) ;  /* 0x0000014000007945 */ /* 0x000ff60003800000 */
[----:B------:R-:W-:-:S05]  /*7780*/  @P0 BRA `(.L_x_838) ;  /* 0x0000012000000947 */ /* 0x000fca0003800000 */
[----:B-1----:R-:W-:Y:S01]  /*7790*/  IADD3 R2, P0, R6, 0x40, RZ ;  /* 0x0000004006027810 */ /* 0x002fe20007f1e0ff */
        /* <DEDUP_REMOVED lines=17> */
.L_x_838:
[----:B------:R-:W-:Y:S05]  /*78b0*/  BSYNC B0 ;  /* 0x0000000000007941 */ /* 0x000fea0003800000 */
.L_x_837:
[C---:B------:R-:W-:Y:S02]  /*78c0*/  ISETP.GT.AND P0, PT, R33.reuse, R129, PT ;  /* 0x000000812100720c */ /* 0x040fe40003f04270 */
[----:B------:R-:W-:Y:S11]  /*78d0*/  IADD3 R33, R33, -0x1, RZ ;  /* 0xffffffff21217810 */ /* 0x000ff60007ffe0ff */
[----:B-1----:R-:W-:Y:S01]  /*78e0*/  @P0 SHF.R.S32.HI R5, RZ, 0x1f, R33 ;  /* 0x0000001fff050819 */ /* 0x002fe20000011421 */
[----:B------:R-:W-:Y:S01]  /*78f0*/  @P0 IMAD R4, R171, R33, RZ ;  /* 0x00000021ab040224 */ /* 0x000fe200078e02ff */
[----:B------:R-:W-:Y:S01]  /*7900*/  @P0 SHF.L.U64.HI R10, R177, 0x1, R172 ;  /* 0x00000001b10a0819 */ /* 0x000fe200000102ac */
[----:B------:R-:W-:Y:S02]  /*7910*/  @P0 IMAD.MOV.U32 R2, RZ, RZ, R116 ;  /* 0x000000ffff020224 */ /* 0x000fe400078e0074 */
[----:B------:R-:W-:Y:S02]  /*7920*/  @P0 IMAD.MOV.U32 R3, RZ, RZ, R115 ;  /* 0x000000ffff030224 */ /* 0x000fe400078e0073 */
[-C--:B------:R-:W-:Y:S02]  /*7930*/  @P0 IMAD R4, R5, R148.reuse, R4 ;  /* 0x0000009405040224 */ /* 0x080fe400078e0204 */
[----:B------:R-:W-:Y:S04]  /*7940*/  @P0 IMAD.WIDE.U32 R2, R33, R148, R2 ;  /* 0x0000009421020225 */ /* 0x000fe800078e0002 */
[----:B------:R-:W-:Y:S01]  /*7950*/  @P0 IMAD.IADD R3, R3, 0x1, R4 ;  /* 0x0000000103030824 */ /* 0x000fe200078e0204 */
[C---:B------:R-:W-:Y:S01]  /*7960*/  @P0 LEA R8, P1, R2.reuse, c[0x0][0x220], 0x1 ;  /* 0x0000880002080a11 */ /* 0x040fe200078208ff */
[----:B------:R-:W-:Y:S03]  /*7970*/  @P0 IMAD.SHL.U32 R11, R177, 0x2, RZ ;  /* 0x00000002b10b0824 */ /* 0x000fe600078e00ff */
        /* <DEDUP_REMOVED lines=21> */
.L_x_804:
[----:B------:R-:W2:Y:S01]  /*7ad0*/  LDL R18, [R1+0x44] ;  /* 0x0000440001127983 */ /* 0x000ea20000100800 */
[----:B------:R-:W-:-:S03]  /*7ae0*/  IMAD.MOV.U32 R0, RZ, RZ, c[0x0][0x2c4] ;  /* 0x0000b100ff007624 */ /* 0x000fc600078e00ff */
[----:B-1----:R-:W3:Y:S04]  /*7af0*/  LDL R5, [R1+0x14] ;  /* 0x0000140001057983 */ /* 0x002ee80000100800 */
[----:B------:R-:W3:Y:S01]  /*7b00*/  LDL R2, [R1+0x18] ;  /* 0x0000180001027983 */ /* 0x000ee20000100800 */
[----:B------:R-:W-:Y:S01]  /*7b10*/  ISETP.NE.AND P3, PT, R0, 0x1, PT ;  /* 0x000000010000780c */ /* 0x000fe20003f65270 */
[----:B------:R-:W-:-:S05]  /*7b20*/  IMAD.MOV.U32 R4, RZ, RZ, c[0x0][0x32c] ;  /* 0x0000cb00ff047624 */ /* 0x000fca00078e00ff */
[----:B------:R-:W-:Y:S01]  /*7b30*/  ISETP.GE.AND P1, PT, R4, 0x1, PT ;  /* 0x000000010400780c */ /* 0x000fe20003f26270 */
[----:B------:R-:W-:Y:S01]  /*7b40*/  IMAD.IADD R11, R159, 0x1, R160 ;  /* 0x000000019f0b7824 */ /* 0x000fe200078e02a0 */
[----:B--2---:R-:W-:-:S05]  /*7b50*/  IADD3 R0, R18, 0x7f, RZ ;  /* 0x0000007f12007810 */ /* 0x004fca0007ffe0ff */
[----:B------:R-:W-:Y:S01]  /*7b60*/  @P3 IMAD.HI.U32 R3, R0, c[0x0][0x2c8], RZ ;  /* 0x0000b20000033a27 */ /* 0x000fe200078e00ff */
[----:B---3--:R-:W-:-:S04]  /*7b70*/  IADD3 R2, R2, 0x1, -R5 ;  /* 0x0000000102027810 */ /* 0x008fc80007ffe805 */
[----:B------:R-:W-:-:S05]  /*7b80*/  @P3 SHF.R.U32.HI R0, RZ, c[0x0][0x2cc], R3 ;  /* 0x0000b300ff003a19 */ /* 0x000fca0000011603 */
[----:B------:R-:W-:-:S05]  /*7b90*/  IMAD.IADD R0, R2, 0x1, R0 ;  /* 0x0000000102007824 */ /* 0x000fca00078e0200 */
[----:B------:R-:W-:Y:S01]  /*7ba0*/  IADD3 R3, R0, c[0x0][0x328], RZ ;  /* 0x0000ca0000037a10 */ /* 0x000fe20007ffe0ff */
[----:B------:R-:W-:Y:S05]  /*7bb0*/  @!P1 BRA `(.L_x_840) ;  /* 0x0000011000009947 */ /* 0x000fea0003800000 */
[C---:B------:R-:W-:Y:S01]  /*7bc0*/  ISETP.GT.AND P0, PT, R0.reuse, RZ, PT ;  /* 0x000000ff0000720c */ /* 0x040fe20003f04270 */
[----:B------:R-:W-:Y:S01]  /*7bd0*/  BSSY B0, `(.L_x_841) ;  /* 0x000000d000007945 */ /* 0x000fe20003800000 */
[----:B------:R-:W-:Y:S01]  /*7be0*/  IADD3 R2, R0, -0x1, RZ ;  /* 0xffffffff00027810 */ /* 0x000fe20007ffe0ff */
        /* <DEDUP_REMOVED lines=8> */
.L_x_842:
[----:B------:R-:W-:-:S13]  /*7c70*/  ISETP.NE.AND P0, PT, R4, 0x1, PT ;  /* 0x000000010400780c */ /* 0x000fda0003f05270 */
[----:B------:R-:W-:-:S05]  /*7c80*/  @P0 IMAD.HI.U32 R0, R2, c[0x0][0x330], RZ ;  /* 0x0000cc0002000a27 */ /* 0x000fca00078e00ff */
[----:B------:R-:W-:Y:S02]  /*7c90*/  @P0 SHF.R.U32.HI R2, RZ, c[0x0][0x334], R0 ;  /* 0x0000cd00ff020a19 */ /* 0x000fe40000011600 */
.L_x_843:
[----:B------:R-:W-:Y:S05]  /*7ca0*/  BSYNC B0 ;  /* 0x0000000000007941 */ /* 0x000fea0003800000 */
.L_x_841:
[----:B------:R-:W-:-:S05]  /*7cb0*/  IMAD R2, R2, R4, c[0x0][0x32c] ;  /* 0x0000cb0002027624 */ /* 0x000fca00078e0204 */
[----:B------:R-:W-:-:S03]  /*7cc0*/  IMNMX R3, R3, R2, PT ;  /* 0x0000000203037217 */ /* 0x000fc60003800200 */
.L_x_840:
[----:B------:R-:W2:Y:S01]  /*7cd0*/  LDL R4, [R1] ;  /* 0x0000000001047983 */ /* 0x000ea20000100800 */
[----:B------:R-:W-:Y:S01]  /*7ce0*/  IADD3 R3, R3, 0x4f, RZ ;  /* 0x0000004f03037810 */ /* 0x000fe20007ffe0ff */
[----:B------:R-:W-:-:S04]  /*7cf0*/  @P3 IMAD.HI.U32 R2, R18, c[0x0][0x2c8], RZ ;  /* 0x0000b20012023a27 */ /* 0x000fc800078e00ff */
[----:B------:R-:W-:-:S04]  /*7d00*/  IMAD.HI R3, R3, 0x66666667, RZ ;  /* 0x6666666703037827 */ /* 0x000fc800078e02ff */
[----:B------:R-:W-:Y:S01]  /*7d10*/  IMAD.MOV.U32 R0, RZ, RZ, R18 ;  /* 0x000000ffff007224 */ /* 0x000fe200078e0012 */
[----:B------:R-:W-:Y:S02]  /*7d20*/  @P3 SHF.R.U32.HI R0, RZ, c[0x0][0x2cc], R2 ;  /* 0x0000b300ff003a19 */ /* 0x000fe40000011602 */
[----:B------:R-:W-:-:S04]  /*7d30*/  SHF.R.U32.HI R2, RZ, 0x1f, R3 ;  /* 0x0000001fff027819 */ /* 0x000fc80000011603 */
[----:B------:R-:W-:-:S04]  /*7d40*/  LEA.HI.SX32 R3, R3, R2, 0x1b ;  /* 0x0000000203037211 */ /* 0x000fc800078fdaff */
[----:B------:R-:W-:Y:S01]  /*7d50*/  IMNMX R7, R170, R3, PT ;  /* 0x00000003aa077217 */ /* 0x000fe20003800200 */
[----:B--2---:R-:W-:-:S05]  /*7d60*/  IMAD.IADD R0, R4, 0x1, R0 ;  /* 0x0000000104007824 */ /* 0x004fca00078e0200 */
        /* <DEDUP_REMOVED lines=12> */
.L_x_846:
[----:B------:R-:W-:-:S04]  /*7e30*/  MOV R3, c[0x0][0x32c] ;  /* 0x0000cb0000037a02 */ /* 0x000fc80000000f00 */
[----:B------:R-:W-:-:S13]  /*7e40*/  ISETP.NE.AND P0, PT, R3, 0x1, PT ;  /* 0x000000010300780c */ /* 0x000fda0003f05270 */
[----:B------:R-:W-:-:S05]  /*7e50*/  @P0 IMAD.HI.U32 R3, R0, c[0x0][0x330], RZ ;  /* 0x0000cc0000030a27 */ /* 0x000fca00078e00ff */
[----:B------:R-:W-:Y:S02]  /*7e60*/  @P0 SHF.R.U32.HI R0, RZ, c[0x0][0x334], R3 ;  /* 0x0000cd00ff000a19 */ /* 0x000fe40000011603 */
.L_x_847:
[----:B------:R-:W-:Y:S05]  /*7e70*/  BSYNC B0 ;  /* 0x0000000000007941 */ /* 0x000fea0003800000 */
.L_x_845:
[----:B------:R-:W-:-:S05]  /*7e80*/  IMAD R0, R0, c[0x0][0x32c], RZ ;  /* 0x0000cb0000007a24 */ /* 0x000fca00078e02ff */
[----:B------:R-:W-:-:S05]  /*7e90*/  IMNMX R2, R2, R0, !PT ;  /* 0x0000000002027217 */ /* 0x000fca0007800200 */
.L_x_844:
[----:B------:R-:W-:Y:S01]  /*7ea0*/  IMAD.HI R2, R2, 0x66666667, RZ ;  /* 0x6666666702027827 */ /* 0x000fe200078e02ff */
[----:B------:R-:W-:Y:S04]  /*7eb0*/  BSSY B0, `(.L_x_848) ;  /* 0x0000024000007945 */ /* 0x000fe80003800000 */
[----:B------:R-:W-:-:S04]  /*7ec0*/  SHF.R.U32.HI R0, RZ, 0x1f, R2 ;  /* 0x0000001fff007819 */ /* 0x000fc80000011602 */
[----:B------:R-:W-:Y:S01]  /*7ed0*/  LEA.HI.SX32 R2, R2, R0, 0x1b ;  /* 0x0000000002027211 */ /* 0x000fe200078fdaff */
[----:B------:R-:W-:-:S03]  /*7ee0*/  IMAD.MOV.U32 R0, RZ, RZ, RZ ;  /* 0x000000ffff007224 */ /* 0x000fc600078e00ff */
[----:B------:R-:W-:-:S04]  /*7ef0*/  IMNMX R6, RZ, R2, !PT ;  /* 0x00000002ff067217 */ /* 0x000fc80007800200 */
[----:B------:R-:W-:-:S13]  /*7f00*/  ISETP.GT.AND P0, PT, R7, R6, PT ;  /* 0x000000060700720c */ /* 0x000fda0003f04270 */
[----:B------:R-:W-:Y:S05]  /*7f10*/  @!P0 BRA `(.L_x_849) ;  /* 0x000001d000008947 */ /* 0x000fea0003800000 */
[----:B------:R-:W-:Y:S02]  /*7f20*/  IABS R2, R136 ;  /* 0x0000008800027213 */ /* 0x000fe40000000000 */
[----:B------:R-:W-:Y:S02]  /*7f30*/  IADD3 R3, R136, -0x1, R7 ;  /* 0xffffffff88037810 */ /* 0x000fe40007ffe007 */
        /* <DEDUP_REMOVED lines=27> */
.L_x_849:
[----:B------:R-:W-:Y:S05]  /*80f0*/  BSYNC B0 ;  /* 0x0000000000007941 */ /* 0x000fea0003800000 */
.L_x_848:
[----:B------:R-:W2:Y:S01]  /*8100*/  LDL R3, [R1+0x50] ;  /* 0x0000500001037983 */ /* 0x000ea20000100800 */
[----:B------:R-:W-:Y:S01]  /*8110*/  PRMT R2, RZ, 0x7610, R2 ;  /* 0x00007610ff027816 */ /* 0x000fe20000000002 */
[----:B------:R-:W-:Y:S01]  /*8120*/  IMAD.MOV.U32 R27, RZ, RZ, RZ ;  /* 0x000000ffff1b7224 */ /* 0x000fe200078e00ff */
[----:B------:R-:W-:Y:S01]  /*8130*/  MOV R19, RZ ;  /* 0x000000ff00137202 */ /* 0x000fe20000000f00 */
        /* <DEDUP_REMOVED lines=33> */
[----:B--2---:R-:W-:-:S04]  /*8350*/  IMAD R240, R3, R0, R6 ;  /* 0x0000000003f07224 */ /* 0x004fc800078e0206 */
[----:B------:R-:W-:-:S05]  /*8360*/  IMAD.IADD R0, R240, 0x1, R0 ;  /* 0x00000001f0007824 */ /* 0x000fca00078e0200 */
[----:B------:R-:W-:-:S04]  /*8370*/  IMNMX R226, R7, R0, PT ;  /* 0x0000000007e27217 */ /* 0x000fc80003800200 */
[----:B------:R-:W-:-:S13]  /*8380*/  ISETP.GT.AND P0, PT, R226, R240, PT ;  /* 0x000000f0e200720c */ /* 0x000fda0003f04270 */
[----:B------:R-:W-:Y:S05]  /*8390*/  @!P0 BRA `(.L_x_850) ;  /* 0x0001791000008947 */ /* 0x000fea0003800000 */
[----:B------:R-:W2:Y:S01]  /*83a0*/  LDL R17, [R1+0x54] ;  /* 0x0000540001117983 */ /* 0x000ea20000100800 */
[----:B------:R-:W-:-:S03]  /*83b0*/  ISETP.NE.U32.AND P0, PT, RZ, c[0x0][0x340], PT ;  /* 0x0000d000ff007a0c */ /* 0x000fc60003f05070 */
[----:B------:R-:W3:Y:S01]  /*83c0*/  LDL R20, [R1+0x5c] ;  /* 0x00005c0001147983 */ /* 0x000ee20000100800 */
[----:B------:R-:W-:-:S13]  /*83d0*/  ISETP.NE.AND.EX P1, PT, RZ, c[0x0][0x344], PT, P0 ;  /* 0x0000d100ff007a0c */ /* 0x000fda0003f25300 */
[----:B------:R-:W-:Y:S02]  /*83e0*/  @P1 MOV R2, 0x4 ;  /* 0x0000000400021802 */ /* 0x000fe40000000f00 */
[----:B------:R-:W-:Y:S01]  /*83f0*/  SHF.R.S32.HI R0, RZ, 0x1f, R158 ;  /* 0x0000001fff007819 */ /* 0x000fe2000001149e */
[----:B------:R-:W-:-:S04]  /*8400*/  IMAD.WIDE.U32 R4, R158, c[0x0][0x178], RZ ;  /* 0x00005e009e047a25 */ /* 0x000fc800078e00ff */
[----:B------:R-:W-:Y:S02]  /*8410*/  IMAD R0, R0, c[0x0][0x178], RZ ;  /* 0x00005e0000007a24 */ /* 0x000fe400078e02ff */
[----:B------:R-:W-:Y:S02]  /*8420*/  IMAD.MOV.U32 R7, RZ, RZ, R135 ;  /* 0x000000ffff077224 */ /* 0x000fe400078e0087 */
[----:B--2---:R-:W-:-:S05]  /*8430*/  @P1 IMAD.WIDE R2, R17, R2, c[0x0][0x340] ;  /* 0x0000d00011021625 */ /* 0x004fca00078e0202 */
[----:B------:R1:W2:Y:S01]  /*8440*/  @P1 LDG.E R16, [R2.64] ;  /* 0x0000000802101981 */ /* 0x0002a2000c1e1900 */
[----:B------:R-:W-:Y:S02]  /*8450*/  SHF.R.S32.HI R15, RZ, 0x1f, R17 ;  /* 0x0000001fff0f7819 */ /* 0x000fe40000011411 */
[----:B-1----:R-:W-:Y:S01]  /*8460*/  LEA R2, R164, R138, 0x4 ;  /* 0x0000008aa4027211 */ /* 0x002fe200078e20ff */
[----:B------:R-:W-:-:S03]  /*8470*/  IMAD R3, R158, c[0x0][0x17c], R0 ;  /* 0x00005f009e037a24 */ /* 0x000fc600078e0200 */
[----:B------:R-:W-:Y:S02]  /*8480*/  IADD3 R12, R2, R18, RZ ;  /* 0x00000012020c7210 */ /* 0x000fe40007ffe0ff */
[----:B------:R-:W-:-:S03]  /*8490*/  IADD3 R2, P0, R138, R11, RZ ;  /* 0x0000000b8a027210 */ /* 0x000fc60007f1e0ff */
[----:B------:R-:W-:Y:S01]  /*84a0*/  @P3 IMAD.HI.U32 R6, R12, c[0x0][0x2c8], RZ ;  /* 0x0000b2000c063a27 */ /* 0x000fe200078e00ff */
[----:B------:R-:W-:Y:S02]  /*84b0*/  IADD3 R5, R5, R3, RZ ;  /* 0x0000000305057210 */ /* 0x000fe40007ffe0ff */
[----:B------:R-:W-:Y:S01]  /*84c0*/  LEA.HI.X.SX32 R3, R11, R186, 0x1, P0 ;  /* 0x000000ba0b037211 */ /* 0x000fe200000f0eff */
[----:B------:R-:W-:Y:S01]  /*84d0*/  IMAD.MOV.U32 R0, RZ, RZ, R12 ;  /* 0x000000ffff007224 */ /* 0x000fe200078e000c */
[----:B------:R-:W-:Y:S02]  /*84e0*/  @P3 SHF.R.U32.HI R0, RZ, c[0x0][0x2cc], R6 ;  /* 0x0000b300ff003a19 */ /* 0x000fe40000011606 */
[----:B------:R-:W-:Y:S02]  /*84f0*/  ISETP.NE.U32.AND P0, PT, RZ, c[0x0][0x348], PT ;  /* 0x0000d200ff007a0c */ /* 0x000fe40003f05070 */
[----:B------:R-:W-:Y:S02]  /*8500*/  MOV R6, R134 ;  /* 0x0000008600067202 */ /* 0x000fe40000000f00 */
[----:B------:R-:W-:Y:S01]  /*8510*/  ISETP.NE.AND.EX P0, PT, RZ, c[0x0][0x34c], PT, P0 ;  /* 0x0000d300ff007a0c */ /* 0x000fe20003f05300 */
[----:B------:R-:W-:-:S02]  /*8520*/  IMAD R13, R3, c[0x0][0x1e0], RZ ;  /* 0x00007800030d7a24 */ /* 0x000fc400078e02ff */
[----:B------:R-:W-:-:S04]  /*8530*/  IMAD.WIDE.U32 R10, R2, c[0x0][0x1e0], R6 ;  /* 0x00007800020a7a25 */ /* 0x000fc800078e0006 */
[----:B------:R-:W-:Y:S01]  /*8540*/  IMAD.WIDE.U32 R8, R2, c[0x0][0x208], R6 ;  /* 0x0000820002087a25 */ /* 0x000fe200078e0006 */
[----:B------:R-:W-:-:S03]  /*8550*/  SEL R6, R15, RZ, !P0 ;  /* 0x000000ff0f067207 */ /* 0x000fc60004000000 */
[----:B---3--:R-:W-:-:S04]  /*8560*/  IMAD.WIDE.U32 R4, R20, c[0x0][0x1b8], R4 ;  /* 0x00006e0014047a25 */ /* 0x008fc800078e0004 */
[----:B------:R-:W-:Y:S02]  /*8570*/  IMAD R7, R3, c[0x0][0x208], RZ ;  /* 0x0000820003077a24 */ /* 0x000fe400078e02ff */
[----:B------:R-:W-:Y:S02]  /*8580*/  IMAD R14, R2, c[0x0][0x1e4], R13 ;  /* 0x00007900020e7a24 */ /* 0x000fe400078e020d */
[----:B------:R-:W-:Y:S01]  /*8590*/  IMAD R3, R20, c[0x0][0x1bc], R5 ;  /* 0x00006f0014037a24 */ /* 0x000fe200078e0205 */
[----:B------:R-:W-:Y:S01]  /*85a0*/  SEL R5, R17, RZ, !P0 ;  /* 0x000000ff11057207 */ /* 0x000fe20004000000 */
[----:B------:R-:W-:Y:S01]  /*85b0*/  IMAD R13, R2, c[0x0][0x20c], R7 ;  /* 0x00008300020d7a24 */ /* 0x000fe200078e0207 */
[----:B------:R-:W-:Y:S01]  /*85c0*/  MOV R2, R4 ;  /* 0x0000000400027202 */ /* 0x000fe20000000f00 */
[----:B------:R-:W-:-:S04]  /*85d0*/  IMAD R6, R6, c[0x0][0x1c0], RZ ;  /* 0x0000700006067a24 */ /* 0x000fc800078e02ff */
[C---:B------:R-:W-:Y:S02]  /*85e0*/  IMAD R6, R5.reuse, c[0x0][0x1c4], R6 ;  /* 0x0000710005067a24 */ /* 0x040fe400078e0206 */
[----:B------:R-:W-:-:S04]  /*85f0*/  IMAD.WIDE.U32 R2, R5, c[0x0][0x1c0], R2 ;  /* 0x0000700005027a25 */ /* 0x000fc800078e0002 */
[----:B------:R-:W-:Y:S01]  /*8600*/  IMAD.IADD R5, R9, 0x1, R13 ;  /* 0x0000000109057824 */ /* 0x000fe200078e020d */
[----:B------:R-:W-:Y:S01]  /*8610*/  SHF.R.S32.HI R9, RZ, 0x1f, R0 ;  /* 0x0000001fff097819 */ /* 0x000fe20000011400 */
[----:B------:R-:W-:Y:S01]  /*8620*/  IMAD.MOV.U32 R4, RZ, RZ, R8 ;  /* 0x000000ffff047224 */ /* 0x000fe200078e0008 */
[----:B------:R-:W-:-:S03]  /*8630*/  IADD3 R3, R3, R6, RZ ;  /* 0x0000000603037210 */ /* 0x000fc60007ffe0ff */
[----:B------:R-:W-:Y:S01]  /*8640*/  IMAD R8, R9, c[0x0][0x1b0], RZ ;  /* 0x00006c0009087a24 */ /* 0x000fe200078e02ff */
[C---:B------:R-:W-:Y:S02]  /*8650*/  IADD3 R9, -R0.reuse, RZ, RZ ;  /* 0x000000ff00097210 */ /* 0x040fe40007ffe1ff */
[----:B------:R-:W-:Y:S01]  /*8660*/  IADD3 R7, R11, R14, RZ ;  /* 0x0000000e0b077210 */ /* 0x000fe20007ffe0ff */
[C---:B------:R-:W-:Y:S01]  /*8670*/  IMAD R8, R0.reuse, c[0x0][0x1b4], R8 ;  /* 0x00006d0000087a24 */ /* 0x040fe200078e0208 */
[----:B------:R-:W-:Y:S01]  /*8680*/  MOV R6, R10 ;  /* 0x0000000a00067202 */ /* 0x000fe20000000f00 */
[----:B------:R-:W-:Y:S01]  /*8690*/  IMAD.WIDE.U32 R10, R0, c[0x0][0x1b0], R2 ;  /* 0x00006c00000a7a25 */ /* 0x000fe200078e0002 */
[----:B------:R-:W-:-:S03]  /*86a0*/  ISETP.NE.U32.AND P0, PT, RZ, c[0x0][0x350], PT ;  /* 0x0000d400ff007a0c */ /* 0x000fc60003f05070 */
[----:B------:R-:W-:-:S04]  /*86b0*/  IMAD.WIDE.U32 R2, R20, c[0x0][0x210], R4 ;  /* 0x0000840014027a25 */ /* 0x000fc800078e0004 */
[----:B------:R-:W-:Y:S01]  /*86c0*/  IMAD R0, R9, c[0x0][0x2c4], R12 ;  /* 0x0000b10009007a24 */ /* 0x000fe200078e020c */
[----:B------:R-:W-:Y:S01]  /*86d0*/  IADD3 R5, R11, R8, RZ ;  /* 0x000000080b057210 */ /* 0x000fe20007ffe0ff */
[----:B------:R-:W-:Y:S01]  /*86e0*/  IMAD R9, R20, c[0x0][0x214], R3 ;  /* 0x0000850014097a24 */ /* 0x000fe200078e0203 */
[----:B------:R-:W-:Y:S02]  /*86f0*/  ISETP.NE.AND.EX P0, PT, RZ, c[0x0][0x354], PT, P0 ;  /* 0x0000d500ff007a0c */ /* 0x000fe40003f05300 */
[----:B------:R-:W-:Y:S02]  /*8700*/  SHF.R.S32.HI R11, RZ, 0x1f, R0 ;  /* 0x0000001fff0b7819 */ /* 0x000fe40000011400 */
[----:B------:R-:W-:Y:S01]  /*8710*/  MOV R8, R2 ;  /* 0x0000000200087202 */ /* 0x000fe20000000f00 */
[----:B------:R-:W-:Y:S02]  /*8720*/  IMAD.MOV.U32 R4, RZ, RZ, R10 ;  /* 0x000000ffff047224 */ /* 0x000fe400078e000a */
[----:B------:R-:W-:-:S02]  /*8730*/  IMAD R12, R11, c[0x0][0x1a8], RZ ;  /* 0x00006a000b0c7a24 */ /* 0x000fc400078e02ff */
[----:B------:R-:W-:-:S04]  /*8740*/  IMAD.WIDE.U32 R6, R20, c[0x0][0x1e8], R6 ;  /* 0x00007a0014067a25 */ /* 0x000fc800078e0006 */
[----:B------:R-:W-:Y:S02]  /*8750*/  IMAD R12, R0, c[0x0][0x1ac], R12 ;  /* 0x00006b00000c7a24 */ /* 0x000fe400078e020c */
[----:B------:R-:W-:Y:S01]  /*8760*/  IMAD R7, R20, c[0x0][0x1ec], R7 ;  /* 0x00007b0014077a24 */ /* 0x000fe200078e0207 */
[----:B------:R-:W-:Y:S02]  /*8770*/  ISETP.GE.AND P2, PT, R134, c[0x0][0x198], PT ;  /* 0x0000660086007a0c */ /* 0x000fe40003f46270 */
[----:B------:R-:W-:Y:S02]  /*8780*/  IADD3 R78, R226, -0x1, RZ ;  /* 0xffffffffe24e7810 */ /* 0x000fe40007ffe0ff */
[----:B--2---:R-:W-:Y:S02]  /*8790*/  @P1 SHF.R.S32.HI R3, RZ, 0x1f, R16 ;  /* 0x0000001fff031819 */ /* 0x004fe40000011410 */
[----:B------:R-:W-:Y:S02]  /*87a0*/  @!P1 MOV R3, R15 ;  /* 0x0000000f00039202 */ /* 0x000fe40000000f00 */
[----:B------:R-:W-:-:S02]  /*87b0*/  @P1 MOV R2, R16 ;  /* 0x0000001000021202 */ /* 0x000fc40000000f00 */
[----:B------:R-:W-:Y:S02]  /*87c0*/  @!P1 MOV R2, R17 ;  /* 0x0000001100029202 */ /* 0x000fe40000000f00 */
[----:B------:R-:W-:Y:S02]  /*87d0*/  SEL R10, R3, RZ, !P0 ;  /* 0x000000ff030a7207 */ /* 0x000fe40004000000 */
[----:B------:R-:W-:Y:S01]  /*87e0*/  SEL R11, R2, RZ, !P0 ;  /* 0x000000ff020b7207 */ /* 0x000fe20004000000 */
[----:B------:R-:W-:-:S04]  /*87f0*/  IMAD.WIDE.U32 R2, R0, c[0x0][0x1a8], R4 ;  /* 0x00006a0000027a25 */ /* 0x000fc800078e0004 */
[C---:B------:R-:W-:Y:S02]  /*8800*/  IMAD R0, R10.reuse, c[0x0][0x218], RZ ;  /* 0x000086000a007a24 */ /* 0x040fe400078e02ff */
[----:B------:R-:W-:Y:S02]  /*8810*/  IMAD R4, R10, c[0x0][0x1f0], RZ ;  /* 0x00007c000a047a24 */ /* 0x000fe400078e02ff */
[----:B------:R-:W-:Y:S01]  /*8820*/  IMAD.WIDE.U32 R16, R11, c[0x0][0x1f0], R6 ;  /* 0x00007c000b107a25 */ /* 0x000fe200078e0006 */
[----:B------:R-:W-:-:S03]  /*8830*/  LEA R6, P0, R2, c[0x0][0x160], 0x1 ;  /* 0x0000580002067a11 */ /* 0x000fc600078008ff */
[----:B------:R-:W-:Y:S02]  /*8840*/  IMAD.IADD R5, R3, 0x1, R12 ;  /* 0x0000000103057824 */ /* 0x000fe400078e020c */
[----:B------:R-:W-:-:S04]  /*8850*/  IMAD.WIDE.U32 R8, R11, c[0x0][0x218], R8 ;  /* 0x000086000b087a25 */ /* 0x000fc800078e0008 */
[C---:B------:R-:W-:Y:S02]  /*8860*/  IMAD R0, R11.reuse, c[0x0][0x21c], R0 ;  /* 0x000087000b007a24 */ /* 0x040fe400078e0200 */
[----:B------:R-:W-:Y:S01]  /*8870*/  IMAD R3, R11, c[0x0][0x1f4], R4 ;  /* 0x00007d000b037a24 */ /* 0x000fe200078e0204 */
[----:B------:R-:W-:Y:S02]  /*8880*/  LEA.HI.X R5, R2, c[0x0][0x164], R5, 0x1, P0 ;  /* 0x0000590002057a11 */ /* 0x000fe400000f0c05 */
[----:B------:R-:W-:Y:S02]  /*8890*/  IADD3 R0, R9, R0, RZ ;  /* 0x0000000009007210 */ /* 0x000fe40007ffe0ff */
[----:B------:R-:W-:Y:S01]  /*88a0*/  IADD3 R2, R17, R3, RZ ;  /* 0x0000000311027210 */ /* 0x000fe20007ffe0ff */
[----:B------:R1:W-:Y:S04]  /*88b0*/  STL.64 [R1+0x30], R16 ;  /* 0x0000301001007387 */ /* 0x0003e80000100a00 */
[----:B------:R1:W-:Y:S04]  /*88c0*/  STL.64 [R1+0x28], R8 ;  /* 0x0000280801007387 */ /* 0x0003e80000100a00 */
[----:B------:R1:W-:Y:S04]  /*88d0*/  STL [R1+0x38], R0 ;  /* 0x0000380001007387 */ /* 0x0003e80000100800 */
[----:B------:R1:W-:Y:S01]  /*88e0*/  STL [R1+0x3c], R2 ;  /* 0x00003c0201007387 */ /* 0x0003e20000100800 */
[----:B------:R-:W-:Y:S01]  /*88f0*/  IADD3 R4, R138, R18, RZ ;  /* 0x000000128a047210 */ /* 0x000fe20007ffe0ff */
[----:B------:R-:W-:Y:S05]  /*8900*/  BRA.DIV ~URZ, `(.L_x_851) ;  /* 0x0001b7727f007947 */ /* 0x000fea000b800000 */
[----:B------:R2:W3:Y:S02]  /*8910*/  SHFL.IDX PT, R7, R5, RZ, 0x181f ;  /* 0x00181fff05077589 */ /* 0x0004e400000e0000 */
.L_x_1053:
[----:B------:R-:W-:Y:S05]  /*8920*/  BRA.DIV ~URZ, `(.L_x_852) ;  /* 0x0001b7c27f007947 */ /* 0x000fea000b800000 */
[----:B-1----:R1:W4:Y:S02]  /*8930*/  SHFL.IDX PT, R2, R6, RZ, 0x181f ;  /* 0x00181fff06027589 */ /* 0x00232400000e0000 */
.L_x_1054:
[----:B--2---:R-:W2:Y:S01]  /*8940*/  LDL R0, [R1+0x14] ;  /* 0x0000140001007983 */ /* 0x004ea20000100800 */
[----:B------:R-:W-:Y:S01]  /*8950*/  BSSY B0, `(.L_x_853) ;  /* 0x000000a000007945 */ /* 0x000fe20003800000 */
[----:B--2---:R-:W-:-:S05]  /*8960*/  IMAD R0, R0, c[0x0][0x2c4], RZ ;  /* 0x0000b10000007a24 */ /* 0x004fca00078e02ff */
        /* <DEDUP_REMOVED lines=8> */
.L_x_854:
[----:B------:R-:W-:Y:S05]  /*89f0*/  BSYNC B0 ;  /* 0x0000000000007941 */ /* 0x000fea0003800000 */
.L_x_853:
[----:B------:R-:W-:Y:S05]  /*8a00*/  BRA.DIV ~URZ, `(.L_x_855) ;  /* 0x0001b7527f007947 */ /* 0x000fea000b800000 */
[----:B---3--:R3:W1:Y:S04]  /*8a10*/  SHFL.IDX PT, R7, R5, 0x1, 0x181f ;  /* 0x00381f0005077f89 */ /* 0x00866800000e0000 */
[----:B--2-4-:R3:W2:Y:S02]  /*8a20*/  SHFL.IDX PT, R2, R6, 0x1, 0x181f ;  /* 0x00381f0006027f89 */ /* 0x0146a400000e0000 */
.L_x_1055:
        /* <DEDUP_REMOVED lines=10> */
.L_x_857:
[----:B------:R-:W-:Y:S05]  /*8ad0*/  BSYNC B0 ;  /* 0x0000000000007941 */ /* 0x000fea0003800000 */
.L_x_856:
[----:B------:R-:W-:Y:S05]  /*8ae0*/  BRA.DIV ~URZ, `(.L_x_858) ;  /* 0x0001b7427f007947 */ /* 0x000fea000b800000 */
[----:B-1----:R1:W4:Y:S02]  /*8af0*/  SHFL.IDX PT, R7, R5, 0x2, 0x181f ;  /* 0x00581f0005077f89 */ /* 0x00232400000e0000 */
.L_x_1056:
[----:B------:R-:W-:Y:S05]  /*8b00*/  BRA.DIV ~URZ, `(.L_x_859) ;  /* 0x0001b7927f007947 */ /* 0x000fea000b800000 */
[----:B--2---:R2:W1:Y:S02]  /*8b10*/  SHFL.IDX PT, R2, R6, 0x2, 0x181f ;  /* 0x00581f0006027f89 */ /* 0x00446400000e0000 */
.L_x_1057:
[----:B------:R-:W-:Y:S01]  /*8b20*/  IADD3 R3, R4, 0x20, RZ ;  /* 0x0000002004037810 */ /* 0x000fe20007ffe0ff */
[----:B------:R-:W-:Y:S03]  /*8b30*/  BSSY B0, `(.L_x_860) ;  /* 0x0000009000007945 */ /* 0x000fe60003800000 */
        /* <DEDUP_REMOVED lines=8> */
.L_x_861:
[----:B------:R-:W-:Y:S05]  /*8bc0*/  BSYNC B0 ;  /* 0x0000000000007941 */ /* 0x000fea0003800000 */
.L_x_860:
[----:B------:R-:W-:Y:S05]  /*8bd0*/  BRA.DIV ~URZ, `(.L_x_862) ;  /* 0x0001b7327f007947 */ /* 0x000fea000b800000 */
[----:B----4-:R4:W2:Y:S04]  /*8be0*/  SHFL.IDX PT, R7, R5, 0x3, 0x181f ;  /* 0x00781f0005077f89 */ /* 0x0108a800000e0000 */
[----:B-1----:R4:W1:Y:S02]  /*8bf0*/  SHFL.IDX PT, R2, R6, 0x3, 0x181f ;  /* 0x00781f0006027f89 */ /* 0x00286400000e0000 */
.L_x_1058:
        /* <DEDUP_REMOVED lines=10> */
.L_x_864:
[----:B------:R-:W-:Y:S05]  /*8ca0*/  BSYNC B0 ;  /* 0x0000000000007941 */ /* 0x000fea0003800000 */
.L_x_863:
[----:B------:R-:W-:Y:S05]  /*8cb0*/  BRA.DIV ~URZ, `(.L_x_865) ;  /* 0x0001b7227f007947 */ /* 0x000fea000b800000 */
[----:B--2---:R2:W3:Y:S02]  /*8cc0*/  SHFL.IDX PT, R7, R5, 0x4, 0x181f ;  /* 0x00981f0005077f89 */ /* 0x0044e400000e0000 */
.L_x_1059:
[----:B------:R-:W-:Y:S05]  /*8cd0*/  BRA.DIV ~URZ, `(.L_x_866) ;  /* 0x0001b7727f007947 */ /* 0x000fea000b800000 */
[----:B-1----:R1:W2:Y:S02]  /*8ce0*/  SHFL.IDX PT, R2, R6, 0x4, 0x181f ;  /* 0x00981f0006027f89 */ /* 0x0022a400000e0000 */
.L_x_1060:
        /* <DEDUP_REMOVED lines=10> */
.L_x_868:
[----:B------:R-:W-:Y:S05]  /*8d90*/  BSYNC B0 ;  /* 0x0000000000007941 */ /* 0x000fea0003800000 */
.L_x_867:
[----:B------:R-:W-:Y:S05]  /*8da0*/  BRA.DIV ~URZ, `(.L_x_869) ;  /* 0x0001b7127f007947 */ /* 0x000fea000b800000 */
[----:B---3--:R3:W1:Y:S04]  /*8db0*/  SHFL.IDX PT, R7, R5, 0x5, 0x181f ;  /* 0x00b81f0005077f89 */ /* 0x00866800000e0000 */
[----:B--2---:R3:W2:Y:S02]  /*8dc0*/  SHFL.IDX PT, R2, R6, 0x5, 0x181f ;  /* 0x00b81f0006027f89 */ /* 0x0046a400000e0000 */
.L_x_1061:
        /* <DEDUP_REMOVED lines=10> */
.L_x_871:
[----:B------:R-:W-:Y:S05]  /*8e70*/  BSYNC B0 ;  /* 0x0000000000007941 */ /* 0x000fea0003800000 */
.L_x_870:
[----:B------:R-:W-:Y:S05]  /*8e80*/  BRA.DIV ~URZ, `(.L_x_872) ;  /* 0x0001b7027f007947 */ /* 0x000fea000b800000 */
[----:B-1----:R1:W3:Y:S02]  /*8e90*/  SHFL.IDX PT, R7, R5, 0x6, 0x181f ;  /* 0x00d81f0005077f89 */ /* 0x0022e400000e0000 */
.L_x_1062:
[----:B------:R-:W-:Y:S05]  /*8ea0*/  BRA.DIV ~URZ, `(.L_x_873) ;  /* 0x0001b7527f007947 */ /* 0x000fea000b800000 */
[----:B--2---:R2:W1:Y:S02]  /*8eb0*/  SHFL.IDX PT, R2, R6, 0x6, 0x181f ;  /* 0x00d81f0006027f89 */ /* 0x00446400000e0000 */
.L_x_1063:
        /* <DEDUP_REMOVED lines=10> */
.L_x_875:
[----:B------:R-:W-:Y:S05]  /*8f60*/  BSYNC B0 ;  /* 0x0000000000007941 */ /* 0x000fea0003800000 */
.L_x_874:
[----:B------:R-:W-:Y:S05]  /*8f70*/  BRA.DIV ~URZ, `(.L_x_876) ;  /* 0x0001b6f27f007947 */ /* 0x000fea000b800000 */
[----:B-1-34-:R-:W1:Y:S04]  /*8f80*/  SHFL.IDX PT, R5, R5, 0x7, 0x181f ;  /* 0x00f81f0005057f89 */ /* 0x01ae6800000e0000 */
[----:B------:R3:W4:Y:S02]  /*8f90*/  SHFL.IDX PT, R3, R6, 0x7, 0x181f ;  /* 0x00f81f0006037f89 */ /* 0x00072400000e0000 */
.L_x_1064:
[----:B--23--:R-:W2:Y:S01]  /*8fa0*/  LDL.LU R6, [R1+0x40] ;  /* 0x0000400001067983 */ /* 0x00cea20000300800 */
[----:B------:R-:W-:Y:S02]  /*8fb0*/  ISETP.GE.AND P6, PT, R134, c[0x0][0x1d4], PT ;  /* 0x0000750086007a0c */ /* 0x000fe40003fc6270 */
[----:B------:R-:W-:-:S04]  /*8fc0*/  IADD3 R2, R4, 0x70, RZ ;  /* 0x0000007004027810 */ /* 0x000fc80007ffe0ff */
[----:B------:R-:W-:-:S13]  /*8fd0*/  ISETP.GE.AND P0, PT, R2, R0, PT ;  /* 0x000000000200720c */ /* 0x000fda0003f06270 */
[----:B----4-:R-:W-:-:S04]  /*8fe0*/  @!P0 LEA R2, P1, R134, R3, 0x1 ;  /* 0x0000000386028211 */ /* 0x010fc800078208ff */
[----:B-1----:R-:W-:-:S05]  /*8ff0*/  @!P0 LEA.HI.X R3, R134, R5, R135, 0x1, P1 ;  /* 0x0000000586038211 */ /* 0x002fca00008f0c87 */
[----:B------:R-:W-:Y:S01]  /*9000*/  @!PT LDS RZ, [RZ] ;  /* 0x00000000fffff984 */ /* 0x000fe20000000800 */
[----:B------:R-:W-:Y:S01]  /*9010*/  @!PT LDS RZ, [RZ] ;  /* 0x00000000fffff984 */ /* 0x000fe20000000800 */
[----:B------:R-:W-:Y:S01]  /*9020*/  @!PT LDS RZ, [RZ] ;  /* 0x00000000fffff984 */ /* 0x000fe20000000800 */
[----:B------:R1:W-:Y:S04]  /*9030*/  @!P0 LDGSTS.E.BYPASS.LTC128B.128 [R221+0x8900], [R2.64], !P2 ;  /* 0x0890000002dd8fae */ /* 0x0003e8000d101d48 */
[----:B------:R-:W0:Y:S01]  /*9040*/  LDGDEPBAR ;  /* 0x00000000000079af */ /* 0x000e220000000000 */
[----:B------:R-:W-:Y:S01]  /*9050*/  WARPSYNC 0xffffffff ;  /* 0xffffffff00007948 */ /* 0x000fe20003800000 */
[----:B--2---:R-:W-:-:S04]  /*9060*/  LOP3.LUT R6, R6, 0xffffff7f, RZ, 0xc0, !PT ;  /* 0xffffff7f06067812 */ /* 0x004fc800078ec0ff */
[----:B------:R-:W-:-:S05]  /*9070*/  @P6 LOP3.LUT R6, R6, 0x80, RZ, 0xfc, !PT ;  /* 0x0000008006066812 */ /* 0x000fca00078efcff */
[----:B------:R1:W-:Y:S02]  /*9080*/  STL [R1+0x40], R6 ;  /* 0x0000400601007387 */ /* 0x0003e40000100800 */
[----:B------:R-:W2:Y:S04]  /*9090*/  LDL R190, [R1+0x18] ;  /* 0x0000180001be7983 */ /* 0x000ea80000100800 */
[----:B------:R-:W3:Y:S04]  /*90a0*/  LDL R8, [R1+0x3c] ;  /* 0x00003c0001087983 */ /* 0x000ee80000100800 */
[----:B-1----:R-:W4:Y:S01]  /*90b0*/  LDL.64 R6, [R1+0x30] ;  /* 0x0000300001067983 */ /* 0x002f220000100a00 */
[----:B------:R-:W-:Y:S01]  /*90c0*/  IMAD.MOV.U32 R76, RZ, RZ, -0x50 ;  /* 0xffffffb0ff4c7424 */ /* 0x000fe200078e00ff */
[----:B------:R-:W-:-:S03]  /*90d0*/  SHF.R.S32.HI R79, RZ, 0x1f, R78 ;  /* 0x0000001fff4f7819 */ /* 0x000fc6000001144e */
[----:B------:R-:W-:Y:S02]  /*90e0*/  IMAD R76, R226, R76, 0x50 ;  /* 0x00000050e24c7424 */ /* 0x000fe400078e024c */
[----:B------:R-:W-:Y:S02]  /*90f0*/  IMAD R4, R79, c[0x0][0x1e0], RZ ;  /* 0x000078004f047a24 */ /* 0x000fe400078e02ff */
[----:B------:R-:W-:-:S04]  /*9100*/  IMAD.WIDE.U32 R2, R78, c[0x0][0x1e0], RZ ;  /* 0x000078004e027a25 */ /* 0x000fc800078e00ff */
[----:B------:R-:W-:-:S04]  /*9110*/  IMAD R4, R78, c[0x0][0x1e4], R4 ;  /* 0x000079004e047a24 */ /* 0x000fc800078e0204 */
[----:B------:R-:W-:Y:S02]  /*9120*/  IMAD.IADD R3, R3, 0x1, R4 ;  /* 0x0000000103037824 */ /* 0x000fe400078e0204 */
[----:B------:R-:W-:Y:S02]  /*9130*/  IMAD.MOV.U32 R182, RZ, RZ, c[0x0][0x1e0] ;  /* 0x00007800ffb67624 */ /* 0x000fe400078e00ff */
[----:B------:R-:W-:Y:S01]  /*9140*/  IMAD.MOV.U32 R183, RZ, RZ, c[0x0][0x1e4] ;  /* 0x00007900ffb77624 */ /* 0x000fe200078e00ff */
[----:B------:R-:W-:Y:S01]  /*9150*/  BSSY B0, `(.L_x_877) ;  /* 0x000002c000007945 */ /* 0x000fe20003800000 */
[----:B------:R-:W-:Y:S01]  /*9160*/  BAR.SYNC.DEFER_BLOCKING 0x0 ;  /* 0x0000000000007b1d */ /* 0x000fe20000010000 */
[----:B--2---:R-:W-:-:S04]  /*9170*/  IADD3 R77, R76, R190, -R138 ;  /* 0x000000be4c4d7210 */ /* 0x004fc80007ffe88a */
[C---:B------:R-:W-:Y:S01]  /*9180*/  ISETP.GE.AND P0, PT, R77.reuse, 0x1, PT ;  /* 0x000000014d00780c */ /* 0x040fe20003f06270 */
[----:B---3--:R-:W-:Y:S02]  /*9190*/  IMAD.MOV.U32 R181, RZ, RZ, R8 ;  /* 0x000000ffffb57224 */ /* 0x008fe400078e0008 */
[----:B----4-:R-:W-:Y:S01]  /*91a0*/  IMAD.MOV.U32 R180, RZ, RZ, R6 ;  /* 0x000000ffffb47224 */ /* 0x010fe200078e0006 */
[----:B------:R-:W-:-:S03]  /*91b0*/  ISETP.GE.AND P3, PT, R77, 0x11, PT ;  /* 0x000000114d00780c */ /* 0x000fc60003f66270 */
[----:B------:R-:W-:-:S04]  /*91c0*/  IMAD.WIDE.U32 R4, R2, 0x50, R180 ;  /* 0x0000005002047825 */ /* 0x000fc800078e00b4 */
[----:B------:R-:W-:Y:S02]  /*91d0*/  IMAD R2, R3, 0x50, RZ ;  /* 0x0000005003027824 */ /* 0x000fe400078e02ff */
[----:B------:R-:W-:Y:S02]  /*91e0*/  @P0 LEA R6, P1, R4, c[0x0][0x1c8], 0x1 ;  /* 0x0000720004060a11 */ /* 0x000fe400078208ff */
[----:B------:R-:W-:Y:S01]  /*91f0*/  IMAD.IADD R3, R5, 0x1, R2 ;  /* 0x0000000105037824 */ /* 0x000fe200078e0202 */
[C---:B------:R-:W-:Y:S02]  /*9200*/  ISETP.GE.AND P2, PT, R77.reuse, 0x21, PT ;  /* 0x000000214d00780c */ /* 0x040fe40003f46270 */
[----:B------:R-:W-:Y:S02]  /*9210*/  @P3 LEA R2, P4, R182, R4, 0x4 ;  /* 0x00000004b6023211 */ /* 0x000fe400078820ff */
[----:B------:R-:W-:Y:S02]  /*9220*/  @P0 LEA.HI.X R7, R4, c[0x0][0x1cc], R3, 0x1, P1 ;  /* 0x0000730004070a11 */ /* 0x000fe400008f0c03 */
[----:B------:R-:W-:Y:S01]  /*9230*/  ISETP.GE.AND P1, PT, R77, 0x31, PT ;  /* 0x000000314d00780c */ /* 0x000fe20003f26270 */
[----:B------:R-:W-:-:S02]  /*9240*/  IMAD.WIDE.U32 R8, R182, 0x20, RZ ;  /* 0x00000020b6087825 */ /* 0x000fc400078e00ff */
[----:B------:R-:W-:Y:S01]  /*9250*/  @!PT LDS RZ, [RZ] ;  /* 0x00000000fffff984 */ /* 0x000fe20000000800 */
[----:B------:R-:W-:Y:S01]  /*9260*/  @!PT LDS RZ, [RZ] ;  /* 0x00000000fffff984 */ /* 0x000fe20000000800 */
[----:B------:R-:W-:Y:S01]  /*9270*/  @!PT LDS RZ, [RZ] ;  /* 0x00000000fffff984 */ /* 0x000fe20000000800 */
[----:B------:R1:W-:Y:S01]  /*9280*/  @P0 LDGSTS.E.BYPASS.LTC128B.128 [R221+0x2900], [R6.64], !P6 ;  /* 0x0290000006dd0fae */ /* 0x0003e2000f101d48 */
[----:B------:R-:W-:-:S09]  /*9290*/  @P3 LEA R12, P0, R2, c[0x0][0x1c8], 0x1 ;  /* 0x00007200020c3a11 */ /* 0x000fd200078008ff */
[----:B------:R-:W-:Y:S01]  /*92a0*/  @P1 IMAD R14, R183, 0x30, RZ ;  /* 0x00000030b70e1824 */ /* 0x000fe200078e02ff */
[----:B-1----:R-:W-:-:S04]  /*92b0*/  @P3 LEA.HI.X R6, R182, R3, R183, 0x4, P4 ;  /* 0x00000003b6063211 */ /* 0x002fc800020f24b7 */
[----:B------:R-:W-:Y:S01]  /*92c0*/  @P3 LEA.HI.X R13, R2, c[0x0][0x1cc], R6, 0x1, P0 ;  /* 0x00007300020d3a11 */ /* 0x000fe200000f0c06 */
[----:B------:R-:W-:Y:S01]  /*92d0*/  IMAD.SHL.U32 R2, R183, 0x20, RZ ;  /* 0x00000020b7027824 */ /* 0x000fe200078e00ff */
[----:B------:R-:W-:-:S03]  /*92e0*/  @P2 IADD3 R8, P0, R4, R8, RZ ;  /* 0x0000000804082210 */ /* 0x000fc60007f1e0ff */
[----:B------:R1:W-:Y:S01]  /*92f0*/  @P3 LDGSTS.E.BYPASS.LTC128B.128 [R221+0x3100], [R12.64], !P6 ;  /* 0x031000000cdd3fae */ /* 0x0003e2000f101d48 */
[----:B------:R-:W-:Y:S01]  /*9300*/  @P2 IADD3.X R9, R3, R9, R2, P0, !PT ;  /* 0x0000000903092210 */ /* 0x000fe200007fe402 */
[----:B------:R-:W-:Y:S01]  /*9310*/  @P1 IMAD.MOV.U32 R2, RZ, RZ, R4 ;  /* 0x000000ffff021224 */ /* 0x000fe200078e0004 */
[----:B------:R-:W-:-:S03]  /*9320*/  @P2 LEA R10, P0, R8, c[0x0][0x1c8], 0x1 ;  /* 0x00007200080a2a11 */ /* 0x000fc600078008ff */
[----:B------:R-:W-:Y:S01]  /*9330*/  @P1 IMAD.WIDE.U32 R6, R182, 0x30, R2 ;  /* 0x00000030b6061825 */ /* 0x000fe200078e0002 */
[----:B------:R-:W-:-:S03]  /*9340*/  @P2 LEA.HI.X R11, R8, c[0x0][0x1cc], R9, 0x1, P0 ;  /* 0x00007300080b2a11 */ /* 0x000fc600000f0c09 */
[----:B------:R-:W-:Y:S01]  /*9350*/  @P1 IMAD.IADD R7, R7, 0x1, R14 ;  /* 0x0000000107071824 */ /* 0x000fe200078e020e */
[C---:B------:R-:W-:Y:S01]  /*9360*/  @P1 LEA R8, P0, R6.reuse, c[0x0][0x1c8], 0x1 ;  /* 0x0000720006081a11 */ /* 0x040fe200078008ff */
[----:B------:R1:W-:Y:S03]  /*9370*/  @P2 LDGSTS.E.BYPASS.LTC128B.128 [R221+0x3900], [R10.64], !P6 ;  /* 0x039000000add2fae */ /* 0x0003e6000f101d48 */
[----:B------:R-:W-:-:S05]  /*9380*/  @P1 LEA.HI.X R9, R6, c[0x0][0x1cc], R7, 0x1, P0 ;  /* 0x0000730006091a11 */ /* 0x000fca00000f0c07 */
        /* <DEDUP_REMOVED lines=8> */
.L_x_878:
[----:B------:R-:W-:Y:S05]  /*9410*/  BSYNC B0 ;  /* 0x0000000000007941 */ /* 0x000fea0003800000 */
.L_x_877:
[----:B------:R3:W5:Y:S01]  /*9420*/  LDL R189, [R1+0x44] ;  /* 0x0000440001bd7983 */ /* 0x0007620000100800 */
[----:B------:R-:W-:Y:S01]  /*9430*/  ISETP.LT.AND P0, PT, RZ, c[0x0][0x27c], PT ;  /* 0x00009f00ff007a0c */ /* 0x000fe20003f01270 */
[----:B--2---:R-:W-:Y:S02]  /*9440*/  IMAD.MOV.U32 R2, RZ, RZ, c[0x0][0x2c4] ;  /* 0x0000b100ff027624 */ /* 0x004fe400078e00ff */
[----:B------:R-:W0:Y:S03]  /*9450*/  LDGDEPBAR ;  /* 0x00000000000079af */ /* 0x000e260000000000 */
[----:B------:R-:W-:-:S07]  /*9460*/  ISETP.NE.AND P5, PT, R2, 0x1, PT ;  /* 0x000000010200780c */ /* 0x000fce0003fa5270 */
[----:B------:R-:W-:Y:S05]  /*9470*/  @P0 BRA `(.L_x_879) ;  /* 0x0000002000000947 */ /* 0x000fea0003800000 */
[----:B------:R-:W-:-:S04]  /*9480*/  DEPBAR.LE SB0, 0x1 ;  /* 0x000080400000791a */ /* 0x000fc80000000000 */
[----:B------:R-:W-:Y:S05]  /*9490*/  BRA `(.L_x_880) ;  /* 0x00004bd000007947 */ /* 0x000fea0003800000 */
.L_x_879:
[----:B------:R-:W-:Y:S01]  /*94a0*/  ULDC.U8 UR4, c[0x0][0x298] ;  /* 0x0000a60000047ab9 */ /* 0x000fe20000000000 */
[----:B-----5:R-:W-:Y:S01]  /*94b0*/  SHF.R.S32.HI R2, RZ, 0x1f, R137 ;  /* 0x0000001fff027819 */ /* 0x020fe20000011489 */
[C---:B------:R-:W-:Y:S01]  /*94c0*/  IMAD.WIDE.U32 R6, R137.reuse, c[0x0][0x280], RZ ;  /* 0x0000a00089067a25 */ /* 0x040fe200078e00ff */
[----:B------:R-:W-:Y:S01]  /*94d0*/  ISETP.NE.AND P0, PT, RZ, UR4, PT ;  /* 0x00000004ff007c0c */ /* 0x000fe2000bf05270 */
[----:B------:R-:W-:Y:S01]  /*94e0*/  BSSY B2, `(.L_x_880) ;  /* 0x00004b8000027945 */ /* 0x000fe20003800000 */
[----:B------:R-:W-:Y:S01]  /*94f0*/  IADD3 R20, R82, R189, RZ ;  /* 0x000000bd52147210 */ /* 0x000fe20007ffe0ff */
[----:B------:R-:W-:Y:S01]  /*9500*/  IMAD R3, R2, c[0x0][0x280], RZ ;  /* 0x0000a00002037a24 */ /* 0x000fe200078e02ff */
[----:B------:R-:W-:Y:S01]  /*9510*/  IADD3 R65, R82, 0x60, RZ ;  /* 0x0000006052417810 */ /* 0x000fe20007ffe0ff */
[----:B------:R-:W-:Y:S02]  /*9520*/  IMAD R2, R2, c[0x0][0x290], RZ ;  /* 0x0000a40002027a24 */ /* 0x000fe400078e02ff */
[----:B-1----:R-:W-:-:S02]  /*9530*/  IMAD R8, R137, c[0x0][0x284], R3 ;  /* 0x0000a10089087a24 */ /* 0x002fc400078e0203 */
[----:B------:R-:W-:Y:S01]  /*9540*/  IMAD R3, R137, c[0x0][0x294], R2 ;  /* 0x0000a50089037a24 */ /* 0x000fe200078e0202 */
[----:B------:R-:W-:Y:S01]  /*9550*/  LEA R2, R163, R20, 0x5 ;  /* 0x00000014a3027211 */ /* 0x000fe200078e28ff */
[----:B------:R-:W-:Y:S01]  /*9560*/  IMAD.WIDE.U32 R4, R137, c[0x0][0x290], RZ ;  /* 0x0000a40089047a25 */ /* 0x000fe200078e00ff */
[----:B------:R-:W-:-:S04]  /*9570*/  IADD3 R8, R8, R7, RZ ;  /* 0x0000000708087210 */ /* 0x000fc80007ffe0ff */
[----:B------:R-:W-:Y:S01]  /*9580*/  IADD3 R9, R3, R5, RZ ;  /* 0x0000000503097210 */ /* 0x000fe20007ffe0ff */
[----:B------:R-:W-:Y:S05]  /*9590*/  @!P0 BRA `(.L_x_881) ;  /* 0x0000269000008947 */ /* 0x000fea0003800000 */
[----:B------:R-:W-:Y:S01]  /*95a0*/  @P5 IMAD.HI.U32 R3, R2, c[0x0][0x2c8], RZ ;  /* 0x0000b20002035a27 */ /* 0x000fe200078e00ff */
[----:B------:R-:W-:Y:S01]  /*95b0*/  BSSY B0, `(.L_x_882) ;  /* 0x0000033000007945 */ /* 0x000fe20003800000 */
[----:B------:R-:W-:Y:S01]  /*95c0*/  SHF.R.S32.HI R28, RZ, 0x1f, R26 ;  /* 0x0000001fff1c7819 */ /* 0x000fe2000001141a */
[----:B------:R-:W-:Y:S01]  /*95d0*/  CS2R R42, SRZ ;  /* 0x00000000002a7805 */ /* 0x000fe2000001ff00 */
[----:B------:R-:W-:Y:S01]  /*95e0*/  IMAD.MOV.U32 R5, RZ, RZ, R9 ;  /* 0x000000ffff057224 */ /* 0x000fe200078e0009 */
[----:B------:R-:W-:Y:S01]  /*95f0*/  @P5 SHF.R.U32.HI R2, RZ, c[0x0][0x2cc], R3 ;  /* 0x0000b300ff025a19 */ /* 0x000fe20000011603 */
[----:B------:R-:W-:-:S03]  /*9600*/  IMAD.MOV.U32 R7, RZ, RZ, R8 ;  /* 0x000000ffff077224 */ /* 0x000fc600078e0008 */
[----:B------:R-:W-:Y:S01]  /*9610*/  SHF.R.S32.HI R3, RZ, 0x1f, R2 ;  /* 0x0000001fff037819 */ /* 0x000fe20000011402 */
[----:B------:R-:W-:-:S04]  /*9620*/  IMAD.WIDE.U32 R6, R2, c[0x0][0x280], R6 ;  /* 0x0000a00002067a25 */ /* 0x000fc800078e0006 */
[C---:B------:R-:W-:Y:S01]  /*9630*/  IMAD R9, R3.reuse, c[0x0][0x280], RZ ;  /* 0x0000a00003097a24 */ /* 0x040fe200078e02ff */
[----:B------:R-:W-:Y:S01]  /*9640*/  LEA R29, P1, R6, c[0x0][0x270], 0x1 ;  /* 0x00009c00061d7a11 */ /* 0x000fe200078208ff */
[----:B------:R-:W-:Y:S02]  /*9650*/  IMAD R8, R3, c[0x0][0x290], RZ ;  /* 0x0000a40003087a24 */ /* 0x000fe400078e02ff */
[C---:B------:R-:W-:Y:S02]  /*9660*/  IMAD.WIDE.U32 R4, R2.reuse, c[0x0][0x290], R4 ;  /* 0x0000a40002047a25 */ /* 0x040fe400078e0004 */
[----:B------:R1:W2:Y:S02]  /*9670*/  SHFL.IDX PT, R10, R29, RZ, 0x1c1f ;  /* 0x001c1fff1d0a7589 */ /* 0x0002a400000e0000 */
[----:B------:R-:W-:Y:S01]  /*9680*/  IMAD R3, R2, c[0x0][0x284], R9 ;  /* 0x0000a10002037a24 */ /* 0x000fe200078e0209 */
[----:B------:R-:W-:Y:S01]  /*9690*/  LEA R30, P0, R4, c[0x0][0x288], 0x1 ;  /* 0x0000a200041e7a11 */ /* 0x000fe200078008ff */
[----:B------:R-:W-:-:S02]  /*96a0*/  IMAD R2, R2, c[0x0][0x294], R8 ;  /* 0x0000a50002027a24 */ /* 0x000fc400078e0208 */
[----:B------:R-:W-:Y:S01]  /*96b0*/  CS2R R8, SRZ ;  /* 0x0000000000087805 */ /* 0x000fe2000001ff00 */
[----:B------:R-:W-:Y:S01]  /*96c0*/  IADD3 R3, R7, R3, RZ ;  /* 0x0000000307037210 */ /* 0x000fe20007ffe0ff */
[----:B------:R1:W4:Y:S01]  /*96d0*/  SHFL.IDX PT, R11, R30, RZ, 0x1c1f ;  /* 0x001c1fff1e0b7589 */ /* 0x00032200000e0000 */
[----:B------:R-:W-:Y:S02]  /*96e0*/  IADD3 R2, R5, R2, RZ ;  /* 0x0000000205027210 */ /* 0x000fe40007ffe0ff */
[----:B------:R-:W-:Y:S02]  /*96f0*/  LEA.HI.X R27, R6, c[0x0][0x274], R3, 0x1, P1 ;  /* 0x00009d00061b7a11 */ /* 0x000fe400008f0c03 */
[----:B------:R-:W-:Y:S01]  /*9700*/  LEA.HI.X R23, R4, c[0x0][0x28c], R2, 0x1, P0 ;  /* 0x0000a30004177a11 */ /* 0x000fe200000f0c02 */
[----:B------:R-:W-:Y:S01]  /*9710*/  CS2R R6, SRZ ;  /* 0x0000000000067805 */ /* 0x000fe2000001ff00 */
[----:B------:R-:W-:Y:S01]  /*9720*/  ISETP.GE.AND P0, PT, R20, R0, PT ;  /* 0x000000001400720c */ /* 0x000fe20003f06270 */
[----:B------:R1:W3:Y:S01]  /*9730*/  SHFL.IDX PT, R17, R27, RZ, 0x1c1f ;  /* 0x001c1fff1b117589 */ /* 0x0002e200000e0000 */
[----:B------:R-:W-:Y:S01]  /*9740*/  CS2R R4, SRZ ;  /* 0x0000000000047805 */ /* 0x000fe2000001ff00 */
[----:B------:R-:W-:-:S02]  /*9750*/  CS2R R2, SRZ ;  /* 0x0000000000027805 */ /* 0x000fc4000001ff00 */
[----:B------:R1:W1:Y:S08]  /*9760*/  SHFL.IDX PT, R16, R23, RZ, 0x1c1f ;  /* 0x001c1fff17107589 */ /* 0x00027000000e0000 */
[----:B------:R-:W-:Y:S05]  /*9770*/  @P0 BRA `(.L_x_883) ;  /* 0x0000016000000947 */ /* 0x000fea0003800000 */
[----:B--2---:R-:W-:Y:S01]  /*9780*/  ISETP.GE.AND P1, PT, R24, c[0x0][0x27c], PT ;  /* 0x00009f0018007a0c */ /* 0x004fe20003f26270 */
[----:B------:R-:W-:Y:S01]  /*9790*/  CS2R R8, SRZ ;  /* 0x0000000000087805 */ /* 0x000fe2000001ff00 */
[----:B------:R-:W-:Y:S01]  /*97a0*/  ISETP.GE.AND P0, PT, R26, c[0x0][0x27c], PT ;  /* 0x00009f001a007a0c */ /* 0x000fe20003f06270 */
[----:B------:R-:W-:-:S10]  /*97b0*/  CS2R R6, SRZ ;  /* 0x0000000000067805 */ /* 0x000fd4000001ff00 */
[C---:B------:R-:W-:Y:S01]  /*97c0*/  @!P1 IMAD.SHL.U32 R2, R24.reuse, 0x2, RZ ;  /* 0x0000000218029824 */ /* 0x040fe200078e00ff */
[----:B------:R-:W-:Y:S01]  /*97d0*/  @!P1 SHF.L.U64.HI R3, R24, 0x1, R25 ;  /* 0x0000000118039819 */ /* 0x000fe20000010219 */
[C---:B------:R-:W-:Y:S01]  /*97e0*/  @!P0 IMAD.SHL.U32 R4, R26.reuse, 0x2, RZ ;  /* 0x000000021a048824 */ /* 0x040fe200078e00ff */
[----:B------:R-:W-:Y:S02]  /*97f0*/  @!P0 SHF.L.U64.HI R5, R26, 0x1, R28 ;  /* 0x000000011a058819 */ /* 0x000fe4000001021c */
[CC--:B------:R-:W-:Y:S02]  /*9800*/  @!P1 IADD3 R14, P2, R10.reuse, R2.reuse, RZ ;  /* 0x000000020a0e9210 */ /* 0x0c0fe40007f5e0ff */
[----:B----4-:R-:W-:Y:S02]  /*9810*/  @!P1 IADD3 R12, P4, R11, R2, RZ ;  /* 0x000000020b0c9210 */ /* 0x010fe40007f9e0ff */
[-C--:B------:R-:W-:Y:S01]  /*9820*/  @!P0 IADD3 R2, P3, R10, R4.reuse, RZ ;  /* 0x000000040a028210 */ /* 0x080fe20007f7e0ff */
[--C-:B---3--:R-:W-:Y:S01]  /*9830*/  @!P1 IMAD.X R15, R17, 0x1, R3.reuse, P2 ;  /* 0x00000001110f9824 */ /* 0x108fe200010e0603 */
[----:B------:R-:W-:Y:S01]  /*9840*/  @!P0 IADD3 R10, P2, R11, R4, RZ ;  /* 0x000000040b0a8210 */ /* 0x000fe20007f5e0ff */
[----:B-1----:R-:W-:-:S02]  /*9850*/  @!P1 IMAD.X R13, R16, 0x1, R3, P4 ;  /* 0x00000001100d9824 */ /* 0x002fc400020e0603 */
[--C-:B------:R-:W-:Y:S01]  /*9860*/  @!P0 IMAD.X R3, R17, 0x1, R5.reuse, P3 ;  /* 0x0000000111038824 */ /* 0x100fe200018e0605 */
[----:B------:R1:W5:Y:S01]  /*9870*/  @!P1 LD.E.64 R6, [R14.64] ;  /* 0x000000080e069980 */ /* 0x000362000c101b00 */
[----:B------:R-:W-:Y:S02]  /*9880*/  @!P0 IMAD.X R11, R16, 0x1, R5, P2 ;  /* 0x00000001100b8824 */ /* 0x000fe400010e0605 */
[----:B------:R-:W-:Y:S01]  /*9890*/  CS2R R4, SRZ ;  /* 0x0000000000047805 */ /* 0x000fe2000001ff00 */
[----:B------:R2:W5:Y:S05]  /*98a0*/  @!P0 LD.E.64 R8, [R2.64] ;  /* 0x0000000802088980 */ /* 0x00056a000c101b00 */
[----:B------:R1:W5:Y:S01]  /*98b0*/  @!P0 LD.E.64 R4, [R10.64] ;  /* 0x000000080a048980 */ /* 0x000362000c101b00 */
[----:B--2---:R-:W-:-:S06]  /*98c0*/  CS2R R2, SRZ ;  /* 0x0000000000027805 */ /* 0x004fcc000001ff00 */
[----:B------:R1:W5:Y:S02]  /*98d0*/  @!P1 LD.E.64 R2, [R12.64] ;  /* 0x000000080c029980 */ /* 0x000364000c101b00 */
.L_x_883:
[----:B--2---:R-:W-:Y:S05]  /*98e0*/  BSYNC B0 ;  /* 0x0000000000007941 */ /* 0x004fea0003800000 */
.L_x_882:
[----:B-1----:R-:W-:Y:S01]  /*98f0*/  IADD3 R10, R20, 0x20, RZ ;  /* 0x00000020140a7810 */ /* 0x002fe20007ffe0ff */
[----:B-----5:R-:W-:Y:S01]  /*9900*/  IMAD.MOV.U32 R14, RZ, RZ, R8 ;  /* 0x000000ffff0e7224 */ /* 0x020fe200078e0008 */
[----:B------:R1:W2:Y:S01]  /*9910*/  SHFL.IDX PT, R22, R27, 0x1, 0x1c1f ;  /* 0x003c1f001b167f89 */ /* 0x0002a200000e0000 */
[----:B------:R-:W-:Y:S01]  /*9920*/  IMAD.MOV.U32 R13, RZ, RZ, R9 ;  /* 0x000000ffff0d7224 */ /* 0x000fe200078e0009 */
[----:B------:R-:W-:Y:S01]  /*9930*/  ISETP.GE.AND P0, PT, R10, R0, PT ;  /* 0x000000000a00720c */ /* 0x000fe20003f06270 */
[----:B------:R-:W-:Y:S01]  /*9940*/  IMAD.MOV.U32 R12, RZ, RZ, R6 ;  /* 0x000000ffff0c7224 */ /* 0x000fe200078e0006 */
[----:B----4-:R1:W4:Y:S01]  /*9950*/  SHFL.IDX PT, R11, R29, 0x1, 0x1c1f ;  /* 0x003c1f001d0b7f89 */ /* 0x01032200000e0000 */
[----:B------:R-:W-:Y:S01]  /*9960*/  IMAD.MOV.U32 R10, RZ, RZ, R7 ;  /* 0x000000ffff0a7224 */ /* 0x000fe200078e0007 */
[----:B------:R-:W-:Y:S01]  /*9970*/  PRMT R55, R13, 0x5410, R14 ;  /* 0x000054100d377816 */ /* 0x000fe2000000000e */
[----:B------:R-:W-:Y:S01]  /*9980*/  IMAD.MOV.U32 R13, RZ, RZ, R5 ;  /* 0x000000ffff0d7224 */ /* 0x000fe200078e0005 */
[----:B------:R-:W-:Y:S01]  /*9990*/  MOV R14, R4 ;  /* 0x00000004000e7202 */ /* 0x000fe20000000f00 */
[----:B------:R1:W3:Y:S01]  /*99a0*/  SHFL.IDX PT, R21, R23, 0x1, 0x1c1f ;  /* 0x003c1f0017157f89 */ /* 0x0002e200000e0000 */
[----:B------:R-:W-:Y:S01]  /*99b0*/  PRMT R53, R10, 0x5410, R12 ;  /* 0x000054100a357816 */ /* 0x000fe2000000000c */
[----:B------:R-:W-:Y:S01]  /*99c0*/  IMAD.MOV.U32 R12, RZ, RZ, R2 ;  /* 0x000000ffff0c7224 */ /* 0x000fe200078e0002 */
[----:B------:R-:W-:Y:S01]  /*99d0*/  MOV R10, R3 ;  /* 0x00000003000a7202 */ /* 0x000fe20000000f00 */
[----:B------:R1:W1:Y:S01]  /*99e0*/  SHFL.IDX PT, R18, R30, 0x1, 0x1c1f ;  /* 0x003c1f001e127f89 */ /* 0x00026200000e0000 */
[----:B------:R-:W-:Y:S01]  /*99f0*/  BSSY B0, `(.L_x_884) ;  /* 0x000001d000007945 */ /* 0x000fe20003800000 */
[----:B------:R-:W-:Y:S01]  /*9a00*/  PRMT R54, R13, 0x5410, R14 ;  /* 0x000054100d367816 */ /* 0x000fe2000000000e */
[----:B------:R-:W-:Y:S01]  /*9a10*/  CS2R R32, SRZ ;  /* 0x0000000000207805 */ /* 0x000fe2000001ff00 */
[----:B------:R-:W-:Y:S01]  /*9a20*/  PRMT R52, R10, 0x5410, R12 ;  /* 0x000054100a347816 */ /* 0x000fe2000000000c */
[----:B------:R-:W-:Y:S01]  /*9a30*/  CS2R R36, SRZ ;  /* 0x0000000000247805 */ /* 0x000fe2000001ff00 */
[----:B------:R-:W-:Y:S01]  /*9a40*/  CS2R R34, SRZ ;  /* 0x0000000000227805 */ /* 0x000fe2000001ff00 */
[----:B------:R-:W-:Y:S05]  /*9a50*/  @P0 BRA `(.L_x_885) ;  /* 0x0000016000000947 */ /* 0x000fea0003800000 */
[----:B------:R-:W-:Y:S01]  /*9a60*/  ISETP.GE.AND P1, PT, R24, c[0x0][0x27c], PT ;  /* 0x00009f0018007a0c */ /* 0x000fe20003f26270 */
[----:B------:R-:W-:Y:S01]  /*9a70*/  CS2R R42, SRZ ;  /* 0x00000000002a7805 */ /* 0x000fe2000001ff00 */
[----:B------:R-:W-:Y:S01]  /*9a80*/  ISETP.GE.AND P0, PT, R26, c[0x0][0x27c], PT ;  /* 0x00009f001a007a0c */ /* 0x000fe20003f06270 */
[----:B------:R-:W-:-:S10]  /*9a90*/  CS2R R32, SRZ ;  /* 0x0000000000207805 */ /* 0x000fd4000001ff00 */
[C---:B------:R-:W-:Y:S01]  /*9aa0*/  @!P1 IMAD.SHL.U32 R10, R24.reuse, 0x2, RZ ;  /* 0x00000002180a9824 */ /* 0x040fe200078e00ff */
[----:B------:R-:W-:Y:S01]  /*9ab0*/  @!P1 SHF.L.U64.HI R15, R24, 0x1, R25 ;  /* 0x00000001180f9819 */ /* 0x000fe20000010219 */
[C---:B------:R-:W-:Y:S01]  /*9ac0*/  @!P0 IMAD.SHL.U32 R13, R26.reuse, 0x2, RZ ;  /* 0x000000021a0d8824 */ /* 0x040fe200078e00ff */
[----:B------:R-:W-:Y:S02]  /*9ad0*/  @!P0 SHF.L.U64.HI R19, R26, 0x1, R28 ;  /* 0x000000011a138819 */ /* 0x000fe4000001021c */
[CC--:B----4-:R-:W-:Y:S02]  /*9ae0*/  @!P1 IADD3 R16, P2, R11.reuse, R10.reuse, RZ ;  /* 0x0000000a0b109210 */ /* 0x0d0fe40007f5e0ff */
[----:B-1----:R-:W-:Y:S02]  /*9af0*/  @!P1 IADD3 R14, P4, R18, R10, RZ ;  /* 0x0000000a120e9210 */ /* 0x002fe40007f9e0ff */
[-C--:B------:R-:W-:Y:S01]  /*9b00*/  @!P0 IADD3 R12, P3, R11, R13.reuse, RZ ;  /* 0x0000000d0b0c8210 */ /* 0x080fe20007f7e0ff */
[--C-:B--23--:R-:W-:Y:S01]  /*9b10*/  @!P1 IMAD.X R17, R22, 0x1, R15.reuse, P2 ;  /* 0x0000000116119824 */ /* 0x10cfe200010e060f */
[----:B------:R-:W-:Y:S01]  /*9b20*/  @!P0 IADD3 R10, P2, R18, R13, RZ ;  /* 0x0000000d120a8210 */ /* 0x000fe20007f5e0ff */
[----:B------:R-:W-:Y:S01]  /*9b30*/  CS2R R34, SRZ ;  /* 0x0000000000227805 */ /* 0x000fe2000001ff00 */
[----:B------:R-:W-:Y:S01]  /*9b40*/  CS2R R36, SRZ ;  /* 0x0000000000247805 */ /* 0x000fe2000001ff00 */
[----:B------:R-:W-:Y:S01]  /*9b50*/  @!P1 IMAD.X R15, R21, 0x1, R15, P4 ;  /* 0x00000001150f9824 */ /* 0x000fe200020e060f */
[----:B------:R1:W5:Y:S01]  /*9b60*/  @!P1 LD.E.64 R32, [R16.64] ;  /* 0x0000000810209980 */ /* 0x000362000c101b00 */
[----:B------:R-:W-:-:S02]  /*9b70*/  @!P0 IMAD.X R13, R22, 0x1, R19, P3 ;  /* 0x00000001160d8824 */ /* 0x000fc400018e0613 */
[----:B------:R-:W-:Y:S01]  /*9b80*/  @!P0 IMAD.X R11, R21, 0x1, R19, P2 ;  /* 0x00000001150b8824 */ /* 0x000fe200010e0613 */
[----:B------:R1:W5:Y:S04]  /*9b90*/  @!P1 LD.E.64 R34, [R14.64] ;  /* 0x000000080e229980 */ /* 0x000368000c101b00 */
[----:B------:R1:W5:Y:S04]  /*9ba0*/  @!P0 LD.E.64 R42, [R12.64] ;  /* 0x000000080c2a8980 */ /* 0x000368000c101b00 */
[----:B------:R1:W5:Y:S02]  /*9bb0*/  @!P0 LD.E.64 R36, [R10.64] ;  /* 0x000000080a248980 */ /* 0x000364000c101b00 */
.L_x_885:
[----:B------:R-:W-:Y:S05]  /*9bc0*/  BSYNC B0 ;  /* 0x0000000000007941 */ /* 0x000fea0003800000 */
.L_x_884:
[----:B-1----:R-:W-:Y:S01]  /*9bd0*/  IADD3 R10, R20, 0x40, RZ ;  /* 0x00000040140a7810 */ /* 0x002fe20007ffe0ff */
[----:B-----5:R-:W-:Y:S01]  /*9be0*/  IMAD.MOV.U32 R14, RZ, RZ, R42 ;  /* 0x000000ffff0e7224 */ /* 0x020fe200078e002a */
[----:B--2---:R1:W2:Y:S01]  /*9bf0*/  SHFL.IDX PT, R22, R27, 0x2, 0x1c1f ;  /* 0x005c1f001b167f89 */ /* 0x0042a200000e0000 */
        /* <DEDUP_REMOVED lines=8> */
[----:B---3--:R1:W3:Y:S01]  /*9c80*/  SHFL.IDX PT, R21, R23, 0x2, 0x1c1f ;  /* 0x005c1f0017157f89 */ /* 0x0082e200000e0000 */
        /* <DEDUP_REMOVED lines=24> */
[--C-:B--2---:R-:W-:Y:S01]  /*9e10*/  @!P1 IMAD.X R17, R22, 0x1, R15.reuse, P2 ;  /* 0x0000000116119824 */ /* 0x104fe200010e060f */
[----:B------:R-:W-:Y:S01]  /*9e20*/  @!P0 IADD3 R10, P2, R18, R13, RZ ;  /* 0x0000000d120a8210 */ /* 0x000fe20007f5e0ff */
[----:B------:R-:W-:Y:S01]  /*9e30*/  CS2R R40, SRZ ;  /* 0x0000000000287805 */ /* 0x000fe2000001ff00 */
[----:B------:R-:W-:Y:S01]  /*9e40*/  CS2R R44, SRZ ;  /* 0x00000000002c7805 */ /* 0x000fe2000001ff00 */
[----:B---3--:R-:W-:Y:S01]  /*9e50*/  @!P1 IMAD.X R15, R21, 0x1, R15, P4 ;  /* 0x00000001150f9824 */ /* 0x008fe200020e060f */
[----:B------:R1:W5:Y:S01]  /*9e60*/  @!P1 LD.E.64 R38, [R16.64] ;  /* 0x0000000810269980 */ /* 0x000362000c101b00 */
[----:B------:R-:W-:-:S02]  /*9e70*/  @!P0 IMAD.X R13, R22, 0x1, R19, P3 ;  /* 0x00000001160d8824 */ /* 0x000fc400018e0613 */
[----:B------:R-:W-:Y:S01]  /*9e80*/  @!P0 IMAD.X R11, R21, 0x1, R19, P2 ;  /* 0x00000001150b8824 */ /* 0x000fe200010e0613 */
[----:B------:R1:W5:Y:S04]  /*9e90*/  @!P1 LD.E.64 R40, [R14.64] ;  /* 0x000000080e289980 */ /* 0x000368000c101b00 */
[----:B------:R1:W5:Y:S04]  /*9ea0*/  @!P0 LD.E.64 R46, [R12.64] ;  /* 0x000000080c2e8980 */ /* 0x000368000c101b00 */
[----:B------:R1:W5:Y:S02]  /*9eb0*/  @!P0 LD.E.64 R44, [R10.64] ;  /* 0x000000080a2c8980 */ /* 0x000364000c101b00 */
.L_x_887:
[----:B------:R-:W-:Y:S05]  /*9ec0*/  BSYNC B0 ;  /* 0x0000000000007941 */ /* 0x000fea0003800000 */
.L_x_886:
[----:B-1----:R-:W-:Y:S01]  /*9ed0*/  IADD3 R10, R20, 0x60, RZ ;  /* 0x00000060140a7810 */ /* 0x002fe20007ffe0ff */
[----:B-----5:R-:W-:Y:S01]  /*9ee0*/  IMAD.MOV.U32 R14, RZ, RZ, R46 ;  /* 0x000000ffff0e7224 */ /* 0x020fe200078e002e */
[----:B---3--:R-:W1:Y:S01]  /*9ef0*/  SHFL.IDX PT, R21, R27, 0x3, 0x1c1f ;  /* 0x007c1f001b157f89 */ /* 0x008e6200000e0000 */
        /* <DEDUP_REMOVED lines=8> */
[----:B------:R2:W1:Y:S01]  /*9f80*/  SHFL.IDX PT, R20, R23, 0x3, 0x1c1f ;  /* 0x007c1f0017147f89 */ /* 0x00046200000e0000 */
[----:B------:R-:W-:Y:S01]  /*9f90*/  PRMT R60, R10, 0x5410, R12 ;  /* 0x000054100a3c7816 */ /* 0x000fe2000000000c */
[----:B------:R-:W-:Y:S01]  /*9fa0*/  IMAD.MOV.U32 R12, RZ, RZ, R40 ;  /* 0x000000ffff0c7224 */ /* 0x000fe200078e0028 */
[----:B------:R-:W-:Y:S01]  /*9fb0*/  MOV R10, R41 ;  /* 0x00000029000a7202 */ /* 0x000fe20000000f00 */
[----:B------:R1:W4:Y:S01]  /*9fc0*/  SHFL.IDX PT, R18, R30, 0x3, 0x1c1f ;  /* 0x007c1f001e127f89 */ /* 0x00032200000e0000 */
[----:B------:R-:W-:Y:S01]  /*9fd0*/  BSSY B0, `(.L_x_888) ;  /* 0x000001d000007945 */ /* 0x000fe20003800000 */
[----:B------:R-:W-:Y:S01]  /*9fe0*/  PRMT R61, R13, 0x5410, R14 ;  /* 0x000054100d3d7816 */ /* 0x000fe2000000000e */
[----:B------:R-:W-:Y:S01]  /*9ff0*/  CS2R R48, SRZ ;  /* 0x0000000000307805 */ /* 0x000fe2000001ff00 */
[----:B---3--:R-:W-:Y:S01]  /*a000*/  PRMT R29, R10, 0x5410, R12 ;  /* 0x000054100a1d7816 */ /* 0x008fe2000000000c */
[----:B--2---:R-:W-:Y:S01]  /*a010*/  CS2R R22, SRZ ;  /* 0x0000000000167805 */ /* 0x004fe2000001ff00 */
[----:B-1----:R-:W-:Y:S01]  /*a020*/  CS2R R30, SRZ ;  /* 0x00000000001e7805 */ /* 0x002fe2000001ff00 */
[----:B------:R-:W-:Y:S05]  /*a030*/  @P0 BRA `(.L_x_889) ;  /* 0x0000016000000947 */ /* 0x000fea0003800000 */
[----:B----4-:R-:W-:Y:S01]  /*a040*/  ISETP.GE.AND P1, PT, R24, c[0x0][0x27c], PT ;  /* 0x00009f0018007a0c */ /* 0x010fe20003f26270 */
        /* <DEDUP_REMOVED lines=8> */
[C---:B------:R-:W-:Y:S02]  /*a0d0*/  @!P1 IADD3 R14, P4, R18.reuse, R10, RZ ;  /* 0x0000000a120e9210 */ /* 0x040fe40007f9e0ff */
[-C--:B------:R-:W-:Y:S01]  /*a0e0*/  @!P0 IADD3 R12, P3, R11, R13.reuse, RZ ;  /* 0x0000000d0b0c8210 */ /* 0x080fe20007f7e0ff */
[C-C-:B------:R-:W-:Y:S01]  /*a0f0*/  @!P1 IMAD.X R17, R21.reuse, 0x1, R15.reuse, P2 ;  /* 0x0000000115119824 */ /* 0x140fe200010e060f */
        /* <DEDUP_REMOVED lines=10> */
.L_x_889:
[----:B----4-:R-:W-:Y:S05]  /*a1a0*/  BSYNC B0 ;  /* 0x0000000000007941 */ /* 0x010fea0003800000 */
.L_x_888:
[----:B-1----:R-:W-:Y:S01]  /*a1b0*/  IMAD.IADD R12, R0, 0x1, -R189 ;  /* 0x00000001000c7824 */ /* 0x002fe200078e0abd */
[----:B-----5:R-:W-:Y:S01]  /*a1c0*/  MOV R0, R23 ;  /* 0x0000001700007202 */ /* 0x020fe20000000f00 */
[----:B------:R-:W-:Y:S01]  /*a1d0*/  IMAD.MOV.U32 R10, RZ, RZ, R50 ;  /* 0x000000ffff0a7224 */ /* 0x000fe200078e0032 */
[----:B------:R-:W-:-:S04]  /*a1e0*/  DEPBAR.LE SB0, 0x1 ;  /* 0x000080400000791a */ /* 0x000fc80000000000 */
[----:B------:R-:W-:Y:S01]  /*a1f0*/  IMNMX R27, R12, 0x80, PT ;  /* 0x000000800c1b7817 */ /* 0x000fe20003800200 */
[----:B------:R-:W-:Y:S01]  /*a200*/  IMAD.MOV.U32 R11, RZ, RZ, R51 ;  /* 0x000000ffff0b7224 */ /* 0x000fe200078e0033 */
[----:B------:R-:W-:Y:S01]  /*a210*/  PRMT R66, R66, 0x5410, R10 ;  /* 0x0000541042427816 */ /* 0x000fe2000000000a */
[----:B------:R-:W-:Y:S01]  /*a220*/  IMAD.MOV.U32 R10, RZ, RZ, R22 ;  /* 0x000000ffff0a7224 */ /* 0x000fe200078e0016 */
[----:B------:R-:W-:Y:S01]  /*a230*/  BAR.SYNC.DEFER_BLOCKING 0x0 ;  /* 0x0000000000007b1d */ /* 0x000fe20000010000 */
[----:B------:R-:W-:Y:S01]  /*a240*/  ISETP.GE.AND P0, PT, R82, R27, PT ;  /* 0x0000001b5200720c */ /* 0x000fe20003f06270 */
[----:B------:R-:W-:Y:S01]  /*a250*/  IMAD.MOV.U32 R12, RZ, RZ, R48 ;  /* 0x000000ffff0c7224 */ /* 0x000fe200078e0030 */
[----:B------:R-:W-:Y:S01]  /*a260*/  PRMT R66, R11, 0x7610, R66 ;  /* 0x000076100b427816 */ /* 0x000fe20000000042 */
[----:B------:R-:W-:Y:S01]  /*a270*/  IMAD.MOV.U32 R11, RZ, RZ, R49 ;  /* 0x000000ffff0b7224 */ /* 0x000fe200078e0031 */
[----:B------:R-:W-:Y:S01]  /*a280*/  PRMT R63, R0, 0x5410, R10 ;  /* 0x00005410003f7816 */ /* 0x000fe2000000000a */
[----:B------:R-:W-:Y:S01]  /*a290*/  IMAD.MOV.U32 R0, RZ, RZ, R31 ;  /* 0x000000ffff007224 */ /* 0x000fe200078e001f */
[----:B------:R-:W-:Y:S01]  /*a2a0*/  MOV R10, R30 ;  /* 0x0000001e000a7202 */ /* 0x000fe20000000f00 */
[----:B------:R-:W-:Y:S01]  /*a2b0*/  BSSY B1, `(.L_x_890) ;  /* 0x0000066000017945 */ /* 0x000fe20003800000 */
[----:B------:R-:W-:-:S02]  /*a2c0*/  PRMT R64, R11, 0x5410, R12 ;  /* 0x000054100b407816 */ /* 0x000fc4000000000c */
[----:B------:R-:W-:-:S03]  /*a2d0*/  PRMT R28, R0, 0x5410, R10 ;  /* 0x00005410001c7816 */ /* 0x000fc6000000000a */
[----:B------:R-:W-:Y:S05]  /*a2e0*/  @P0 BRA `(.L_x_891) ;  /* 0x0000062000000947 */ /* 0x000fea0003800000 */
[----:B------:R-:W-:Y:S01]  /*a2f0*/  ISETP.GE.AND P0, PT, R24, c[0x0][0x27c], PT ;  /* 0x00009f0018007a0c */ /* 0x000fe20003f06270 */
[----:B------:R-:W-:-:S12]  /*a300*/  BSSY B0, `(.L_x_892) ;  /* 0x0000030000007945 */ /* 0x000fd80003800000 */
[----:B------:R-:W-:Y:S05]  /*a310*/  @P0 BRA `(.L_x_893) ;  /* 0x000002e000000947 */ /* 0x000fea0003800000 */
[----:B------:R-:W1:Y:S01]  /*a320*/  LDS.128 R12, [R80+0x5000] ;  /* 0x00500000500c7984 */ /* 0x000e620000000c00 */
[--C-:B------:R-:W-:Y:S02]  /*a330*/  SHF.R.U64 R6, R6, 0x10, R7.reuse ;  /* 0x0000001006067819 */ /* 0x100fe40000001207 */
[----:B------:R-:W-:Y:S02]  /*a340*/  SHF.R.U32.HI R0, RZ, 0x10, R7 ;  /* 0x00000010ff007819 */ /* 0x000fe40000011607 */
[--C-:B------:R-:W-:Y:S02]  /*a350*/  SHF.R.U64 R7, R2, 0x10, R3.reuse ;  /* 0x0000001002077819 */ /* 0x100fe40000001203 */
[----:B------:R-:W-:Y:S02]  /*a360*/  SHF.R.U32.HI R2, RZ, 0x10, R3 ;  /* 0x00000010ff027819 */ /* 0x000fe40000011603 */
[----:B------:R-:W-:Y:S02]  /*a370*/  PRMT R10, R53, 0x5410, R0 ;  /* 0x00005410350a7816 */ /* 0x000fe40000000000 */
[----:B------:R-:W-:-:S02]  /*a380*/  PRMT R0, R52, 0x5410, R2 ;  /* 0x0000541034007816 */ /* 0x000fc40000000002 */
[----:B------:R-:W-:Y:S02]  /*a390*/  PRMT R17, R53, 0x5432, R6 ;  /* 0x0000543235117816 */ /* 0x000fe40000000006 */
[----:B------:R-:W-:Y:S01]  /*a3a0*/  PRMT R16, R52, 0x5432, R7 ;  /* 0x0000543234107816 */ /* 0x000fe20000000007 */
[C---:B------:R-:W-:Y:S01]  /*a3b0*/  IMAD.U32 R19, R0.reuse, 0x10000, RZ ;  /* 0x0001000000137824 */ /* 0x040fe200078e00ff */
[----:B------:R-:W-:Y:S02]  /*a3c0*/  LOP3.LUT R21, R0, 0xffff0000, RZ, 0xc0, !PT ;  /* 0xffff000000157812 */ /* 0x000fe400078ec0ff */
[----:B------:R-:W-:Y:S01]  /*a3d0*/  LOP3.LUT R20, R10, 0xffff0000, RZ, 0xc0, !PT ;  /* 0xffff00000a147812 */ /* 0x000fe200078ec0ff */
[C---:B-1----:R-:W-:Y:S01]  /*a3e0*/  IMAD.U32 R18, R14.reuse, 0x10000, RZ ;  /* 0x000100000e127824 */ /* 0x042fe200078e00ff */
[----:B------:R-:W-:Y:S01]  /*a3f0*/  LOP3.LUT R11, R14, 0xffff0000, RZ, 0xc0, !PT ;  /* 0xffff00000e0b7812 */ /* 0x000fe200078ec0ff */
[C---:B------:R-:W-:Y:S01]  /*a400*/  IMAD.U32 R14, R15.reuse, 0x10000, RZ ;  /* 0x000100000f0e7824 */ /* 0x040fe200078e00ff */
[----:B------:R-:W-:Y:S01]  /*a410*/  LOP3.LUT R2, R15, 0xffff0000, RZ, 0xc0, !PT ;  /* 0xffff00000f027812 */ /* 0x000fe200078ec0ff */
[----:B------:R-:W-:Y:S01]  /*a420*/  IMAD.U32 R15, R10, 0x10000, RZ ;  /* 0x000100000a0f7824 */ /* 0x000fe200078e00ff */
[----:B------:R-:W-:-:S02]  /*a430*/  SHF.L.U32 R7, R12, 0x10, RZ ;  /* 0x000000100c077819 */ /* 0x000fc400000006ff */
[----:B------:R-:W-:Y:S01]  /*a440*/  LOP3.LUT R6, R12, 0xffff0000, RZ, 0xc0, !PT ;  /* 0xffff00000c067812 */ /* 0x000fe200078ec0ff */
[----:B------:R-:W-:Y:S01]  /*a450*/  FMUL.FTZ R12, R11, R19 ;  /* 0x000000130b0c7220 */ /* 0x000fe20000410000 */
[----:B------:R-:W-:Y:S01]  /*a460*/  SHF.L.U32 R3, R13, 0x10, RZ ;  /* 0x000000100d037819 */ /* 0x000fe200000006ff */
[-C--:B------:R-:W-:Y:S01]  /*a470*/  FMUL.FTZ R11, R11, R15.reuse ;  /* 0x0000000f0b0b7220 */ /* 0x080fe20000410000 */
[----:B------:R-:W-:Y:S01]  /*a480*/  LOP3.LUT R0, R13, 0xffff0000, RZ, 0xc0, !PT ;  /* 0xffff00000d007812 */ /* 0x000fe200078ec0ff */
[C---:B------:R-:W-:Y:S02]  /*a490*/  FFMA.FTZ R13, R18.reuse, R15, -R12 ;  /* 0x0000000f120d7223 */ /* 0x040fe4000001080c */
[----:B------:R-:W-:Y:S01]  /*a4a0*/  FFMA.FTZ R12, R18, R19, R11 ;  /* 0x00000013120c7223 */ /* 0x000fe2000001000b */
[C---:B------:R-:W-:Y:S01]  /*a4b0*/  SHF.L.U32 R18, R17.reuse, 0x10, RZ ;  /* 0x0000001011127819 */ /* 0x040fe200000006ff */
[----:B------:R-:W-:Y:S01]  /*a4c0*/  FMUL.FTZ R10, R2, R21 ;  /* 0x00000015020a7220 */ /* 0x000fe20000410000 */
[----:B------:R-:W-:Y:S01]  /*a4d0*/  LOP3.LUT R17, R17, 0xffff0000, RZ, 0xc0, !PT ;  /* 0xffff000011117812 */ /* 0x000fe200078ec0ff */
[C---:B------:R-:W-:Y:S01]  /*a4e0*/  IMAD.U32 R19, R16.reuse, 0x10000, RZ ;  /* 0x0001000010137824 */ /* 0x040fe200078e00ff */
[----:B------:R-:W-:Y:S01]  /*a4f0*/  LOP3.LUT R16, R16, 0xffff0000, RZ, 0xc0, !PT ;  /* 0xffff000010107812 */ /* 0x000fe200078ec0ff */
[----:B------:R-:W-:-:S02]  /*a500*/  FMUL.FTZ R2, R2, R20 ;  /* 0x0000001402027220 */ /* 0x000fc40000410000 */
[C---:B------:R-:W-:Y:S02]  /*a510*/  FFMA.FTZ R15, R14.reuse, R20, -R10 ;  /* 0x000000140e0f7223 */ /* 0x040fe4000001080a */
[----:B------:R-:W-:Y:S01]  /*a520*/  FFMA.FTZ R11, R14, R21, R2 ;  /* 0x000000150e0b7223 */ /* 0x000fe20000010002 */
[----:B------:R-:W-:Y:S01]  /*a530*/  F2FP.BF16.PACK_AB R14, R12, R13 ;  /* 0x0000000d0c0e723e */ /* 0x000fe200000010ff */
[----:B------:R-:W-:Y:S02]  /*a540*/  FMUL.FTZ R10, R6, R19 ;  /* 0x00000013060a7220 */ /* 0x000fe40000410000 */
[----:B------:R-:W-:Y:S01]  /*a550*/  FMUL.FTZ R2, R0, R16 ;  /* 0x0000001000027220 */ /* 0x000fe20000410000 */
[----:B------:R-:W-:Y:S01]  /*a560*/  F2FP.BF16.PACK_AB R15, R11, R15 ;  /* 0x0000000f0b0f723e */ /* 0x000fe200000010ff */
[----:B------:R-:W-:Y:S02]  /*a570*/  FMUL.FTZ R6, R6, R18 ;  /* 0x0000001206067220 */ /* 0x000fe40000410000 */
[----:B------:R-:W-:-:S02]  /*a580*/  FMUL.FTZ R0, R0, R17 ;  /* 0x0000001100007220 */ /* 0x000fc40000410000 */
[C---:B------:R-:W-:Y:S02]  /*a590*/  FFMA.FTZ R10, R7.reuse, R18, -R10 ;  /* 0x00000012070a7223 */ /* 0x040fe4000001080a */
[----:B------:R-:W-:Y:S02]  /*a5a0*/  FFMA.FTZ R6, R7, R19, R6 ;  /* 0x0000001307067223 */ /* 0x000fe40000010006 */
[C---:B------:R-:W-:Y:S02]  /*a5b0*/  FFMA.FTZ R2, R3.reuse, R17, -R2 ;  /* 0x0000001103027223 */ /* 0x040fe40000010802 */
[----:B------:R-:W-:Y:S01]  /*a5c0*/  FFMA.FTZ R0, R3, R16, R0 ;  /* 0x0000001003007223 */ /* 0x000fe20000010000 */
[----:B------:R-:W-:-:S04]  /*a5d0*/  F2FP.BF16.PACK_AB R12, R6, R10 ;  /* 0x0000000a060c723e */ /* 0x000fc800000010ff */
[----:B------:R-:W-:-:S05]  /*a5e0*/  F2FP.BF16.PACK_AB R13, R0, R2 ;  /* 0x00000002000d723e */ /* 0x000fca00000010ff */
[----:B------:R1:W-:Y:S02]  /*a5f0*/  STS.128 [R80+0x5000], R12 ;  /* 0x0050000c50007388 */ /* 0x0003e40000000c00 */
.L_x_893:
[----:B------:R-:W-:Y:S05]  /*a600*/  BSYNC B0 ;  /* 0x0000000000007941 */ /* 0x000fea0003800000 */
.L_x_892:
[----:B------:R-:W-:-:S13]  /*a610*/  ISETP.GE.AND P0, PT, R26, c[0x0][0x27c], PT ;  /* 0x00009f001a007a0c */ /* 0x000fda0003f06270 */
[----:B------:R-:W-:Y:S05]  /*a620*/  @P0 BRA `(.L_x_891) ;  /* 0x000002e000000947 */ /* 0x000fea0003800000 */
[----:B-1----:R-:W1:Y:S01]  /*a630*/  LDS.128 R12, [R81+0x5000] ;  /* 0x00500000510c7984 */ /* 0x002e620000000c00 */
[----:B------:R-:W-:Y:S02]  /*a640*/  SHF.R.U32.HI R0, RZ, 0x10, R9 ;  /* 0x00000010ff007819 */ /* 0x000fe40000011609 */
[--C-:B------:R-:W-:Y:S02]  /*a650*/  SHF.R.U32.HI R2, RZ, 0x10, R5.reuse ;  /* 0x00000010ff027819 */ /* 0x100fe40000011605 */
[----:B------:R-:W-:Y:S02]  /*a660*/  PRMT R6, R55, 0x5410, R0 ;  /* 0x0000541037067816 */ /* 0x000fe40000000000 */
[----:B------:R-:W-:Y:S02]  /*a670*/  PRMT R0, R54, 0x5410, R2 ;  /* 0x0000541036007816 */ /* 0x000fe40000000002 */
[----:B------:R-:W-:Y:S02]  /*a680*/  SHF.R.U64 R4, R4, 0x10, R5 ;  /* 0x0000001004047819 */ /* 0x000fe40000001205 */
[----:B------:R-:W-:-:S02]  /*a690*/  SHF.R.U64 R3, R8, 0x10, R9 ;  /* 0x0000001008037819 */ /* 0x000fc40000001209 */
[----:B------:R-:W-:Y:S02]  /*a6a0*/  LOP3.LUT R17, R0, 0xffff0000, RZ, 0xc0, !PT ;  /* 0xffff000000117812 */ /* 0x000fe400078ec0ff */
[----:B------:R-:W-:Y:S02]  /*a6b0*/  PRMT R8, R54, 0x5432, R4 ;  /* 0x0000543236087816 */ /* 0x000fe40000000004 */
[----:B------:R-:W-:Y:S02]  /*a6c0*/  LOP3.LUT R16, R6, 0xffff0000, RZ, 0xc0, !PT ;  /* 0xffff000006107812 */ /* 0x000fe400078ec0ff */
[----:B------:R-:W-:Y:S02]  /*a6d0*/  PRMT R9, R55, 0x5432, R3 ;  /* 0x0000543237097816 */ /* 0x000fe40000000003 */
[C---:B-1----:R-:W-:Y:S01]  /*a6e0*/  LOP3.LUT R7, R14.reuse, 0xffff0000, RZ, 0xc0, !PT ;  /* 0xffff00000e077812 */ /* 0x042fe200078ec0ff */
[C---:B------:R-:W-:Y:S01]  /*a6f0*/  IMAD.U32 R10, R15.reuse, 0x10000, RZ ;  /* 0x000100000f0a7824 */ /* 0x040fe200078e00ff */
[----:B------:R-:W-:Y:S01]  /*a700*/  LOP3.LUT R2, R15, 0xffff0000, RZ, 0xc0, !PT ;  /* 0xffff00000f027812 */ /* 0x000fe200078ec0ff */
[----:B------:R-:W-:Y:S01]  /*a710*/  IMAD.U32 R11, R14, 0x10000, RZ ;  /* 0x000100000e0b7824 */ /* 0x000fe200078e00ff */
[----:B------:R-:W-:Y:S01]  /*a720*/  SHF.L.U32 R5, R12, 0x10, RZ ;  /* 0x000000100c057819 */ /* 0x000fe200000006ff */
[----:B------:R-:W-:Y:S01]  /*a730*/  IMAD.U32 R15, R0, 0x10000, RZ ;  /* 0x00010000000f7824 */ /* 0x000fe200078e00ff */
[----:B------:R-:W-:Y:S01]  /*a740*/  LOP3.LUT R4, R12, 0xffff0000, RZ, 0xc0, !PT ;  /* 0xffff00000c047812 */ /* 0x000fe200078ec0ff */
[----:B------:R-:W-:Y:S01]  /*a750*/  IMAD.U32 R14, R6, 0x10000, RZ ;  /* 0x00010000060e7824 */ /* 0x000fe200078e00ff */
[----:B------:R-:W-:Y:S01]  /*a760*/  SHF.L.U32 R3, R13, 0x10, RZ ;  /* 0x000000100d037819 */ /* 0x000fe200000006ff */
[----:B------:R-:W-:Y:S01]  /*a770*/  FMUL.FTZ R12, R7, R15 ;  /* 0x0000000f070c7220 */ /* 0x000fe20000410000 */
[----:B------:R-:W-:Y:S01]  /*a780*/  LOP3.LUT R0, R13, 0xffff0000, RZ, 0xc0, !PT ;  /* 0xffff00000d007812 */ /* 0x000fe200078ec0ff */
[----:B------:R-:W-:-:S02]  /*a790*/  FMUL.FTZ R7, R7, R14 ;  /* 0x0000000e07077220 */ /* 0x000fc40000410000 */
[C---:B------:R-:W-:Y:S02]  /*a7a0*/  FMUL.FTZ R6, R2.reuse, R17 ;  /* 0x0000001102067220 */ /* 0x040fe40000410000 */
[----:B------:R-:W-:Y:S01]  /*a7b0*/  FFMA.FTZ R13, R11, R14, -R12 ;  /* 0x0000000e0b0d7223 */ /* 0x000fe2000001080c */
[----:B------:R-:W-:Y:S01]  /*a7c0*/  SHF.L.U32 R14, R9, 0x10, RZ ;  /* 0x00000010090e7819 */ /* 0x000fe200000006ff */
[----:B------:R-:W-:Y:S01]  /*a7d0*/  FFMA.FTZ R12, R11, R15, R7 ;  /* 0x0000000f0b0c7223 */ /* 0x000fe20000010007 */
[----:B------:R-:W-:Y:S01]  /*a7e0*/  LOP3.LUT R9, R9, 0xffff0000, RZ, 0xc0, !PT ;  /* 0xffff000009097812 */ /* 0x000fe200078ec0ff */
[-C--:B------:R-:W-:Y:S02]  /*a7f0*/  FMUL.FTZ R2, R2, R16.reuse ;  /* 0x0000001002027220 */ /* 0x080fe40000410000 */
[----:B------:R-:W-:Y:S01]  /*a800*/  FFMA.FTZ R11, R10, R16, -R6 ;  /* 0x000000100a0b7223 */ /* 0x000fe20000010806 */
[C---:B------:R-:W-:Y:S01]  /*a810*/  LOP3.LUT R16, R8.reuse, 0xffff0000, RZ, 0xc0, !PT ;  /* 0xffff000008107812 */ /* 0x040fe200078ec0ff */
[----:B------:R-:W-:-:S02]  /*a820*/  IMAD.U32 R15, R8, 0x10000, RZ ;  /* 0x00010000080f7824 */ /* 0x000fc400078e00ff */
[----:B------:R-:W-:Y:S02]  /*a830*/  FFMA.FTZ R7, R10, R17, R2 ;  /* 0x000000110a077223 */ /* 0x000fe40000010002 */
[----:B------:R-:W-:Y:S02]  /*a840*/  FMUL.FTZ R6, R4, R15 ;  /* 0x0000000f04067220 */ /* 0x000fe40000410000 */
[----:B------:R-:W-:Y:S01]  /*a850*/  FMUL.FTZ R2, R0, R16 ;  /* 0x0000001000027220 */ /* 0x000fe20000410000 */
[----:B------:R-:W-:Y:S01]  /*a860*/  F2FP.BF16.PACK_AB R7, R7, R11 ;  /* 0x0000000b0707723e */ /* 0x000fe200000010ff */
[-C--:B------:R-:W-:Y:S02]  /*a870*/  FMUL.FTZ R4, R4, R14.reuse ;  /* 0x0000000e04047220 */ /* 0x080fe40000410000 */
[----:B------:R-:W-:Y:S02]  /*a880*/  FMUL.FTZ R0, R0, R9 ;  /* 0x0000000900007220 */ /* 0x000fe40000410000 */
[C---:B------:R-:W-:Y:S01]  /*a890*/  FFMA.FTZ R8, R5.reuse, R14, -R6 ;  /* 0x0000000e05087223 */ /* 0x040fe20000010806 */
[----:B------:R-:W-:Y:S01]  /*a8a0*/  F2FP.BF16.PACK_AB R6, R12, R13 ;  /* 0x0000000d0c06723e */ /* 0x000fe200000010ff */
[----:B------:R-:W-:-:S02]  /*a8b0*/  FFMA.FTZ R4, R5, R15, R4 ;  /* 0x0000000f05047223 */ /* 0x000fc40000010004 */
[C---:B------:R-:W-:Y:S02]  /*a8c0*/  FFMA.FTZ R2, R3.reuse, R9, -R2 ;  /* 0x0000000903027223 */ /* 0x040fe40000010802 */
[----:B------:R-:W-:Y:S01]  /*a8d0*/  FFMA.FTZ R0, R3, R16, R0 ;  /* 0x0000001003007223 */ /* 0x000fe20000010000 */
[----:B------:R-:W-:-:S04]  /*a8e0*/  F2FP.BF16.PACK_AB R4, R4, R8 ;  /* 0x000000080404723e */ /* 0x000fc800000010ff */
[----:B------:R-:W-:-:S05]  /*a8f0*/  F2FP.BF16.PACK_AB R5, R0, R2 ;  /* 0x000000020005723e */ /* 0x000fca00000010ff */
[----:B------:R1:W-:Y:S02]  /*a900*/  STS.128 [R81+0x5000], R4 ;  /* 0x0050000451007388 */ /* 0x0003e40000000c00 */
.L_x_891:
[----:B------:R-:W-:Y:S05]  /*a910*/  BSYNC B1 ;  /* 0x0000000000017941 */ /* 0x000fea0003800000 */
.L_x_890:
[----:B------:R-:W-:Y:S01]  /*a920*/  ISETP.GE.AND P0, PT, R139, R27, PT ;  /* 0x0000001b8b00720c */ /* 0x000fe20003f06270 */
[----:B------:R-:W-:-:S12]  /*a930*/  BSSY B1, `(.L_x_894) ;  /* 0x0000064000017945 */ /* 0x000fd80003800000 */
[----:B------:R-:W-:Y:S05]  /*a940*/  @P0 BRA `(.L_x_895) ;  /* 0x0000062000000947 */ /* 0x000fea0003800000 */
[----:B------:R-:W-:Y:S01]  /*a950*/  ISETP.GE.AND P0, PT, R24, c[0x0][0x27c], PT ;  /* 0x00009f0018007a0c */ /* 0x000fe20003f06270 */
[----:B------:R-:W-:-:S12]  /*a960*/  BSSY B0, `(.L_x_896) ;  /* 0x0000030000007945 */ /* 0x000fd80003800000 */
[----:B------:R-:W-:Y:S05]  /*a970*/  @P0 BRA `(.L_x_897) ;  /* 0x000002e000000947 */ /* 0x000fea0003800000 */
[----:B-1----:R-:W1:Y:S01]  /*a980*/  LDS.128 R4, [R80+0x6000] ;  /* 0x0060000050047984 */ /* 0x002e620000000c00 */
[--C-:B------:R-:W-:Y:S02]  /*a990*/  SHF.R.U64 R0, R32, 0x10, R33.reuse ;  /* 0x0000001020007819 */ /* 0x100fe40000001221 */
[----:B------:R-:W-:Y:S02]  /*a9a0*/  SHF.R.U32.HI R2, RZ, 0x10, R33 ;  /* 0x00000010ff027819 */ /* 0x000fe40000011621 */
[----:B------:R-:W-:Y:S02]  /*a9b0*/  SHF.R.U32.HI R9, RZ, 0x10, R35 ;  /* 0x00000010ff097819 */ /* 0x000fe40000011623 */
[C---:B------:R-:W-:Y:S02]  /*a9c0*/  PRMT R11, R57.reuse, 0x5432, R0 ;  /* 0x00005432390b7816 */ /* 0x040fe40000000000 */
[----:B------:R-:W-:Y:S02]  /*a9d0*/  PRMT R8, R57, 0x5410, R2 ;  /* 0x0000541039087816 */ /* 0x000fe40000000002 */
[----:B------:R-:W-:-:S02]  /*a9e0*/  PRMT R0, R56, 0x5410, R9 ;  /* 0x0000541038007816 */ /* 0x000fc40000000009 */
[----:B------:R-:W-:Y:S01]  /*a9f0*/  SHF.R.U64 R3, R34, 0x10, R35 ;  /* 0x0000001022037819 */ /* 0x000fe20000001223 */
[----:B------:R-:W-:Y:S01]  /*aa00*/  IMAD.U32 R14, R8, 0x10000, RZ ;  /* 0x00010000080e7824 */ /* 0x000fe200078e00ff */
[C---:B------:R-:W-:Y:S01]  /*aa10*/  LOP3.LUT R17, R0.reuse, 0xffff0000, RZ, 0xc0, !PT ;  /* 0xffff000000117812 */ /* 0x040fe200078ec0ff */
[----:B------:R-:W-:Y:S01]  /*aa20*/  IMAD.U32 R15, R0, 0x10000, RZ ;  /* 0x00010000000f7824 */ /* 0x000fe200078e00ff */
[----:B------:R-:W-:Y:S02]  /*aa30*/  PRMT R10, R56, 0x5432, R3 ;  /* 0x00005432380a7816 */ /* 0x000fe40000000003 */
[----:B------:R-:W-:Y:S02]  /*aa40*/  LOP3.LUT R16, R8, 0xffff0000, RZ, 0xc0, !PT ;  /* 0xffff000008107812 */ /* 0x000fe400078ec0ff */
[C---:B-1----:R-:W-:Y:S01]  /*aa50*/  LOP3.LUT R9, R6.reuse, 0xffff0000, RZ, 0xc0, !PT ;  /* 0xffff000006097812 */ /* 0x042fe200078ec0ff */
[C---:B------:R-:W-:Y:S01]  /*aa60*/  IMAD.U32 R12, R7.reuse, 0x10000, RZ ;  /* 0x00010000070c7824 */ /* 0x040fe200078e00ff */
[----:B------:R-:W-:Y:S01]  /*aa70*/  LOP3.LUT R2, R7, 0xffff0000, RZ, 0xc0, !PT ;  /* 0xffff000007027812 */ /* 0x000fe200078ec0ff */
[----:B------:R-:W-:Y:S01]  /*aa80*/  IMAD.U32 R13, R6, 0x10000, RZ ;  /* 0x00010000060d7824 */ /* 0x000fe200078e00ff */
[C---:B------:R-:W-:Y:S01]  /*aa90*/  SHF.L.U32 R6, R4.reuse, 0x10, RZ ;  /* 0x0000001004067819 */ /* 0x040fe200000006ff */
[----:B------:R-:W-:Y:S01]  /*aaa0*/  FMUL.FTZ R7, R9, R14 ;  /* 0x0000000e09077220 */ /* 0x000fe20000410000 */
[----:B------:R-:W-:Y:S01]  /*aab0*/  SHF.L.U32 R3, R5, 0x10, RZ ;  /* 0x0000001005037819 */ /* 0x000fe200000006ff */
[-C--:B------:R-:W-:Y:S01]  /*aac0*/  FMUL.FTZ R8, R9, R15.reuse ;  /* 0x0000000f09087220 */ /* 0x080fe20000410000 */
[----:B------:R-:W-:Y:S01]  /*aad0*/  LOP3.LUT R0, R5, 0xffff0000, RZ, 0xc0, !PT ;  /* 0xffff000005007812 */ /* 0x000fe200078ec0ff */
[----:B------:R-:W-:Y:S01]  /*aae0*/  FFMA.FTZ R9, R13, R15, R7 ;  /* 0x0000000f0d097223 */ /* 0x000fe20000010007 */
[----:B------:R-:W-:Y:S01]  /*aaf0*/  LOP3.LUT R4, R4, 0xffff0000, RZ, 0xc0, !PT ;  /* 0xffff000004047812 */ /* 0x000fe200078ec0ff */
[----:B------:R-:W-:-:S02]  /*ab00*/  FMUL.FTZ R5, R2, R17 ;  /* 0x0000001102057220 */ /* 0x000fc40000410000 */
[----:B------:R-:W-:Y:S01]  /*ab10*/  FFMA.FTZ R14, R13, R14, -R8 ;  /* 0x0000000e0d0e7223 */ /* 0x000fe20000010808 */
[C---:B------:R-:W-:Y:S01]  /*ab20*/  SHF.L.U32 R13, R11.reuse, 0x10, RZ ;  /* 0x000000100b0d7819 */ /* 0x040fe200000006ff */
[C---:B------:R-:W-:Y:S01]  /*ab30*/  IMAD.U32 R15, R10.reuse, 0x10000, RZ ;  /* 0x000100000a0f7824 */ /* 0x040fe200078e00ff */
[----:B------:R-:W-:Y:S01]  /*ab40*/  LOP3.LUT R10, R10, 0xffff0000, RZ, 0xc0, !PT ;  /* 0xffff00000a0a7812 */ /* 0x000fe200078ec0ff */
[-C--:B------:R-:W-:Y:S01]  /*ab50*/  FMUL.FTZ R2, R2, R16.reuse ;  /* 0x0000001002027220 */ /* 0x080fe20000410000 */
[----:B------:R-:W-:Y:S01]  /*ab60*/  LOP3.LUT R11, R11, 0xffff0000, RZ, 0xc0, !PT ;  /* 0xffff00000b0b7812 */ /* 0x000fe200078ec0ff */
[C---:B------:R-:W-:Y:S02]  /*ab70*/  FFMA.FTZ R8, R12.reuse, R16, -R5 ;  /* 0x000000100c087223 */ /* 0x040fe40000010805 */
[----:B------:R-:W-:Y:S02]  /*ab80*/  FFMA.FTZ R7, R12, R17, R2 ;  /* 0x000000110c077223 */ /* 0x000fe40000010002 */
[----:B------:R-:W-:-:S02]  /*ab90*/  FMUL.FTZ R5, R4, R15 ;  /* 0x0000000f04057220 */ /* 0x000fc40000410000 */
[----:B------:R-:W-:Y:S01]  /*aba0*/  FMUL.FTZ R4, R4, R13 ;  /* 0x0000000d04047220 */ /* 0x000fe20000410000 */
[----:B------:R-:W-:Y:S01]  /*abb0*/  F2FP.BF16.PACK_AB R7, R7, R8 ;  /* 0x000000080707723e */ /* 0x000fe200000010ff */
[C---:B------:R-:W-:Y:S02]  /*abc0*/  FMUL.FTZ R2, R0.reuse, R10 ;  /* 0x0000000a00027220 */ /* 0x040fe40000410000 */
[----:B------:R-:W-:Y:S02]  /*abd0*/  FMUL.FTZ R0, R0, R11 ;  /* 0x0000000b00007220 */ /* 0x000fe40000410000 */
[C---:B------:R-:W-:Y:S02]  /*abe0*/  FFMA.FTZ R5, R6.reuse, R13, -R5 ;  /* 0x0000000d06057223 */ /* 0x040fe40000010805 */
[----:B------:R-:W-:Y:S01]  /*abf0*/  FFMA.FTZ R4, R6, R15, R4 ;  /* 0x0000000f06047223 */ /* 0x000fe20000010004 */
[----:B------:R-:W-:Y:S01]  /*ac00*/  F2FP.BF16.PACK_AB R6, R9, R14 ;  /* 0x0000000e0906723e */ /* 0x000fe200000010ff */
[----:B------:R-:W-:-:S02]  /*ac10*/  FFMA.FTZ R2, R3, R11, -R2 ;  /* 0x0000000b03027223 */ /* 0x000fc40000010802 */
[----:B------:R-:W-:Y:S01]  /*ac20*/  FFMA.FTZ R0, R3, R10, R0 ;  /* 0x0000000a03007223 */ /* 0x000fe20000010000 */
[----:B------:R-:W-:-:S04]  /*ac30*/  F2FP.BF16.PACK_AB R4, R4, R5 ;  /* 0x000000050404723e */ /* 0x000fc800000010ff */
[----:B------:R-:W-:-:S05]  /*ac40*/  F2FP.BF16.PACK_AB R5, R0, R2 ;  /* 0x000000020005723e */ /* 0x000fca00000010ff */
[----:B------:R1:W-:Y:S02]  /*ac50*/  STS.128 [R80+0x6000], R4 ;  /* 0x0060000450007388 */ /* 0x0003e40000000c00 */
.L_x_897:
[----:B------:R-:W-:Y:S05]  /*ac60*/  BSYNC B0 ;  /* 0x0000000000007941 */ /* 0x000fea0003800000 */
.L_x_896:
[----:B------:R-:W-:-:S13]  /*ac70*/  ISETP.GE.AND P0, PT, R26, c[0x0][0x27c], PT ;  /* 0x00009f001a007a0c */ /* 0x000fda0003f06270 */
        /* <DEDUP_REMOVED lines=47> */
.L_x_895:
[----:B------:R-:W-:Y:S05]  /*af70*/  BSYNC B1 ;  /* 0x0000000000017941 */ /* 0x000fea0003800000 */
.L_x_894:
        /* <DEDUP_REMOVED lines=52> */
.L_x_901:
[----:B------:R-:W-:Y:S05]  /*b2c0*/  BSYNC B0 ;  /* 0x0000000000007941 */ /* 0x000fea0003800000 */
.L_x_900:
        /* <DEDUP_REMOVED lines=48> */
.L_x_899:
[----:B------:R-:W-:Y:S05]  /*b5d0*/  BSYNC B1 ;  /* 0x0000000000017941 */ /* 0x000fea0003800000 */
.L_x_898:
[----:B------:R-:W-:-:S13]  /*b5e0*/  ISETP.GE.AND P0, PT, R65, R27, PT ;  /* 0x0000001b4100720c */ /* 0x000fda0003f06270 */
        /* <DEDUP_REMOVED lines=50> */
.L_x_904:
[----:B------:R-:W-:Y:S05]  /*b910*/  BSYNC B0 ;  /* 0x0000000000007941 */ /* 0x000fea0003800000 */
.L_x_903:
[----:B------:R-:W-:-:S13]  /*b920*/  ISETP.GE.AND P0, PT, R26, c[0x0][0x27c], PT ;  /* 0x00009f001a007a0c */ /* 0x000fda0003f06270 */
[----:B------:R-:W-:Y:S05]  /*b930*/  @P0 BRA `(.L_x_902) ;  /* 0x0000272000000947 */ /* 0x000fea0003800000 */
[----:B-1----:R-:W1:Y:S01]  /*b940*/  LDS.128 R4, [R81+0x8000] ;  /* 0x0080000051047984 */ /* 0x002e620000000c00 */
[----:B------:R-:W-:Y:S02]  /*b950*/  SHF.R.U64 R0, R50, 0x10, R51 ;  /* 0x0000001032007819 */ /* 0x000fe40000001233 */
[----:B------:R-:W-:Y:S02]  /*b960*/  SHF.R.U32.HI R11, RZ, 0x10, R49 ;  /* 0x00000010ff0b7819 */ /* 0x000fe40000011631 */
[----:B------:R-:W-:Y:S02]  /*b970*/  SHF.R.U32.HI R2, RZ, 0x10, R51 ;  /* 0x00000010ff027819 */ /* 0x000fe40000011633 */
[----:B------:R-:W-:Y:S02]  /*b980*/  PRMT R10, R66, 0x5432, R0 ;  /* 0x00005432420a7816 */ /* 0x000fe40000000000 */
[----:B------:R-:W-:Y:S02]  /*b990*/  PRMT R0, R64, 0x5410, R11 ;  /* 0x0000541040007816 */ /* 0x000fe4000000000b */
[----:B------:R-:W-:-:S02]  /*b9a0*/  PRMT R8, R66, 0x5410, R2 ;  /* 0x0000541042087816 */ /* 0x000fc40000000002 */
[----:B------:R-:W-:Y:S01]  /*b9b0*/  SHF.R.U64 R3, R48, 0x10, R49 ;  /* 0x0000001030037819 */ /* 0x000fe20000001231 */
[----:B------:R-:W-:Y:S01]  /*b9c0*/  IMAD.U32 R15, R0, 0x10000, RZ ;  /* 0x00010000000f7824 */ /* 0x000fe200078e00ff */
[C---:B------:R-:W-:Y:S01]  /*b9d0*/  LOP3.LUT R16, R8.reuse, 0xffff0000, RZ, 0xc0, !PT ;  /* 0xffff000008107812 */ /* 0x040fe200078ec0ff */
[----:B------:R-:W-:Y:S01]  /*b9e0*/  IMAD.U32 R14, R8, 0x10000, RZ ;  /* 0x00010000080e7824 */ /* 0x000fe200078e00ff */
[----:B------:R-:W-:Y:S02]  /*b9f0*/  PRMT R9, R64, 0x5432, R3 ;  /* 0x0000543240097816 */ /* 0x000fe40000000003 */
[----:B------:R-:W-:Y:S01]  /*ba00*/  LOP3.LUT R17, R0, 0xffff0000, RZ, 0xc0, !PT ;  /* 0xffff000000117812 */ /* 0x000fe200078ec0ff */
[C---:B-1----:R-:W-:Y:S01]  /*ba10*/  IMAD.U32 R12, R6.reuse, 0x10000, RZ ;  /* 0x00010000060c7824 */ /* 0x042fe200078e00ff */
[----:B------:R-:W-:Y:S01]  /*ba20*/  LOP3.LUT R6, R6, 0xffff0000, RZ, 0xc0, !PT ;  /* 0xffff000006067812 */ /* 0x000fe200078ec0ff */
[C---:B------:R-:W-:Y:S01]  /*ba30*/  IMAD.U32 R11, R7.reuse, 0x10000, RZ ;  /* 0x00010000070b7824 */ /* 0x040fe200078e00ff */
[----:B------:R-:W-:-:S02]  /*ba40*/  LOP3.LUT R2, R7, 0xffff0000, RZ, 0xc0, !PT ;  /* 0xffff000007027812 */ /* 0x000fc400078ec0ff */
[----:B------:R-:W-:Y:S01]  /*ba50*/  SHF.L.U32 R7, R4, 0x10, RZ ;  /* 0x0000001004077819 */ /* 0x000fe200000006ff */
[----:B------:R-:W-:Y:S01]  /*ba60*/  FMUL.FTZ R8, R6, R15 ;  /* 0x0000000f06087220 */ /* 0x000fe20000410000 */
[----:B------:R-:W-:Y:S01]  /*ba70*/  LOP3.LUT R3, R4, 0xffff0000, RZ, 0xc0, !PT ;  /* 0xffff000004037812 */ /* 0x000fe200078ec0ff */
[-C--:B------:R-:W-:Y:S01]  /*ba80*/  FMUL.FTZ R6, R6, R14.reuse ;  /* 0x0000000e06067220 */ /* 0x080fe20000410000 */
[C---:B------:R-:W-:Y:S01]  /*ba90*/  LOP3.LUT R0, R5.reuse, 0xffff0000, RZ, 0xc0, !PT ;  /* 0xffff000005007812 */ /* 0x040fe200078ec0ff */
[----:B------:R-:W-:Y:S01]  /*baa0*/  FMUL.FTZ R4, R2, R17 ;  /* 0x0000001102047220 */ /* 0x000fe20000410000 */
[----:B------:R-:W-:Y:S01]  /*bab0*/  SHF.L.U32 R13, R5, 0x10, RZ ;  /* 0x00000010050d7819 */ /* 0x000fe200000006ff */
[C---:B------:R-:W-:Y:S02]  /*bac0*/  FFMA.FTZ R6, R12.reuse, R15, R6 ;  /* 0x0000000f0c067223 */ /* 0x040fe40000010006 */
[----:B------:R-:W-:Y:S01]  /*bad0*/  FFMA.FTZ R14, R12, R14, -R8 ;  /* 0x0000000e0c0e7223 */ /* 0x000fe20000010808 */
[----:B------:R-:W-:Y:S01]  /*bae0*/  SHF.L.U32 R12, R10, 0x10, RZ ;  /* 0x000000100a0c7819 */ /* 0x000fe200000006ff */
[C---:B------:R-:W-:Y:S01]  /*baf0*/  IMAD.U32 R15, R9.reuse, 0x10000, RZ ;  /* 0x00010000090f7824 */ /* 0x040fe200078e00ff */
[----:B------:R-:W-:Y:S01]  /*bb00*/  LOP3.LUT R9, R9, 0xffff0000, RZ, 0xc0, !PT ;  /* 0xffff000009097812 */ /* 0x000fe200078ec0ff */
[-C--:B------:R-:W-:Y:S01]  /*bb10*/  FMUL.FTZ R2, R2, R16.reuse ;  /* 0x0000001002027220 */ /* 0x080fe20000410000 */
[----:B------:R-:W-:Y:S01]  /*bb20*/  LOP3.LUT R10, R10, 0xffff0000, RZ, 0xc0, !PT ;  /* 0xffff00000a0a7812 */ /* 0x000fe200078ec0ff */
[C---:B------:R-:W-:Y:S01]  /*bb30*/  FFMA.FTZ R8, R11.reuse, R16, -R4 ;  /* 0x000000100b087223 */ /* 0x040fe20000010804 */
[----:B------:R-:W-:Y:S01]  /*bb40*/  F2FP.BF16.PACK_AB R6, R6, R14 ;  /* 0x0000000e0606723e */ /* 0x000fe200000010ff */
[----:B------:R-:W-:-:S02]  /*bb50*/  FFMA.FTZ R5, R11, R17, R2 ;  /* 0x000000110b057223 */ /* 0x000fc40000010002 */
[C---:B------:R-:W-:Y:S02]  /*bb60*/  FMUL.FTZ R4, R3.reuse, R15 ;  /* 0x0000000f03047220 */ /* 0x040fe40000410000 */
[C---:B------:R-:W-:Y:S02]  /*bb70*/  FMUL.FTZ R2, R0.reuse, R9 ;  /* 0x0000000900027220 */ /* 0x040fe40000410000 */
[----:B------:R-:W-:Y:S02]  /*bb80*/  FMUL.FTZ R3, R3, R12 ;  /* 0x0000000c03037220 */ /* 0x000fe40000410000 */
        /* <DEDUP_REMOVED lines=10> */
.L_x_881:
[----:B------:R-:W-:Y:S01]  /*bc30*/  @P5 IMAD.HI.U32 R3, R2, c[0x0][0x2c8], RZ ;  /* 0x0000b20002035a27 */ /* 0x000fe200078e00ff */
[----:B------:R-:W-:Y:S01]  /*bc40*/  ISETP.GE.AND P2, PT, R28, c[0x0][0x27c], PT ;  /* 0x00009f001c007a0c */ /* 0x000fe20003f46270 */
[----:B------:R-:W-:Y:S01]  /*bc50*/  CS2R R18, SRZ ;  /* 0x0000000000127805 */ /* 0x000fe2000001ff00 */
[----:B------:R-:W-:Y:S01]  /*bc60*/  CS2R R16, SRZ ;  /* 0x0000000000107805 */ /* 0x000fe2000001ff00 */
[----:B------:R-:W-:Y:S01]  /*bc70*/  IMAD.MOV.U32 R7, RZ, RZ, R8 ;  /* 0x000000ffff077224 */ /* 0x000fe200078e0008 */
[----:B------:R-:W-:-:S04]  /*bc80*/  @P5 SHF.R.U32.HI R2, RZ, c[0x0][0x2cc], R3 ;  /* 0x0000b300ff025a19 */ /* 0x000fc80000011603 */
[----:B------:R-:W-:Y:S01]  /*bc90*/  SHF.R.S32.HI R3, RZ, 0x1f, R2 ;  /* 0x0000001fff037819 */ /* 0x000fe20000011402 */
[----:B------:R-:W-:-:S04]  /*bca0*/  IMAD.WIDE.U32 R6, R2, c[0x0][0x280], R6 ;  /* 0x0000a00002067a25 */ /* 0x000fc800078e0006 */
[C---:B------:R-:W-:Y:S01]  /*bcb0*/  IMAD R5, R3.reuse, c[0x0][0x280], RZ ;  /* 0x0000a00003057a24 */ /* 0x040fe200078e02ff */
[----:B------:R-:W-:Y:S01]  /*bcc0*/  LEA R26, P0, R6, c[0x0][0x270], 0x1 ;  /* 0x00009c00061a7a11 */ /* 0x000fe200078008ff */
[----:B------:R-:W-:Y:S02]  /*bcd0*/  IMAD R3, R3, c[0x0][0x290], RZ ;  /* 0x0000a40003037a24 */ /* 0x000fe400078e02ff */
[C---:B------:R-:W-:Y:S02]  /*bce0*/  IMAD R8, R2.reuse, c[0x0][0x284], R5 ;  /* 0x0000a10002087a24 */ /* 0x040fe400078e0205 */
[----:B------:R-:W-:Y:S02]  /*bcf0*/  IMAD.MOV.U32 R5, RZ, RZ, R9 ;  /* 0x000000ffff057224 */ /* 0x000fe400078e0009 */
[----:B------:R-:W-:Y:S02]  /*bd00*/  IMAD.IADD R7, R7, 0x1, R8 ;  /* 0x0000000107077824 */ /* 0x000fe400078e0208 */
[----:B------:R-:W-:Y:S01]  /*bd10*/  IMAD.WIDE.U32 R4, R2, c[0x0][0x290], R4 ;  /* 0x0000a40002047a25 */ /* 0x000fe200078e0004 */
[----:B------:R-:W1:Y:S02]  /*bd20*/  SHFL.IDX PT, R8, R26, RZ, 0x1c1f ;  /* 0x001c1fff1a087589 */ /* 0x000e6400000e0000 */
[----:B------:R-:W-:Y:S01]  /*bd30*/  LEA.HI.X R21, R6, c[0x0][0x274], R7, 0x1, P0 ;  /* 0x00009d0006157a11 */ /* 0x000fe200000f0c07 */
[----:B------:R-:W-:Y:S01]  /*bd40*/  IMAD R2, R2, c[0x0][0x294], R3 ;  /* 0x0000a50002027a24 */ /* 0x000fe200078e0203 */
[----:B------:R-:W-:-:S03]  /*bd50*/  LEA R3, P0, R4, c[0x0][0x288], 0x1 ;  /* 0x0000a20004037a11 */ /* 0x000fc600078008ff */
[----:B------:R-:W-:Y:S02]  /*bd60*/  IMAD.IADD R2, R5, 0x1, R2 ;  /* 0x0000000105027824 */ /* 0x000fe400078e0202 */
[----:B------:R-:W2:Y:S03]  /*bd70*/  SHFL.IDX PT, R5, R21, RZ, 0x1c1f ;  /* 0x001c1fff15057589 */ /* 0x000ea600000e0000 */
[----:B------:R-:W-:Y:S01]  /*bd80*/  LEA.HI.X R2, R4, c[0x0][0x28c], R2, 0x1, P0 ;  /* 0x0000a30004027a11 */ /* 0x000fe200000f0c02 */
[----:B------:R-:W4:Y:S01]  /*bd90*/  SHFL.IDX PT, R9, R3, RZ, 0x1c1f ;  /* 0x001c1fff03097589 */ /* 0x000f2200000e0000 */
[----:B------:R-:W-:-:S03]  /*bda0*/  ISETP.GE.OR P0, PT, R20, R0, P2 ;  /* 0x000000001400720c */ /* 0x000fc60001706670 */
[----:B------:R-:W5:Y:S10]  /*bdb0*/  SHFL.IDX PT, R10, R2, RZ, 0x1c1f ;  /* 0x001c1fff020a7589 */ /* 0x000f7400000e0000 */
[C---:B------:R-:W-:Y:S01]  /*bdc0*/  @!P0 IMAD.SHL.U32 R6, R28.reuse, 0x2, RZ ;  /* 0x000000021c068824 */ /* 0x040fe200078e00ff */
[----:B------:R-:W-:-:S04]  /*bdd0*/  @!P0 SHF.L.U64.HI R7, R28, 0x1, R29 ;  /* 0x000000011c078819 */ /* 0x000fc8000001021d */
[----:B-1----:R-:W-:-:S04]  /*bde0*/  @!P0 IADD3 R4, P1, R8, R6, RZ ;  /* 0x0000000608048210 */ /* 0x002fc80007f3e0ff */
[----:B--2---:R-:W-:Y:S02]  /*bdf0*/  @!P0 IADD3.X R5, R5, R7, RZ, P1, !PT ;  /* 0x0000000705058210 */ /* 0x004fe40000ffe4ff */
[----:B----4-:R-:W-:Y:S01]  /*be00*/  @!P0 IADD3 R6, P1, R9, R6, RZ ;  /* 0x0000000609068210 */ /* 0x010fe20007f3e0ff */
[----:B------:R-:W-:Y:S01]  /*be10*/  CS2R R14, SRZ ;  /* 0x00000000000e7805 */ /* 0x000fe2000001ff00 */
[----:B------:R-:W-:Y:S01]  /*be20*/  CS2R R12, SRZ ;  /* 0x00000000000c7805 */ /* 0x000fe2000001ff00 */
[----:B------:R1:W2:Y:S02]  /*be30*/  @!P0 LD.E.128 R16, [R4.64] ;  /* 0x0000000804108980 */ /* 0x0002a4000c101d00 */
[----:B-----5:R-:W-:-:S05]  /*be40*/  @!P0 IMAD.X R7, R10, 0x1, R7, P1 ;  /* 0x000000010a078824 */ /* 0x020fca00008e0607 */
[----:B------:R2:W4:Y:S01]  /*be50*/  @!P0 LD.E.128 R12, [R6.64] ;  /* 0x00000008060c8980 */ /* 0x000522000c101d00 */
[----:B------:R-:W-:Y:S01]  /*be60*/  BSSY B0, `(.L_x_905) ;  /* 0x0000026000007945 */ /* 0x000fe20003800000 */
[----:B------:R-:W-:Y:S01]  /*be70*/  CS2R R10, SRZ ;  /* 0x00000000000a7805 */ /* 0x000fe2000001ff00 */
[----:B------:R-:W-:Y:S01]  /*be80*/  CS2R R8, SRZ ;  /* 0x0000000000087805 */ /* 0x000fe2000001ff00 */
[----:B------:R3:W2:Y:S04]  /*be90*/  SHFL.IDX PT, R22, R26, 0x1, 0x1c1f ;  /* 0x003c1f001a167f89 */ /* 0x0006a800000e0000 */
[----:B------:R3:W2:Y:S04]  /*bea0*/  SHFL.IDX PT, R23, R3, 0x1, 0x1c1f ;  /* 0x003c1f0003177f89 */ /* 0x0006a800000e0000 */
[----:B------:R3:W2:Y:S04]  /*beb0*/  SHFL.IDX PT, R25, R21, 0x1, 0x1c1f ;  /* 0x003c1f0015197f89 */ /* 0x0006a800000e0000 */
[----:B------:R3:W2:Y:S01]  /*bec0*/  SHFL.IDX PT, R24, R2, 0x1, 0x1c1f ;  /* 0x003c1f0002187f89 */ /* 0x0006a200000e0000 */
[----:B-1----:R-:W-:-:S04]  /*bed0*/  IADD3 R4, R20, 0x20, RZ ;  /* 0x0000002014047810 */ /* 0x002fc80007ffe0ff */
[----:B------:R-:W-:Y:S01]  /*bee0*/  ISETP.GE.AND P0, PT, R4, R0, PT ;  /* 0x000000000400720c */ /* 0x000fe20003f06270 */
[----:B--2---:R-:W-:Y:S01]  /*bef0*/  IMAD.MOV.U32 R7, RZ, RZ, R18 ;  /* 0x000000ffff077224 */ /* 0x004fe200078e0012 */
[----:B------:R-:W-:Y:S01]  /*bf00*/  MOV R5, R16 ;  /* 0x0000001000057202 */ /* 0x000fe20000000f00 */
[----:B------:R-:W-:Y:S02]  /*bf10*/  IMAD.MOV.U32 R6, RZ, RZ, R19 ;  /* 0x000000ffff067224 */ /* 0x000fe400078e0013 */
[----:B------:R-:W-:Y:S01]  /*bf20*/  IMAD.MOV.U32 R4, RZ, RZ, R17 ;  /* 0x000000ffff047224 */ /* 0x000fe200078e0011 */
[----:B------:R-:W-:Y:S02]  /*bf30*/  PRMT R31, R5, 0x7610, R31 ;  /* 0x00007610051f7816 */ /* 0x000fe4000000001f */
[----:B------:R-:W-:Y:S01]  /*bf40*/  PRMT R34, R6, 0x5410, R7 ;  /* 0x0000541006227816 */ /* 0x000fe20000000007 */
[----:B----4-:R-:W-:Y:S01]  /*bf50*/  IMAD.MOV.U32 R7, RZ, RZ, R14 ;  /* 0x000000ffff077224 */ /* 0x010fe200078e000e */
[----:B------:R-:W-:Y:S01]  /*bf60*/  PRMT R33, R4, 0x7610, R33 ;  /* 0x0000761004217816 */ /* 0x000fe20000000021 */
[----:B------:R-:W-:Y:S01]  /*bf70*/  IMAD.MOV.U32 R6, RZ, RZ, R15 ;  /* 0x000000ffff067224 */ /* 0x000fe200078e000f */
[----:B------:R-:W-:Y:S01]  /*bf80*/  MOV R5, R12 ;  /* 0x0000000c00057202 */ /* 0x000fe20000000f00 */
[----:B------:R-:W-:Y:S01]  /*bf90*/  IMAD.MOV.U32 R4, RZ, RZ, R13 ;  /* 0x000000ffff047224 */ /* 0x000fe200078e000d */
[----:B------:R-:W-:-:S02]  /*bfa0*/  PRMT R33, R33, 0x5410, R7 ;  /* 0x0000541021217816 */ /* 0x000fc40000000007 */
[----:B------:R-:W-:Y:S02]  /*bfb0*/  PRMT R35, R6, 0x7610, R35 ;  /* 0x0000761006237816 */ /* 0x000fe40000000023 */
[----:B------:R-:W-:Y:S01]  /*bfc0*/  PRMT R32, R4, 0x5410, R5 ;  /* 0x0000541004207816 */ /* 0x000fe20000000005 */
[----:B------:R-:W-:Y:S01]  /*bfd0*/  CS2R R6, SRZ ;  /* 0x0000000000067805 */ /* 0x000fe2000001ff00 */
[----:B------:R-:W-:Y:S01]  /*bfe0*/  CS2R R4, SRZ ;  /* 0x0000000000047805 */ /* 0x000fe2000001ff00 */
[----:B------:R-:W-:Y:S05]  /*bff0*/  @P0 BRA `(.L_x_906) ;  /* 0x000000c000000947 */ /* 0x000fea0003800000 */
[----:B---3--:R-:W-:Y:S01]  /*c000*/  CS2R R8, SRZ ;  /* 0x0000000000087805 */ /* 0x008fe2000001ff00 */
[----:B------:R-:W-:Y:S01]  /*c010*/  CS2R R6, SRZ ;  /* 0x0000000000067805 */ /* 0x000fe2000001ff00 */
[----:B------:R-:W-:Y:S01]  /*c020*/  CS2R R4, SRZ ;  /* 0x0000000000047805 */ /* 0x000fe2000001ff00 */
[----:B------:R-:W-:Y:S05]  /*c030*/  @P2 BRA `(.L_x_906) ;  /* 0x0000008000002947 */ /* 0x000fea0003800000 */
[C---:B------:R-:W-:Y:S01]  /*c040*/  IMAD.SHL.U32 R6, R28.reuse, 0x2, RZ ;  /* 0x000000021c067824 */ /* 0x040fe200078e00ff */
[----:B------:R-:W-:-:S04]  /*c050*/  SHF.L.U64.HI R7, R28, 0x1, R29 ;  /* 0x000000011c077819 */ /* 0x000fc8000001021d */
[-C--:B------:R-:W-:Y:S02]  /*c060*/  IADD3 R4, P1, R22, R6.reuse, RZ ;  /* 0x0000000616047210 */ /* 0x080fe40007f3e0ff */
[----:B------:R-:W-:-:S03]  /*c070*/  IADD3 R6, P0, R23, R6, RZ ;  /* 0x0000000617067210 */ /* 0x000fc60007f1e0ff */
[--C-:B------:R-:W-:Y:S02]  /*c080*/  IMAD.X R5, R25, 0x1, R7.reuse, P1 ;  /* 0x0000000119057824 */ /* 0x100fe400008e0607 */
[----:B------:R-:W-:-:S03]  /*c090*/  IMAD.X R7, R24, 0x1, R7, P0 ;  /* 0x0000000118077824 */ /* 0x000fc600000e0607 */
[----:B------:R1:W5:Y:S04]  /*c0a0*/  LD.E.128 R8, [R4.64] ;  /* 0x0000000804087980 */ /* 0x000368000c101d00 */
[----:B-1----:R-:W5:Y:S02]  /*c0b0*/  LD.E.128 R4, [R6.64] ;  /* 0x0000000806047980 */ /* 0x002f64000c101d00 */
.L_x_906:
[----:B---3--:R-:W-:Y:S05]  /*c0c0*/  BSYNC B0 ;  /* 0x0000000000007941 */ /* 0x008fea0003800000 */
.L_x_905:
[----:B------:R-:W1:Y:S01]  /*c0d0*/  SHFL.IDX PT, R24, R26, 0x2, 0x1c1f ;  /* 0x005c1f001a187f89 */ /* 0x000e6200000e0000 */
[----:B------:R-:W-:Y:S01]  /*c0e0*/  IADD3 R22, R20, 0x40, RZ ;  /* 0x0000004014167810 */ /* 0x000fe20007ffe0ff */
[----:B------:R-:W-:Y:S01]  /*c0f0*/  CS2R R50, SRZ ;  /* 0x0000000000327805 */ /* 0x000fe2000001ff00 */
[----:B------:R-:W-:Y:S01]  /*c100*/  CS2R R48, SRZ ;  /* 0x0000000000307805 */ /* 0x000fe2000001ff00 */
[----:B------:R-:W2:Y:S01]  /*c110*/  SHFL.IDX PT, R25, R21, 0x2, 0x1c1f ;  /* 0x005c1f0015197f89 */ /* 0x000ea200000e0000 */
[----:B------:R-:W-:-:S03]  /*c120*/  ISETP.GE.OR P0, PT, R22, R0, P2 ;  /* 0x000000001600720c */ /* 0x000fc60001706670 */
[----:B------:R-:W3:Y:S04]  /*c130*/  SHFL.IDX PT, R27, R3, 0x2, 0x1c1f ;  /* 0x005c1f00031b7f89 */ /* 0x000ee800000e0000 */
[----:B------:R-:W4:Y:S06]  /*c140*/  SHFL.IDX PT, R30, R2, 0x2, 0x1c1f ;  /* 0x005c1f00021e7f89 */ /* 0x000f2c00000e0000 */
[C---:B------:R-:W-:Y:S01]  /*c150*/  @!P0 IMAD.SHL.U32 R22, R28.reuse, 0x2, RZ ;  /* 0x000000021c168824 */ /* 0x040fe200078e00ff */
[----:B------:R-:W-:-:S04]  /*c160*/  @!P0 SHF.L.U64.HI R23, R28, 0x1, R29 ;  /* 0x000000011c178819 */ /* 0x000fc8000001021d */
[----:B-1----:R-:W-:-:S05]  /*c170*/  @!P0 IADD3 R24, P1, R24, R22, RZ ;  /* 0x0000001618188210 */ /* 0x002fca0007f3e0ff */
[----:B--2---:R-:W-:Y:S01]  /*c180*/  @!P0 IMAD.X R25, R25, 0x1, R23, P1 ;  /* 0x0000000119198824 */ /* 0x004fe200008e0617 */
[----:B---3--:R-:W-:Y:S01]  /*c190*/  @!P0 IADD3 R22, P1, R27, R22, RZ ;  /* 0x000000161b168210 */ /* 0x008fe20007f3e0ff */
[----:B------:R-:W-:-:S03]  /*c1a0*/  CS2R R46, SRZ ;  /* 0x00000000002e7805 */ /* 0x000fc6000001ff00 */
[----:B------:R1:W2:Y:S01]  /*c1b0*/  @!P0 LD.E.128 R48, [R24.64] ;  /* 0x0000000818308980 */ /* 0x0002a2000c101d00 */
[----:B------:R-:W-:Y:S01]  /*c1c0*/  CS2R R44, SRZ ;  /* 0x00000000002c7805 */ /* 0x000fe2000001ff00 */
[----:B----4-:R-:W-:-:S05]  /*c1d0*/  @!P0 IMAD.X R23, R30, 0x1, R23, P1 ;  /* 0x000000011e178824 */ /* 0x010fca00008e0617 */
[----:B------:R3:W4:Y:S01]  /*c1e0*/  @!P0 LD.E.128 R44, [R22.64] ;  /* 0x00000008162c8980 */ /* 0x000722000c101d00 */
[----:B------:R-:W-:Y:S01]  /*c1f0*/  IADD3 R20, R20, 0x60, RZ ;  /* 0x0000006014147810 */ /* 0x000fe20007ffe0ff */
[----:B------:R-:W-:Y:S01]  /*c200*/  BSSY B0, `(.L_x_907) ;  /* 0x000002f000007945 */ /* 0x000fe20003800000 */
[----:B------:R-:W-:Y:S01]  /*c210*/  CS2R R58, SRZ ;  /* 0x00000000003a7805 */ /* 0x000fe2000001ff00 */
[----:B------:R-:W-:Y:S01]  /*c220*/  CS2R R56, SRZ ;  /* 0x0000000000387805 */ /* 0x000fe2000001ff00 */
[----:B------:R-:W-:Y:S01]  /*c230*/  ISETP.GE.AND P0, PT, R20, R0, PT ;  /* 0x000000001400720c */ /* 0x000fe20003f06270 */
[----:B------:R-:W-:Y:S01]  /*c240*/  CS2R R54, SRZ ;  /* 0x0000000000367805 */ /* 0x000fe2000001ff00 */
[----:B-----5:R-:W-:Y:S01]  /*c250*/  MOV R20, R9 ;  /* 0x0000000900147202 */ /* 0x020fe20000000f00 */
[----:B------:R-:W-:Y:S01]  /*c260*/  CS2R R52, SRZ ;  /* 0x0000000000347805 */ /* 0x000fe2000001ff00 */
[----:B-1----:R-:W-:Y:S01]  /*c270*/  IMAD.MOV.U32 R24, RZ, RZ, R10 ;  /* 0x000000ffff187224 */ /* 0x002fe200078e000a */
[----:B------:R1:W1:Y:S01]  /*c280*/  SHFL.IDX PT, R25, R21, 0x3, 0x1c1f ;  /* 0x007c1f0015197f89 */ /* 0x00026200000e0000 */
[----:B---3--:R-:W-:-:S02]  /*c290*/  IMAD.MOV.U32 R23, RZ, RZ, R11 ;  /* 0x000000ffff177224 */ /* 0x008fc400078e000b */
[----:B------:R-:W-:-:S03]  /*c2a0*/  IMAD.MOV.U32 R22, RZ, RZ, R8 ;  /* 0x000000ffff167224 */ /* 0x000fc600078e0008 */
[----:B------:R-:W-:Y:S01]  /*c2b0*/  PRMT R64, R23, 0x5410, R24 ;  /* 0x0000541017407816 */ /* 0x000fe20000000018 */
[----:B------:R-:W-:Y:S01]  /*c2c0*/  IMAD.MOV.U32 R24, RZ, RZ, R6 ;  /* 0x000000ffff187224 */ /* 0x000fe200078e0006 */
[----:B------:R-:W-:Y:S01]  /*c2d0*/  PRMT R62, R20, 0x5410, R22 ;  /* 0x00005410143e7816 */ /* 0x000fe20000000016 */
[----:B------:R-:W-:Y:S02]  /*c2e0*/  IMAD.MOV.U32 R23, RZ, RZ, R7 ;  /* 0x000000ffff177224 */ /* 0x000fe400078e0007 */
[----:B------:R-:W-:Y:S02]  /*c2f0*/  IMAD.MOV.U32 R22, RZ, RZ, R4 ;  /* 0x000000ffff167224 */ /* 0x000fe400078e0004 */
[----:B------:R-:W-:Y:S01]  /*c300*/  IMAD.MOV.U32 R20, RZ, RZ, R5 ;  /* 0x000000ffff147224 */ /* 0x000fe200078e0005 */
[----:B------:R-:W-:Y:S02]  /*c310*/  PRMT R63, R23, 0x5410, R24 ;  /* 0x00005410173f7816 */ /* 0x000fe40000000018 */
[----:B------:R3:W1:Y:S02]  /*c320*/  SHFL.IDX PT, R23, R3, 0x3, 0x1c1f ;  /* 0x007c1f0003177f89 */ /* 0x00066400000e0000 */
[----:B------:R-:W-:-:S02]  /*c330*/  PRMT R61, R20, 0x5410, R22 ;  /* 0x00005410143d7816 */ /* 0x000fc40000000016 */
[----:B------:R1:W1:Y:S04]  /*c340*/  SHFL.IDX PT, R24, R2, 0x3, 0x1c1f ;  /* 0x007c1f0002187f89 */ /* 0x00026800000e0000 */
[----:B------:R1:W1:Y:S01]  /*c350*/  SHFL.IDX PT, R22, R26, 0x3, 0x1c1f ;  /* 0x007c1f001a167f89 */ /* 0x00026200000e0000 */
[----:B--2---:R-:W-:Y:S01]  /*c360*/  IMAD.MOV.U32 R20, RZ, RZ, R51 ;  /* 0x000000ffff147224 */ /* 0x004fe200078e0033 */
[----:B-1----:R-:W-:Y:S01]  /*c370*/  MOV R21, R50 ;  /* 0x0000003200157202 */ /* 0x002fe20000000f00 */
[----:B---3--:R-:W-:Y:S02]  /*c380*/  IMAD.MOV.U32 R3, RZ, RZ, R48 ;  /* 0x000000ffff037224 */ /* 0x008fe400078e0030 */
[----:B------:R-:W-:Y:S01]  /*c390*/  IMAD.MOV.U32 R2, RZ, RZ, R49 ;  /* 0x000000ffff027224 */ /* 0x000fe200078e0031 */
[----:B------:R-:W-:Y:S01]  /*c3a0*/  PRMT R69, R20, 0x5410, R21 ;  /* 0x0000541014457816 */ /* 0x000fe20000000015 */
[----:B----4-:R-:W-:-:S03]  /*c3b0*/  IMAD.MOV.U32 R21, RZ, RZ, R46 ;  /* 0x000000ffff157224 */ /* 0x010fc600078e002e */
[----:B------:R-:W-:Y:S01]  /*c3c0*/  PRMT R67, R2, 0x5410, R3 ;  /* 0x0000541002437816 */ /* 0x000fe20000000003 */
[----:B------:R-:W-:Y:S01]  /*c3d0*/  IMAD.MOV.U32 R3, RZ, RZ, R44 ;  /* 0x000000ffff037224 */ /* 0x000fe200078e002c */
[----:B------:R-:W-:Y:S01]  /*c3e0*/  MOV R20, R47 ;  /* 0x0000002f00147202 */ /* 0x000fe20000000f00 */
[----:B------:R-:W-:-:S03]  /*c3f0*/  IMAD.MOV.U32 R2, RZ, RZ, R45 ;  /* 0x000000ffff027224 */ /* 0x000fc600078e002d */
[----:B------:R-:W-:Y:S02]  /*c400*/  PRMT R68, R20, 0x5410, R21 ;  /* 0x0000541014447816 */ /* 0x000fe40000000015 */
[----:B------:R-:W-:Y:S01]  /*c410*/  PRMT R66, R2, 0x5410, R3 ;  /* 0x0000541002427816 */ /* 0x000fe20000000003 */
[----:B------:R-:W-:Y:S05]  /*c420*/  @P0 BRA `(.L_x_908) ;  /* 0x000000c000000947 */ /* 0x000fea0003800000 */
[----:B------:R-:W-:Y:S01]  /*c430*/  CS2R R56, SRZ ;  /* 0x0000000000387805 */ /* 0x000fe2000001ff00 */
        /* <DEDUP_REMOVED lines=10> */
[----:B------:R1:W5:Y:S02]  /*c4e0*/  LD.E.128 R52, [R2.64] ;  /* 0x0000000802347980 */ /* 0x000364000c101d00 */
.L_x_908:
[----:B------:R-:W-:Y:S05]  /*c4f0*/  BSYNC B0 ;  /* 0x0000000000007941 */ /* 0x000fea0003800000 */
.L_x_907:
        /* <DEDUP_REMOVED lines=9> */
[----:B------:R-:W-:Y:S01]  /*c590*/  ISETP.GE.OR P0, PT, R82, R60, P2 ;  /* 0x0000003c5200720c */ /* 0x000fe20001706670 */
        /* <DEDUP_REMOVED lines=10> */
[----:B------:R-:W-:Y:S02]  /*c640*/  IADD3 R2, R28, c[0x0][0x27c], RZ ;  /* 0x00009f001c027a10 */ /* 0x000fe40007ffe0ff */
[C---:B------:R-:W-:Y:S02]  /*c650*/  LOP3.LUT R0, R147.reuse, 0x38, R28, 0xf8, !PT ;  /* 0x0000003893007812 */ /* 0x040fe400078ef81c */
[----:B------:R-:W-:Y:S02]  /*c660*/  LOP3.LUT R2, R147, 0x38, R2, 0xf8, !PT ;  /* 0x0000003893027812 */ /* 0x000fe400078ef802 */
[----:B------:R-:W-:Y:S02]  /*c670*/  LOP3.LUT R0, R157, R0, R156, 0xf6, !PT ;  /* 0x000000009d007212 */ /* 0x000fe400078ef69c */
[----:B------:R-:W-:Y:S02]  /*c680*/  LOP3.LUT R2, R2, R156, RZ, 0x3c, !PT ;  /* 0x0000009c02027212 */ /* 0x000fe400078e3cff */
[----:B------:R-:W-:-:S02]  /*c690*/  LEA R41, R0, 0x5100, 0x1 ;  /* 0x0000510000297811 */ /* 0x000fc400078e08ff */
[----:B------:R-:W-:Y:S01]  /*c6a0*/  SHF.R.U64 R12, R12, 0x10, R13 ;  /* 0x000000100c0c7819 */ /* 0x000fe2000000120d */
[----:B------:R-:W-:Y:S01]  /*c6b0*/  IMAD.IADD R2, R157, 0x1, R2 ;  /* 0x000000019d027824 */ /* 0x000fe200078e0202 */
[--C-:B------:R-:W-:Y:S01]  /*c6c0*/  SHF.R.U64 R16, R16, 0x10, R17.reuse ;  /* 0x0000001010107819 */ /* 0x100fe20000001211 */
[----:B------:R-:W1:Y:S01]  /*c6d0*/  LDS.128 R24, [R41] ;  /* 0x0000000029187984 */ /* 0x000e620000000c00 */
[----:B------:R-:W-:Y:S01]  /*c6e0*/  SHF.R.U32.HI R0, RZ, 0x10, R17 ;  /* 0x00000010ff007819 */ /* 0x000fe20000011611 */
[----:B------:R-:W-:Y:S01]  /*c6f0*/  IMAD.SHL.U32 R40, R2, 0x2, RZ ;  /* 0x0000000202287824 */ /* 0x000fe200078e00ff */
[--C-:B------:R-:W-:Y:S02]  /*c700*/  SHF.R.U64 R17, R18, 0x10, R19.reuse ;  /* 0x0000001012117819 */ /* 0x100fe40000001213 */
[----:B------:R-:W-:Y:S02]  /*c710*/  SHF.R.U32.HI R2, RZ, 0x10, R19 ;  /* 0x00000010ff027819 */ /* 0x000fe40000011613 */
[----:B------:R-:W2:Y:S01]  /*c720*/  LDS.128 R20, [R40+0x5100] ;  /* 0x0051000028147984 */ /* 0x000ea20000000c00 */
[----:B------:R-:W-:-:S02]  /*c730*/  PRMT R19, R32, 0x5432, R12 ;  /* 0x0000543220137816 */ /* 0x000fc4000000000c */
[----:B------:R-:W-:Y:S02]  /*c740*/  SHF.R.U32.HI R3, RZ, 0x10, R13 ;  /* 0x00000010ff037819 */ /* 0x000fe4000001160d */
[----:B------:R-:W-:Y:S02]  /*c750*/  SHF.R.U64 R13, R14, 0x10, R15 ;  /* 0x000000100e0d7819 */ /* 0x000fe4000000120f */
[C---:B------:R-:W-:Y:S02]  /*c760*/  PRMT R38, R34.reuse, 0x5432, R17 ;  /* 0x0000543222267816 */ /* 0x040fe40000000011 */
[----:B------:R-:W-:Y:S02]  /*c770*/  PRMT R37, R34, 0x5410, R2 ;  /* 0x0000541022257816 */ /* 0x000fe40000000002 */
[----:B------:R-:W-:Y:S02]  /*c780*/  SHF.R.U32.HI R14, RZ, 0x10, R15 ;  /* 0x00000010ff0e7819 */ /* 0x000fe4000001160f */
[----:B------:R-:W-:-:S02]  /*c790*/  PRMT R31, R31, 0x5410, R16 ;  /* 0x000054101f1f7816 */ /* 0x000fc40000000010 */
[----:B------:R-:W-:Y:S02]  /*c7a0*/  PRMT R36, R33, 0x5432, R13 ;  /* 0x0000543221247816 */ /* 0x000fe4000000000d */
[----:B------:R-:W-:Y:S02]  /*c7b0*/  PRMT R35, R35, 0x5410, R14 ;  /* 0x0000541023237816 */ /* 0x000fe4000000000e */
[----:B------:R-:W-:Y:S02]  /*c7c0*/  PRMT R30, R33, 0x5410, R0 ;  /* 0x00005410211e7816 */ /* 0x000fe40000000000 */
[----:B------:R-:W-:Y:S02]  /*c7d0*/  PRMT R18, R32, 0x5410, R3 ;  /* 0x0000541020127816 */ /* 0x000fe40000000003 */
[----:B------:R-:W-:Y:S01]  /*c7e0*/  LOP3.LUT R43, R19, 0xffff0000, RZ, 0xc0, !PT ;  /* 0xffff0000132b7812 */ /* 0x000fe200078ec0ff */
[C---:B-1----:R-:W-:Y:S01]  /*c7f0*/  IMAD.U32 R34, R26.reuse, 0x10000, RZ ;  /* 0x000100001a227824 */ /* 0x042fe200078e00ff */
[----:B------:R-:W-:Y:S01]  /*c800*/  LOP3.LUT R39, R26, 0xffff0000, RZ, 0xc0, !PT ;  /* 0xffff00001a277812 */ /* 0x000fe200078ec0ff */
[C---:B------:R-:W-:Y:S01]  /*c810*/  IMAD.U32 R17, R27.reuse, 0x10000, RZ ;  /* 0x000100001b117824 */ /* 0x040fe200078e00ff */
[----:B------:R-:W-:Y:S01]  /*c820*/  LOP3.LUT R26, R27, 0xffff0000, RZ, 0xc0, !PT ;  /* 0xffff00001b1a7812 */ /* 0x000fe200078ec0ff */
[----:B------:R-:W-:Y:S01]  /*c830*/  IMAD.U32 R27, R19, 0x10000, RZ ;  /* 0x00010000131b7824 */ /* 0x000fe200078e00ff */
[C---:B------:R-:W-:Y:S01]  /*c840*/  LOP3.LUT R32, R24.reuse, 0xffff0000, RZ, 0xc0, !PT ;  /* 0xffff000018207812 */ /* 0x040fe200078ec0ff */
[----:B------:R-:W-:Y:S01]  /*c850*/  IMAD.U32 R33, R24, 0x10000, RZ ;  /* 0x0001000018217824 */ /* 0x000fe200078e00ff */
[C---:B--2---:R-:W-:Y:S01]  /*c860*/  SHF.L.U32 R16, R20.reuse, 0x10, RZ ;  /* 0x0000001014107819 */ /* 0x044fe200000006ff */
[----:B------:R-:W-:Y:S01]  /*c870*/  IMAD.U32 R14, R21, 0x10000, RZ ;  /* 0x00010000150e7824 */ /* 0x000fe200078e00ff */
[----:B------:R-:W-:Y:S01]  /*c880*/  LOP3.LUT R15, R20, 0xffff0000, RZ, 0xc0, !PT ;  /* 0xffff0000140f7812 */ /* 0x000fe200078ec0ff */
[----:B------:R-:W-:Y:S01]  /*c890*/  IMAD.U32 R2, R23, 0x10000, RZ ;  /* 0x0001000017027824 */ /* 0x000fe200078e00ff */
[----:B------:R-:W-:Y:S01]  /*c8a0*/  LOP3.LUT R13, R21, 0xffff0000, RZ, 0xc0, !PT ;  /* 0xffff0000150d7812 */ /* 0x000fe200078ec0ff */
[----:B------:R-:W-:Y:S01]  /*c8b0*/  IMAD.U32 R21, R31, 0x10000, RZ ;  /* 0x000100001f157824 */ /* 0x000fe200078e00ff */
[----:B------:R-:W-:Y:S01]  /*c8c0*/  SHF.L.U32 R12, R22, 0x10, RZ ;  /* 0x00000010160c7819 */ /* 0x000fe200000006ff */
[----:B------:R-:W-:Y:S01]  /*c8d0*/  FMUL.FTZ R20, R16, R27 ;  /* 0x0000001b10147220 */ /* 0x000fe20000410000 */
[----:B------:R-:W-:Y:S01]  /*c8e0*/  LOP3.LUT R3, R22, 0xffff0000, RZ, 0xc0, !PT ;  /* 0xffff000016037812 */ /* 0x000fe200078ec0ff */
[-C--:B------:R-:W-:Y:S01]  /*c8f0*/  FMUL.FTZ R16, R16, R21.reuse ;  /* 0x0000001510107220 */ /* 0x080fe20000410000 */
[----:B------:R-:W-:Y:S01]  /*c900*/  LOP3.LUT R0, R23, 0xffff0000, RZ, 0xc0, !PT ;  /* 0xffff000017007812 */ /* 0x000fe200078ec0ff */
[----:B------:R-:W-:Y:S01]  /*c910*/  FFMA.FTZ R42, R33, R21, -R20 ;  /* 0x00000015212a7223 */ /* 0x000fe20000010814 */
[----:B------:R-:W-:Y:S01]  /*c920*/  LOP3.LUT R20, R31, 0xffff0000, RZ, 0xc0, !PT ;  /* 0xffff00001f147812 */ /* 0x000fe200078ec0ff */
[----:B------:R-:W-:-:S02]  /*c930*/  IMAD.U32 R22, R18, 0x10000, RZ ;  /* 0x0001000012167824 */ /* 0x000fc400078e00ff */
[----:B------:R-:W-:Y:S02]  /*c940*/  FMUL.FTZ R19, R15, R43 ;  /* 0x0000002b0f137220 */ /* 0x000fe40000410000 */
[----:B------:R-:W-:Y:S02]  /*c950*/  IMAD.U32 R23, R30, 0x10000, RZ ;  /* 0x000100001e177824 */ /* 0x000fe400078e00ff */
[----:B------:R-:W-:Y:S02]  /*c960*/  FFMA.FTZ R33, R33, R27, R16 ;  /* 0x0000001b21217223 */ /* 0x000fe40000010010 */
[----:B------:R-:W-:Y:S02]  /*c970*/  FMUL.FTZ R16, R15, R20 ;  /* 0x000000140f107220 */ /* 0x000fe40000410000 */
[C---:B------:R-:W-:Y:S01]  /*c980*/  IMAD.U32 R24, R25.reuse, 0x10000, RZ ;  /* 0x0001000019187824 */ /* 0x040fe200078e00ff */
[----:B------:R-:W-:Y:S01]  /*c990*/  LOP3.LUT R25, R25, 0xffff0000, RZ, 0xc0, !PT ;  /* 0xffff000019197812 */ /* 0x000fe200078ec0ff */
[----:B------:R-:W-:-:S02]  /*c9a0*/  FMUL.FTZ R15, R14, R22 ;  /* 0x000000160e0f7220 */ /* 0x000fc40000410000 */
[----:B------:R-:W-:Y:S01]  /*c9b0*/  FFMA.FTZ R31, R32, R20, -R19 ;  /* 0x00000014201f7223 */ /* 0x000fe20000010813 */
[----:B------:R-:W-:Y:S01]  /*c9c0*/  LOP3.LUT R19, R18, 0xffff0000, RZ, 0xc0, !PT ;  /* 0xffff000012137812 */ /* 0x000fe200078ec0ff */
[-C--:B------:R-:W-:Y:S02]  /*c9d0*/  FMUL.FTZ R14, R14, R23.reuse ;  /* 0x000000170e0e7220 */ /* 0x080fe40000410000 */
[----:B------:R-:W-:Y:S02]  /*c9e0*/  IMAD.U32 R20, R35, 0x10000, RZ ;  /* 0x0001000023147824 */ /* 0x000fe400078e00ff */
[----:B------:R-:W-:Y:S01]  /*c9f0*/  FFMA.FTZ R23, R24, R23, -R15 ;  /* 0x0000001718177223 */ /* 0x000fe2000001080f */
[----:B------:R-:W-:Y:S01]  /*ca00*/  SHF.L.U32 R15, R37, 0x10, RZ ;  /* 0x00000010250f7819 */ /* 0x000fe200000006ff */
[----:B------:R-:W-:Y:S01]  /*ca10*/  FFMA.FTZ R27, R32, R43, R16 ;  /* 0x0000002b201b7223 */ /* 0x000fe20000010010 */
[----:B------:R-:W-:Y:S01]  /*ca20*/  LOP3.LUT R16, R30, 0xffff0000, RZ, 0xc0, !PT ;  /* 0xffff00001e107812 */ /* 0x000fe200078ec0ff */
[----:B------:R-:W-:Y:S01]  /*ca30*/  FFMA.FTZ R22, R24, R22, R14 ;  /* 0x0000001618167223 */ /* 0x000fe2000001000e */
[----:B------:R-:W-:Y:S01]  /*ca40*/  LOP3.LUT R24, R36, 0xffff0000, RZ, 0xc0, !PT ;  /* 0xffff000024187812 */ /* 0x000fe200078ec0ff */
[----:B------:R-:W-:-:S02]  /*ca50*/  FMUL.FTZ R14, R2, R20 ;  /* 0x00000014020e7220 */ /* 0x000fc40000410000 */
[----:B------:R-:W-:Y:S02]  /*ca60*/  IMAD.U32 R30, R36, 0x10000, RZ ;  /* 0x00010000241e7824 */ /* 0x000fe400078e00ff */
[-C--:B------:R-:W-:Y:S02]  /*ca70*/  FMUL.FTZ R2, R2, R15.reuse ;  /* 0x0000000f02027220 */ /* 0x080fe40000410000 */
[----:B------:R-:W-:Y:S02]  /*ca80*/  FFMA.FTZ R21, R17, R15, -R14 ;  /* 0x0000000f11157223 */ /* 0x000fe4000001080e */
[----:B------:R-:W-:Y:S02]  /*ca90*/  IMAD.U32 R18, R38, 0x10000, RZ ;  /* 0x0001000026127824 */ /* 0x000fe400078e00ff */
[C---:B------:R-:W-:Y:S02]  /*caa0*/  FMUL.FTZ R15, R13.reuse, R19 ;  /* 0x000000130d0f7220 */ /* 0x040fe40000410000 */
[----:B------:R-:W-:-:S02]  /*cab0*/  FMUL.FTZ R14, R13, R16 ;  /* 0x000000100d0e7220 */ /* 0x000fc40000410000 */
[----:B------:R-:W-:Y:S02]  /*cac0*/  FMUL.FTZ R13, R12, R30 ;  /* 0x0000001e0c0d7220 */ /* 0x000fe40000410000 */
[----:B------:R-:W-:Y:S02]  /*cad0*/  FFMA.FTZ R20, R17, R20, R2 ;  /* 0x0000001411147223 */ /* 0x000fe40000010002 */
[----:B------:R-:W-:Y:S01]  /*cae0*/  FFMA.FTZ R17, R25, R16, -R15 ;  /* 0x0000001019117223 */ /* 0x000fe2000001080f */
[----:B------:R-:W-:Y:S01]  /*caf0*/  LOP3.LUT R16, R35, 0xffff0000, RZ, 0xc0, !PT ;  /* 0xffff000023107812 */ /* 0x000fe200078ec0ff */
[----:B------:R-:W-:Y:S01]  /*cb00*/  FFMA.FTZ R19, R25, R19, R14 ;  /* 0x0000001319137223 */ /* 0x000fe2000001000e */
[----:B------:R-:W-:Y:S01]  /*cb10*/  LOP3.LUT R14, R38, 0xffff0000, RZ, 0xc0, !PT ;  /* 0xffff0000260e7812 */ /* 0x000fe200078ec0ff */
[-C--:B------:R-:W-:Y:S01]  /*cb20*/  FMUL.FTZ R2, R12, R18.reuse ;  /* 0x000000120c027220 */ /* 0x080fe20000410000 */
[----:B------:R-:W-:Y:S01]  /*cb30*/  F2FP.BF16.PACK_AB R17, R17, R23 ;  /* 0x000000171111723e */ /* 0x000fe200000010ff */
[C---:B------:R-:W-:Y:S01]  /*cb40*/  FFMA.FTZ R18, R34.reuse, R18, -R13 ;  /* 0x0000001222127223 */ /* 0x040fe2000001080d */
[----:B------:R-:W-:Y:S01]  /*cb50*/  LOP3.LUT R13, R37, 0xffff0000, RZ, 0xc0, !PT ;  /* 0xffff0000250d7812 */ /* 0x000fe200078ec0ff */
[----:B------:R-:W-:-:S02]  /*cb60*/  FFMA.FTZ R15, R34, R30, R2 ;  /* 0x0000001e220f7223 */ /* 0x000fc40000010002 */
[C---:B------:R-:W-:Y:S02]  /*cb70*/  FMUL.FTZ R12, R3.reuse, R24 ;  /* 0x00000018030c7220 */ /* 0x040fe40000410000 */
[----:B------:R-:W-:Y:S02]  /*cb80*/  FMUL.FTZ R3, R3, R14 ;  /* 0x0000000e03037220 */ /* 0x000fe40000410000 */
[C---:B------:R-:W-:Y:S02]  /*cb90*/  FMUL.FTZ R2, R0.reuse, R16 ;  /* 0x0000001000027220 */ /* 0x040fe40000410000 */
[----:B------:R-:W-:Y:S02]  /*cba0*/  FMUL.FTZ R0, R0, R13 ;  /* 0x0000000d00007220 */ /* 0x000fe40000410000 */
[----:B------:R-:W-:Y:S01]  /*cbb0*/  FFMA.FTZ R14, R39, R14, -R12 ;  /* 0x0000000e270e7223 */ /* 0x000fe2000001080c */
[----:B------:R-:W-:Y:S01]  /*cbc0*/  F2FP.BF16.PACK_AB R12, R27, R33 ;  /* 0x000000211b0c723e */ /* 0x000fe200000010ff */
[----:B------:R-:W-:-:S02]  /*cbd0*/  FFMA.FTZ R3, R39, R24, R3 ;  /* 0x0000001827037223 */ /* 0x000fc40000010003 */
[C---:B------:R-:W-:Y:S01]  /*cbe0*/  FFMA.FTZ R2, R26.reuse, R13, -R2 ;  /* 0x0000000d1a027223 */ /* 0x040fe20000010802 */
[----:B------:R-:W-:Y:S01]  /*cbf0*/  F2FP.BF16.PACK_AB R13, R19, R22 ;  /* 0x00000016130d723e */ /* 0x000fe200000010ff */
[----:B------:R-:W-:Y:S01]  /*cc00*/  FFMA.FTZ R0, R26, R16, R0 ;  /* 0x000000101a007223 */ /* 0x000fe20000010000 */
[----:B------:R-:W-:Y:S02]  /*cc10*/  F2FP.BF16.PACK_AB R18, R14, R18 ;  /* 0x000000120e12723e */ /* 0x000fe400000010ff */
[----:B------:R-:W-:Y:S02]  /*cc20*/  F2FP.BF16.PACK_AB R16, R31, R42 ;  /* 0x0000002a1f10723e */ /* 0x000fe400000010ff */
[----:B------:R-:W-:Y:S02]  /*cc30*/  F2FP.BF16.PACK_AB R14, R3, R15 ;  /* 0x0000000f030e723e */ /* 0x000fe400000010ff */
[----:B------:R-:W-:Y:S02]  /*cc40*/  F2FP.BF16.PACK_AB R19, R2, R21 ;  /* 0x000000150213723e */ /* 0x000fe400000010ff */
[----:B------:R-:W-:-:S03]  /*cc50*/  F2FP.BF16.PACK_AB R15, R0, R20 ;  /* 0x00000014000f723e */ /* 0x000fc600000010ff */
[----:B------:R1:W-:Y:S04]  /*cc60*/  STS.128 [R41], R16 ;  /* 0x0000001029007388 */ /* 0x0003e80000000c00 */
[----:B------:R1:W-:Y:S02]  /*cc70*/  STS.128 [R40+0x5100], R12 ;  /* 0x0051000c28007388 */ /* 0x0003e40000000c00 */
.L_x_910:
[----:B------:R-:W-:Y:S05]  /*cc80*/  BSYNC B0 ;  /* 0x0000000000007941 */ /* 0x000fea0003800000 */
.L_x_909:
        /* <DEDUP_REMOVED lines=12> */
[----:B-1----:R-:W1:Y:S01]  /*cd50*/  LDS.128 R16, [R33] ;  /* 0x0000000021107984 */ /* 0x002e620000000c00 */
[----:B------:R-:W-:Y:S01]  /*cd60*/  SHF.R.U32.HI R9, RZ, 0x10, R9 ;  /* 0x00000010ff097819 */ /* 0x000fe20000011609 */
[----:B------:R-:W-:Y:S01]  /*cd70*/  IMAD.SHL.U32 R32, R2, 0x2, RZ ;  /* 0x0000000202207824 */ /* 0x000fe200078e00ff */
[----:B------:R-:W-:Y:S02]  /*cd80*/  SHF.R.U32.HI R2, RZ, 0x10, R5 ;  /* 0x00000010ff027819 */ /* 0x000fe40000011605 */
[--C-:B------:R-:W-:Y:S02]  /*cd90*/  SHF.R.U64 R5, R6, 0x10, R7.reuse ;  /* 0x0000001006057819 */ /* 0x100fe40000001207 */
[----:B------:R-:W2:Y:S01]  /*cda0*/  LDS.128 R12, [R32+0x5100] ;  /* 0x00510000200c7984 */ /* 0x000ea20000000c00 */
[----:B------:R-:W-:-:S02]  /*cdb0*/  SHF.R.U32.HI R0, RZ, 0x10, R7 ;  /* 0x00000010ff007819 */ /* 0x000fc40000011607 */
[----:B------:R-:W-:Y:S02]  /*cdc0*/  PRMT R7, R61, 0x5432, R4 ;  /* 0x000054323d077816 */ /* 0x000fe40000000004 */
[----:B------:R-:W-:Y:S02]  /*cdd0*/  PRMT R8, R62, 0x5432, R8 ;  /* 0x000054323e087816 */ /* 0x000fe40000000008 */
[--C-:B------:R-:W-:Y:S01]  /*cde0*/  SHF.R.U64 R10, R10, 0x10, R11.reuse ;  /* 0x000000100a0a7819 */ /* 0x100fe2000000120b */
[----:B------:R-:W-:Y:S01]  /*cdf0*/  IMAD.U32 R31, R7, 0x10000, RZ ;  /* 0x00010000071f7824 */ /* 0x000fe200078e00ff */
[----:B------:R-:W-:Y:S02]  /*ce00*/  SHF.R.U32.HI R3, RZ, 0x10, R11 ;  /* 0x00000010ff037819 */ /* 0x000fe4000001160b */
[----:B------:R-:W-:Y:S02]  /*ce10*/  PRMT R21, R62, 0x5410, R9 ;  /* 0x000054103e157816 */ /* 0x000fe40000000009 */
[----:B------:R-:W-:-:S02]  /*ce20*/  PRMT R25, R64, 0x5410, R3 ;  /* 0x0000541040197816 */ /* 0x000fc40000000003 */
[----:B------:R-:W-:Y:S02]  /*ce30*/  PRMT R20, R61, 0x5410, R2 ;  /* 0x000054103d147816 */ /* 0x000fe40000000002 */
[C---:B------:R-:W-:Y:S02]  /*ce40*/  PRMT R24, R63.reuse, 0x5432, R5 ;  /* 0x000054323f187816 */ /* 0x040fe40000000005 */
[----:B------:R-:W-:Y:S02]  /*ce50*/  PRMT R23, R63, 0x5410, R0 ;  /* 0x000054103f177816 */ /* 0x000fe40000000000 */
[----:B------:R-:W-:Y:S02]  /*ce60*/  LOP3.LUT R30, R7, 0xffff0000, RZ, 0xc0, !PT ;  /* 0xffff0000071e7812 */ /* 0x000fe400078ec0ff */
[----:B------:R-:W-:Y:S01]  /*ce70*/  PRMT R27, R64, 0x5432, R10 ;  /* 0x00005432401b7816 */ /* 0x000fe2000000000a */
[C---:B-1----:R-:W-:Y:S01]  /*ce80*/  IMAD.U32 R9, R16.reuse, 0x10000, RZ ;  /* 0x0001000010097824 */ /* 0x042fe200078e00ff */
[----:B------:R-:W-:Y:S01]  /*ce90*/  LOP3.LUT R11, R16, 0xffff0000, RZ, 0xc0, !PT ;  /* 0xffff0000100b7812 */ /* 0x000fe200078ec0ff */
[C---:B------:R-:W-:Y:S01]  /*cea0*/  IMAD.U32 R22, R18.reuse, 0x10000, RZ ;  /* 0x0001000012167824 */ /* 0x040fe200078e00ff */
[----:B------:R-:W-:Y:S01]  /*ceb0*/  LOP3.LUT R26, R18, 0xffff0000, RZ, 0xc0, !PT ;  /* 0xffff0000121a7812 */ /* 0x000fe200078ec0ff */
[C---:B------:R-:W-:Y:S01]  /*cec0*/  IMAD.U32 R16, R19.reuse, 0x10000, RZ ;  /* 0x0001000013107824 */ /* 0x040fe200078e00ff */
[----:B------:R-:W-:Y:S01]  /*ced0*/  LOP3.LUT R18, R19, 0xffff0000, RZ, 0xc0, !PT ;  /* 0xffff000013127812 */ /* 0x000fe200078ec0ff */
[----:B------:R-:W-:Y:S01]  /*cee0*/  IMAD.U32 R19, R8, 0x10000, RZ ;  /* 0x0001000008137824 */ /* 0x000fe200078e00ff */
[C---:B--2---:R-:W-:Y:S01]  /*cef0*/  SHF.L.U32 R6, R12.reuse, 0x10, RZ ;  /* 0x000000100c067819 */ /* 0x044fe200000006ff */
[C---:B------:R-:W-:Y:S01]  /*cf00*/  IMAD.U32 R4, R13.reuse, 0x10000, RZ ;  /* 0x000100000d047824 */ /* 0x040fe200078e00ff */
[----:B------:R-:W-:Y:S01]  /*cf10*/  LOP3.LUT R3, R13, 0xffff0000, RZ, 0xc0, !PT ;  /* 0xffff00000d037812 */ /* 0x000fe200078ec0ff */
[----:B------:R-:W-:Y:S01]  /*cf20*/  IMAD.U32 R0, R15, 0x10000, RZ ;  /* 0x000100000f007824 */ /* 0x000fe200078e00ff */
[----:B------:R-:W-:Y:S01]  /*cf30*/  LOP3.LUT R5, R12, 0xffff0000, RZ, 0xc0, !PT ;  /* 0xffff00000c057812 */ /* 0x000fe200078ec0ff */
[----:B------:R-:W-:Y:S01]  /*cf40*/  FMUL.FTZ R13, R6, R31 ;  /* 0x0000001f060d7220 */ /* 0x000fe20000410000 */
[----:B------:R-:W-:Y:S01]  /*cf50*/  SHF.L.U32 R2, R14, 0x10, RZ ;  /* 0x000000100e027819 */ /* 0x000fe200000006ff */
[-C--:B------:R-:W-:Y:S01]  /*cf60*/  FMUL.FTZ R6, R6, R19.reuse ;  /* 0x0000001306067220 */ /* 0x080fe20000410000 */
[----:B------:R-:W-:Y:S01]  /*cf70*/  LOP3.LUT R12, R14, 0xffff0000, RZ, 0xc0, !PT ;  /* 0xffff00000e0c7812 */ /* 0x000fe200078ec0ff */
[C---:B------:R-:W-:Y:S01]  /*cf80*/  FFMA.FTZ R34, R9.reuse, R19, -R13 ;  /* 0x0000001309227223 */ /* 0x040fe2000001080d */
[----:B------:R-:W-:Y:S01]  /*cf90*/  LOP3.LUT R8, R8, 0xffff0000, RZ, 0xc0, !PT ;  /* 0xffff000008087812 */ /* 0x000fe200078ec0ff */
[----:B------:R-:W-:Y:S01]  /*cfa0*/  FFMA.FTZ R31, R9, R31, R6 ;  /* 0x0000001f091f7223 */ /* 0x000fe20000010006 */
[----:B------:R-:W-:Y:S01]  /*cfb0*/  LOP3.LUT R14, R15, 0xffff0000, RZ, 0xc0, !PT ;  /* 0xffff00000f0e7812 */ /* 0x000fe200078ec0ff */
[----:B------:R-:W-:-:S02]  /*cfc0*/  IMAD.U32 R15, R20, 0x10000, RZ ;  /* 0x00010000140f7824 */ /* 0x000fc400078e00ff */
[C---:B------:R-:W-:Y:S02]  /*cfd0*/  FMUL.FTZ R7, R5.reuse, R30 ;  /* 0x0000001e05077220 */ /* 0x040fe40000410000 */
[----:B------:R-:W-:Y:S02]  /*cfe0*/  FMUL.FTZ R6, R5, R8 ;  /* 0x0000000805067220 */ /* 0x000fe40000410000 */
[C---:B------:R-:W-:Y:S01]  /*cff0*/  IMAD.U32 R10, R17.reuse, 0x10000, RZ ;  /* 0x00010000110a7824 */ /* 0x040fe200078e00ff */
[----:B------:R-:W-:Y:S01]  /*d000*/  LOP3.LUT R17, R17, 0xffff0000, RZ, 0xc0, !PT ;  /* 0xffff000011117812 */ /* 0x000fe200078ec0ff */
[----:B------:R-:W-:Y:S02]  /*d010*/  IMAD.U32 R9, R21, 0x10000, RZ ;  /* 0x0001000015097824 */ /* 0x000fe400078e00ff */
[C---:B------:R-:W-:Y:S02]  /*d020*/  FMUL.FTZ R5, R4.reuse, R15 ;  /* 0x0000000f04057220 */ /* 0x040fe40000410000 */
[----:B------:R-:W-:-:S02]  /*d030*/  FMUL.FTZ R4, R4, R9 ;  /* 0x0000000904047220 */ /* 0x000fc40000410000 */
[----:B------:R-:W-:Y:S01]  /*d040*/  FFMA.FTZ R19, R10, R9, -R5 ;  /* 0x000000090a137223 */ /* 0x000fe20000010805 */
[----:B------:R-:W-:Y:S01]  /*d050*/  SHF.L.U32 R5, R25, 0x10, RZ ;  /* 0x0000001019057819 */ /* 0x000fe200000006ff */
[----:B------:R-:W-:Y:S01]  /*d060*/  IMAD.U32 R13, R23, 0x10000, RZ ;  /* 0x00010000170d7824 */ /* 0x000fe200078e00ff */
[----:B------:R-:W-:Y:S01]  /*d070*/  LOP3.LUT R9, R21, 0xffff0000, RZ, 0xc0, !PT ;  /* 0xffff000015097812 */ /* 0x000fe200078ec0ff */
[----:B------:R-:W-:Y:S01]  /*d080*/  FFMA.FTZ R8, R11, R8, -R7 ;  /* 0x000000080b087223 */ /* 0x000fe20000010807 */
[----:B------:R-:W-:Y:S01]  /*d090*/  LOP3.LUT R7, R20, 0xffff0000, RZ, 0xc0, !PT ;  /* 0xffff000014077812 */ /* 0x000fe200078ec0ff */
[----:B------:R-:W-:Y:S01]  /*d0a0*/  FFMA.FTZ R15, R10, R15, R4 ;  /* 0x0000000f0a0f7223 */ /* 0x000fe20000010004 */
[----:B------:R-:W-:Y:S01]  /*d0b0*/  LOP3.LUT R20, R24, 0xffff0000, RZ, 0xc0, !PT ;  /* 0xffff000018147812 */ /* 0x000fe200078ec0ff */
[----:B------:R-:W-:Y:S01]  /*d0c0*/  FMUL.FTZ R4, R0, R13 ;  /* 0x0000000d00047220 */ /* 0x000fe20000410000 */
[----:B------:R-:W-:Y:S01]  /*d0d0*/  F2FP.BF16.PACK_AB R8, R8, R34 ;  /* 0x000000220808723e */ /* 0x000fe200000010ff */
[----:B------:R-:W-:-:S02]  /*d0e0*/  FMUL.FTZ R0, R0, R5 ;  /* 0x0000000500007220 */ /* 0x000fc40000410000 */
[----:B------:R-:W-:Y:S02]  /*d0f0*/  IMAD.U32 R21, R24, 0x10000, RZ ;  /* 0x0001000018157824 */ /* 0x000fe400078e00ff */
[----:B------:R-:W-:Y:S02]  /*d100*/  FFMA.FTZ R30, R11, R30, R6 ;  /* 0x0000001e0b1e7223 */ /* 0x000fe40000010006 */
[C---:B------:R-:W-:Y:S02]  /*d110*/  FFMA.FTZ R11, R16.reuse, R5, -R4 ;  /* 0x00000005100b7223 */ /* 0x040fe40000010804 */
[----:B------:R-:W-:Y:S02]  /*d120*/  FMUL.FTZ R4, R3, R7 ;  /* 0x0000000703047220 */ /* 0x000fe40000410000 */
[----:B------:R-:W-:Y:S01]  /*d130*/  FFMA.FTZ R13, R16, R13, R0 ;  /* 0x0000000d100d7223 */ /* 0x000fe20000010000 */
[----:B------:R-:W-:Y:S01]  /*d140*/  LOP3.LUT R16, R25, 0xffff0000, RZ, 0xc0, !PT ;  /* 0xffff000019107812 */ /* 0x000fe200078ec0ff */
[----:B------:R-:W-:-:S02]  /*d150*/  IMAD.U32 R6, R27, 0x10000, RZ ;  /* 0x000100001b067824 */ /* 0x000fc400078e00ff */
[----:B------:R-:W-:Y:S02]  /*d160*/  FMUL.FTZ R3, R3, R9 ;  /* 0x0000000903037220 */ /* 0x000fe40000410000 */
[C---:B------:R-:W-:Y:S02]  /*d170*/  FMUL.FTZ R0, R2.reuse, R21 ;  /* 0x0000001502007220 */ /* 0x040fe40000410000 */
[C---:B------:R-:W-:Y:S02]  /*d180*/  FFMA.FTZ R9, R17.reuse, R9, -R4 ;  /* 0x0000000911097223 */ /* 0x040fe40000010804 */
[----:B------:R-:W-:Y:S01]  /*d190*/  FFMA.FTZ R5, R17, R7, R3 ;  /* 0x0000000711057223 */ /* 0x000fe20000010003 */
[----:B------:R-:W-:Y:S01]  /*d1a0*/  LOP3.LUT R17, R23, 0xffff0000, RZ, 0xc0, !PT ;  /* 0xffff000017117812 */ /* 0x000fe200078ec0ff */
[-C--:B------:R-:W-:Y:S01]  /*d1b0*/  FMUL.FTZ R2, R2, R6.reuse ;  /* 0x0000000602027220 */ /* 0x080fe20000410000 */
[----:B------:R-:W-:Y:S01]  /*d1c0*/  F2FP.BF16.PACK_AB R9, R9, R19 ;  /* 0x000000130909723e */ /* 0x000fe200000010ff */
[C---:B------:R-:W-:Y:S01]  /*d1d0*/  FFMA.FTZ R10, R22.reuse, R6, -R0 ;  /* 0x00000006160a7223 */ /* 0x040fe20000010800 */
[----:B------:R-:W-:Y:S01]  /*d1e0*/  LOP3.LUT R6, R27, 0xffff0000, RZ, 0xc0, !PT ;  /* 0xffff00001b067812 */ /* 0x000fe200078ec0ff */
[----:B------:R-:W-:Y:S01]  /*d1f0*/  FFMA.FTZ R7, R22, R21, R2 ;  /* 0x0000001516077223 */ /* 0x000fe20000010002 */
[----:B------:R-:W-:Y:S01]  /*d200*/  F2FP.BF16.PACK_AB R5, R5, R15 ;  /* 0x0000000f0505723e */ /* 0x000fe200000010ff */
[----:B------:R-:W-:-:S02]  /*d210*/  FMUL.FTZ R4, R12, R20 ;  /* 0x000000140c047220 */ /* 0x000fc40000410000 */
[----:B------:R-:W-:Y:S02]  /*d220*/  FMUL.FTZ R3, R12, R6 ;  /* 0x000000060c037220 */ /* 0x000fe40000410000 */
[C---:B------:R-:W-:Y:S02]  /*d230*/  FMUL.FTZ R2, R14.reuse, R17 ;  /* 0x000000110e027220 */ /* 0x040fe40000410000 */
[----:B------:R-:W-:Y:S02]  /*d240*/  FMUL.FTZ R0, R14, R16 ;  /* 0x000000100e007220 */ /* 0x000fe40000410000 */
[----:B------:R-:W-:Y:S01]  /*d250*/  FFMA.FTZ R6, R26, R6, -R4 ;  /* 0x000000061a067223 */ /* 0x000fe20000010804 */
[----:B------:R-:W-:Y:S01]  /*d260*/  F2FP.BF16.PACK_AB R4, R30, R31 ;  /* 0x0000001f1e04723e */ /* 0x000fe200000010ff */
[----:B------:R-:W-:Y:S02]  /*d270*/  FFMA.FTZ R3, R26, R20, R3 ;  /* 0x000000141a037223 */ /* 0x000fe40000010003 */
[----:B------:R-:W-:Y:S01]  /*d280*/  FFMA.FTZ R2, R18, R16, -R2 ;  /* 0x0000001012027223 */ /* 0x000fe20000010802 */
[----:B------:R-:W-:Y:S01]  /*d290*/  F2FP.BF16.PACK_AB R10, R6, R10 ;  /* 0x0000000a060a723e */ /* 0x000fe200000010ff */
[----:B------:R-:W-:Y:S01]  /*d2a0*/  FFMA.FTZ R0, R18, R17, R0 ;  /* 0x0000001112007223 */ /* 0x000fe20000010000 */
[----:B------:R-:W-:-:S02]  /*d2b0*/  F2FP.BF16.PACK_AB R6, R3, R7 ;  /* 0x000000070306723e */ /* 0x000fc400000010ff */
[----:B------:R-:W-:Y:S02]  /*d2c0*/  F2FP.BF16.PACK_AB R11, R2, R11 ;  /* 0x0000000b020b723e */ /* 0x000fe400000010ff */
[----:B------:R-:W-:-:S03]  /*d2d0*/  F2FP.BF16.PACK_AB R7, R0, R13 ;  /* 0x0000000d0007723e */ /* 0x000fc600000010ff */
[----:B------:R1:W-:Y:S04]  /*d2e0*/  STS.128 [R33], R8 ;  /* 0x0000000821007388 */ /* 0x0003e80000000c00 */
[----:B------:R1:W-:Y:S02]  /*d2f0*/  STS.128 [R32+0x5100], R4 ;  /* 0x0051000420007388 */ /* 0x0003e40000000c00 */
.L_x_912:
[----:B------:R-:W-:Y:S05]  /*d300*/  BSYNC B0 ;  /* 0x0000000000007941 */ /* 0x000fea0003800000 */
.L_x_911:
        /* <DEDUP_REMOVED lines=9> */
[----:B-1----:R-:W-:Y:S01]  /*d3a0*/  SHF.R.U32.HI R12, RZ, 0x10, R51 ;  /* 0x00000010ff0c7819 */ /* 0x002fe20000011633 */
[----:B------:R-:W-:Y:S01]  /*d3b0*/  IMAD.IADD R2, R162, 0x1, R2 ;  /* 0x00000001a2027824 */ /* 0x000fe200078e0202 */
[--C-:B------:R-:W-:Y:S01]  /*d3c0*/  SHF.R.U64 R14, R44, 0x10, R45.reuse ;  /* 0x000000102c0e7819 */ /* 0x100fe2000000122d */
[----:B------:R-:W1:Y:S01]  /*d3d0*/  LDS.128 R8, [R31] ;  /* 0x000000001f087984 */ /* 0x000e620000000c00 */
[----:B------:R-:W-:Y:S01]  /*d3e0*/  SHF.R.U32.HI R15, RZ, 0x10, R45 ;  /* 0x00000010ff0f7819 */ /* 0x000fe2000001162d */
[----:B------:R-:W-:Y:S01]  /*d3f0*/  IMAD.SHL.U32 R30, R2, 0x2, RZ ;  /* 0x00000002021e7824 */ /* 0x000fe200078e00ff */
[----:B------:R-:W-:Y:S02]  /*d400*/  SHF.R.U64 R0, R48, 0x10, R49 ;  /* 0x0000001030007819 */ /* 0x000fe40000001231 */
[----:B------:R-:W-:Y:S02]  /*d410*/  PRMT R24, R69, 0x5410, R12 ;  /* 0x0000541045187816 */ /* 0x000fe4000000000c */
[----:B------:R-:W2:Y:S01]  /*d420*/  LDS.128 R4, [R30+0x5100] ;  /* 0x005100001e047984 */ /* 0x000ea20000000c00 */
[----:B------:R-:W-:-:S02]  /*d430*/  PRMT R12, R66, 0x5432, R14 ;  /* 0x00005432420c7816 */ /* 0x000fc4000000000e */
[----:B------:R-:W-:Y:S02]  /*d440*/  SHF.R.U32.HI R18, RZ, 0x10, R47 ;  /* 0x00000010ff127819 */ /* 0x000fe4000001162f */
[----:B------:R-:W-:Y:S01]  /*d450*/  PRMT R17, R66, 0x5410, R15 ;  /* 0x0000541042117816 */ /* 0x000fe2000000000f */
[----:B------:R-:W-:Y:S01]  /*d460*/  IMAD.U32 R33, R12, 0x10000, RZ ;  /* 0x000100000c217824 */ /* 0x000fe200078e00ff */
[----:B------:R-:W-:Y:S02]  /*d470*/  PRMT R13, R67, 0x5432, R0 ;  /* 0x00005432430d7816 */ /* 0x000fe40000000000 */
[----:B------:R-:W-:Y:S02]  /*d480*/  SHF.R.U64 R16, R46, 0x10, R47 ;  /* 0x000000102e107819 */ /* 0x000fe4000000122f */
[----:B------:R-:W-:Y:S02]  /*d490*/  PRMT R22, R68, 0x5410, R18 ;  /* 0x0000541044167816 */ /* 0x000fe40000000012 */
[----:B------:R-:W-:-:S02]  /*d4a0*/  SHF.R.U64 R3, R50, 0x10, R51 ;  /* 0x0000001032037819 */ /* 0x000fc40000001233 */
[----:B------:R-:W-:Y:S02]  /*d4b0*/  SHF.R.U32.HI R2, RZ, 0x10, R49 ;  /* 0x00000010ff027819 */ /* 0x000fe40000011631 */
[----:B------:R-:W-:Y:S02]  /*d4c0*/  PRMT R23, R68, 0x5432, R16 ;  /* 0x0000543244177816 */ /* 0x000fe40000000010 */
[----:B------:R-:W-:Y:S02]  /*d4d0*/  LOP3.LUT R12, R12, 0xffff0000, RZ, 0xc0, !PT ;  /* 0xffff00000c0c7812 */ /* 0x000fe400078ec0ff */
[----:B------:R-:W-:Y:S02]  /*d4e0*/  PRMT R27, R69, 0x5432, R3 ;  /* 0x00005432451b7816 */ /* 0x000fe40000000003 */
        /* <DEDUP_REMOVED lines=8> */
[----:B--2---:R-:W-:Y:S01]  /*d570*/  SHF.L.U32 R9, R4, 0x10, RZ ;  /* 0x0000001004097819 */ /* 0x004fe200000006ff */
[C---:B------:R-:W-:Y:S01]  /*d580*/  IMAD.U32 R14, R8.reuse, 0x10000, RZ ;  /* 0x00010000080e7824 */ /* 0x040fe200078e00ff */
[----:B------:R-:W-:Y:S01]  /*d590*/  LOP3.LUT R16, R8, 0xffff0000, RZ, 0xc0, !PT ;  /* 0xffff000008107812 */ /* 0x000fe200078ec0ff */
[----:B------:R-:W-:Y:S01]  /*d5a0*/  IMAD.U32 R0, R7, 0x10000, RZ ;  /* 0x0001000007007824 */ /* 0x000fe200078e00ff */
[----:B------:R-:W-:Y:S01]  /*d5b0*/  LOP3.LUT R8, R4, 0xffff0000, RZ, 0xc0, !PT ;  /* 0xffff000004087812 */ /* 0x000fe200078ec0ff */
[----:B------:R-:W-:Y:S01]  /*d5c0*/  FMUL.FTZ R10, R9, R33 ;  /* 0x00000021090a7220 */ /* 0x000fe20000410000 */
[C---:B------:R-:W-:Y:S01]  /*d5d0*/  LOP3.LUT R3, R5.reuse, 0xffff0000, RZ, 0xc0, !PT ;  /* 0xffff000005037812 */ /* 0x040fe200078ec0ff */
[----:B------:R-:W-:Y:S01]  /*d5e0*/  IMAD.U32 R4, R5, 0x10000, RZ ;  /* 0x0001000005047824 */ /* 0x000fe200078e00ff */
[C---:B------:R-:W-:Y:S01]  /*d5f0*/  SHF.L.U32 R2, R6.reuse, 0x10, RZ ;  /* 0x0000001006027819 */ /* 0x040fe200000006ff */
[-C--:B------:R-:W-:Y:S01]  /*d600*/  FMUL.FTZ R9, R9, R11.reuse ;  /* 0x0000000b09097220 */ /* 0x080fe20000410000 */
[----:B------:R-:W-:Y:S01]  /*d610*/  LOP3.LUT R5, R6, 0xffff0000, RZ, 0xc0, !PT ;  /* 0xffff000006057812 */ /* 0x000fe200078ec0ff */
[----:B------:R-:W-:Y:S01]  /*d620*/  FFMA.FTZ R34, R14, R11, -R10 ;  /* 0x0000000b0e227223 */ /* 0x000fe2000001080a */
[----:B------:R-:W-:Y:S01]  /*d630*/  LOP3.LUT R6, R7, 0xffff0000, RZ, 0xc0, !PT ;  /* 0xffff000007067812 */ /* 0x000fe200078ec0ff */
[----:B------:R-:W-:Y:S01]  /*d640*/  FMUL.FTZ R7, R8, R12 ;  /* 0x0000000c08077220 */ /* 0x000fe20000410000 */
[----:B------:R-:W-:Y:S01]  /*d650*/  LOP3.LUT R10, R13, 0xffff0000, RZ, 0xc0, !PT ;  /* 0xffff00000d0a7812 */ /* 0x000fe200078ec0ff */
[----:B------:R-:W-:-:S02]  /*d660*/  IMAD.U32 R11, R17, 0x10000, RZ ;  /* 0x00010000110b7824 */ /* 0x000fc400078e00ff */
[----:B------:R-:W-:Y:S02]  /*d670*/  FFMA.FTZ R33, R14, R33, R9 ;  /* 0x000000210e217223 */ /* 0x000fe40000010009 */
[----:B------:R-:W-:Y:S02]  /*d680*/  IMAD.U32 R9, R21, 0x10000, RZ ;  /* 0x0001000015097824 */ /* 0x000fe400078e00ff */
[-C--:B------:R-:W-:Y:S02]  /*d690*/  FFMA.FTZ R32, R16, R10.reuse, -R7 ;  /* 0x0000000a10207223 */ /* 0x080fe40000010807 */
[----:B------:R-:W-:Y:S02]  /*d6a0*/  FMUL.FTZ R7, R4, R11 ;  /* 0x0000000b04077220 */ /* 0x000fe40000410000 */
[----:B------:R-:W-:Y:S02]  /*d6b0*/  FMUL.FTZ R8, R8, R10 ;  /* 0x0000000a08087220 */ /* 0x000fe40000410000 */
[----:B------:R-:W-:-:S02]  /*d6c0*/  FMUL.FTZ R4, R4, R9 ;  /* 0x0000000904047220 */ /* 0x000fc40000410000 */
[----:B------:R-:W-:Y:S02]  /*d6d0*/  IMAD.U32 R10, R22, 0x10000, RZ ;  /* 0x00010000160a7824 */ /* 0x000fe400078e00ff */
[C---:B------:R-:W-:Y:S01]  /*d6e0*/  FFMA.FTZ R14, R15.reuse, R9, -R7 ;  /* 0x000000090f0e7223 */ /* 0x040fe20000010807 */
[----:B------:R-:W-:Y:S01]  /*d6f0*/  SHF.L.U32 R7, R24, 0x10, RZ ;  /* 0x0000001018077819 */ /* 0x000fe200000006ff */
[----:B------:R-:W-:Y:S01]  /*d700*/  FFMA.FTZ R15, R15, R11, R4 ;  /* 0x0000000b0f0f7223 */ /* 0x000fe20000010004 */
[----:B------:R-:W-:Y:S01]  /*d710*/  LOP3.LUT R11, R17, 0xffff0000, RZ, 0xc0, !PT ;  /* 0xffff0000110b7812 */ /* 0x000fe200078ec0ff */
[C---:B------:R-:W-:Y:S01]  /*d720*/  FMUL.FTZ R4, R0.reuse, R10 ;  /* 0x0000000a00047220 */ /* 0x040fe20000410000 */
[----:B------:R-:W-:Y:S01]  /*d730*/  LOP3.LUT R9, R21, 0xffff0000, RZ, 0xc0, !PT ;  /* 0xffff000015097812 */ /* 0x000fe200078ec0ff */
[-C--:B------:R-:W-:Y:S01]  /*d740*/  FMUL.FTZ R0, R0, R7.reuse ;  /* 0x0000000700007220 */ /* 0x080fe20000410000 */
[----:B------:R-:W-:Y:S01]  /*d750*/  LOP3.LUT R17, R27, 0xffff0000, RZ, 0xc0, !PT ;  /* 0xffff00001b117812 */ /* 0x000fe200078ec0ff */
[----:B------:R-:W-:-:S02]  /*d760*/  FFMA.FTZ R13, R18, R7, -R4 ;  /* 0x00000007120d7223 */ /* 0x000fc40000010804 */
[C---:B------:R-:W-:Y:S02]  /*d770*/  FMUL.FTZ R4, R3.reuse, R11 ;  /* 0x0000000b03047220 */ /* 0x040fe40000410000 */
[-C--:B------:R-:W-:Y:S02]  /*d780*/  FMUL.FTZ R3, R3, R9.reuse ;  /* 0x0000000903037220 */ /* 0x080fe40000410000 */
[----:B------:R-:W-:Y:S02]  /*d790*/  IMAD.U32 R21, R23, 0x10000, RZ ;  /* 0x0001000017157824 */ /* 0x000fe400078e00ff */
[----:B------:R-:W-:Y:S02]  /*d7a0*/  IMAD.U32 R7, R27, 0x10000, RZ ;  /* 0x000100001b077824 */ /* 0x000fe400078e00ff */
[----:B------:R-:W-:Y:S01]  /*d7b0*/  FFMA.FTZ R16, R16, R12, R8 ;  /* 0x0000000c10107223 */ /* 0x000fe20000010008 */
[----:B------:R-:W-:Y:S01]  /*d7c0*/  LOP3.LUT R8, R24, 0xffff0000, RZ, 0xc0, !PT ;  /* 0xffff000018087812 */ /* 0x000fe200078ec0ff */
[----:B------:R-:W-:Y:S01]  /*d7d0*/  FFMA.FTZ R12, R18, R10, R0 ;  /* 0x0000000a120c7223 */ /* 0x000fe20000010000 */
[----:B------:R-:W-:Y:S01]  /*d7e0*/  LOP3.LUT R18, R22, 0xffff0000, RZ, 0xc0, !PT ;  /* 0xffff000016127812 */ /* 0x000fe200078ec0ff */
[----:B------:R-:W-:-:S02]  /*d7f0*/  FFMA.FTZ R9, R19, R9, -R4 ;  /* 0x0000000913097223 */ /* 0x000fc40000010804 */
[----:B------:R-:W-:Y:S01]  /*d800*/  FFMA.FTZ R11, R19, R11, R3 ;  /* 0x0000000b130b7223 */ /* 0x000fe20000010003 */
[----:B------:R-:W-:Y:S01]  /*d810*/  LOP3.LUT R19, R23, 0xffff0000, RZ, 0xc0, !PT ;  /* 0xffff000017137812 */ /* 0x000fe200078ec0ff */
[C---:B------:R-:W-:Y:S01]  /*d820*/  FMUL.FTZ R0, R2.reuse, R21 ;  /* 0x0000001502007220 */ /* 0x040fe20000410000 */
[----:B------:R-:W-:Y:S01]  /*d830*/  F2FP.BF16.PACK_AB R9, R9, R14 ;  /* 0x0000000e0909723e */ /* 0x000fe200000010ff */
[-C--:B------:R-:W-:Y:S02]  /*d840*/  FMUL.FTZ R2, R2, R7.reuse ;  /* 0x0000000702027220 */ /* 0x080fe40000410000 */
[C---:B------:R-:W-:Y:S02]  /*d850*/  FFMA.FTZ R10, R20.reuse, R7, -R0 ;  /* 0x00000007140a7223 */ /* 0x040fe40000010800 */
[----:B------:R-:W-:Y:S02]  /*d860*/  FFMA.FTZ R7, R20, R21, R2 ;  /* 0x0000001514077223 */ /* 0x000fe40000010002 */
[----:B------:R-:W-:-:S02]  /*d870*/  FMUL.FTZ R4, R5, R19 ;  /* 0x0000001305047220 */ /* 0x000fc40000410000 */
[----:B------:R-:W-:Y:S01]  /*d880*/  FMUL.FTZ R3, R5, R17 ;  /* 0x0000001105037220 */ /* 0x000fe20000410000 */
[----:B------:R-:W-:Y:S01]  /*d890*/  F2FP.BF16.PACK_AB R5, R11, R15 ;  /* 0x0000000f0b05723e */ /* 0x000fe200000010ff */
[C---:B------:R-:W-:Y:S02]  /*d8a0*/  FMUL.FTZ R2, R6.reuse, R18 ;  /* 0x0000001206027220 */ /* 0x040fe40000410000 */
[-C--:B------:R-:W-:Y:S02]  /*d8b0*/  FMUL.FTZ R0, R6, R8.reuse ;  /* 0x0000000806007220 */ /* 0x080fe40000410000 */
[----:B------:R-:W-:Y:S01]  /*d8c0*/  FFMA.FTZ R6, R26, R17, -R4 ;  /* 0x000000111a067223 */ /* 0x000fe20000010804 */
[----:B------:R-:W-:Y:S01]  /*d8d0*/  F2FP.BF16.PACK_AB R4, R16, R33 ;  /* 0x000000211004723e */ /* 0x000fe200000010ff */
[----:B------:R-:W-:Y:S02]  /*d8e0*/  FFMA.FTZ R3, R26, R19, R3 ;  /* 0x000000131a037223 */ /* 0x000fe40000010003 */
[C---:B------:R-:W-:Y:S01]  /*d8f0*/  FFMA.FTZ R2, R25.reuse, R8, -R2 ;  /* 0x0000000819027223 */ /* 0x040fe20000010802 */
[----:B------:R-:W-:Y:S01]  /*d900*/  F2FP.BF16.PACK_AB R10, R6, R10 ;  /* 0x0000000a060a723e */ /* 0x000fe200000010ff */
[----:B------:R-:W-:Y:S01]  /*d910*/  FFMA.FTZ R0, R25, R18, R0 ;  /* 0x0000001219007223 */ /* 0x000fe20000010000 */
[----:B------:R-:W-:-:S02]  /*d920*/  F2FP.BF16.PACK_AB R8, R32, R34 ;  /* 0x000000222008723e */ /* 0x000fc400000010ff */
[----:B------:R-:W-:Y:S02]  /*d930*/  F2FP.BF16.PACK_AB R6, R3, R7 ;  /* 0x000000070306723e */ /* 0x000fe400000010ff */
[----:B------:R-:W-:Y:S02]  /*d940*/  F2FP.BF16.PACK_AB R11, R2, R13 ;  /* 0x0000000d020b723e */ /* 0x000fe400000010ff */
[----:B------:R-:W-:-:S03]  /*d950*/  F2FP.BF16.PACK_AB R7, R0, R12 ;  /* 0x0000000c0007723e */ /* 0x000fc600000010ff */
[----:B------:R1:W-:Y:S04]  /*d960*/  STS.128 [R31], R8 ;  /* 0x000000081f007388 */ /* 0x0003e80000000c00 */
[----:B------:R1:W-:Y:S02]  /*d970*/  STS.128 [R30+0x5100], R4 ;  /* 0x005100041e007388 */ /* 0x0003e40000000c00 */
.L_x_914:
[----:B------:R-:W-:Y:S05]  /*d980*/  BSYNC B0 ;  /* 0x0000000000007941 */ /* 0x000fea0003800000 */
.L_x_913:
[----:B------:R-:W-:-:S13]  /*d990*/  ISETP.GE.OR P0, PT, R65, R60, P2 ;  /* 0x0000003c4100720c */ /* 0x000fda0001706670 */
[----:B------:R-:W-:Y:S05]  /*d9a0*/  @P0 BRA `(.L_x_902) ;  /* 0x000006b000000947 */ /* 0x000fea0003800000 */
[----:B------:R-:W-:Y:S01]  /*d9b0*/  SHF.R.S32.HI R2, RZ, 0x1f, R65 ;  /* 0x0000001fff027819 */ /* 0x000fe20000011441 */
[----:B------:R-:W-:Y:S01]  /*d9c0*/  IMAD.SHL.U32 R0, R65, 0x40, RZ ;  /* 0x0000004041007824 */ /* 0x000fe200078e00ff */
[----:B-1----:R-:W-:Y:S02]  /*d9d0*/  IADD3 R5, R28, c[0x0][0x27c], RZ ;  /* 0x00009f001c057a10 */ /* 0x002fe40007ffe0ff */
[----:B------:R-:W-:Y:S02]  /*d9e0*/  LEA.HI R2, R2, R65, RZ, 0x3 ;  /* 0x0000004102027211 */ /* 0x000fe400078f18ff */
[----:B------:R-:W-:Y:S02]  /*d9f0*/  LOP3.LUT R0, R0, 0x1c0, RZ, 0xc0, !PT ;  /* 0x000001c000007812 */ /* 0x000fe400078ec0ff */
[----:B------:R-:W-:Y:S01]  /*da00*/  SHF.R.U64 R13, R52, 0x10, R53 ;  /* 0x00000010340d7819 */ /* 0x000fe20000001235 */
[----:B------:R-:W-:Y:S01]  /*da10*/  IMAD.SHL.U32 R3, R2, 0x40, RZ ;  /* 0x0000004002037824 */ /* 0x000fe200078e00ff */
[----:B------:R-:W-:-:S02]  /*da20*/  LOP3.LUT R4, R0, 0x38, R28, 0xf8, !PT ;  /* 0x0000003800047812 */ /* 0x000fc400078ef81c */
[----:B------:R-:W-:Y:S02]  /*da30*/  SHF.R.U32.HI R2, RZ, 0x3, R0 ;  /* 0x00000003ff027819 */ /* 0x000fe40000011600 */
[----:B------:R-:W-:Y:S02]  /*da40*/  LOP3.LUT R3, R3, 0xfffffe00, RZ, 0xc0, !PT ;  /* 0xfffffe0003037812 */ /* 0x000fe400078ec0ff */
[----:B------:R-:W-:Y:S02]  /*da50*/  LOP3.LUT R5, R0, 0x38, R5, 0xf8, !PT ;  /* 0x0000003800057812 */ /* 0x000fe400078ef805 */
[----:B------:R-:W-:Y:S02]  /*da60*/  LOP3.LUT R0, R3, R4, R2, 0xf6, !PT ;  /* 0x0000000403007212 */ /* 0x000fe400078ef602 */
[----:B------:R-:W-:Y:S02]  /*da70*/  LOP3.LUT R2, R5, R2, RZ, 0x3c, !PT ;  /* 0x0000000205027212 */ /* 0x000fe400078e3cff */
[----:B------:R-:W-:-:S02]  /*da80*/  LEA R30, R0, 0x5100, 0x1 ;  /* 0x00005100001e7811 */ /* 0x000fc400078e08ff */
[----:B------:R-:W-:Y:S01]  /*da90*/  SHF.R.U64 R0, R56, 0x10, R57 ;  /* 0x0000001038007819 */ /* 0x000fe20000001239 */
[----:B------:R-:W-:Y:S01]  /*daa0*/  IMAD.IADD R2, R3, 0x1, R2 ;  /* 0x0000000103027824 */ /* 0x000fe200078e0202 */
[----:B------:R-:W-:Y:S01]  /*dab0*/  SHF.R.U64 R17, R54, 0x10, R55 ;  /* 0x0000001036117819 */ /* 0x000fe20000001237 */
[----:B------:R-:W1:Y:S01]  /*dac0*/  LDS.128 R8, [R30] ;  /* 0x000000001e087984 */ /* 0x000e620000000c00 */
[----:B------:R-:W-:Y:S01]  /*dad0*/  PRMT R13, R70, 0x5432, R13 ;  /* 0x00005432460d7816 */ /* 0x000fe2000000000d */
[----:B------:R-:W-:Y:S01]  /*dae0*/  IMAD.SHL.U32 R28, R2, 0x2, RZ ;  /* 0x00000002021c7824 */ /* 0x000fe200078e00ff */
[----:B------:R-:W-:Y:S02]  /*daf0*/  SHF.R.U32.HI R12, RZ, 0x10, R59 ;  /* 0x00000010ff0c7819 */ /* 0x000fe4000001163b */
[----:B------:R-:W-:Y:S02]  /*db00*/  PRMT R14, R71, 0x5432, R0 ;  /* 0x00005432470e7816 */ /* 0x000fe40000000000 */
[----:B------:R-:W2:Y:S01]  /*db10*/  LDS.128 R4, [R28+0x5100] ;  /* 0x005100001c047984 */ /* 0x000ea20000000c00 */
[----:B------:R-:W-:-:S02]  /*db20*/  PRMT R23, R72, 0x5432, R17 ;  /* 0x0000543248177816 */ /* 0x000fc40000000011 */
[----:B------:R-:W-:Y:S02]  /*db30*/  SHF.R.U32.HI R15, RZ, 0x10, R53 ;  /* 0x00000010ff0f7819 */ /* 0x000fe40000011635 */
[----:B------:R-:W-:Y:S02]  /*db40*/  SHF.R.U32.HI R18, RZ, 0x10, R55 ;  /* 0x00000010ff127819 */ /* 0x000fe40000011637 */
[----:B------:R-:W-:Y:S02]  /*db50*/  SHF.L.U32 R31, R13, 0x10, RZ ;  /* 0x000000100d1f7819 */ /* 0x000fe400000006ff */
[----:B------:R-:W-:Y:S02]  /*db60*/  SHF.R.U64 R3, R58, 0x10, R59 ;  /* 0x000000103a037819 */ /* 0x000fe4000000123b */
[----:B------:R-:W-:Y:S02]  /*db70*/  PRMT R24, R73, 0x5410, R12 ;  /* 0x0000541049187816 */ /* 0x000fe4000000000c */
[----:B------:R-:W-:-:S02]  /*db80*/  SHF.R.U32.HI R2, RZ, 0x10, R57 ;  /* 0x00000010ff027819 */ /* 0x000fc40000011639 */
[----:B------:R-:W-:Y:S02]  /*db90*/  PRMT R12, R70, 0x5410, R15 ;  /* 0x00005410460c7816 */ /* 0x000fe4000000000f */
[----:B------:R-:W-:Y:S02]  /*dba0*/  PRMT R22, R72, 0x5410, R18 ;  /* 0x0000541048167816 */ /* 0x000fe40000000012 */
[----:B------:R-:W-:Y:S02]  /*dbb0*/  LOP3.LUT R13, R13, 0xffff0000, RZ, 0xc0, !PT ;  /* 0xffff00000d0d7812 */ /* 0x000fe400078ec0ff */
[----:B------:R-:W-:Y:S01]  /*dbc0*/  PRMT R27, R73, 0x5432, R3 ;  /* 0x00005432491b7816 */ /* 0x000fe20000000003 */
[----:B------:R-:W-:Y:S01]  /*dbd0*/  IMAD.U32 R33, R22, 0x10000, RZ ;  /* 0x0001000016217824 */ /* 0x000fe200078e00ff */
        /* <DEDUP_REMOVED lines=8> */
[----:B------:R-:W-:Y:S01]  /*dc60*/  LOP3.LUT R18, R8, 0xffff0000, RZ, 0xc0, !PT ;  /* 0xffff000008127812 */ /* 0x000fe200078ec0ff */
[----:B--2---:R-:W-:Y:S01]  /*dc70*/  IMAD.U32 R9, R4, 0x10000, RZ ;  /* 0x0001000004097824 */ /* 0x004fe200078e00ff */
[----:B------:R-:W-:Y:S01]  /*dc80*/  LOP3.LUT R3, R5, 0xffff0000, RZ, 0xc0, !PT ;  /* 0xffff000005037812 */ /* 0x000fe200078ec0ff */
[----:B------:R-:W-:Y:S01]  /*dc90*/  IMAD.U32 R15, R8, 0x10000, RZ ;  /* 0x00010000080f7824 */ /* 0x000fe200078e00ff */
[----:B------:R-:W-:Y:S01]  /*dca0*/  LOP3.LUT R8, R4, 0xffff0000, RZ, 0xc0, !PT ;  /* 0xffff000004087812 */ /* 0x000fe200078ec0ff */
[----:B------:R-:W-:-:S02]  /*dcb0*/  FMUL.FTZ R10, R9, R31 ;  /* 0x0000001f090a7220 */ /* 0x000fc40000410000 */
[----:B------:R-:W-:Y:S01]  /*dcc0*/  IMAD.U32 R4, R5, 0x10000, RZ ;  /* 0x0001000005047824 */ /* 0x000fe200078e00ff */
[C---:B------:R-:W-:Y:S01]  /*dcd0*/  LOP3.LUT R5, R6.reuse, 0xffff0000, RZ, 0xc0, !PT ;  /* 0xffff000006057812 */ /* 0x040fe200078ec0ff */
[-C--:B------:R-:W-:Y:S02]  /*dce0*/  FMUL.FTZ R9, R9, R11.reuse ;  /* 0x0000000b09097220 */ /* 0x080fe40000410000 */
[----:B------:R-:W-:Y:S01]  /*dcf0*/  IMAD.U32 R2, R6, 0x10000, RZ ;  /* 0x0001000006027824 */ /* 0x000fe200078e00ff */
[----:B------:R-:W-:Y:S01]  /*dd00*/  LOP3.LUT R6, R7, 0xffff0000, RZ, 0xc0, !PT ;  /* 0xffff000007067812 */ /* 0x000fe200078ec0ff */
[----:B------:R-:W-:Y:S01]  /*dd10*/  FFMA.FTZ R32, R15, R11, -R10 ;  /* 0x0000000b0f207223 */ /* 0x000fe2000001080a */
[----:B------:R-:W-:Y:S01]  /*dd20*/  LOP3.LUT R10, R14, 0xffff0000, RZ, 0xc0, !PT ;  /* 0xffff00000e0a7812 */ /* 0x000fe200078ec0ff */
[----:B------:R-:W-:Y:S02]  /*dd30*/  IMAD.U32 R0, R7, 0x10000, RZ ;  /* 0x0001000007007824 */ /* 0x000fe400078e00ff */
[----:B------:R-:W-:-:S02]  /*dd40*/  FMUL.FTZ R7, R8, R13 ;  /* 0x0000000d08077220 */ /* 0x000fc40000410000 */
[C---:B------:R-:W-:Y:S01]  /*dd50*/  IMAD.U32 R11, R12.reuse, 0x10000, RZ ;  /* 0x000100000c0b7824 */ /* 0x040fe200078e00ff */
[----:B------:R-:W-:Y:S01]  /*dd60*/  LOP3.LUT R12, R12, 0xffff0000, RZ, 0xc0, !PT ;  /* 0xffff00000c0c7812 */ /* 0x000fe200078ec0ff */
[----:B------:R-:W-:Y:S02]  /*dd70*/  FFMA.FTZ R31, R15, R31, R9 ;  /* 0x0000001f0f1f7223 */ /* 0x000fe40000010009 */
[----:B------:R-:W-:Y:S02]  /*dd80*/  IMAD.U32 R9, R16, 0x10000, RZ ;  /* 0x0001000010097824 */ /* 0x000fe400078e00ff */
[----:B------:R-:W-:Y:S02]  /*dd90*/  FFMA.FTZ R29, R18, R10, -R7 ;  /* 0x0000000a121d7223 */ /* 0x000fe40000010807 */
[C---:B------:R-:W-:Y:S02]  /*dda0*/  FMUL.FTZ R7, R4.reuse, R11 ;  /* 0x0000000b04077220 */ /* 0x040fe40000410000 */
[----:B------:R-:W-:-:S02]  /*ddb0*/  FMUL.FTZ R4, R4, R9 ;  /* 0x0000000904047220 */ /* 0x000fc40000410000 */
[----:B------:R-:W-:Y:S01]  /*ddc0*/  FMUL.FTZ R8, R8, R10 ;  /* 0x0000000a08087220 */ /* 0x000fe20000410000 */
[----:B------:R-:W-:Y:S01]  /*ddd0*/  SHF.L.U32 R10, R27, 0x10, RZ ;  /* 0x000000101b0a7819 */ /* 0x000fe200000006ff */
[C---:B------:R-:W-:Y:S01]  /*dde0*/  FFMA.FTZ R15, R17.reuse, R9, -R7 ;  /* 0x00000009110f7223 */ /* 0x040fe20000010807 */
[----:B------:R-:W-:Y:S01]  /*ddf0*/  LOP3.LUT R7, R16, 0xffff0000, RZ, 0xc0, !PT ;  /* 0xffff000010077812 */ /* 0x000fe200078ec0ff */
[----:B------:R-:W-:Y:S01]  /*de00*/  FFMA.FTZ R14, R17, R11, R4 ;  /* 0x0000000b110e7223 */ /* 0x000fe20000010004 */
[----:B------:R-:W-:Y:S01]  /*de10*/  LOP3.LUT R17, R22, 0xffff0000, RZ, 0xc0, !PT ;  /* 0xffff000016117812 */ /* 0x000fe200078ec0ff */
[----:B------:R-:W-:Y:S01]  /*de20*/  FFMA.FTZ R18, R18, R13, R8 ;  /* 0x0000000d12127223 */ /* 0x000fe20000010008 */
[----:B------:R-:W-:Y:S01]  /*de30*/  LOP3.LUT R16, R27, 0xffff0000, RZ, 0xc0, !PT ;  /* 0xffff00001b107812 */ /* 0x000fe200078ec0ff */
[----:B------:R-:W-:Y:S02]  /*de40*/  FMUL.FTZ R4, R3, R12 ;  /* 0x0000000c03047220 */ /* 0x000fe40000410000 */
[----:B------:R-:W-:-:S02]  /*de50*/  IMAD.U32 R8, R23, 0x10000, RZ ;  /* 0x0001000017087824 */ /* 0x000fc400078e00ff */
[-C--:B------:R-:W-:Y:S02]  /*de60*/  FFMA.FTZ R9, R19, R7.reuse, -R4 ;  /* 0x0000000713097223 */ /* 0x080fe40000010804 */
[----:B------:R-:W-:Y:S02]  /*de70*/  FMUL.FTZ R3, R3, R7 ;  /* 0x0000000703037220 */ /* 0x000fe40000410000 */
[C---:B------:R-:W-:Y:S01]  /*de80*/  FMUL.FTZ R4, R2.reuse, R8 ;  /* 0x0000000802047220 */ /* 0x040fe20000410000 */
[----:B------:R-:W-:Y:S01]  /*de90*/  F2FP.BF16.PACK_AB R9, R9, R15 ;  /* 0x0000000f0909723e */ /* 0x000fe200000010ff */
[----:B------:R-:W-:Y:S02]  /*dea0*/  FMUL.FTZ R2, R2, R10 ;  /* 0x0000000a02027220 */ /* 0x000fe40000410000 */
[----:B------:R-:W-:Y:S02]  /*deb0*/  IMAD.U32 R7, R24, 0x10000, RZ ;  /* 0x0001000018077824 */ /* 0x000fe400078e00ff */
[----:B------:R-:W-:Y:S01]  /*dec0*/  FFMA.FTZ R13, R19, R12, R3 ;  /* 0x0000000c130d7223 */ /* 0x000fe20000010003 */
[----:B------:R-:W-:Y:S01]  /*ded0*/  LOP3.LUT R19, R23, 0xffff0000, RZ, 0xc0, !PT ;  /* 0xffff000017137812 */ /* 0x000fe200078ec0ff */
[----:B------:R-:W-:-:S02]  /*dee0*/  FMUL.FTZ R3, R0, R33 ;  /* 0x0000002100037220 */ /* 0x000fc40000410000 */
[----:B------:R-:W-:Y:S01]  /*def0*/  FFMA.FTZ R12, R20, R8, R2 ;  /* 0x00000008140c7223 */ /* 0x000fe20000010002 */
[----:B------:R-:W-:Y:S01]  /*df00*/  LOP3.LUT R8, R24, 0xffff0000, RZ, 0xc0, !PT ;  /* 0xffff000018087812 */ /* 0x000fe200078ec0ff */
[-C--:B------:R-:W-:Y:S02]  /*df10*/  FMUL.FTZ R0, R0, R7.reuse ;  /* 0x0000000700007220 */ /* 0x080fe40000410000 */
[----:B------:R-:W-:Y:S02]  /*df20*/  FFMA.FTZ R10, R20, R10, -R4 ;  /* 0x0000000a140a7223 */ /* 0x000fe40000010804 */
[C---:B------:R-:W-:Y:S02]  /*df30*/  FFMA.FTZ R11, R21.reuse, R7, -R3 ;  /* 0x00000007150b7223 */ /* 0x040fe40000010803 */
[----:B------:R-:W-:Y:S02]  /*df40*/  FFMA.FTZ R7, R21, R33, R0 ;  /* 0x0000002115077223 */ /* 0x000fe40000010000 */
[----:B------:R-:W-:-:S02]  /*df50*/  FMUL.FTZ R4, R5, R19 ;  /* 0x0000001305047220 */ /* 0x000fc40000410000 */
[C---:B------:R-:W-:Y:S02]  /*df60*/  FMUL.FTZ R2, R6.reuse, R17 ;  /* 0x0000001106027220 */ /* 0x040fe40000410000 */
[----:B------:R-:W-:Y:S01]  /*df70*/  FMUL.FTZ R3, R5, R16 ;  /* 0x0000001005037220 */ /* 0x000fe20000410000 */
[----:B------:R-:W-:Y:S01]  /*df80*/  F2FP.BF16.PACK_AB R5, R13, R14 ;  /* 0x0000000e0d05723e */ /* 0x000fe200000010ff */
        /* <DEDUP_REMOVED lines=11> */
[----:B------:R1:W-:Y:S04]  /*e040*/  STS.128 [R30], R8 ;  /* 0x000000081e007388 */ /* 0x0003e80000000c00 */
[----:B------:R1:W-:Y:S02]  /*e050*/  STS.128 [R28+0x5100], R4 ;  /* 0x005100041c007388 */ /* 0x0003e40000000c00 */
.L_x_902:
[----:B------:R-:W-:Y:S05]  /*e060*/  BSYNC B2 ;  /* 0x0000000000027941 */ /* 0x000fea0003800000 */
.L_x_880:
[----:B------:R-:W2:Y:S01]  /*e070*/  LDL R66, [R1+0x38] ;  /* 0x0000380001427983 */ /* 0x000ea20000100800 */
[----:B------:R-:W-:-:S04]  /*e080*/  DEPBAR.LE SB0, 0x0 ;  /* 0x000080000000791a */ /* 0x000fc80000000000 */
[----:B------:R-:W4:Y:S01]  /*e090*/  LDL.64 R64, [R1+0x28] ;  /* 0x0000280001407983 */ /* 0x000f220000100a00 */
[----:B------:R-:W-:Y:S01]  /*e0a0*/  IMAD R0, R79, c[0x0][0x208], RZ ;  /* 0x000082004f007a24 */ /* 0x000fe200078e02ff */
[----:B------:R-:W-:Y:S01]  /*e0b0*/  ULDC.64 UR4, c[0x0][0x208] ;  /* 0x0000820000047ab9 */ /* 0x000fe20000000a00 */
[----:B------:R-:W-:Y:S01]  /*e0c0*/  IMAD.WIDE.U32 R2, R78, c[0x0][0x208], RZ ;  /* 0x000082004e027a25 */ /* 0x000fe200078e00ff */
[----:B------:R-:W-:Y:S01]  /*e0d0*/  BAR.SYNC.DEFER_BLOCKING 0x0 ;  /* 0x0000000000007b1d */ /* 0x000fe20000010000 */
[----:B------:R-:W-:Y:S01]  /*e0e0*/  USHF.L.U32 UR7, UR4, 0x5, URZ ;  /* 0x0000000504077899 */ /* 0x000fe2000800063f */
[----:B------:R-:W-:Y:S01]  /*e0f0*/  ISETP.GE.AND P1, PT, R134, c[0x0][0x1d4], PT ;  /* 0x0000750086007a0c */ /* 0x000fe20003f26270 */
[----:B------:R-:W-:-:S03]  /*e100*/  IMAD R0, R78, c[0x0][0x20c], R0 ;  /* 0x000083004e007a24 */ /* 0x000fc600078e0200 */
[----:B------:R-:W-:Y:S01]  /*e110*/  UMOV UR6, 0x5 ;  /* 0x0000000500067882 */ /* 0x000fe20000000000 */
[----:B------:R-:W-:Y:S01]  /*e120*/  IMAD.IADD R0, R3, 0x1, R0 ;  /* 0x0000000103007824 */ /* 0x000fe200078e0200 */
[----:B------:R-:W-:Y:S01]  /*e130*/  USHF.L.U64.HI UR5, UR4, UR6, UR5 ;  /* 0x0000000604057299 */ /* 0x000fe20008010205 */
[C---:B------:R-:W-:Y:S01]  /*e140*/  ISETP.LT.OR P3, PT, R77.reuse, 0x1, P1 ;  /* 0x000000014d00780c */ /* 0x040fe20000f61670 */
        /* <DEDUP_REMOVED lines=9> */
[----:B------:R-:W3:Y:S04]  /*e1e0*/  LDSM.16.M88.4 R4, [R211+0x2000] ;  /* 0x00200000d304783b */ /* 0x000ee80000000200 */
        /* <DEDUP_REMOVED lines=12> */
[----:B------:R-:W-:Y:S08]  /*e2b0*/  HMMA.16816.F32.BF16 R84, R8, R30, RZ ;  /* 0x0000001e0854723c */ /* 0x000ff000000418ff */
[C---:B---3--:R-:W-:Y:S08]  /*e2c0*/  HMMA.16816.F32.BF16 R40, R4.reuse, R16, RZ ;  /* 0x000000100428723c */ /* 0x048ff000000418ff */
[C---:B------:R-:W-:Y:S08]  /*e2d0*/  HMMA.16816.F32.BF16 R44, R4.reuse, R12, RZ ;  /* 0x0000000c042c723c */ /* 0x040ff000000418ff */
[C---:B------:R-:W-:Y:S08]  /*e2e0*/  HMMA.16816.F32.BF16 R48, R4.reuse, R20, RZ ;  /* 0x000000140430723c */ /* 0x040ff000000418ff */
[C---:B------:R-:W-:Y:S08]  /*e2f0*/  HMMA.16816.F32.BF16 R72, R4.reuse, R24, RZ ;  /* 0x000000180448723c */ /* 0x040ff000000418ff */
[C---:B------:R-:W-:Y:S08]  /*e300*/  HMMA.16816.F32.BF16 R52, R4.reuse, R28, RZ ;  /* 0x0000001c0434723c */ /* 0x040ff000000418ff */
[C---:B------:R-:W-:Y:S08]  /*e310*/  HMMA.16816.F32.BF16 R60, R4.reuse, R18, RZ ;  /* 0x00000012043c723c */ /* 0x040ff000000418ff */
[C---:B------:R-:W-:Y:S08]  /*e320*/  HMMA.16816.F32.BF16 R68, R4.reuse, R14, RZ ;  /* 0x0000000e0444723c */ /* 0x040ff000000418ff */
[C---:B------:R-:W-:Y:S01]  /*e330*/  HMMA.16816.F32.BF16 R96, R4.reuse, R22, RZ ;  /* 0x000000160460723c */ /* 0x040fe200000418ff */
[----:B------:R-:W-:Y:S07]  /*e340*/  LDSM.16.M88.4 R20, [R216] ;  /* 0x00000000d814783b */ /* 0x000fee0000000200 */
[C---:B------:R-:W-:Y:S01]  /*e350*/  HMMA.16816.F32.BF16 R112, R4.reuse, R26, RZ ;  /* 0x0000001a0470723c */ /* 0x040fe200000418ff */
[----:B------:R-:W-:Y:S07]  /*e360*/  LDSM.16.M88.4 R24, [R217] ;  /* 0x00000000d918783b */ /* 0x000fee0000000200 */
[----:B------:R-:W-:Y:S01]  /*e370*/  HMMA.16816.F32.BF16 R108, R4, R30, RZ ;  /* 0x0000001e046c723c */ /* 0x000fe200000418ff */
[----:B------:R-:W1:Y:S07]  /*e380*/  LDSM.16.M88.4 R4, [R214+0x2000] ;  /* 0x00200000d604783b */ /* 0x000e6e0000000200 */
[C---:B-1----:R-:W-:Y:S08]  /*e390*/  HMMA.16816.F32.BF16 R156, R4.reuse, R20, R52 ;  /* 0x00000014049c723c */ /* 0x042ff00000041834 */
[----:B------:R-:W-:Y:S01]  /*e3a0*/  HMMA.16816.F32.BF16 R80, R4, R56, R40 ;  /* 0x000000380450723c */ /* 0x000fe20000041828 */
[----:B--2---:R-:W-:-:S07]  /*e3b0*/  IMAD.MOV.U32 R9, RZ, RZ, R66 ;  /* 0x000000ffff097224 */ /* 0x004fce00078e0042 */
[----:B------:R-:W-:Y:S01]  /*e3c0*/  HMMA.16816.F32.BF16 R28, R4, R32, R48 ;  /* 0x00000020041c723c */ /* 0x000fe20000041830 */
[----:B----4-:R-:W-:-:S04]  /*e3d0*/  IMAD.MOV.U32 R8, RZ, RZ, R64 ;  /* 0x000000ffff087224 */ /* 0x010fc800078e0040 */
[----:B------:R-:W-:-:S03]  /*e3e0*/  IMAD.WIDE.U32 R2, R2, 0x50, R8 ;  /* 0x0000005002027825 */ /* 0x000fc600078e0008 */
[----:B------:R-:W-:Y:S01]  /*e3f0*/  HMMA.16816.F32.BF16 R64, R4, R36, R44 ;  /* 0x000000240440723c */ /* 0x000fe2000004182c */
[----:B------:R-:W1:Y:S01]  /*e400*/  LDSM.16.M88.4 R8, [R214] ;  /* 0x00000000d608783b */ /* 0x000e620000000200 */
[----:B------:R-:W-:Y:S01]  /*e410*/  IMAD.IADD R0, R3, 0x1, R0 ;  /* 0x0000000103007824 */ /* 0x000fe200078e0200 */
[----:B------:R-:W-:-:S04]  /*e420*/  LEA R16, P0, R2, c[0x0][0x1f8], 0x1 ;  /* 0x00007e0002107a11 */ /* 0x000fc800078008ff */
[----:B------:R-:W-:Y:S01]  /*e430*/  IADD3 R14, P2, R16, UR7, RZ ;  /* 0x00000007100e7c10 */ /* 0x000fe2000ff5e0ff */
[C---:B------:R-:W-:Y:S01]  /*e440*/  HMMA.16816.F32.BF16 R148, R4.reuse, R58, R60 ;  /* 0x0000003a0494723c */ /* 0x040fe2000004183c */
[----:B------:R-:W-:Y:S02]  /*e450*/  LEA.HI.X R17, R2, c[0x0][0x1fc], R0, 0x1, P0 ;  /* 0x00007f0002117a11 */ /* 0x000fe400000f0c00 */
[----:B------:R-:W-:Y:S02]  /*e460*/  IADD3 R12, P0, R14, UR7, RZ ;  /* 0x000000070e0c7c10 */ /* 0x000fe4000ff1e0ff */
[----:B------:R-:W-:Y:S01]  /*e470*/  IADD3.X R15, R17, UR5, RZ, P2, !PT ;  /* 0x00000005110f7c10 */ /* 0x000fe200097fe4ff */
[----:B------:R-:W-:Y:S01]  /*e480*/  @!PT LDS RZ, [RZ] ;  /* 0x00000000fffff984 */ /* 0x000fe20000000800 */
[----:B------:R-:W-:Y:S01]  /*e490*/  @!PT LDS RZ, [RZ] ;  /* 0x00000000fffff984 */ /* 0x000fe20000000800 */
[----:B------:R-:W-:Y:S01]  /*e4a0*/  @!PT LDS RZ, [RZ] ;  /* 0x00000000fffff984 */ /* 0x000fe20000000800 */
[----:B------:R2:W-:Y:S01]  /*e4b0*/  LDGSTS.E.BYPASS.LTC128B.128 [R221+0x100], [R16.64], !P3 ;  /* 0x0010000010dd7fae */ /* 0x0005e2000d901d48 */
[----:B------:R-:W-:Y:S01]  /*e4c0*/  IADD3 R2, P2, R12, UR7, RZ ;  /* 0x000000070c027c10 */ /* 0x000fe2000ff5e0ff */
[----:B------:R-:W-:Y:S01]  /*e4d0*/  HMMA.16816.F32.BF16 R72, R4, R24, R72 ;  /* 0x000000180448723c */ /* 0x000fe20000041848 */
[----:B------:R-:W-:Y:S01]  /*e4e0*/  IADD3.X R13, R15, UR5, RZ, P0, !PT ;  /* 0x000000050f0d7c10 */ /* 0x000fe200087fe4ff */
[----:B------:R3:W-:Y:S01]  /*e4f0*/  LDGSTS.E.BYPASS.LTC128B.128 [R221+0x900], [R14.64], !P4 ;  /* 0x009000000edd7fae */ /* 0x0007e2000e101d48 */
[----:B------:R-:W-:-:S02]  /*e500*/  IADD3 R18, P0, R2, UR7, RZ ;  /* 0x0000000702127c10 */ /* 0x000fc4000ff1e0ff */
[----:B------:R-:W-:Y:S02]  /*e510*/  IADD3.X R3, R13, UR5, RZ, P2, !PT ;  /* 0x000000050d037c10 */ /* 0x000fe400097fe4ff */
[----:B------:R-:W-:Y:S01]  /*e520*/  ISETP.LT.OR P3, PT, R77, 0x21, P1 ;  /* 0x000000214d00780c */ /* 0x000fe20000f61670 */
[----:B------:R-:W-:Y:S01]  /*e530*/  HMMA.16816.F32.BF16 R68, R4, R38, R68 ;  /* 0x000000260444723c */ /* 0x000fe20000041844 */
[----:B------:R-:W-:Y:S02]  /*e540*/  IADD3.X R19, R3, UR5, RZ, P0, !PT ;  /* 0x0000000503137c10 */ /* 0x000fe400087fe4ff */
[C---:B------:R-:W-:Y:S02]  /*e550*/  ISETP.LT.OR P2, PT, R77.reuse, 0x31, P1 ;  /* 0x000000314d00780c */ /* 0x040fe40000f41670 */
[----:B------:R-:W-:-:S03]  /*e560*/  ISETP.LT.OR P0, PT, R77, 0x41, P1 ;  /* 0x000000414d00780c */ /* 0x000fc60000f01670 */
[----:B------:R-:W-:Y:S04]  /*e570*/  HMMA.16816.F32.BF16 R140, R4, R22, R108 ;  /* 0x00000016048c723c */ /* 0x000fe8000004186c */
[----:B------:R3:W-:Y:S04]  /*e580*/  LDGSTS.E.BYPASS.LTC128B.128 [R221+0x1100], [R12.64], !P3 ;  /* 0x011000000cdd7fae */ /* 0x0007e8000d901d48 */
[----:B------:R4:W-:Y:S01]  /*e590*/  LDGSTS.E.BYPASS.LTC128B.128 [R221+0x1900], [R2.64], !P2 ;  /* 0x0190000002dd7fae */ /* 0x0009e2000d101d48 */
[----:B-1---5:R-:W-:Y:S03]  /*e5a0*/  HMMA.16816.F32.BF16 R136, R8, R56, R116 ;  /* 0x000000380888723c */ /* 0x022fe60000041874 */
[----:B------:R2:W-:Y:S01]  /*e5b0*/  LDGSTS.E.BYPASS.LTC128B.128 [R221+0x2100], [R18.64], !P0 ;  /* 0x0210000012dd7fae */ /* 0x0005e2000c101d48 */
[----:B------:R-:W-:-:S03]  /*e5c0*/  ISETP.GT.AND P0, PT, R78, R240, PT ;  /* 0x000000f04e00720c */ /* 0x000fc60003f04270 */
[----:B------:R-:W-:Y:S01]  /*e5d0*/  LDSM.16.M88.4 R44, [R210+0x1000] ;  /* 0x00100000d22c783b */ /* 0x000fe20000000200 */
[C---:B------:R-:W-:Y:S03]  /*e5e0*/  HMMA.16816.F32.BF16 R56, R8.reuse, R58, R152 ;  /* 0x0000003a0838723c */ /* 0x040fe60000041898 */
[----:B------:R-:W-:Y:S04]  /*e5f0*/  LDSM.16.M88.4 R52, [R210] ;  /* 0x00000000d234783b */ /* 0x000fe80000000200 */
[----:B------:R-:W-:Y:S01]  /*e600*/  LDSM.16.M88.4 R48, [R210+0x800] ;  /* 0x00080000d230783b */ /* 0x000fe20000000200 */
[C---:B------:R-:W-:Y:S03]  /*e610*/  HMMA.16816.F32.BF16 R144, R8.reuse, R36, R104 ;  /* 0x000000240890723c */ /* 0x040fe60000041868 */
[----:B------:R-:W-:Y:S04]  /*e620*/  LDSM.16.M88.4 R40, [R210+0x1800] ;  /* 0x00180000d228783b */ /* 0x000fe80000000200 */
[----:B------:R-:W-:Y:S01]  /*e630*/  LDSM.16.M88.4 R60, [R210+0x2000] ;  /* 0x00200000d23c783b */ /* 0x000fe20000000200 */
[----:B------:R-:W-:Y:S03]  /*e640*/  HMMA.16816.F32.BF16 R108, R8, R38, R128 ;  /* 0x00000026086c723c */ /* 0x000fe60000041880 */
[----:B---3--:R-:W-:Y:S04]  /*e650*/  LDSM.16.M88.4 R12, [R212] ;  /* 0x00000000d40c783b */ /* 0x008fe80000000200 */
[----:B--2---:R-:W1:Y:S01]  /*e660*/  LDSM.16.M88.4 R16, [R212+0x2000] ;  /* 0x00200000d410783b */ /* 0x004e620000000200 */
[----:B------:R-:W-:Y:S03]  /*e670*/  HMMA.16816.F32.BF16 R172, R4, R34, R96 ;  /* 0x0000002204ac723c */ /* 0x000fe60000041860 */
[----:B------:R-:W-:Y:S04]  /*e680*/  LDSM.16.M88.4 R36, [R207] ;  /* 0x00000000cf24783b */ /* 0x000fe80000000200 */
[----:B------:R-:W0:Y:S01]  /*e690*/  LDGDEPBAR ;  /* 0x00000000000079af */ /* 0x000e220000000000 */
[C---:B------:R-:W-:Y:S08]  /*e6a0*/  HMMA.16816.F32.BF16 R160, R8.reuse, R32, R100 ;  /* 0x0000002008a0723c */ /* 0x040ff00000041864 */
[----:B------:R-:W-:Y:S01]  /*e6b0*/  HMMA.16816.F32.BF16 R120, R8, R34, R120 ;  /* 0x000000220878723c */ /* 0x000fe20000041878 */
[----:B------:R-:W-:Y:S07]  /*e6c0*/  LDSM.16.M88.4 R32, [R207+0x800] ;  /* 0x00080000cf20783b */ /* 0x000fee0000000200 */
[----:B------:R-:W-:Y:S01]  /*e6d0*/  HMMA.16816.F32.BF16 R164, R4, R26, R112 ;  /* 0x0000001a04a4723c */ /* 0x000fe20000041870 */
[----:B------:R-:W-:Y:S07]  /*e6e0*/  LDSM.16.M88.4 R4, [R213+0x2000] ;  /* 0x00200000d504783b */ /* 0x000fee0000000200 */
[C---:B------:R-:W-:Y:S08]  /*e6f0*/  HMMA.16816.F32.BF16 R168, R8.reuse, R24, R92 ;  /* 0x0000001808a8723c */ /* 0x040ff0000004185c */
[C---:B------:R-:W-:Y:S08]  /*e700*/  HMMA.16816.F32.BF16 R176, R8.reuse, R20, R88 ;  /* 0x0000001408b0723c */ /* 0x040ff00000041858 */
[C---:B------:R-:W-:Y:S01]  /*e710*/  HMMA.16816.F32.BF16 R132, R8.reuse, R26, R124 ;  /* 0x0000001a0884723c */ /* 0x040fe2000004187c */
[----:B------:R-:W-:Y:S07]  /*e720*/  LDSM.16.M88.4 R24, [R207+0x1800] ;  /* 0x00180000cf18783b */ /* 0x000fee0000000200 */
[----:B------:R-:W-:Y:S01]  /*e730*/  HMMA.16816.F32.BF16 R128, R8, R22, R84 ;  /* 0x000000160880723c */ /* 0x000fe20000041854 */
[----:B------:R-:W2:Y:S04]  /*e740*/  LDSM.16.M88.4 R20, [R207+0x2000] ;  /* 0x00200000cf14783b */ /* 0x000ea80000000200 */
[----:B------:R-:W3:Y:S03]  /*e750*/  LDSM.16.M88.4 R8, [R213] ;  /* 0x00000000d508783b */ /* 0x000ee60000000200 */
[----:B-1----:R-:W-:Y:S01]  /*e760*/  HMMA.16816.F32.BF16 R112, R16, R44, R28 ;  /* 0x0000002c1070723c */ /* 0x002fe2000004181c */
[----:B------:R-:W1:Y:S01]  /*e770*/  LDSM.16.M88.4 R28, [R207+0x1000] ;  /* 0x00100000cf1c783b */ /* 0x000e620000000200 */
[----:B------:R-:W-:-:S06]  /*e780*/  DEPBAR.LE SB0, 0x0 ;  /* 0x000080000000791a */ /* 0x000fcc0000000000 */
[C---:B------:R-:W-:Y:S08]  /*e790*/  HMMA.16816.F32.BF16 R124, R16.reuse, R52, R80 ;  /* 0x00000034107c723c */ /* 0x040ff00000041850 */
[C---:B------:R-:W-:Y:S08]  /*e7a0*/  HMMA.16816.F32.BF16 R100, R16.reuse, R40, R72 ;  /* 0x000000281064723c */ /* 0x040ff00000041848 */
[C---:B------:R-:W-:Y:S08]  /*e7b0*/  HMMA.16816.F32.BF16 R92, R16.reuse, R50, R68 ;  /* 0x00000032105c723c */ /* 0x040ff00000041844 */
[C---:B------:R-:W-:Y:S08]  /*e7c0*/  HMMA.16816.F32.BF16 R80, R16.reuse, R62, R140 ;  /* 0x0000003e1050723c */ /* 0x040ff0000004188c */
[----:B------:R-:W-:Y:S08]  /*e7d0*/  HMMA.16816.F32.BF16 R116, R16, R48, R64 ;  /* 0x000000301074723c */ /* 0x000ff00000041840 */
[C---:B------:R-:W-:Y:S08]  /*e7e0*/  HMMA.16816.F32.BF16 R72, R12.reuse, R52, R136 ;  /* 0x000000340c48723c */ /* 0x040ff00000041888 */
[-C--:B------:R-:W-:Y:S08]  /*e7f0*/  HMMA.16816.F32.BF16 R68, R12, R54.reuse, R56 ;  /* 0x000000360c44723c */ /* 0x080ff00000041838 */
[----:B------:R-:W-:Y:S08]  /*e800*/  HMMA.16816.F32.BF16 R104, R16, R54, R148 ;  /* 0x000000361068723c */ /* 0x000ff00000041894 */
[C---:B------:R-:W-:Y:S08]  /*e810*/  HMMA.16816.F32.BF16 R64, R12.reuse, R48, R144 ;  /* 0x000000300c40723c */ /* 0x040ff00000041890 */
[----:B------:R-:W-:Y:S08]  /*e820*/  HMMA.16816.F32.BF16 R56, R12, R50, R108 ;  /* 0x000000320c38723c */ /* 0x000ff0000004186c */
        /* <DEDUP_REMOVED lines=9> */
[C---:B--2---:R-:W-:Y:S08]  /*e8c0*/  HMMA.16816.F32.BF16 R132, R4.reuse, R22, R80 ;  /* 0x000000160484723c */ /* 0x044ff00000041850 */
[-C--:B------:R-:W-:Y:S08]  /*e8d0*/  HMMA.16816.F32.BF16 R128, R4, R36.reuse, R124 ;  /* 0x000000240480723c */ /* 0x080ff0000004187c */
[----:B---3--:R-:W-:Y:S08]  /*e8e0*/  HMMA.16816.F32.BF16 R80, R8, R36, R72 ;  /* 0x000000240850723c */ /* 0x008ff00000041848 */
[-C--:B------:R-:W-:Y:S08]  /*e8f0*/  HMMA.16816.F32.BF16 R124, R4, R38.reuse, R104 ;  /* 0x00000026047c723c */ /* 0x080ff00000041868 */
[C---:B------:R-:W-:Y:S08]  /*e900*/  HMMA.16816.F32.BF16 R72, R8.reuse, R38, R68 ;  /* 0x000000260848723c */ /* 0x040ff00000041844 */
[-C--:B------:R-:W-:Y:S08]  /*e910*/  HMMA.16816.F32.BF16 R36, R8, R32.reuse, R64 ;  /* 0x000000200824723c */ /* 0x080ff00000041840 */
[----:B------:R-:W-:Y:S08]  /*e920*/  HMMA.16816.F32.BF16 R120, R4, R32, R116 ;  /* 0x000000200478723c */ /* 0x000ff00000041874 */
[C---:B------:R-:W-:Y:S08]  /*e930*/  HMMA.16816.F32.BF16 R68, R8.reuse, R34, R56 ;  /* 0x000000220844723c */ /* 0x040ff00000041838 */
[----:B-1----:R-:W-:Y:S08]  /*e940*/  HMMA.16816.F32.BF16 R64, R8, R28, R52 ;  /* 0x0000001c0840723c */ /* 0x002ff00000041834 */
[----:B------:R-:W-:Y:S08]  /*e950*/  HMMA.16816.F32.BF16 R116, R4, R34, R92 ;  /* 0x000000220474723c */ /* 0x000ff0000004185c */
[C---:B------:R-:W-:Y:S08]  /*e960*/  HMMA.16816.F32.BF16 R56, R8.reuse, R24, R44 ;  /* 0x000000180838723c */ /* 0x040ff0000004182c */
[----:B------:R-:W-:Y:S08]  /*e970*/  HMMA.16816.F32.BF16 R52, R8, R26, R40 ;  /* 0x0000001a0834723c */ /* 0x000ff00000041828 */
[C---:B------:R-:W-:Y:S08]  /*e980*/  HMMA.16816.F32.BF16 R104, R4.reuse, R28, R112 ;  /* 0x0000001c0468723c */ /* 0x040ff00000041870 */
[C---:B------:R-:W-:Y:S08]  /*e990*/  HMMA.16816.F32.BF16 R92, R4.reuse, R30, R88 ;  /* 0x0000001e045c723c */ /* 0x040ff00000041858 */
[C---:B------:R-:W-:Y:S08]  /*e9a0*/  HMMA.16816.F32.BF16 R100, R4.reuse, R24, R100 ;  /* 0x000000180464723c */ /* 0x040ff00000041864 */
[C---:B------:R-:W-:Y:S08]  /*e9b0*/  HMMA.16816.F32.BF16 R84, R4.reuse, R26, R84 ;  /* 0x0000001a0454723c */ /* 0x040ff00000041854 */
[----:B------:R-:W-:Y:S08]  /*e9c0*/  HMMA.16816.F32.BF16 R172, R4, R20, R96 ;  /* 0x0000001404ac723c */ /* 0x000ff00000041860 */
[C---:B------:R-:W-:Y:S08]  /*e9d0*/  HMMA.16816.F32.BF16 R60, R8.reuse, R30, R48 ;  /* 0x0000001e083c723c */ /* 0x040ff00000041830 */
[C---:B------:R-:W-:Y:S08]  /*e9e0*/  HMMA.16816.F32.BF16 R44, R8.reuse, R20, R16 ;  /* 0x00000014082c723c */ /* 0x040ff00000041810 */
[----:B------:R-:W-:Y:S01]  /*e9f0*/  HMMA.16816.F32.BF16 R40, R8, R22, R12 ;  /* 0x000000160828723c */ /* 0x000fe2000004180c */
[----:B------:R-:W-:Y:S06]  /*ea00*/  BAR.SYNC.DEFER_BLOCKING 0x0 ;  /* 0x0000000000007b1d */ /* 0x000fec0000010000 */
[----:B------:R-:W-:Y:S01]  /*ea10*/  @!UPT UIADD3 URZ, URZ, URZ, URZ ;  /* 0x0000003f3f3ff290 */ /* 0x000fe2000fffe03f */
[----:B------:R-:W-:Y:S11]  /*ea20*/  @!P0 BRA `(.L_x_916) ;  /* 0x000001d000008947 */ /* 0x000ff60003800000 */
[----:B----4-:R-:W-:Y:S01]  /*ea30*/  IADD3 R0, R226, -0x2, RZ ;  /* 0xfffffffee2007810 */ /* 0x010fe20007ffe0ff */
        /* <DEDUP_REMOVED lines=28> */
.L_x_916:
[----:B----4-:R-:W-:Y:S05]  /*ec00*/  BSYNC B0 ;  /* 0x0000000000007941 */ /* 0x010fea0003800000 */
.L_x_915:
[----:B------:R-:W2:Y:S04]  /*ec10*/  LDL R0, [R1+0x58] ;  /* 0x0000580001007983 */ /* 0x000ea80000100800 */
[----:B-1----:R-:W3:Y:S04]  /*ec20*/  LDL R4, [R1+0x1c] ;  /* 0x00001c0001047983 */ /* 0x002ee80000100800 */
[----:B------:R-:W4:Y:S01]  /*ec30*/  LDL R50, [R1+0x14] ;  /* 0x0000140001327983 */ /* 0x000f220000100800 */
[----:B------:R-:W-:Y:S01]  /*ec40*/  IMAD.MOV.U32 R51, RZ, RZ, c[0x0][0x32c] ;  /* 0x0000cb00ff337624 */ /* 0x000fe200078e00ff */
[----:B------:R-:W-:-:S02]  /*ec50*/  ULDC UR4, c[0x0][0x324] ;  /* 0x0000c90000047ab9 */ /* 0x000fc40000000800 */
[----:B------:R-:W-:Y:S01]  /*ec60*/  ULOP3.LUT UR4, URZ, UR4, URZ, 0x33, !UPT ;  /* 0x000000043f047292 */ /* 0x000fe2000f8e333f */
[----:B------:R-:W0:Y:S01]  /*ec70*/  LDGDEPBAR ;  /* 0x00000000000079af */ /* 0x000e220000000000 */
[----:B------:R-:W-:Y:S01]  /*ec80*/  ISETP.GE.AND P1, PT, R51, 0x1, PT ;  /* 0x000000013300780c */ /* 0x000fe20003f26270 */
[----:B--2---:R-:W-:-:S04]  /*ec90*/  IMAD.IADD R0, R0, 0x1, R189 ;  /* 0x0000000100007824 */ /* 0x004fc800078e02bd */
[----:B------:R-:W-:-:S04]  /*eca0*/  @P5 IMAD.HI.U32 R2, R0, c[0x0][0x2c8], RZ ;  /* 0x0000b20000025a27 */ /* 0x000fc800078e00ff */
[----:B------:R-:W-:Y:S01]  /*ecb0*/  IMAD.MOV.U32 R6, RZ, RZ, R0 ;  /* 0x000000ffff067224 */ /* 0x000fe200078e0000 */
[----:B------:R-:W-:Y:S01]  /*ecc0*/  @P5 SHF.R.U32.HI R6, RZ, c[0x0][0x2cc], R2 ;  /* 0x0000b300ff065a19 */ /* 0x000fe20000011602 */
[----:B------:R-:W-:Y:S02]  /*ecd0*/  IMAD.IADD R0, R190, 0x1, R76 ;  /* 0x00000001be007824 */ /* 0x000fe400078e024c */
[----:B---3--:R-:W-:Y:S02]  /*ece0*/  IMAD.IADD R10, R76, 0x1, -R4 ;  /* 0x000000014c0a7824 */ /* 0x008fe400078e0a04 */
[----:B------:R-:W1:Y:S01]  /*ecf0*/  SHFL.IDX PT, R3, R6, RZ, 0x1c1f ;  /* 0x001c1fff06037589 */ /* 0x000e6200000e0000 */
[----:B------:R-:W-:Y:S01]  /*ed00*/  IADD3 R2, -R4, 0x1, R0 ;  /* 0x0000000104027810 */ /* 0x000fe20007ffe100 */
[----:B------:R-:W-:-:S03]  /*ed10*/  IMAD.IADD R9, R0, 0x1, -R4 ;  /* 0x0000000100097824 */ /* 0x000fc600078e0a04 */
[----:B----4-:R-:W-:-:S04]  /*ed20*/  IADD3 R2, R2, -R50, RZ ;  /* 0x8000003202027210 */ /* 0x010fc80007ffe0ff */
[C---:B------:R-:W-:Y:S02]  /*ed30*/  IADD3 R7, R2.reuse, c[0x0][0x328], RZ ;  /* 0x0000ca0002077a10 */ /* 0x040fe40007ffe0ff */
[----:B------:R-:W-:Y:S02]  /*ed40*/  IADD3 R8, R2, UR4, RZ ;  /* 0x0000000402087c10 */ /* 0x000fe4000fffe0ff */
[-C--:B-1----:R-:W-:Y:S02]  /*ed50*/  IADD3 R2, R7, R3.reuse, RZ ;  /* 0x0000000307027210 */ /* 0x082fe40007ffe0ff */
[----:B------:R-:W-:Y:S02]  /*ed60*/  IADD3 R0, R8, R3, RZ ;  /* 0x0000000308007210 */ /* 0x000fe40007ffe0ff */
        /* <DEDUP_REMOVED lines=13> */
.L_x_919:
[----:B------:R-:W-:-:S04]  /*ee40*/  MOV R4, c[0x0][0x32c] ;  /* 0x0000cb0000047a02 */ /* 0x000fc80000000f00 */
[----:B------:R-:W-:-:S13]  /*ee50*/  ISETP.NE.AND P0, PT, R4, 0x1, PT ;  /* 0x000000010400780c */ /* 0x000fda0003f05270 */
[----:B------:R-:W-:-:S05]  /*ee60*/  @P0 IMAD.HI.U32 R4, R3, c[0x0][0x330], RZ ;  /* 0x0000cc0003040a27 */ /* 0x000fca00078e00ff */
[----:B------:R-:W-:Y:S02]  /*ee70*/  @P0 SHF.R.U32.HI R3, RZ, c[0x0][0x334], R4 ;  /* 0x0000cd00ff030a19 */ /* 0x000fe40000011604 */
.L_x_920:
[----:B------:R-:W-:Y:S05]  /*ee80*/  BSYNC B0 ;  /* 0x0000000000007941 */ /* 0x000fea0003800000 */
.L_x_918:
[----:B------:R-:W-:-:S05]  /*ee90*/  IMAD R3, R3, c[0x0][0x32c], R10 ;  /* 0x0000cb0003037a24 */ /* 0x000fca00078e020a */
[----:B------:R-:W-:Y:S02]  /*eea0*/  IADD3 R4, R3, c[0x0][0x32c], RZ ;  /* 0x0000cb0003047a10 */ /* 0x000fe40007ffe0ff */
[----:B------:R-:W-:Y:S02]  /*eeb0*/  IMNMX R0, R0, R3, !PT ;  /* 0x0000000300007217 */ /* 0x000fe40007800200 */
[----:B------:R-:W-:Y:S02]  /*eec0*/  IMNMX R2, R2, R4, PT ;  /* 0x0000000402027217 */ /* 0x000fe40003800200 */
.L_x_917:
        /* <DEDUP_REMOVED lines=16> */
.L_x_923:
[----:B------:R-:W-:-:S04]  /*efd0*/  MOV R11, c[0x0][0x32c] ;  /* 0x0000cb00000b7a02 */ /* 0x000fc80000000f00 */
[----:B------:R-:W-:-:S13]  /*efe0*/  ISETP.NE.AND P0, PT, R11, 0x1, PT ;  /* 0x000000010b00780c */ /* 0x000fda0003f05270 */
[----:B------:R-:W-:-:S05]  /*eff0*/  @P0 IMAD.HI.U32 R11, R5, c[0x0][0x330], RZ ;  /* 0x0000cc00050b0a27 */ /* 0x000fca00078e00ff */
[----:B------:R-:W-:Y:S02]  /*f000*/  @P0 SHF.R.U32.HI R5, RZ, c[0x0][0x334], R11 ;  /* 0x0000cd00ff050a19 */ /* 0x000fe4000001160b */
.L_x_924:
[----:B------:R-:W-:Y:S05]  /*f010*/  BSYNC B0 ;  /* 0x0000000000007941 */ /* 0x000fea0003800000 */
.L_x_922:
[----:B------:R-:W-:-:S05]  /*f020*/  IMAD R5, R5, c[0x0][0x32c], R10 ;  /* 0x0000cb0005057a24 */ /* 0x000fca00078e020a */
[----:B------:R-:W-:Y:S02]  /*f030*/  IADD3 R11, R5, c[0x0][0x32c], RZ ;  /* 0x0000cb00050b7a10 */ /* 0x000fe40007ffe0ff */
[----:B------:R-:W-:Y:S02]  /*f040*/  IMNMX R3, R3, R5, !PT ;  /* 0x0000000503037217 */ /* 0x000fe40007800200 */
[----:B------:R-:W-:Y:S02]  /*f050*/  IMNMX R4, R4, R11, PT ;  /* 0x0000000b04047217 */ /* 0x000fe40003800200 */
.L_x_921:
        /* <DEDUP_REMOVED lines=47> */
[----:B------:R-:W-:Y:S02]  /*f350*/  ISETP.GE.AND P6, PT, R76, 0x2a, PT ;  /* 0x0000002a4c00780c */ /* 0x000fe40003fc6270 */
        /* <DEDUP_REMOVED lines=63> */
.L_x_927:
[----:B------:R-:W-:-:S04]  /*f750*/  MOV R23, c[0x0][0x32c] ;  /* 0x0000cb0000177a02 */ /* 0x000fc80000000f00 */
[----:B------:R-:W-:-:S13]  /*f760*/  ISETP.NE.AND P0, PT, R23, 0x1, PT ;  /* 0x000000011700780c */ /* 0x000fda0003f05270 */
[----:B------:R-:W-:-:S05]  /*f770*/  @P0 IMAD.HI.U32 R23, R5, c[0x0][0x330], RZ ;  /* 0x0000cc0005170a27 */ /* 0x000fca00078e00ff */
[----:B------:R-:W-:Y:S02]  /*f780*/  @P0 SHF.R.U32.HI R5, RZ, c[0x0][0x334], R23 ;  /* 0x0000cd00ff050a19 */ /* 0x000fe40000011617 */
.L_x_928:
[----:B------:R-:W-:Y:S05]  /*f790*/  BSYNC B0 ;  /* 0x0000000000007941 */ /* 0x000fea0003800000 */
.L_x_926:
[----:B------:R-:W-:-:S05]  /*f7a0*/  IMAD R5, R5, c[0x0][0x32c], R10 ;  /* 0x0000cb0005057a24 */ /* 0x000fca00078e020a */
[----:B------:R-:W-:Y:S02]  /*f7b0*/  IADD3 R23, R5, c[0x0][0x32c], RZ ;  /* 0x0000cb0005177a10 */ /* 0x000fe40007ffe0ff */
[----:B------:R-:W-:Y:S02]  /*f7c0*/  IMNMX R0, R0, R5, !PT ;  /* 0x0000000500007217 */ /* 0x000fe40007800200 */
[----:B------:R-:W-:Y:S02]  /*f7d0*/  IMNMX R2, R2, R23, PT ;  /* 0x0000001702027217 */ /* 0x000fe40003800200 */
.L_x_925:
        /* <DEDUP_REMOVED lines=166> */
.L_x_931:
[----:B------:R-:W-:-:S04]  /*10240*/  MOV R4, c[0x0][0x32c] ;  /* 0x0000cb0000047a02 */ /* 0x000fc80000000f00 */
[----:B------:R-:W-:-:S13]  /*10250*/  ISETP.NE.AND P0, PT, R4, 0x1, PT ;  /* 0x000000010400780c */ /* 0x000fda0003f05270 */
[----:B------:R-:W-:-:S05]  /*10260*/  @P0 IMAD.HI.U32 R4, R3, c[0x0][0x330], RZ ;  /* 0x0000cc0003040a27 */ /* 0x000fca00078e00ff */
[----:B------:R-:W-:Y:S02]  /*10270*/  @P0 SHF.R.U32.HI R3, RZ, c[0x0][0x334], R4 ;  /* 0x0000cd00ff030a19 */ /* 0x000fe40000011604 */
.L_x_932:
[----:B------:R-:W-:Y:S05]  /*10280*/  BSYNC B0 ;  /* 0x0000000000007941 */ /* 0x000fea0003800000 */
.L_x_930:
[----:B------:R-:W-:-:S05]  /*10290*/  IMAD R3, R3, c[0x0][0x32c], R10 ;  /* 0x0000cb0003037a24 */ /* 0x000fca00078e020a */
[----:B------:R-:W-:Y:S02]  /*102a0*/  IADD3 R4, R3, c[0x0][0x32c], RZ ;  /* 0x0000cb0003047a10 */ /* 0x000fe40007ffe0ff */
[----:B------:R-:W-:Y:S02]  /*102b0*/  IMNMX R0, R0, R3, !PT ;  /* 0x0000000300007217 */ /* 0x000fe40007800200 */
[----:B------:R-:W-:Y:S02]  /*102c0*/  IMNMX R2, R2, R4, PT ;  /* 0x0000000402027217 */ /* 0x000fe40003800200 */
.L_x_929:
[----:B------:R-:W-:Y:S01]  /*102d0*/  ISETP.NE.AND P0, PT, R21, RZ, PT ;  /* 0x000000ff1500720c */ /* 0x000fe20003f05270 */
[----:B------:R-:W-:Y:S01]  /*102e0*/  LDSM.16.MT88.4 R68, [R205] ;  /* 0x00000000cd44783b */ /* 0x000fe20000004200 */
[----:B------:R-:W-:Y:S02]  /*102f0*/  FMNMX.FTZ R3, R28, R30, !PT ;  /* 0x0000001e1c037209 */ /* 0x000fe40007810000 */
[----:B------:R-:W-:Y:S01]  /*10300*/  ISETP.GT.AND P0, PT, R0, 0x8, !P0 ;  /* 0x000000080000780c */ /* 0x000fe20004704270 */
[----:B------:R-:W-:Y:S01]  /*10310*/  LDSM.16.MT88.4 R72, [R209] ;  /* 0x00000000d148783b */ /* 0x000fe20000004200 */
[----:B------:R-:W-:-:S02]  /*10320*/  FMNMX.FTZ R3, R31, R3, !PT ;  /* 0x000000031f037209 */ /* 0x000fc40007810000 */
[----:B------:R-:W-:Y:S01]  /*10330*/  ISETP.LT.OR P0, PT, R2, 0x9, P0 ;  /* 0x000000090200780c */ /* 0x000fe20000701670 */
[----:B------:R-:W-:Y:S01]  /*10340*/  LDSM.16.MT88.4 R80, [R208] ;  /* 0x00000000d050783b */ /* 0x000fe20000004200 */
[----:B------:R-:W-:Y:S02]  /*10350*/  FMNMX.FTZ R3, R32, R3, !PT ;  /* 0x0000000320037209 */ /* 0x000fe40007810000 */
[----:B------:R-:W-:Y:S01]  /*10360*/  FSEL R113, R126, -INF , !P0 ;  /* 0xff8000007e717808 */ /* 0x000fe20004000000 */
[----:B------:R-:W-:Y:S01]  /*10370*/  LDSM.16.MT88.4 R76, [R206] ;  /* 0x00000000ce4c783b */ /* 0x000fe20000004200 */
[----:B------:R-:W-:Y:S02]  /*10380*/  ISETP.NE.AND P0, PT, R20, RZ, PT ;  /* 0x000000ff1400720c */ /* 0x000fe40003f05270 */
        /* <DEDUP_REMOVED lines=8> */
[----:B------:R-:W-:Y:S01]  /*10410*/  FSEL R114, R127, -INF , !P0 ;  /* 0xff8000007f727808 */ /* 0x000fe20004000000 */
[----:B------:R-:W-:Y:S01]  /*10420*/  IMAD.MOV.U32 R127, RZ, RZ, R189 ;  /* 0x000000ffff7f7224 */ /* 0x000fe200078e00bd */
[----:B------:R-:W-:Y:S01]  /*10430*/  ISETP.NE.AND P0, PT, R19, RZ, PT ;  /* 0x000000ff1300720c */ /* 0x000fe20003f05270 */
[----:B------:R-:W-:Y:S01]  /*10440*/  LDSM.16.MT88.4 R168, [R208+0x1000] ;  /* 0x00100000d0a8783b */ /* 0x000fe20000004200 */
[----:B------:R-:W-:-:S02]  /*10450*/  FMNMX.FTZ R3, R37, R3, !PT ;  /* 0x0000000325037209 */ /* 0x000fc40007810000 */
[----:B------:R-:W-:Y:S01]  /*10460*/  ISETP.GT.AND P0, PT, R0, 0x10, !P0 ;  /* 0x000000100000780c */ /* 0x000fe20004704270 */
[----:B------:R-:W-:Y:S01]  /*10470*/  LDSM.16.MT88.4 R156, [R205+0x1800] ;  /* 0x00180000cd9c783b */ /* 0x000fe20000004200 */
[----:B------:R-:W-:Y:S02]  /*10480*/  FMNMX.FTZ R3, R48, R3, !PT ;  /* 0x0000000330037209 */ /* 0x000fe40007810000 */
[----:B------:R-:W-:Y:S01]  /*10490*/  ISETP.LT.OR P0, PT, R2, 0x11, P0 ;  /* 0x000000110200780c */ /* 0x000fe20000701670 */
[----:B------:R-:W-:Y:S01]  /*104a0*/  LDSM.16.MT88.4 R152, [R209+0x1800] ;  /* 0x00180000d198783b */ /* 0x000fe20000004200 */
        /* <DEDUP_REMOVED lines=25> */
[----:B------:R-:W-:-:S03]  /*10640*/  ISETP.GT.AND P0, PT, R0, 0x20, !P0 ;  /* 0x000000200000780c */ /* 0x000fc60004704270 */
[----:B------:R-:W1:Y:S01]  /*10650*/  SHFL.BFLY PT, R4, R3, 0x2, 0x1f ;  /* 0x0c401f0003047f89 */ /* 0x000e6200000e0000 */
[----:B------:R-:W-:-:S04]  /*10660*/  ISETP.LT.OR P0, PT, R2, 0x21, P0 ;  /* 0x000000210200780c */ /* 0x000fc80000701670 */
[----:B------:R-:W-:Y:S02]  /*10670*/  FSEL R123, R106, -INF , !P0 ;  /* 0xff8000006a7b7808 */ /* 0x000fe40004000000 */
[----:B------:R-:W-:-:S04]  /*10680*/  ISETP.NE.AND P0, PT, R14, RZ, PT ;  /* 0x000000ff0e00720c */ /* 0x000fc80003f05270 */
[----:B------:R-:W-:-:S04]  /*10690*/  ISETP.GT.AND P0, PT, R0, 0x21, !P0 ;  /* 0x000000210000780c */ /* 0x000fc80004704270 */
[----:B------:R-:W-:-:S04]  /*106a0*/  ISETP.LT.OR P0, PT, R2, 0x22, P0 ;  /* 0x000000220200780c */ /* 0x000fc80000701670 */
[----:B------:R-:W-:Y:S02]  /*106b0*/  FSEL R176, R107, -INF , !P0 ;  /* 0xff8000006bb07808 */ /* 0x000fe40004000000 */
[----:B------:R-:W-:Y:S01]  /*106c0*/  ISETP.NE.AND P0, PT, R13, RZ, PT ;  /* 0x000000ff0d00720c */ /* 0x000fe20003f05270 */
[----:B------:R-:W-:Y:S01]  /*106d0*/  LDSM.16.MT88.4 R104, [R208+0x800] ;  /* 0x00080000d068783b */ /* 0x000fe20000004200 */
        /* <DEDUP_REMOVED lines=9> */
[----:B------:R-:W-:Y:S01]  /*10770*/  ISETP.GT.AND P0, PT, R0, 0x30, !P5 ;  /* 0x000000300000780c */ /* 0x000fe20006f04270 */
[----:B------:R-:W-:Y:S01]  /*10780*/  LDSM.16.MT88.4 R92, [R206+0x800] ;  /* 0x00080000ce5c783b */ /* 0x000fe20000004200 */
[----:B------:R-:W-:Y:S02]  /*10790*/  ISETP.NE.AND P5, PT, R12, RZ, PT ;  /* 0x000000ff0c00720c */ /* 0x000fe40003fa5270 */
[----:B------:R-:W-:Y:S02]  /*107a0*/  ISETP.LT.OR P0, PT, R2, 0x31, P0 ;  /* 0x000000310200780c */ /* 0x000fe40000701670 */
[----:B-1----:R-:W-:Y:S02]  /*107b0*/  FMNMX.FTZ R110, R3, R4, !PT ;  /* 0x00000004036e7209 */ /* 0x002fe40007810000 */
[----:B------:R-:W-:-:S02]  /*107c0*/  FSEL R187, R102, -INF , !P0 ;  /* 0xff80000066bb7808 */ /* 0x000fc40004000000 */
[----:B------:R-:W-:Y:S01]  /*107d0*/  ISETP.GT.AND P0, PT, R0, 0x31, !P4 ;  /* 0x000000310000780c */ /* 0x000fe20006704270 */
[----:B------:R-:W-:-:S03]  /*107e0*/  FMUL.FTZ R3, R110, c[0x0][0x2d0] ;  /* 0x0000b4006e037a20 */ /* 0x000fc60000410000 */
[----:B------:R-:W-:-:S04]  /*107f0*/  ISETP.LT.OR P0, PT, R2, 0x32, P0 ;  /* 0x000000320200780c */ /* 0x000fc80000701670 */
[----:B------:R-:W-:Y:S02]  /*10800*/  FSEL R188, R103, -INF , !P0 ;  /* 0xff80000067bc7808 */ /* 0x000fe40004000000 */
[----:B------:R-:W-:Y:S01]  /*10810*/  ISETP.GT.AND P0, PT, R0, 0x38, !P3 ;  /* 0x000000380000780c */ /* 0x000fe20005f04270 */
[----:B------:R-:W-:Y:S03]  /*10820*/  LDSM.16.MT88.4 R100, [R205+0x800] ;  /* 0x00080000cd64783b */ /* 0x000fe60000004200 */
[----:B------:R-:W-:-:S04]  /*10830*/  ISETP.LT.OR P0, PT, R2, 0x39, P0 ;  /* 0x000000390200780c */ /* 0x000fc80000701670 */
[----:B------:R-:W-:Y:S02]  /*10840*/  FSEL R189, R86, -INF , !P0 ;  /* 0xff80000056bd7808 */ /* 0x000fe40004000000 */
[C---:B------:R-:W-:Y:S02]  /*10850*/  ISETP.GT.AND P0, PT, R0.reuse, 0x39, !P2 ;  /* 0x000000390000780c */ /* 0x040fe40005704270 */
[----:B------:R-:W-:Y:S02]  /*10860*/  ISETP.GT.AND P2, PT, R0, 0x40, !P5 ;  /* 0x000000400000780c */ /* 0x000fe40006f44270 */
[----:B------:R-:W-:Y:S02]  /*10870*/  ISETP.LT.OR P0, PT, R2, 0x3a, P0 ;  /* 0x0000003a0200780c */ /* 0x000fe40000701670 */
[----:B------:R-:W-:Y:S02]  /*10880*/  ISETP.NE.AND P5, PT, R26, RZ, PT ;  /* 0x000000ff1a00720c */ /* 0x000fe40003fa5270 */
[----:B------:R-:W-:-:S02]  /*10890*/  FSEL R190, R87, -INF , !P0 ;  /* 0xff80000057be7808 */ /* 0x000fc40004000000 */
[----:B------:R-:W-:Y:S01]  /*108a0*/  ISETP.GT.AND P0, PT, R0, 0x1, !P6 ;  /* 0x000000010000780c */ /* 0x000fe20007704270 */
[----:B------:R-:W-:Y:S01]  /*108b0*/  LDSM.16.MT88.4 R84, [R209+0x800] ;  /* 0x00080000d154783b */ /* 0x000fe20000004200 */
[----:B------:R-:W-:Y:S02]  /*108c0*/  ISETP.NE.AND P6, PT, R11, RZ, PT ;  /* 0x000000ff0b00720c */ /* 0x000fe40003fc5270 */
[C---:B------:R-:W-:Y:S02]  /*108d0*/  ISETP.LT.OR P0, PT, R2.reuse, 0x2, P0 ;  /* 0x000000020200780c */ /* 0x040fe40000701670 */
[----:B------:R-:W-:Y:S02]  /*108e0*/  ISETP.LT.OR P4, PT, R2, 0x41, P2 ;  /* 0x000000410200780c */ /* 0x000fe40001781670 */
[----:B------:R-:W-:Y:S02]  /*108f0*/  FSEL R91, R131, -INF , !P0 ;  /* 0xff800000835b7808 */ /* 0x000fe40004000000 */
[----:B------:R-:W-:-:S02]  /*10900*/  ISETP.GT.AND P0, PT, R0, RZ, !P1 ;  /* 0x000000ff0000720c */ /* 0x000fc40004f04270 */
[----:B------:R-:W-:Y:S02]  /*10910*/  ISETP.GT.AND P1, PT, R0, 0x41, !P6 ;  /* 0x000000410000780c */ /* 0x000fe40007724270 */
[----:B------:R-:W-:Y:S02]  /*10920*/  ISETP.LT.OR P0, PT, R2, 0x1, P0 ;  /* 0x000000010200780c */ /* 0x000fe40000701670 */
[----:B------:R-:W-:Y:S02]  /*10930*/  ISETP.NE.AND P6, PT, R25, RZ, PT ;  /* 0x000000ff1900720c */ /* 0x000fe40003fc5270 */
[----:B------:R-:W-:Y:S02]  /*10940*/  FSEL R89, R130, -INF , !P0 ;  /* 0xff80000082597808 */ /* 0x000fe40004000000 */
[----:B------:R-:W-:Y:S02]  /*10950*/  FSETP.NEU.FTZ.AND P0, PT, R110, -INF , PT ;  /* 0xff8000006e00780b */ /* 0x000fe40003f1d000 */
[----:B------:R-:W-:-:S02]  /*10960*/  FMNMX.FTZ R7, R89, R91, !PT ;  /* 0x0000005b59077209 */ /* 0x000fc40007810000 */
[----:B------:R-:W-:Y:S02]  /*10970*/  FSEL R5, R3, RZ, P0 ;  /* 0x000000ff03057208 */ /* 0x000fe40000000000 */
[----:B------:R-:W-:Y:S02]  /*10980*/  FMNMX.FTZ R3, R23, R24, !PT ;  /* 0x0000001817037209 */ /* 0x000fe40007810000 */
[----:B------:R-:W-:Y:S02]  /*10990*/  ISETP.GT.AND P3, PT, R0, 0x49, !P6 ;  /* 0x000000490000780c */ /* 0x000fe40007764270 */
[----:B------:R-:W-:Y:S02]  /*109a0*/  FMNMX.FTZ R3, R27, R3, !PT ;  /* 0x000000031b037209 */ /* 0x000fe40007810000 */
[----:B------:R-:W-:Y:S02]  /*109b0*/  ISETP.LT.OR P2, PT, R2, 0x42, P1 ;  /* 0x000000420200780c */ /* 0x000fe40000f41670 */
[----:B------:R-:W-:-:S02]  /*109c0*/  FMNMX.FTZ R3, R29, R3, !PT ;  /* 0x000000031d037209 */ /* 0x000fc40007810000 */
[----:B------:R-:W-:Y:S02]  /*109d0*/  FSEL R172, R174, -INF , !P4 ;  /* 0xff800000aeac7808 */ /* 0x000fe40006000000 */
[----:B------:R-:W-:Y:S02]  /*109e0*/  FMNMX.FTZ R3, R36, R3, !PT ;  /* 0x0000000324037209 */ /* 0x000fe40007810000 */
[----:B------:R-:W-:Y:S02]  /*109f0*/  FSEL R175, R175, -INF , !P2 ;  /* 0xff800000afaf7808 */ /* 0x000fe40005000000 */
        /* <DEDUP_REMOVED lines=18> */
[----:B-1----:R-:W-:-:S04]  /*10b20*/  FMNMX.FTZ R109, R3, R4, !PT ;  /* 0x00000004036d7209 */ /* 0x002fc80007810000 */
[C---:B------:R-:W-:Y:S01]  /*10b30*/  FSETP.NEU.FTZ.AND P0, PT, R109.reuse, -INF , PT ;  /* 0xff8000006d00780b */ /* 0x040fe20003f1d000 */
[----:B------:R-:W-:-:S05]  /*10b40*/  FMUL.FTZ R3, R109, c[0x0][0x2d0] ;  /* 0x0000b4006d037a20 */ /* 0x000fca0000410000 */
[----:B------:R-:W-:Y:S01]  /*10b50*/  FSEL R4, R3, RZ, P0 ;  /* 0x000000ff03047208 */ /* 0x000fe20000000000 */
[--C-:B------:R-:W-:Y:S01]  /*10b60*/  FFMA.FTZ R3, R28, c[0x0][0x2d0], -R5.reuse ;  /* 0x0000b4001c037a23 */ /* 0x100fe20000010805 */
[----:B------:R-:W-:Y:S01]  /*10b70*/  ISETP.GT.AND P0, PT, R0, 0x48, !P5 ;  /* 0x000000480000780c */ /* 0x000fe20006f04270 */
[----:B------:R-:W-:Y:S02]  /*10b80*/  FFMA.FTZ R0, R64, c[0x0][0x2d0], -R5 ;  /* 0x0000b40040007a23 */ /* 0x000fe40000010805 */
[----:B------:R1:W-:Y:S01]  /*10b90*/  MUFU.EX2 R252, R3 ;  /* 0x0000000300fc7308 */ /* 0x0003e20000000800 */
[--C-:B------:R-:W-:Y:S01]  /*10ba0*/  FFMA.FTZ R6, R36, c[0x0][0x2d0], -R4.reuse ;  /* 0x0000b40024067a23 */ /* 0x100fe20000010804 */
[C---:B------:R-:W-:Y:S02]  /*10bb0*/  ISETP.LT.OR P1, PT, R2.reuse, 0x49, P0 ;  /* 0x000000490200780c */ /* 0x040fe40000721670 */
[----:B------:R-:W-:Y:S01]  /*10bc0*/  ISETP.LT.OR P0, PT, R2, 0x4a, P3 ;  /* 0x0000004a0200780c */ /* 0x000fe20001f01670 */
[----:B------:R-:W-:Y:S01]  /*10bd0*/  FFMA.FTZ R2, R62, c[0x0][0x2d0], -R4 ;  /* 0x0000b4003e027a23 */ /* 0x000fe20000010804 */
[----:B------:R-:W-:-:S02]  /*10be0*/  FSEL R174, R134, -INF , !P1 ;  /* 0xff80000086ae7808 */ /* 0x000fc40004800000 */
[----:B------:R2:W-:Y:S01]  /*10bf0*/  MUFU.EX2 R245, R6 ;  /* 0x0000000600f57308 */ /* 0x0005e20000000800 */
[----:B------:R-:W-:Y:S01]  /*10c00*/  FSEL R173, R135, -INF , !P0 ;  /* 0xff80000087ad7808 */ /* 0x000fe20004000000 */
[----:B-1----:R-:W-:-:S06]  /*10c10*/  FFMA.FTZ R3, R30, c[0x0][0x2d0], -R5 ;  /* 0x0000b4001e037a23 */ /* 0x002fcc0000010805 */
[----:B------:R-:W-:Y:S01]  /*10c20*/  MUFU.EX2 R238, R0 ;  /* 0x0000000000ee7308 */ /* 0x000fe20000000800 */
[----:B--2---:R-:W-:-:S07]  /*10c30*/  FFMA.FTZ R6, R38, c[0x0][0x2d0], -R4 ;  /* 0x0000b40026067a23 */ /* 0x004fce0000010804 */
[----:B------:R1:W2:Y:S08]  /*10c40*/  MUFU.EX2 R247, R3 ;  /* 0x0000000300f77308 */ /* 0x0002b00000000800 */
[----:B------:R3:W4:Y:S01]  /*10c50*/  MUFU.EX2 R244, R6 ;  /* 0x0000000600f47308 */ /* 0x0007220000000800 */
[----:B-1----:R-:W-:Y:S01]  /*10c60*/  FFMA.FTZ R3, R31, c[0x0][0x2d0], -R5 ;  /* 0x0000b4001f037a23 */ /* 0x002fe20000010805 */
[----:B--2---:R-:W-:-:S06]  /*10c70*/  F2FP.BF16.PACK_AB R12, R247, R252 ;  /* 0x000000fcf70c723e */ /* 0x004fcc00000010ff */
[----:B------:R-:W-:Y:S01]  /*10c80*/  MUFU.EX2 R235, R2 ;  /* 0x0000000200eb7308 */ /* 0x000fe20000000800 */
[----:B---3--:R-:W-:Y:S01]  /*10c90*/  FFMA.FTZ R6, R39, c[0x0][0x2d0], -R4 ;  /* 0x0000b40027067a23 */ /* 0x008fe20000010804 */
[----:B----4-:R-:W-:-:S06]  /*10ca0*/  F2FP.BF16.PACK_AB R9, R244, R245 ;  /* 0x000000f5f409723e */ /* 0x010fcc00000010ff */
[----:B------:R1:W-:Y:S08]  /*10cb0*/  MUFU.EX2 R250, R3 ;  /* 0x0000000300fa7308 */ /* 0x0003f00000000800 */
[----:B------:R2:W-:Y:S01]  /*10cc0*/  MUFU.EX2 R251, R6 ;  /* 0x0000000600fb7308 */ /* 0x0005e20000000800 */
[----:B-1----:R-:W-:-:S07]  /*10cd0*/  FFMA.FTZ R3, R32, c[0x0][0x2d0], -R5 ;  /* 0x0000b40020037a23 */ /* 0x002fce0000010805 */
[----:B------:R1:W3:Y:S01]  /*10ce0*/  MUFU.EX2 R132, R3 ;  /* 0x0000000300847308 */ /* 0x0002e20000000800 */
[----:B--2---:R-:W-:-:S07]  /*10cf0*/  FFMA.FTZ R6, R40, c[0x0][0x2d0], -R4 ;  /* 0x0000b40028067a23 */ /* 0x004fce0000010804 */
[----:B------:R2:W4:Y:S01]  /*10d00*/  MUFU.EX2 R108, R6 ;  /* 0x00000006006c7308 */ /* 0x0005220000000800 */
[----:B-1----:R-:W-:Y:S01]  /*10d10*/  FFMA.FTZ R3, R33, c[0x0][0x2d0], -R5 ;  /* 0x0000b40021037a23 */ /* 0x002fe20000010805 */
[----:B---3--:R-:W-:-:S06]  /*10d20*/  F2FP.BF16.PACK_AB R14, R132, R250 ;  /* 0x000000fa840e723e */ /* 0x008fcc00000010ff */
[----:B------:R1:W-:Y:S01]  /*10d30*/  MUFU.EX2 R129, R3 ;  /* 0x0000000300817308 */ /* 0x0003e20000000800 */
[----:B--2---:R-:W-:Y:S01]  /*10d40*/  FMNMX.FTZ R6, R113, R7, !PT ;  /* 0x0000000771067209 */ /* 0x004fe20007810000 */
[----:B------:R-:W-:Y:S01]  /*10d50*/  FFMA.FTZ R7, R48, c[0x0][0x2d0], -R5 ;  /* 0x0000b40030077a23 */ /* 0x000fe20000010805 */
[----:B----4-:R-:W-:Y:S02]  /*10d60*/  F2FP.BF16.PACK_AB R11, R108, R251 ;  /* 0x000000fb6c0b723e */ /* 0x010fe400000010ff */
[----:B------:R-:W-:-:S03]  /*10d70*/  FMNMX.FTZ R6, R114, R6, !PT ;  /* 0x0000000672067209 */ /* 0x000fc60007810000 */
[----:B------:R2:W-:Y:S01]  /*10d80*/  MUFU.EX2 R249, R7 ;  /* 0x0000000700f97308 */ /* 0x0005e20000000800 */
[----:B-1----:R-:W-:-:S07]  /*10d90*/  FFMA.FTZ R3, R23, c[0x0][0x2d0], -R4 ;  /* 0x0000b40017037a23 */ /* 0x002fce0000010804 */
[----:B------:R1:W-:Y:S01]  /*10da0*/  MUFU.EX2 R241, R3 ;  /* 0x0000000300f17308 */ /* 0x0003e20000000800 */
[----:B--2---:R-:W-:Y:S01]  /*10db0*/  FMNMX.FTZ R7, R115, R6, !PT ;  /* 0x0000000673077209 */ /* 0x004fe20007810000 */
[----:B------:R-:W-:-:S03]  /*10dc0*/  FFMA.FTZ R6, R49, c[0x0][0x2d0], -R5 ;  /* 0x0000b40031067a23 */ /* 0x000fc60000010805 */
[----:B------:R-:W-:-:S03]  /*10dd0*/  FMNMX.FTZ R7, R120, R7, !PT ;  /* 0x0000000778077209 */ /* 0x000fc60007810000 */
[----:B------:R-:W-:Y:S01]  /*10de0*/  MUFU.EX2 R116, R6 ;  /* 0x0000000600747308 */ /* 0x000fe20000000800 */
[----:B-1----:R-:W-:-:S07]  /*10df0*/  FFMA.FTZ R3, R24, c[0x0][0x2d0], -R4 ;  /* 0x0000b40018037a23 */ /* 0x002fce0000010804 */
        /* <DEDUP_REMOVED lines=11> */
[----:B-1----:R-:W-:Y:S01]  /*10eb0*/  FFMA.FTZ R3, R35, c[0x0][0x2d0], -R5 ;  /* 0x0000b40023037a23 */ /* 0x002fe20000010805 */
[----:B--2---:R-:W-:-:S03]  /*10ec0*/  F2FP.BF16.PACK_AB R8, R128, R129 ;  /* 0x000000818008723e */ /* 0x004fc600000010ff */
[----:B------:R1:W-:Y:S03]  /*10ed0*/  MUFU.EX2 R126, R3 ;  /* 0x00000003007e7308 */ /* 0x0003e60000000800 */
[C---:B------:R-:W-:Y:S08]  /*10ee0*/  HMMA.16816.F32.BF16 R32, R12.reuse, R80, RZ ;  /* 0x000000500c20723c */ /* 0x040ff000000418ff */
[----:B------:R-:W-:Y:S01]  /*10ef0*/  HMMA.16816.F32.BF16 R24, R12, R70, RZ ;  /* 0x000000460c18723c */ /* 0x000fe200000418ff */
[----:B-1----:R-:W-:-:S07]  /*10f00*/  FFMA.FTZ R3, R37, c[0x0][0x2d0], -R5 ;  /* 0x0000b40025037a23 */ /* 0x002fce0000010805 */
[C---:B------:R-:W-:Y:S01]  /*10f10*/  HMMA.16816.F32.BF16 R28, R12.reuse, R76, RZ ;  /* 0x0000004c0c1c723c */ /* 0x040fe200000418ff */
[----:B------:R1:W2:Y:S07]  /*10f20*/  MUFU.EX2 R117, R3 ;  /* 0x0000000300757308 */ /* 0x0002ae0000000800 */
[C---:B------:R-:W-:Y:S08]  /*10f30*/  HMMA.16816.F32.BF16 R36, R12.reuse, R74, RZ ;  /* 0x0000004a0c24723c */ /* 0x040ff000000418ff */
[----:B------:R-:W-:Y:S01]  /*10f40*/  HMMA.16816.F32.BF16 R48, R12, R78, RZ ;  /* 0x0000004e0c30723c */ /* 0x000fe200000418ff */
[----:B-1----:R-:W-:-:S02]  /*10f50*/  FMNMX.FTZ R3, R59, R67, !PT ;  /* 0x000000433b037209 */ /* 0x002fc40007810000 */
[----:B--2---:R-:W-:Y:S02]  /*10f60*/  F2FP.BF16.PACK_AB R10, R117, R126 ;  /* 0x0000007e750a723e */ /* 0x004fe400000010ff */
[----:B------:R-:W-:-:S03]  /*10f70*/  FMNMX.FTZ R3, R97, R3, !PT ;  /* 0x0000000361037209 */ /* 0x000fc60007810000 */
[----:B------:R-:W-:Y:S01]  /*10f80*/  HMMA.16816.F32.BF16 R44, R12, R82, RZ ;  /* 0x000000520c2c723c */ /* 0x000fe200000418ff */
[----:B------:R-:W-:-:S04]  /*10f90*/  FMNMX.FTZ R3, R99, R3, !PT ;  /* 0x0000000363037209 */ /* 0x000fc80007810000 */
[----:B------:R-:W-:-:S03]  /*10fa0*/  FMNMX.FTZ R3, R111, R3, !PT ;  /* 0x000000036f037209 */ /* 0x000fc60007810000 */
[----:B------:R-:W-:Y:S01]  /*10fb0*/  HMMA.16816.F32.BF16 R52, R8, R100, R16 ;  /* 0x000000640834723c */ /* 0x000fe20000041810 */
        /* <DEDUP_REMOVED lines=12> */
[----:B------:R-:W-:Y:S01]  /*11080*/  FMNMX.FTZ R6, R195, R3, !PT ;  /* 0x00000003c3067209 */ /* 0x000fe20007810000 */
[----:B------:R-:W-:-:S04]  /*11090*/  FFMA.FTZ R3, R60, c[0x0][0x2d0], -R5 ;  /* 0x0000b4003c037a23 */ /* 0x000fc80000010805 */
[----:B------:R1:W-:Y:S02]  /*110a0*/  MUFU.EX2 R248, R3 ;  /* 0x0000000300f87308 */ /* 0x0003e40000000800 */
[C---:B------:R-:W-:Y:S08]  /*110b0*/  HMMA.16816.F32.BF16 R36, R8.reuse, R86, R36 ;  /* 0x000000560824723c */ /* 0x040ff00000041824 */
[----:B------:R-:W-:Y:S01]  /*110c0*/  HMMA.16816.F32.BF16 R24, R8, R94, R48 ;  /* 0x0000005e0818723c */ /* 0x000fe20000041830 */
[----:B-1----:R-:W-:-:S07]  /*110d0*/  FMNMX.FTZ R3, R194, R6, !PT ;  /* 0x00000006c2037209 */ /* 0x002fce0007810000 */
[----:B------:R-:W-:Y:S01]  /*110e0*/  HMMA.16816.F32.BF16 R32, R8, R106, R44 ;  /* 0x0000006a0820723c */ /* 0x000fe2000004182c */
[----:B------:R-:W-:Y:S01]  /*110f0*/  FMNMX.FTZ R6, R121, R7, !PT ;  /* 0x0000000779067209 */ /* 0x000fe20007810000 */
[----:B------:R-:W-:Y:S01]  /*11100*/  FFMA.FTZ R7, R61, c[0x0][0x2d0], -R5 ;  /* 0x0000b4003d077a23 */ /* 0x000fe20000010805 */
[----:B------:R-:W-:Y:S02]  /*11110*/  FMNMX.FTZ R3, R193, R3, !PT ;  /* 0x00000003c1037209 */ /* 0x000fe40007810000 */
[----:B------:R-:W-:Y:S01]  /*11120*/  FMNMX.FTZ R6, R122, R6, !PT ;  /* 0x000000067a067209 */ /* 0x000fe20007810000 */
[----:B------:R1:W2:Y:S01]  /*11130*/  MUFU.EX2 R242, R7 ;  /* 0x0000000700f27308 */ /* 0x0002a20000000800 */
[----:B------:R-:W-:Y:S02]  /*11140*/  FMNMX.FTZ R3, R192, R3, !PT ;  /* 0x00000003c0037209 */ /* 0x000fe40007810000 */
[----:B------:R-:W-:Y:S02]  /*11150*/  FMNMX.FTZ R6, R123, R6, !PT ;  /* 0x000000067b067209 */ /* 0x000fe40007810000 */
[----:B------:R-:W-:-:S02]  /*11160*/  FMNMX.FTZ R3, R191, R3, !PT ;  /* 0x00000003bf037209 */ /* 0x000fc40007810000 */
[----:B------:R-:W-:Y:S02]  /*11170*/  FMNMX.FTZ R6, R176, R6, !PT ;  /* 0x00000006b0067209 */ /* 0x000fe40007810000 */
[----:B------:R-:W-:Y:S01]  /*11180*/  FMNMX.FTZ R0, R198, R3, !PT ;  /* 0x00000003c6007209 */ /* 0x000fe20007810000 */
[----:B------:R-:W-:Y:S01]  /*11190*/  FFMA.FTZ R3, R56, c[0x0][0x2d0], -R4 ;  /* 0x0000b40038037a23 */ /* 0x000fe20000010804 */
[----:B------:R-:W-:Y:S02]  /*111a0*/  FMNMX.FTZ R6, R177, R6, !PT ;  /* 0x00000006b1067209 */ /* 0x000fe40007810000 */
[----:B------:R-:W-:Y:S01]  /*111b0*/  FMNMX.FTZ R0, R197, R0, !PT ;  /* 0x00000000c5007209 */ /* 0x000fe20007810000 */
[----:B------:R3:W-:Y:S01]  /*111c0*/  MUFU.EX2 R237, R3 ;  /* 0x0000000300ed7308 */ /* 0x0007e20000000800 */
[----:B------:R-:W-:Y:S02]  /*111d0*/  FMNMX.FTZ R6, R178, R6, !PT ;  /* 0x00000006b2067209 */ /* 0x000fe40007810000 */
[----:B------:R-:W-:Y:S01]  /*111e0*/  F2FP.BF16.PACK_AB R8, R116, R249 ;  /* 0x000000f97408723e */ /* 0x000fe200000010ff */
[----:B-1----:R-:W1:Y:S01]  /*111f0*/  SHFL.BFLY PT, R7, R0, 0x2, 0x1f ;  /* 0x0c401f0000077f89 */ /* 0x002e6200000e0000 */
[----:B------:R-:W-:-:S02]  /*11200*/  FMNMX.FTZ R6, R187, R6, !PT ;  /* 0x00000006bb067209 */ /* 0x000fc40007810000 */
[----:B--2---:R-:W-:Y:S01]  /*11210*/  F2FP.BF16.PACK_AB R10, R242, R248 ;  /* 0x000000f8f20a723e */ /* 0x004fe200000010ff */
[----:B---3--:R-:W-:-:S04]  /*11220*/  FFMA.FTZ R3, R57, c[0x0][0x2d0], -R4 ;  /* 0x0000b40039037a23 */ /* 0x008fc80000010804 */
[----:B------:R2:W3:Y:S01]  /*11230*/  MUFU.EX2 R236, R3 ;  /* 0x0000000300ec7308 */ /* 0x0004e20000000800 */
[----:B-1----:R-:W-:-:S05]  /*11240*/  FMNMX.FTZ R0, R0, R7, !PT ;  /* 0x0000000700007209 */ /* 0x002fca0007810000 */
[----:B------:R-:W1:Y:S01]  /*11250*/  SHFL.BFLY PT, R7, R0, 0x1, 0x1f ;  /* 0x0c201f0000077f89 */ /* 0x000e6200000e0000 */
[----:B--2---:R-:W-:Y:S02]  /*11260*/  FMNMX.FTZ R3, R188, R6, !PT ;  /* 0x00000006bc037209 */ /* 0x004fe40007810000 */
[----:B---3--:R-:W-:Y:S02]  /*11270*/  F2FP.BF16.PACK_AB R9, R236, R237 ;  /* 0x000000edec09723e */ /* 0x008fe400000010ff */
[----:B------:R-:W-:-:S04]  /*11280*/  FMNMX.FTZ R3, R189, R3, !PT ;  /* 0x00000003bd037209 */ /* 0x000fc80007810000 */
[----:B------:R-:W-:Y:S01]  /*11290*/  FMNMX.FTZ R2, R190, R3, !PT ;  /* 0x00000003be027209 */ /* 0x000fe20007810000 */
[----:B------:R-:W-:Y:S02]  /*112a0*/  FFMA.FTZ R3, R63, c[0x0][0x2d0], -R4 ;  /* 0x0000b4003f037a23 */ /* 0x000fe40000010804 */
[----:B------:R-:W-:Y:S01]  /*112b0*/  LDSM.16.MT88.4 R60, [R208+0x1800] ;  /* 0x00180000d03c783b */ /* 0x000fe20000004200 */
[----:B------:R-:W-:Y:S01]  /*112c0*/  FMNMX.FTZ R2, R172, R2, !PT ;  /* 0x00000002ac027209 */ /* 0x000fe20007810000 */
[----:B------:R2:W3:Y:S03]  /*112d0*/  MUFU.EX2 R234, R3 ;  /* 0x0000000300ea7308 */ /* 0x0004e60000000800 */
[----:B--2---:R-:W-:Y:S01]  /*112e0*/  FMNMX.FTZ R3, R175, R2, !PT ;  /* 0x00000002af037209 */ /* 0x004fe20007810000 */
[----:B------:R-:W-:Y:S01]  /*112f0*/  FFMA.FTZ R2, R88, c[0x0][0x2d0], -R5 ;  /* 0x0000b40058027a23 */ /* 0x000fe20000010805 */
[----:B---3--:R-:W-:Y:S01]  /*11300*/  F2FP.BF16.PACK_AB R11, R234, R235 ;  /* 0x000000ebea0b723e */ /* 0x008fe200000010ff */
[----:B------:R-:W-:Y:S01]  /*11310*/  IMAD.MOV.U32 R88, RZ, RZ, R128 ;  /* 0x000000ffff587224 */ /* 0x000fe200078e0080 */
[----:B------:R-:W-:Y:S01]  /*11320*/  FMNMX.FTZ R3, R174, R3, !PT ;  /* 0x00000003ae037209 */ /* 0x000fe20007810000 */
[----:B------:R2:W3:Y:S03]  /*11330*/  MUFU.EX2 R233, R2 ;  /* 0x0000000200e97308 */ /* 0x0004e60000000800 */
[----:B------:R-:W-:Y:S01]  /*11340*/  FMNMX.FTZ R3, R173, R3, !PT ;  /* 0x00000003ad037209 */ /* 0x000fe20007810000 */
[C---:B------:R-:W-:Y:S04]  /*11350*/  HMMA.16816.F32.BF16 R48, R8.reuse, R136, R52 ;  /* 0x000000880830723c */ /* 0x040fe80000041834 */
[----:B------:R-:W4:Y:S03]  /*11360*/  SHFL.BFLY PT, R6, R3, 0x2, 0x1f ;  /* 0x0c401f0003067f89 */ /* 0x000f2600000e0000 */
[----:B------:R-:W-:Y:S01]  /*11370*/  IMAD.MOV.U32 R52, RZ, RZ, R108 ;  /* 0x000000ffff347224 */ /* 0x000fe200078e006c */
[----:B-1----:R-:W-:Y:S01]  /*11380*/  FMNMX.FTZ R108, R0, R7, !PT ;  /* 0x00000007006c7209 */ /* 0x002fe20007810000 */
[----:B------:R-:W-:Y:S01]  /*11390*/  FFMA.FTZ R0, R66, c[0x0][0x2d0], -R4 ;  /* 0x0000b40042007a23 */ /* 0x000fe20000010804 */
[----:B------:R-:W-:Y:S01]  /*113a0*/  HMMA.16816.F32.BF16 R44, R8, R160, R40 ;  /* 0x000000a0082c723c */ /* 0x000fe20000041828 */
[----:B------:R-:W-:Y:S01]  /*113b0*/  IMAD.MOV.U32 R53, RZ, RZ, R117 ;  /* 0x000000ffff357224 */ /* 0x000fe200078e0075 */
[----:B------:R-:W-:Y:S01]  /*113c0*/  FSETP.NEU.FTZ.AND P0, PT, R108, -INF , PT ;  /* 0xff8000006c00780b */ /* 0x000fe20003f1d000 */
[----:B--2---:R-:W-:Y:S01]  /*113d0*/  FFMA.FTZ R2, R96, c[0x0][0x2d0], -R5 ;  /* 0x0000b40060027a23 */ /* 0x004fe20000010805 */
[----:B------:R1:W-:Y:S01]  /*113e0*/  MUFU.EX2 R228, R0 ;  /* 0x0000000000e47308 */ /* 0x0003e20000000800 */
[----:B------:R-:W-:-:S03]  /*113f0*/  IMAD.MOV.U32 R7, RZ, RZ, R116 ;  /* 0x000000ffff077224 */ /* 0x000fc600078e0074 */
[C---:B------:R-:W-:Y:S04]  /*11400*/  HMMA.16816.F32.BF16 R40, R8.reuse, R164, R12 ;  /* 0x000000a40828723c */ /* 0x040fe8000004180c */
[----:B------:R2:W-:Y:S04]  /*11410*/  MUFU.EX2 R231, R2 ;  /* 0x0000000200e77308 */ /* 0x0005e80000000800 */
[----:B------:R-:W-:Y:S01]  /*11420*/  HMMA.16816.F32.BF16 R28, R8, R168, R20 ;  /* 0x000000a8081c723c */ /* 0x000fe20000041814 */
[----:B----4-:R-:W-:Y:S01]  /*11430*/  FMNMX.FTZ R3, R3, R6, !PT ;  /* 0x0000000603037209 */ /* 0x010fe20007810000 */
[----:B-1----:R-:W-:-:S04]  /*11440*/  FFMA.FTZ R0, R90, c[0x0][0x2d0], -R4 ;  /* 0x0000b4005a007a23 */ /* 0x002fc80000010804 */
[----:B------:R-:W1:Y:S01]  /*11450*/  SHFL.BFLY PT, R6, R3, 0x1, 0x1f ;  /* 0x0c201f0003067f89 */ /* 0x000e6200000e0000 */
[----:B------:R-:W-:Y:S01]  /*11460*/  MUFU.EX2 R227, R0 ;  /* 0x0000000000e37308 */ /* 0x000fe20000000800 */
[----:B------:R-:W-:Y:S01]  /*11470*/  HMMA.16816.F32.BF16 R16, R8, R138, R16 ;  /* 0x0000008a0810723c */ /* 0x000fe20000041810 */
[----:B--2---:R-:W-:-:S06]  /*11480*/  FFMA.FTZ R2, R98, c[0x0][0x2d0], -R5 ;  /* 0x0000b40062027a23 */ /* 0x004fcc0000010805 */
[----:B------:R2:W4:Y:S01]  /*11490*/  MUFU.EX2 R232, R2 ;  /* 0x0000000200e87308 */ /* 0x0005220000000800 */
[C---:B------:R-:W-:Y:S08]  /*114a0*/  HMMA.16816.F32.BF16 R20, R8.reuse, R162, R36 ;  /* 0x000000a20814723c */ /* 0x040ff00000041824 */
[----:B------:R-:W-:Y:S01]  /*114b0*/  HMMA.16816.F32.BF16 R24, R8, R166, R24 ;  /* 0x000000a60818723c */ /* 0x000fe20000041818 */
[----:B-1----:R-:W-:Y:S01]  /*114c0*/  FMNMX.FTZ R3, R3, R6, !PT ;  /* 0x0000000603037209 */ /* 0x002fe20007810000 */
[----:B--2---:R-:W-:-:S06]  /*114d0*/  FFMA.FTZ R2, R58, c[0x0][0x2d0], -R4 ;  /* 0x0000b4003a027a23 */ /* 0x004fcc0000010804 */
[----:B------:R-:W-:Y:S01]  /*114e0*/  HMMA.16816.F32.BF16 R12, R8, R170, R32 ;  /* 0x000000aa080c723c */ /* 0x000fe20000041820 */
[----:B------:R1:W-:Y:S06]  /*114f0*/  MUFU.EX2 R230, R2 ;  /* 0x0000000200e67308 */ /* 0x0003ec0000000800 */
[----:B---3--:R-:W-:Y:S02]  /*11500*/  F2FP.BF16.PACK_AB R8, R233, R238 ;  /* 0x000000eee908723e */ /* 0x008fe400000010ff */
[----:B----4-:R-:W-:Y:S02]  /*11510*/  F2FP.BF16.PACK_AB R10, R232, R231 ;  /* 0x000000e7e80a723e */ /* 0x010fe400000010ff */
[----:B------:R-:W-:Y:S01]  /*11520*/  F2FP.BF16.PACK_AB R11, R227, R228 ;  /* 0x000000e4e30b723e */ /* 0x000fe200000010ff */
[----:B-1----:R-:W-:-:S04]  /*11530*/  FFMA.FTZ R2, R65, c[0x0][0x2d0], -R4 ;  /* 0x0000b40041027a23 */ /* 0x002fc80000010804 */
[----:B------:R1:W2:Y:S02]  /*11540*/  MUFU.EX2 R229, R2 ;  /* 0x0000000200e57308 */ /* 0x0002a40000000800 */
[----:B-1----:R-:W-:Y:S01]  /*11550*/  FMUL.FTZ R2, R108, c[0x0][0x2d0] ;  /* 0x0000b4006c027a20 */ /* 0x002fe20000410000 */
[----:B--2---:R-:W-:-:S04]  /*11560*/  F2FP.BF16.PACK_AB R9, R229, R230 ;  /* 0x000000e6e509723e */ /* 0x004fc800000010ff */
[----:B------:R-:W-:Y:S02]  /*11570*/  FSEL R2, R2, RZ, P0 ;  /* 0x000000ff02027208 */ /* 0x000fe40000000000 */
[----:B------:R-:W-:Y:S01]  /*11580*/  FSETP.NEU.FTZ.AND P0, PT, R3, -INF , PT ;  /* 0xff8000000300780b */ /* 0x000fe20003f1d000 */
[C---:B------:R-:W-:Y:S02]  /*11590*/  HMMA.16816.F32.BF16 R116, R8.reuse, R156, R48 ;  /* 0x0000009c0874723c */ /* 0x040fe40000041830 */
[--C-:B------:R-:W-:Y:S02]  /*115a0*/  FFMA.FTZ R0, R59, c[0x0][0x2d0], -R2.reuse ;  /* 0x0000b4003b007a23 */ /* 0x100fe40000010802 */
[----:B------:R-:W-:Y:S02]  /*115b0*/  FFMA.FTZ R6, R112, c[0x0][0x2d0], -R2 ;  /* 0x0000b40070067a23 */ /* 0x000fe40000010802 */
[----:B------:R1:W-:Y:S01]  /*115c0*/  MUFU.EX2 R225, R0 ;  /* 0x0000000000e17308 */ /* 0x0003e20000000800 */
[----:B------:R-:W-:Y:S01]  /*115d0*/  IMAD.MOV.U32 R51, RZ, RZ, R132 ;  /* 0x000000ffff337224 */ /* 0x000fe200078e0084 */
[----:B------:R-:W-:Y:S01]  /*115e0*/  HMMA.16816.F32.BF16 R144, R8, R154, R20 ;  /* 0x0000009a0890723c */ /* 0x000fe20000041814 */
[----:B------:R-:W-:-:S05]  /*115f0*/  IMAD.MOV.U32 R50, RZ, RZ, R129 ;  /* 0x000000ffff327224 */ /* 0x000fca00078e0081 */
[----:B------:R-:W-:Y:S02]  /*11600*/  MUFU.EX2 R220, R6 ;  /* 0x0000000600dc7308 */ /* 0x000fe40000000800 */
[C---:B------:R-:W-:Y:S01]  /*11610*/  HMMA.16816.F32.BF16 R132, R8.reuse, R152, R44 ;  /* 0x000000980884723c */ /* 0x040fe2000004182c */
[--C-:B-1----:R-:W-:Y:S02]  /*11620*/  FFMA.FTZ R0, R67, c[0x0][0x2d0], -R2.reuse ;  /* 0x0000b40043007a23 */ /* 0x102fe40000010802 */
[----:B------:R-:W1:Y:S05]  /*11630*/  LDSM.16.MT88.4 R64, [R206+0x1800] ;  /* 0x00180000ce40783b */ /* 0x000e6a0000004200 */
[C---:B------:R-:W-:Y:S01]  /*11640*/  HMMA.16816.F32.BF16 R128, R8.reuse, R158, R16 ;  /* 0x0000009e0880723c */ /* 0x040fe20000041810 */
[----:B------:R2:W3:Y:S07]  /*11650*/  MUFU.EX2 R223, R0 ;  /* 0x0000000000df7308 */ /* 0x0004ee0000000800 */
[C---:B------:R-:W-:Y:S08]  /*11660*/  HMMA.16816.F32.BF16 R148, R8.reuse, R60, R28 ;  /* 0x0000003c0894723c */ /* 0x040ff0000004181c */
[----:B------:R-:W-:Y:S01]  /*11670*/  HMMA.16816.F32.BF16 R44, R8, R62, R12 ;  /* 0x0000003e082c723c */ /* 0x000fe2000004180c */
[----:B--2---:R-:W-:-:S04]  /*11680*/  FFMA.FTZ R0, R97, c[0x0][0x2d0], -R2 ;  /* 0x0000b40061007a23 */ /* 0x004fc80000010802 */
[----:B------:R2:W-:Y:S02]  /*11690*/  MUFU.EX2 R224, R0 ;  /* 0x0000000000e07308 */ /* 0x0005e40000000800 */
[--C-:B--2---:R-:W-:Y:S01]  /*116a0*/  FFMA.FTZ R0, R99, c[0x0][0x2d0], -R2.reuse ;  /* 0x0000b40063007a23 */ /* 0x104fe20000010802 */
[C---:B-1----:R-:W-:Y:S05]  /*116b0*/  HMMA.16816.F32.BF16 R56, R8.reuse, R64, R40 ;  /* 0x000000400838723c */ /* 0x042fea0000041828 */
[----:B------:R1:W2:Y:S03]  /*116c0*/  MUFU.EX2 R203, R0 ;  /* 0x0000000000cb7308 */ /* 0x0002a60000000800 */
[----:B------:R-:W-:Y:S07]  /*116d0*/  HMMA.16816.F32.BF16 R96, R8, R66, R24 ;  /* 0x000000420860723c */ /* 0x000fee0000041818 */
[----:B---3--:R-:W-:Y:S01]  /*116e0*/  F2FP.BF16.PACK_AB R8, R223, R225 ;  /* 0x000000e1df08723e */ /* 0x008fe200000010ff */
[----:B-1----:R-:W-:Y:S01]  /*116f0*/  FFMA.FTZ R0, R111, c[0x0][0x2d0], -R2 ;  /* 0x0000b4006f007a23 */ /* 0x002fe20000010802 */
[----:B--2---:R-:W-:-:S03]  /*11700*/  F2FP.BF16.PACK_AB R10, R203, R224 ;  /* 0x000000e0cb0a723e */ /* 0x004fc600000010ff */
[----:B------:R1:W-:Y:S02]  /*11710*/  MUFU.EX2 R222, R0 ;  /* 0x0000000000de7308 */ /* 0x0003e40000000800 */
[----:B-1----:R-:W-:-:S05]  /*11720*/  FMUL.FTZ R0, R3, c[0x0][0x2d0] ;  /* 0x0000b40003007a20 */ /* 0x002fca0000410000 */
[----:B------:R-:W-:-:S05]  /*11730*/  FSEL R0, R0, RZ, P0 ;  /* 0x000000ff00007208 */ /* 0x000fca0000000000 */
        /* <DEDUP_REMOVED lines=20> */
[----:B------:R-:W-:Y:S01]  /*11880*/  IMAD.MOV.U32 R115, RZ, RZ, R7 ;  /* 0x000000ffff737224 */ /* 0x000fe200078e0007 */
[----:B------:R1:W-:Y:S06]  /*11890*/  MUFU.EX2 R112, R6 ;  /* 0x0000000600707308 */ /* 0x0003ec0000000800 */
[C---:B------:R-:W-:Y:S08]  /*118a0*/  HMMA.16816.F32.BF16 R36, R8.reuse, R70, RZ ;  /* 0x000000460824723c */ /* 0x040ff000000418ff */
[----:B------:R-:W-:Y:S01]  /*118b0*/  HMMA.16816.F32.BF16 R16, R8, R72, RZ ;  /* 0x000000480810723c */ /* 0x000fe200000418ff */
[----:B-1----:R-:W-:-:S04]  /*118c0*/  FFMA.FTZ R6, R120, c[0x0][0x2d0], -R0 ;  /* 0x0000b40078067a23 */ /* 0x002fc80000010800 */
[----:B------:R1:W3:Y:S03]  /*118d0*/  MUFU.EX2 R111, R6 ;  /* 0x00000006006f7308 */ /* 0x0002e60000000800 */
[----:B------:R-:W-:Y:S07]  /*118e0*/  HMMA.16816.F32.BF16 R40, R8, R82, RZ ;  /* 0x000000520828723c */ /* 0x000fee00000418ff */
[----:B------:R-:W-:Y:S01]  /*118f0*/  F2FP.BF16.PACK_AB R8, R220, R222 ;  /* 0x000000dedc08723e */ /* 0x000fe200000010ff */
[----:B------:R-:W-:Y:S01]  /*11900*/  IMAD.MOV.U32 R83, RZ, RZ, R52 ;  /* 0x000000ffff537224 */ /* 0x000fe200078e0034 */
[----:B--2---:R-:W-:Y:S01]  /*11910*/  F2FP.BF16.PACK_AB R10, R201, R202 ;  /* 0x000000cac90a723e */ /* 0x004fe200000010ff */
[----:B------:R-:W-:-:S02]  /*11920*/  IMAD.MOV.U32 R82, RZ, RZ, R53 ;  /* 0x000000ffff527224 */ /* 0x000fc400078e0035 */
[----:B-1----:R-:W-:Y:S01]  /*11930*/  FFMA.FTZ R6, R121, c[0x0][0x2d0], -R0 ;  /* 0x0000b40079067a23 */ /* 0x002fe20000010800 */
[----:B---3--:R-:W-:-:S03]  /*11940*/  F2FP.BF16.PACK_AB R9, R111, R112 ;  /* 0x000000706f09723e */ /* 0x008fc600000010ff */
[----:B------:R1:W-:Y:S02]  /*11950*/  MUFU.EX2 R114, R6 ;  /* 0x0000000600727308 */ /* 0x0003e40000000800 */
[----:B-1----:R-:W-:-:S06]  /*11960*/  FFMA.FTZ R6, R122, c[0x0][0x2d0], -R0 ;  /* 0x0000b4007a067a23 */ /* 0x002fcc0000010800 */
[----:B------:R1:W2:Y:S02]  /*11970*/  MUFU.EX2 R113, R6 ;  /* 0x0000000600717308 */ /* 0x0002a40000000800 */
[----:B-1----:R-:W-:Y:S01]  /*11980*/  FFMA.FTZ R6, R186, c[0x0][0x2d0], -R5 ;  /* 0x0000b400ba067a23 */ /* 0x002fe20000010805 */
[----:B--2---:R-:W-:Y:S01]  /*11990*/  F2FP.BF16.PACK_AB R11, R113, R114 ;  /* 0x00000072710b723e */ /* 0x004fe200000010ff */
[----:B------:R-:W-:-:S04]  /*119a0*/  IMAD.MOV.U32 R186, RZ, RZ, R50 ;  /* 0x000000ffffba7224 */ /* 0x000fc800078e0032 */
[----:B------:R1:W-:Y:S02]  /*119b0*/  MUFU.EX2 R79, R6 ;  /* 0x00000006004f7308 */ /* 0x0003e40000000800 */
[C---:B------:R-:W-:Y:S07]  /*119c0*/  HMMA.16816.F32.BF16 R20, R8.reuse, R100, R20 ;  /* 0x000000640814723c */ /* 0x040fee0000041814 */
[----:B------:R-:W-:Y:S01]  /*119d0*/  IMAD.MOV.U32 R100, RZ, RZ, R88 ;  /* 0x000000ffff647224 */ /* 0x000fe200078e0058 */
[----:B------:R-:W-:Y:S01]  /*119e0*/  HMMA.16816.F32.BF16 R32, R8, R94, R32 ;  /* 0x0000005e0820723c */ /* 0x000fe20000041820 */
[----:B-1----:R-:W-:-:S02]  /*119f0*/  FFMA.FTZ R6, R185, c[0x0][0x2d0], -R5 ;  /* 0x0000b400b9067a23 */ /* 0x002fc40000010805 */
[----:B------:R-:W-:Y:S02]  /*11a00*/  IMAD.MOV.U32 R185, RZ, RZ, R51 ;  /* 0x000000ffffb97224 */ /* 0x000fe400078e0033 */
[----:B------:R1:W2:Y:S03]  /*11a10*/  MUFU.EX2 R80, R6 ;  /* 0x0000000600507308 */ /* 0x0002a60000000800 */
[C---:B------:R-:W-:Y:S01]  /*11a20*/  HMMA.16816.F32.BF16 R88, R8.reuse, R92, R12 ;  /* 0x0000005c0858723c */ /* 0x040fe2000004180c */
[----:B------:R-:W-:Y:S01]  /*11a30*/  IMAD.MOV.U32 R101, RZ, RZ, R126 ;  /* 0x000000ffff657224 */ /* 0x000fe200078e007e */
[----:B------:R-:W-:Y:S04]  /*11a40*/  LDSM.16.MT88.4 R92, [R206+0x2000] ;  /* 0x00200000ce5c783b */ /* 0x000fe80000004200 */
[----:B------:R-:W-:Y:S02]  /*11a50*/  LDSM.16.MT88.4 R48, [R208+0x2000] ;  /* 0x00200000d030783b */ /* 0x000fe40000004200 */
[----:B------:R-:W-:Y:S01]  /*11a60*/  HMMA.16816.F32.BF16 R24, R8, R104, R24 ;  /* 0x000000680818723c */ /* 0x000fe20000041818 */
[----:B-1----:R-:W-:-:S07]  /*11a70*/  FFMA.FTZ R6, R184, c[0x0][0x2d0], -R5 ;  /* 0x0000b400b8067a23 */ /* 0x002fce0000010805 */
[----:B------:R-:W-:Y:S01]  /*11a80*/  HMMA.16816.F32.BF16 R40, R8, R106, R40 ;  /* 0x0000006a0828723c */ /* 0x000fe20000041828 */
[----:B------:R-:W3:Y:S01]  /*11a90*/  LDL.LU R184, [R1] ;  /* 0x0000000001b87983 */ /* 0x000ee20000300800 */
[----:B------:R-:W-:-:S04]  /*11aa0*/  FFMA.FTZ R5, R183, c[0x0][0x2d0], -R5 ;  /* 0x0000b400b7057a23 */ /* 0x000fc80000010805 */
[----:B------:R1:W-:Y:S02]  /*11ab0*/  MUFU.EX2 R78, R5 ;  /* 0x00000005004e7308 */ /* 0x0003e40000000800 */
[----:B------:R-:W-:Y:S01]  /*11ac0*/  HMMA.16816.F32.BF16 R16, R8, R84, R16 ;  /* 0x000000540810723c */ /* 0x000fe20000041810 */
[----:B-1----:R-:W-:-:S05]  /*11ad0*/  FFMA.FTZ R5, R180, c[0x0][0x2d0], -R4 ;  /* 0x0000b400b4057a23 */ /* 0x002fca0000010804 */
[----:B------:R1:W-:Y:S02]  /*11ae0*/  MUFU.EX2 R75, R5 ;  /* 0x00000005004b7308 */ /* 0x0003e40000000800 */
[----:B-1----:R-:W-:-:S06]  /*11af0*/  FFMA.FTZ R5, R179, c[0x0][0x2d0], -R4 ;  /* 0x0000b400b3057a23 */ /* 0x002fcc0000010804 */
[----:B------:R1:W4:Y:S01]  /*11b00*/  MUFU.EX2 R76, R5 ;  /* 0x00000005004c7308 */ /* 0x0003220000000800 */
[----:B------:R-:W-:Y:S02]  /*11b10*/  IMAD.MOV.U32 R183, RZ, RZ, R127 ;  /* 0x000000ffffb77224 */ /* 0x000fe400078e007f */
[----:B------:R-:W5:Y:S01]  /*11b20*/  LDSM.16.MT88.4 R124, [R205+0x2000] ;  /* 0x00200000cd7c783b */ /* 0x000f620000004200 */
[--C-:B-1----:R-:W-:Y:S02]  /*11b30*/  FFMA.FTZ R5, R143, c[0x0][0x2d0], -R4.reuse ;  /* 0x0000b4008f057a23 */ /* 0x102fe40000010804 */
[----:B------:R-:W-:-:S04]  /*11b40*/  FFMA.FTZ R4, R142, c[0x0][0x2d0], -R4 ;  /* 0x0000b4008e047a23 */ /* 0x000fc80000010804 */
[----:B------:R1:W-:Y:S02]  /*11b50*/  MUFU.EX2 R74, R4 ;  /* 0x00000004004a7308 */ /* 0x0003e40000000800 */
[----:B-1----:R-:W-:-:S06]  /*11b60*/  FFMA.FTZ R4, R140, c[0x0][0x2d0], -R2 ;  /* 0x0000b4008c047a23 */ /* 0x002fcc0000010802 */
[----:B------:R1:W-:Y:S02]  /*11b70*/  MUFU.EX2 R73, R4 ;  /* 0x0000000400497308 */ /* 0x0003e40000000800 */
[--C-:B-1----:R-:W-:Y:S02]  /*11b80*/  FFMA.FTZ R4, R141, c[0x0][0x2d0], -R2.reuse ;  /* 0x0000b4008d047a23 */ /* 0x102fe40000010802 */
[----:B------:R-:W1:Y:S04]  /*11b90*/  LDSM.16.MT88.4 R140, [R209+0x2000] ;  /* 0x00200000d18c783b */ /* 0x000e680000004200 */
[----:B------:R-:W2:Y:S08]  /*11ba0*/  MUFU.EX2 R81, R6 ;  /* 0x0000000600517308 */ /* 0x000eb00000000800 */
[----:B------:R2:W-:Y:S08]  /*11bb0*/  MUFU.EX2 R72, R4 ;  /* 0x0000000400487308 */ /* 0x0005f00000000800 */
[----:B------:R-:W1:Y:S01]  /*11bc0*/  MUFU.EX2 R77, R5 ;  /* 0x00000005004d7308 */ /* 0x000e620000000800 */
[----:B--2---:R-:W-:-:S07]  /*11bd0*/  FFMA.FTZ R4, R182, c[0x0][0x2d0], -R2 ;  /* 0x0000b400b6047a23 */ /* 0x004fce0000010802 */
[----:B------:R2:W-:Y:S01]  /*11be0*/  MUFU.EX2 R70, R4 ;  /* 0x0000000400467308 */ /* 0x0005e20000000800 */
[----:B------:R-:W-:Y:S02]  /*11bf0*/  F2FP.BF16.PACK_AB R104, R80, R79 ;  /* 0x0000004f5068723e */ /* 0x000fe400000010ff */
[----:B----4-:R-:W-:Y:S02]  /*11c00*/  F2FP.BF16.PACK_AB R105, R76, R75 ;  /* 0x0000004b4c69723e */ /* 0x010fe400000010ff */
[----:B------:R-:W-:Y:S01]  /*11c10*/  F2FP.BF16.PACK_AB R106, R78, R81 ;  /* 0x000000514e6a723e */ /* 0x000fe200000010ff */
[----:B--2---:R-:W-:-:S04]  /*11c20*/  FFMA.FTZ R4, R181, c[0x0][0x2d0], -R2 ;  /* 0x0000b400b5047a23 */ /* 0x004fc80000010802 */
[----:B------:R2:W4:Y:S01]  /*11c30*/  MUFU.EX2 R71, R4 ;  /* 0x0000000400477308 */ /* 0x0005220000000800 */
[----:B-1----:R-:W-:Y:S01]  /*11c40*/  F2FP.BF16.PACK_AB R107, R74, R77 ;  /* 0x0000004d4a6b723e */ /* 0x002fe200000010ff */
[----:B------:R-:W-:Y:S01]  /*11c50*/  HMMA.16816.F32.BF16 R36, R8, R102, R36 ;  /* 0x000000660824723c */ /* 0x000fe20000041824 */
[----:B--2---:R-:W-:-:S05]  /*11c60*/  FFMA.FTZ R4, R123, c[0x0][0x2d0], -R0 ;  /* 0x0000b4007b047a23 */ /* 0x004fca0000010800 */
[----:B------:R1:W-:Y:S02]  /*11c70*/  MUFU.EX2 R68, R4 ;  /* 0x0000000400447308 */ /* 0x0003e40000000800 */
[----:B------:R-:W-:Y:S07]  /*11c80*/  HMMA.16816.F32.BF16 R28, R8, R86, R28 ;  /* 0x00000056081c723c */ /* 0x000fee000004181c */
[----:B------:R-:W-:Y:S02]  /*11c90*/  FFMA.FTZ R8, R196, c[0x0][0x2d0], -R2 ;  /* 0x0000b400c4087a23 */ /* 0x000fe40000010802 */
[----:B-1----:R-:W-:-:S04]  /*11ca0*/  FFMA.FTZ R4, R176, c[0x0][0x2d0], -R0 ;  /* 0x0000b400b0047a23 */ /* 0x002fc80000010800 */
[----:B------:R1:W2:Y:S01]  /*11cb0*/  MUFU.EX2 R69, R4 ;  /* 0x0000000400457308 */ /* 0x0002a20000000800 */
[C---:B-----5:R-:W-:Y:S08]  /*11cc0*/  HMMA.16816.F32.BF16 R116, R104.reuse, R124, R116 ;  /* 0x0000007c6874723c */ /* 0x060ff00000041874 */
[----:B------:R-:W-:Y:S01]  /*11cd0*/  HMMA.16816.F32.BF16 R128, R104, R126, R128 ;  /* 0x0000007e6880723c */ /* 0x000fe20000041880 */
[----:B-1----:R-:W-:-:S07]  /*11ce0*/  FFMA.FTZ R4, R177, c[0x0][0x2d0], -R0 ;  /* 0x0000b400b1047a23 */ /* 0x002fce0000010800 */
[C---:B------:R-:W-:Y:S01]  /*11cf0*/  HMMA.16816.F32.BF16 R132, R104.reuse, R140, R132 ;  /* 0x0000008c6884723c */ /* 0x040fe20000041884 */
[----:B------:R1:W-:Y:S07]  /*11d00*/  MUFU.EX2 R52, R4 ;  /* 0x0000000400347308 */ /* 0x0003ee0000000800 */
[C---:B------:R-:W-:Y:S08]  /*11d10*/  HMMA.16816.F32.BF16 R144, R104.reuse, R142, R144 ;  /* 0x0000008e6890723c */ /* 0x040ff00000041890 */
[----:B------:R-:W-:Y:S01]  /*11d20*/  HMMA.16816.F32.BF16 R84, R104, R92, R56 ;  /* 0x0000005c6854723c */ /* 0x000fe20000041838 */
[----:B-1----:R-:W-:-:S07]  /*11d30*/  FFMA.FTZ R4, R178, c[0x0][0x2d0], -R0 ;  /* 0x0000b400b2047a23 */ /* 0x002fce0000010800 */
[C---:B------:R-:W-:Y:S01]  /*11d40*/  HMMA.16816.F32.BF16 R96, R104.reuse, R94, R96 ;  /* 0x0000005e6860723c */ /* 0x040fe20000041860 */
[----:B------:R-:W1:Y:S07]  /*11d50*/  MUFU.EX2 R53, R4 ;  /* 0x0000000400357308 */ /* 0x000e6e0000000800 */
[C---:B------:R-:W-:Y:S08]  /*11d60*/  HMMA.16816.F32.BF16 R148, R104.reuse, R48, R148 ;  /* 0x000000306894723c */ /* 0x040ff00000041894 */
[----:B------:R-:W-:Y:S01]  /*11d70*/  HMMA.16816.F32.BF16 R104, R104, R50, R44 ;  /* 0x000000326868723c */ /* 0x000fe2000004182c */
[----:B------:R5:W-:Y:S02]  /*11d80*/  MUFU.EX2 R45, R8 ;  /* 0x00000008002d7308 */ /* 0x000be40000000800 */
[----:B-----5:R-:W-:-:S06]  /*11d90*/  FFMA.FTZ R8, R195, c[0x0][0x2d0], -R2 ;  /* 0x0000b400c3087a23 */ /* 0x020fcc0000010802 */
[----:B------:R5:W1:Y:S01]  /*11da0*/  MUFU.EX2 R46, R8 ;  /* 0x00000008002e7308 */ /* 0x000a620000000800 */
[----:B------:R-:W-:Y:S01]  /*11db0*/  F2FP.BF16.PACK_AB R4, R72, R73 ;  /* 0x000000494804723e */ /* 0x000fe200000010ff */
[----:B-----5:R-:W-:-:S06]  /*11dc0*/  FFMA.FTZ R8, R194, c[0x0][0x2d0], -R2 ;  /* 0x0000b400c2087a23 */ /* 0x020fcc0000010802 */
[----:B------:R5:W-:Y:S01]  /*11dd0*/  MUFU.EX2 R47, R8 ;  /* 0x00000008002f7308 */ /* 0x000be20000000800 */
[----:B----4-:R-:W-:Y:S02]  /*11de0*/  F2FP.BF16.PACK_AB R6, R71, R70 ;  /* 0x000000464706723e */ /* 0x010fe400000010ff */
[----:B--2---:R-:W-:Y:S02]  /*11df0*/  F2FP.BF16.PACK_AB R5, R69, R68 ;  /* 0x000000444505723e */ /* 0x004fe400000010ff */
[----:B-1----:R-:W-:Y:S01]  /*11e00*/  F2FP.BF16.PACK_AB R7, R53, R52 ;  /* 0x000000343507723e */ /* 0x002fe200000010ff */
[----:B-----5:R-:W-:-:S04]  /*11e10*/  FFMA.FTZ R8, R193, c[0x0][0x2d0], -R2 ;  /* 0x0000b400c1087a23 */ /* 0x020fc80000010802 */
[----:B------:R1:W2:Y:S02]  /*11e20*/  MUFU.EX2 R56, R8 ;  /* 0x0000000800387308 */ /* 0x0002a40000000800 */
[----:B------:R-:W-:Y:S01]  /*11e30*/  HMMA.16816.F32.BF16 R120, R4, R136, R20 ;  /* 0x000000880478723c */ /* 0x000fe20000041814 */
[----:B-1----:R-:W-:-:S05]  /*11e40*/  FFMA.FTZ R8, R192, c[0x0][0x2d0], -R2 ;  /* 0x0000b400c0087a23 */ /* 0x002fca0000010802 */
[----:B------:R1:W-:Y:S02]  /*11e50*/  MUFU.EX2 R57, R8 ;  /* 0x0000000800397308 */ /* 0x0003e40000000800 */
[C---:B------:R-:W-:Y:S08]  /*11e60*/  HMMA.16816.F32.BF16 R12, R4.reuse, R138, R36 ;  /* 0x0000008a040c723c */ /* 0x040ff00000041824 */
[----:B------:R-:W-:Y:S01]  /*11e70*/  HMMA.16816.F32.BF16 R136, R4, R160, R16 ;  /* 0x000000a00488723c */ /* 0x000fe20000041810 */
[----:B-1----:R-:W-:-:S04]  /*11e80*/  FFMA.FTZ R8, R191, c[0x0][0x2d0], -R2 ;  /* 0x0000b400bf087a23 */ /* 0x002fc80000010802 */
[----:B------:R1:W-:Y:S03]  /*11e90*/  MUFU.EX2 R58, R8 ;  /* 0x00000008003a7308 */ /* 0x0003e60000000800 */
[----:B------:R-:W-:Y:S01]  /*11ea0*/  HMMA.16816.F32.BF16 R16, R4, R162, R28 ;  /* 0x000000a20410723c */ /* 0x000fe2000004181c */
[----:B-1----:R-:W-:-:S04]  /*11eb0*/  FFMA.FTZ R8, R187, c[0x0][0x2d0], -R0 ;  /* 0x0000b400bb087a23 */ /* 0x002fc80000010800 */
[----:B------:R1:W-:Y:S02]  /*11ec0*/  MUFU.EX2 R28, R8 ;  /* 0x00000008001c7308 */ /* 0x0003e40000000800 */
[----:B-1----:R-:W-:-:S06]  /*11ed0*/  FFMA.FTZ R8, R188, c[0x0][0x2d0], -R0 ;  /* 0x0000b400bc087a23 */ /* 0x002fcc0000010800 */
[----:B------:R1:W4:Y:S01]  /*11ee0*/  MUFU.EX2 R29, R8 ;  /* 0x00000008001d7308 */ /* 0x0003220000000800 */
[----:B------:R-:W-:Y:S01]  /*11ef0*/  HMMA.16816.F32.BF16 R88, R4, R164, R88 ;  /* 0x000000a40458723c */ /* 0x000fe20000041858 */
[----:B-1----:R-:W-:-:S06]  /*11f00*/  FFMA.FTZ R8, R189, c[0x0][0x2d0], -R0 ;  /* 0x0000b400bd087a23 */ /* 0x002fcc0000010800 */
[----:B------:R1:W-:Y:S01]  /*11f10*/  MUFU.EX2 R31, R8 ;  /* 0x00000008001f7308 */ /* 0x0003e20000000800 */
[----:B------:R-:W-:Y:S01]  /*11f20*/  HMMA.16816.F32.BF16 R32, R4, R166, R32 ;  /* 0x000000a60420723c */ /* 0x000fe20000041820 */
[----:B------:R-:W-:Y:S02]  /*11f30*/  IMAD.MOV.U32 R180, RZ, RZ, c[0x0][0x2c4] ;  /* 0x0000b100ffb47624 */ /* 0x000fe400078e00ff */
[----:B-1----:R-:W-:-:S04]  /*11f40*/  FFMA.FTZ R8, R190, c[0x0][0x2d0], -R0 ;  /* 0x0000b400be087a23 */ /* 0x002fc80000010800 */
[----:B------:R1:W5:Y:S01]  /*11f50*/  MUFU.EX2 R30, R8 ;  /* 0x00000008001e7308 */ /* 0x0003620000000800 */
[----:B------:R-:W-:Y:S01]  /*11f60*/  HMMA.16816.F32.BF16 R20, R4, R168, R24 ;  /* 0x000000a80414723c */ /* 0x000fe20000041818 */
[----:B------:R-:W-:Y:S01]  /*11f70*/  ISETP.NE.AND P6, PT, R180, 0x1, PT ;  /* 0x00000001b400780c */ /* 0x000fe20003fc5270 */
[--C-:B-1----:R-:W-:Y:S02]  /*11f80*/  FFMA.FTZ R8, R198, c[0x0][0x2d0], -R2.reuse ;  /* 0x0000b400c6087a23 */ /* 0x102fe40000010802 */
[----:B------:R-:W-:-:S03]  /*11f90*/  FFMA.FTZ R2, R197, c[0x0][0x2d0], -R2 ;  /* 0x0000b400c5027a23 */ /* 0x000fc60000010802 */
[----:B------:R1:W-:Y:S02]  /*11fa0*/  MUFU.EX2 R44, R8 ;  /* 0x00000008002c7308 */ /* 0x0003e40000000800 */
[----:B-1----:R-:W-:Y:S06]  /*11fb0*/  HMMA.16816.F32.BF16 R8, R4, R170, R40 ;  /* 0x000000aa0408723c */ /* 0x002fec0000041828 */
[----:B------:R1:W-:Y:S02]  /*11fc0*/  MUFU.EX2 R40, R2 ;  /* 0x0000000200287308 */ /* 0x0003e40000000800 */
[----:B-1----:R-:W-:-:S06]  /*11fd0*/  FFMA.FTZ R2, R172, c[0x0][0x2d0], -R0 ;  /* 0x0000b400ac027a23 */ /* 0x002fcc0000010800 */
[----:B------:R1:W1:Y:S01]  /*11fe0*/  MUFU.EX2 R27, R2 ;  /* 0x00000002001b7308 */ /* 0x0002620000000800 */
[----:B------:R-:W-:Y:S02]  /*11ff0*/  F2FP.BF16.PACK_AB R4, R46, R45 ;  /* 0x0000002d2e04723e */ /* 0x000fe400000010ff */
[----:B--2---:R-:W-:Y:S02]  /*12000*/  F2FP.BF16.PACK_AB R6, R56, R47 ;  /* 0x0000002f3806723e */ /* 0x004fe400000010ff */
[----:B----4-:R-:W-:Y:S02]  /*12010*/  F2FP.BF16.PACK_AB R5, R29, R28 ;  /* 0x0000001c1d05723e */ /* 0x010fe400000010ff */
[----:B-----5:R-:W-:Y:S01]  /*12020*/  F2FP.BF16.PACK_AB R7, R30, R31 ;  /* 0x0000001f1e07723e */ /* 0x020fe200000010ff */
[----:B-1----:R-:W-:-:S04]  /*12030*/  FFMA.FTZ R2, R175, c[0x0][0x2d0], -R0 ;  /* 0x0000b400af027a23 */ /* 0x002fc80000010800 */
[----:B------:R1:W2:Y:S02]  /*12040*/  MUFU.EX2 R26, R2 ;  /* 0x00000002001a7308 */ /* 0x0002a40000000800 */
[----:B------:R-:W-:Y:S01]  /*12050*/  HMMA.16816.F32.BF16 R120, R4, R156, R120 ;  /* 0x0000009c0478723c */ /* 0x000fe20000041878 */
[--C-:B-1----:R-:W-:Y:S02]  /*12060*/  FFMA.FTZ R2, R174, c[0x0][0x2d0], -R0.reuse ;  /* 0x0000b400ae027a23 */ /* 0x102fe40000010800 */
[----:B------:R-:W-:-:S03]  /*12070*/  FFMA.FTZ R0, R173, c[0x0][0x2d0], -R0 ;  /* 0x0000b400ad007a23 */ /* 0x000fc60000010800 */
[----:B------:R1:W4:Y:S02]  /*12080*/  MUFU.EX2 R25, R2 ;  /* 0x0000000200197308 */ /* 0x0003240000000800 */
[C---:B------:R-:W-:Y:S06]  /*12090*/  HMMA.16816.F32.BF16 R12, R4.reuse, R158, R12 ;  /* 0x0000009e040c723c */ /* 0x040fec000004180c */
[----:B------:R5:W2:Y:S02]  /*120a0*/  MUFU.EX2 R24, R0 ;  /* 0x0000000000187308 */ /* 0x000aa40000000800 */
[----:B------:R-:W-:Y:S01]  /*120b0*/  HMMA.16816.F32.BF16 R136, R4, R152, R136 ;  /* 0x000000980488723c */ /* 0x000fe20000041888 */
[----:B-1----:R-:W-:-:S07]  /*120c0*/  @P6 IMAD.HI.U32 R2, R183, c[0x0][0x2c8], RZ ;  /* 0x0000b200b7026a27 */ /* 0x002fce00078e00ff */
[----:B------:R-:W-:Y:S01]  /*120d0*/  HMMA.16816.F32.BF16 R16, R4, R154, R16 ;  /* 0x0000009a0410723c */ /* 0x000fe20000041810 */
[----:B-----5:R-:W-:-:S07]  /*120e0*/  IMAD.MOV.U32 R0, RZ, RZ, R183 ;  /* 0x000000ffff007224 */ /* 0x020fce00078e00b7 */
[----:B------:R-:W-:Y:S01]  /*120f0*/  HMMA.16816.F32.BF16 R88, R4, R64, R88 ;  /* 0x000000400458723c */ /* 0x000fe20000041858 */
[----:B------:R-:W-:-:S07]  /*12100*/  @P6 SHF.R.U32.HI R0, RZ, c[0x0][0x2cc], R2 ;  /* 0x0000b300ff006a19 */ /* 0x000fce0000011602 */
[----:B------:R-:W-:Y:S01]  /*12110*/  HMMA.16816.F32.BF16 R32, R4, R66, R32 ;  /* 0x000000420420723c */ /* 0x000fe20000041820 */
[----:B---3--:R-:W-:-:S07]  /*12120*/  IMAD.IADD R2, R184, 0x1, R0 ;  /* 0x00000001b8027824 */ /* 0x008fce00078e0200 */
[----:B------:R-:W-:Y:S01]  /*12130*/  HMMA.16816.F32.BF16 R20, R4, R60, R20 ;  /* 0x0000003c0414723c */ /* 0x000fe20000041814 */
[----:B------:R-:W-:-:S07]  /*12140*/  FADD.FTZ R0, R55, R54 ;  /* 0x0000003637007221 */ /* 0x000fce0000010000 */
[----:B------:R-:W-:Y:S07]  /*12150*/  HMMA.16816.F32.BF16 R36, R4, R62, R8 ;  /* 0x0000003e0424723c */ /* 0x000fee0000041808 */
        /* <DEDUP_REMOVED lines=66> */
[----:B--2---:R-:W-:Y:S02]  /*12580*/  FADD.FTZ R5, R26, R4 ;  /* 0x000000041a057221 */ /* 0x004fe40000010000 */
[----:B------:R-:W-:Y:S02]  /*12590*/  FADD.FTZ R0, R81, R0 ;  /* 0x0000000051007221 */ /* 0x000fe40000010000 */
[----:B------:R-:W-:-:S02]  /*125a0*/  FADD.FTZ R4, R77, R6 ;  /* 0x000000064d047221 */ /* 0x000fc40000010000 */
[----:B------:R-:W-:Y:S02]  /*125b0*/  FADD.FTZ R6, R44, R7 ;  /* 0x000000072c067221 */ /* 0x000fe40000010000 */
[----:B------:R-:W-:Y:S02]  /*125c0*/  FADD.FTZ R7, R78, R0 ;  /* 0x000000004e077221 */ /* 0x000fe40000010000 */
[----:B------:R-:W-:Y:S02]  /*125d0*/  FADD.FTZ R0, R74, R4 ;  /* 0x000000044a007221 */ /* 0x000fe40000010000 */
[----:B----4-:R-:W-:Y:S01]  /*125e0*/  FADD.FTZ R5, R25, R5 ;  /* 0x0000000519057221 */ /* 0x010fe20000010000 */
[----:B------:R-:W-:Y:S01]  /*125f0*/  STL [R1+0x8], R7 ;  /* 0x0000080701007387 */ /* 0x000fe20000100800 */
[----:B------:R-:W-:-:S03]  /*12600*/  FADD.FTZ R4, R40, R6 ;  /* 0x0000000628047221 */ /* 0x000fc60000010000 */
[----:B------:R1:W-:Y:S01]  /*12610*/  STL [R1+0x4], R0 ;  /* 0x0000040001007387 */ /* 0x0003e20000100800 */
[----:B------:R-:W-:-:S03]  /*12620*/  IMAD.MOV.U32 R115, RZ, RZ, c[0x0][0x32c] ;  /* 0x0000cb00ff737624 */ /* 0x000fc600078e00ff */
[----:B------:R2:W-:Y:S02]  /*12630*/  STL [R1+0xc], R4 ;  /* 0x00000c0401007387 */ /* 0x0005e40000100800 */
[----:B------:R-:W-:Y:S02]  /*12640*/  ISETP.GE.AND P6, PT, R115, 0x1, PT ;  /* 0x000000017300780c */ /* 0x000fe40003fc6270 */
[----:B------:R-:W-:Y:S02]  /*12650*/  F2FP.BF16.PACK_AB R152, R58, R57 ;  /* 0x000000393a98723e */ /* 0x000fe400000010ff */
[----:B------:R-:W-:Y:S02]  /*12660*/  F2FP.BF16.PACK_AB R154, R40, R44 ;  /* 0x0000002c289a723e */ /* 0x000fe400000010ff */
[----:B------:R-:W-:Y:S01]  /*12670*/  F2FP.BF16.PACK_AB R153, R26, R27 ;  /* 0x0000001b1a99723e */ /* 0x000fe200000010ff */
[----:B-1----:R-:W-:-:S05]  /*12680*/  FADD.FTZ R0, R24, R5 ;  /* 0x0000000518007221 */ /* 0x002fca0000010000 */
[----:B------:R1:W-:Y:S01]  /*12690*/  STL [R1+0x10], R0 ;  /* 0x0000100001007387 */ /* 0x0003e20000100800 */
[----:B------:R-:W-:Y:S02]  /*126a0*/  F2FP.BF16.PACK_AB R155, R24, R25 ;  /* 0x00000019189b723e */ /* 0x000fe400000010ff */
[----:B------:R-:W-:-:S05]  /*126b0*/  IADD3 R200, R226, -0x2, RZ ;  /* 0xfffffffee2c87810 */ /* 0x000fca0007ffe0ff */
[----:B------:R-:W-:Y:S01]  /*126c0*/  HMMA.16816.F32.BF16 R120, R152, R124, R120 ;  /* 0x0000007c9878723c */ /* 0x000fe20000041878 */
[----:B--2---:R-:W-:-:S07]  /*126d0*/  IADD3 R4, R2, c[0x0][0x328], RZ ;  /* 0x0000ca0002047a10 */ /* 0x004fce0007ffe0ff */
[C---:B------:R-:W-:Y:S08]  /*126e0*/  HMMA.16816.F32.BF16 R136, R152.reuse, R140, R136 ;  /* 0x0000008c9888723c */ /* 0x040ff00000041888 */
[C---:B------:R-:W-:Y:S08]  /*126f0*/  HMMA.16816.F32.BF16 R88, R152.reuse, R92, R88 ;  /* 0x0000005c9858723c */ /* 0x040ff00000041858 */
[C---:B------:R-:W-:Y:S08]  /*12700*/  HMMA.16816.F32.BF16 R124, R152.reuse, R126, R12 ;  /* 0x0000007e987c723c */ /* 0x040ff0000004180c */
[C---:B------:R-:W-:Y:S08]  /*12710*/  HMMA.16816.F32.BF16 R140, R152.reuse, R142, R16 ;  /* 0x0000008e988c723c */ /* 0x040ff00000041810 */
[C---:B------:R-:W-:Y:S08]  /*12720*/  HMMA.16816.F32.BF16 R92, R152.reuse, R94, R32 ;  /* 0x0000005e985c723c */ /* 0x040ff00000041820 */
[C---:B------:R-:W-:Y:S08]  /*12730*/  HMMA.16816.F32.BF16 R100, R152.reuse, R48, R20 ;  /* 0x000000309864723c */ /* 0x040ff00000041814 */
[----:B------:R-:W-:Y:S01]  /*12740*/  HMMA.16816.F32.BF16 R152, R152, R50, R36 ;  /* 0x000000329898723c */ /* 0x000fe20000041824 */
[----:B------:R-:W-:Y:S07]  /*12750*/  @!P6 BRA `(.L_x_933) ;  /* 0x000001100000e947 */ /* 0x000fee0003800000 */
[C---:B-1----:R-:W-:Y:S01]  /*12760*/  ISETP.GT.AND P0, PT, R2.reuse, RZ, PT ;  /* 0x000000ff0200720c */ /* 0x042fe20003f04270 */
        /* <DEDUP_REMOVED lines=10> */
.L_x_935:
[----:B------:R-:W-:-:S13]  /*12810*/  ISETP.NE.AND P0, PT, R5, 0x1, PT ;  /* 0x000000010500780c */ /* 0x000fda0003f05270 */
[----:B------:R-:W-:-:S05]  /*12820*/  @P0 IMAD.HI.U32 R2, R0, c[0x0][0x330], RZ ;  /* 0x0000cc0000020a27 */ /* 0x000fca00078e00ff */
[----:B------:R-:W-:Y:S02]  /*12830*/  @P0 SHF.R.U32.HI R0, RZ, c[0x0][0x334], R2 ;  /* 0x0000cd00ff000a19 */ /* 0x000fe40000011602 */
.L_x_936:
[----:B------:R-:W-:Y:S05]  /*12840*/  BSYNC B0 ;  /* 0x0000000000007941 */ /* 0x000fea0003800000 */
.L_x_934:
[----:B------:R-:W-:-:S05]  /*12850*/  IMAD R0, R0, R5, c[0x0][0x32c] ;  /* 0x0000cb0000007624 */ /* 0x000fca00078e0205 */
[----:B------:R-:W-:-:S05]  /*12860*/  IMNMX R4, R4, R0, PT ;  /* 0x0000000004047217 */ /* 0x000fca0003800200 */
.L_x_933:
[----:B-1----:R-:W-:-:S05]  /*12870*/  IMAD.HI R0, R4, 0x66666667, RZ ;  /* 0x6666666704007827 */ /* 0x002fca00078e02ff */
[----:B------:R-:W-:-:S04]  /*12880*/  SHF.R.U32.HI R2, RZ, 0x1f, R0 ;  /* 0x0000001fff027819 */ /* 0x000fc80000011600 */
[----:B------:R-:W-:-:S04]  /*12890*/  LEA.HI.SX32 R0, R0, R2, 0x1b ;  /* 0x0000000200007211 */ /* 0x000fc800078fdaff */
[----:B------:R-:W-:-:S04]  /*128a0*/  IMNMX R5, R240, R0, !PT ;  /* 0x00000000f0057217 */ /* 0x000fc80007800200 */
[----:B------:R-:W-:Y:S01]  /*128b0*/  ISETP.GE.AND P0, PT, R200, R5, PT ;  /* 0x00000005c800720c */ /* 0x000fe20003f06270 */
[----:B------:R1:W-:-:S12]  /*128c0*/  STL [R1+0x20], R5 ;  /* 0x0000200501007387 */ /* 0x0003d80000100800 */
[----:B------:R-:W-:Y:S05]  /*128d0*/  @!P0 BRA `(.L_x_937) ;  /* 0x00004df000008947 */ /* 0x000fea0003800000 */
[----:B------:R-:W-:Y:S01]  /*128e0*/  MOV R112, R109 ;  /* 0x0000006d00707202 */ /* 0x000fe20000000f00 */
[----:B------:R-:W-:Y:S01]  /*128f0*/  IMAD.MOV.U32 R114, RZ, RZ, R3 ;  /* 0x000000ffff727224 */ /* 0x000fe200078e0003 */
[----:B------:R-:W-:Y:S01]  /*12900*/  MOV R111, R110 ;  /* 0x0000006e006f7202 */ /* 0x000fe20000000f00 */
[----:B------:R-:W-:Y:S01]  /*12910*/  IMAD.MOV.U32 R220, RZ, RZ, R200 ;  /* 0x000000ffffdc7224 */ /* 0x000fe200078e00c8 */
[----:B------:R-:W-:Y:S02]  /*12920*/  MOV R113, R108 ;  /* 0x0000006c00717202 */ /* 0x000fe40000000f00 */
.L_x_954:
[----:B------:R-:W2:Y:S01]  /*12930*/  LDL R0, [R1+0x40] ;  /* 0x0000400001007983 */ /* 0x000ea20000100800 */
[----:B------:R-:W-:Y:S04]  /*12940*/  DEPBAR.LE SB0, 0x0 ;  /* 0x000080000000791a */ /* 0x000fe80000000000 */
[----:B------:R-:W-:Y:S01]  /*12950*/  WARPSYNC 0xffffffff ;  /* 0xffffffff00007948 */ /* 0x000fe20003800000 */
[----:B------:R-:W3:Y:S01]  /*12960*/  LDL R110, [R1+0x38] ;  /* 0x00003800016e7983 */ /* 0x000ee20000100800 */
[----:B------:R-:W-:Y:S01]  /*12970*/  ISETP.GT.AND P0, PT, R240, R220, PT ;  /* 0x000000dcf000720c */ /* 0x000fe20003f04270 */
[----:B------:R-:W-:Y:S02]  /*12980*/  ULDC UR4, c[0x0][0x324] ;  /* 0x0000c90000047ab9 */ /* 0x000fe40000000800 */
[----:B------:R-:W-:Y:S02]  /*12990*/  ULOP3.LUT UR4, URZ, UR4, URZ, 0x33, !UPT ;  /* 0x000000043f047292 */ /* 0x000fe4000f8e333f */
[----:B------:R-:W3:Y:S06]  /*129a0*/  LDL.64 R2, [R1+0x28] ;  /* 0x0000280001027983 */ /* 0x000eec0000100a00 */
[----:B------:R-:W-:Y:S02]  /*129b0*/  BAR.SYNC.DEFER_BLOCKING 0x0 ;  /* 0x0000000000007b1d */ /* 0x000fe40000010000 */
[----:B------:R-:W-:Y:S04]  /*129c0*/  @!P0 IMAD.WIDE.U32 R108, R220, c[0x0][0x208], RZ ;  /* 0x00008200dc6c8a25 */ /* 0x000fe800078e00ff */
[----:B------:R-:W-:Y:S06]  /*129d0*/  LDSM.16.M88.4 R80, [R211] ;  /* 0x00000000d350783b */ /* 0x000fec0000000200 */
[----:B------:R-:W4:Y:S06]  /*129e0*/  LDSM.16.M88.4 R16, [R204] ;  /* 0x00000000cc10783b */ /* 0x000f2c0000000200 */
[----:B------:R-:W5:Y:S06]  /*129f0*/  LDSM.16.M88.4 R76, [R211+0x2000] ;  /* 0x00200000d34c783b */ /* 0x000f6c0000000200 */
[----:B------:R-:W1:Y:S06]  /*12a00*/  LDSM.16.M88.4 R32, [R204+0x800] ;  /* 0x00080000cc20783b */ /* 0x000e6c0000000200 */
[----:B------:R-:W3:Y:S06]  /*12a10*/  LDL R115, [R1+0x3c] ;  /* 0x00003c0001737983 */ /* 0x000eec0000100800 */
[----:B------:R-:W1:Y:S06]  /*12a20*/  LDSM.16.M88.4 R48, [R204+0x1000] ;  /* 0x00100000cc30783b */ /* 0x000e6c0000000200 */
[----:B------:R-:W3:Y:S06]  /*12a30*/  LDL.64 R224, [R1+0x30] ;  /* 0x0000300001e07983 */ /* 0x000eec0000100a00 */
[----:B------:R-:W1:Y:S02]  /*12a40*/  LDSM.16.M88.4 R64, [R204+0x1800] ;  /* 0x00180000cc40783b */ /* 0x000e640000000200 */
[-C--:B-1--4-:R-:W-:Y:S04]  /*12a50*/  HMMA.16816.F32.BF16 R4, R80, R16.reuse, RZ ;  /* 0x000000105004723c */ /* 0x092fe800000418ff */
[----:B------:R-:W4:Y:S04]  /*12a60*/  LDL R223, [R1+0x44] ;  /* 0x0000440001df7983 */ /* 0x000f280000100800 */
[C---:B-----5:R-:W-:Y:S02]  /*12a70*/  HMMA.16816.F32.BF16 R8, R76.reuse, R16, RZ ;  /* 0x000000104c08723c */ /* 0x060fe400000418ff */
[----:B------:R-:W1:Y:S06]  /*12a80*/  LDSM.16.M88.4 R156, [R204+0x2000] ;  /* 0x00200000cc9c783b */ /* 0x000e6c0000000200 */
[----:B------:R-:W4:Y:S01]  /*12a90*/  LDL R222, [R1+0x58] ;  /* 0x0000580001de7983 */ /* 0x000f220000100800 */
[-C--:B------:R-:W-:Y:S05]  /*12aa0*/  HMMA.16816.F32.BF16 R12, R76, R18.reuse, RZ ;  /* 0x000000124c0c723c */ /* 0x080fea00000418ff */
[----:B------:R-:W-:Y:S03]  /*12ab0*/  LDSM.16.M88.4 R160, [R214] ;  /* 0x00000000d6a0783b */ /* 0x000fe60000000200 */
[C---:B------:R-:W-:Y:S03]  /*12ac0*/  HMMA.16816.F32.BF16 R16, R80.reuse, R18, RZ ;  /* 0x000000125010723c */ /* 0x040fe600000418ff */
[----:B------:R-:W5:Y:S05]  /*12ad0*/  LDSM.16.M88.4 R164, [R215] ;  /* 0x00000000d7a4783b */ /* 0x000f6a0000000200 */
[-C--:B------:R-:W-:Y:S01]  /*12ae0*/  HMMA.16816.F32.BF16 R20, R80, R32.reuse, RZ ;  /* 0x000000205014723c */ /* 0x080fe200000418ff */
[----:B------:R-:W1:Y:S06]  /*12af0*/  LDSM.16.M88.4 R168, [R214+0x2000] ;  /* 0x00200000d6a8783b */ /* 0x000e6c0000000200 */
[----:B------:R-:W1:Y:S01]  /*12b00*/  LDSM.16.M88.4 R172, [R219] ;  /* 0x00000000dbac783b */ /* 0x000e620000000200 */
        /* <DEDUP_REMOVED lines=16> */
[-C--:B-----5:R-:W-:Y:S08]  /*12c10*/  HMMA.16816.F32.BF16 R4, R160, R164.reuse, R4 ;  /* 0x000000a4a004723c */ /* 0x0a0ff00000041804 */
[C---:B------:R-:W-:Y:S08]  /*12c20*/  HMMA.16816.F32.BF16 R8, R168.reuse, R164, R8 ;  /* 0x000000a4a808723c */ /* 0x040ff00000041808 */
[-C--:B------:R-:W-:Y:S08]  /*12c30*/  HMMA.16816.F32.BF16 R12, R168, R166.reuse, R12 ;  /* 0x000000a6a80c723c */ /* 0x080ff0000004180c */
[C---:B------:R-:W-:Y:S01]  /*12c40*/  HMMA.16816.F32.BF16 R16, R160.reuse, R166, R16 ;  /* 0x000000a6a010723c */ /* 0x040fe20000041810 */
[----:B------:R-:W5:Y:S07]  /*12c50*/  LDSM.16.M88.4 R164, [R217] ;  /* 0x00000000d9a4783b */ /* 0x000f6e0000000200 */
[-C--:B------:R-:W-:Y:S08]  /*12c60*/  HMMA.16816.F32.BF16 R20, R160, R172.reuse, R20 ;  /* 0x000000aca014723c */ /* 0x080ff00000041814 */
[C---:B------:R-:W-:Y:S08]  /*12c70*/  HMMA.16816.F32.BF16 R24, R168.reuse, R172, R24 ;  /* 0x000000aca818723c */ /* 0x040ff00000041818 */
[-C--:B------:R-:W-:Y:S03]  /*12c80*/  HMMA.16816.F32.BF16 R28, R168, R174.reuse, R28 ;  /* 0x000000aea81c723c */ /* 0x080fe6000004181c */
[----:B--2---:R-:W-:Y:S02]  /*12c90*/  LOP3.LUT P3, RZ, R0, 0x80, RZ, 0xc0, !PT ;  /* 0x0000008000ff7812 */ /* 0x004fe4000786c0ff */
[----:B------:R-:W-:Y:S03]  /*12ca0*/  @!P0 SHF.R.S32.HI R0, RZ, 0x1f, R220 ;  /* 0x0000001fff008819 */ /* 0x000fe600000114dc */
[C---:B------:R-:W-:Y:S01]  /*12cb0*/  HMMA.16816.F32.BF16 R32, R160.reuse, R174, R32 ;  /* 0x000000aea020723c */ /* 0x040fe20000041820 */
[----:B------:R-:W2:Y:S03]  /*12cc0*/  LDSM.16.M88.4 R172, [R216] ;  /* 0x00000000d8ac783b */ /* 0x000ea60000000200 */
[----:B------:R-:W-:Y:S04]  /*12cd0*/  @!P0 IMAD R0, R0, c[0x0][0x208], RZ ;  /* 0x0000820000008a24 */ /* 0x000fe800078e02ff */
[-C--:B-1----:R-:W-:Y:S04]  /*12ce0*/  HMMA.16816.F32.BF16 R36, R160, R156.reuse, R36 ;  /* 0x0000009ca024723c */ /* 0x082fe80000041824 */
[----:B------:R-:W-:Y:S02]  /*12cf0*/  @!P0 IMAD R0, R220, c[0x0][0x20c], R0 ;  /* 0x00008300dc008a24 */ /* 0x000fe400078e0200 */
[----:B---3--:R-:W-:Y:S02]  /*12d00*/  @!P0 IMAD.MOV.U32 R3, RZ, RZ, R110 ;  /* 0x000000ffff038224 */ /* 0x008fe400078e006e */
[C---:B------:R-:W-:Y:S04]  /*12d10*/  HMMA.16816.F32.BF16 R40, R168.reuse, R156, R40 ;  /* 0x0000009ca828723c */ /* 0x040fe80000041828 */
[----:B------:R-:W-:Y:S01]  /*12d20*/  @!P0 IMAD.IADD R0, R109, 0x1, R0 ;  /* 0x000000016d008824 */ /* 0x000fe200078e0200 */
[----:B------:R-:W-:Y:S01]  /*12d30*/  @!P0 MOV R109, 0x5 ;  /* 0x00000005006d8802 */ /* 0x000fe20000000f00 */
[----:B------:R-:W-:Y:S02]  /*12d40*/  @!P0 IMAD.WIDE.U32 R2, R108, 0x50, R2 ;  /* 0x000000506c028825 */ /* 0x000fe400078e0002 */
[-C--:B------:R-:W-:Y:S04]  /*12d50*/  HMMA.16816.F32.BF16 R44, R168, R158.reuse, R44 ;  /* 0x0000009ea82c723c */ /* 0x080fe8000004182c */
[----:B------:R-:W-:Y:S01]  /*12d60*/  @!P0 IMAD R0, R0, 0x50, RZ ;  /* 0x0000005000008824 */ /* 0x000fe200078e02ff */
[----:B------:R-:W-:Y:S01]  /*12d70*/  @!P0 LEA R178, P1, R2, c[0x0][0x1f8], 0x1 ;  /* 0x00007e0002b28a11 */ /* 0x000fe200078208ff */
[----:B------:R-:W-:Y:S02]  /*12d80*/  @!P0 IMAD.MOV.U32 R108, RZ, RZ, c[0x0][0x208] ;  /* 0x00008200ff6c8624 */ /* 0x000fe400078e00ff */
[C---:B------:R-:W-:Y:S04]  /*12d90*/  HMMA.16816.F32.BF16 R48, R160.reuse, R158, R48 ;  /* 0x0000009ea030723c */ /* 0x040fe80000041830 */
[----:B------:R-:W-:Y:S01]  /*12da0*/  @!P0 IMAD.IADD R3, R3, 0x1, R0 ;  /* 0x0000000103038824 */ /* 0x000fe200078e0200 */
[C---:B------:R-:W-:Y:S01]  /*12db0*/  @!P0 SHF.L.U64.HI R0, R108.reuse, R109, c[0x0][0x20c] ;  /* 0x000083006c008619 */ /* 0x040fe2000001026d */
[----:B------:R-:W-:Y:S02]  /*12dc0*/  @!P0 IMAD.SHL.U32 R110, R108, 0x20, RZ ;  /* 0x000000206c6e8824 */ /* 0x000fe400078e00ff */
[-C--:B-----5:R-:W-:Y:S04]  /*12dd0*/  HMMA.16816.F32.BF16 R52, R160, R164.reuse, R52 ;  /* 0x000000a4a034723c */ /* 0x0a0fe80000041834 */
        /* <DEDUP_REMOVED lines=8> */
[----:B------:R-:W-:Y:S03]  /*12e60*/  @!P0 IADD3 R108, P1, R176, R110, RZ ;  /* 0x0000006eb06c8210 */ /* 0x000fe60007f3e0ff */
[-C--:B------:R-:W-:Y:S01]  /*12e70*/  HMMA.16816.F32.BF16 R60, R168, R166.reuse, R60 ;  /* 0x000000a6a83c723c */ /* 0x080fe2000004183c */
[----:B------:R1:W-:Y:S03]  /*12e80*/  @!P0 LDGSTS.E.BYPASS.LTC128B.128 [R221+0x900], [R176.64], !P3 ;  /* 0x00900000b0dd8fae */ /* 0x0003e6000d901d48 */
[----:B------:R-:W-:Y:S02]  /*12e90*/  @!P0 IADD3.X R109, R177, R0, RZ, P1, !PT ;  /* 0x00000000b16d8210 */ /* 0x000fe40000ffe4ff */
[-C--:B------:R-:W-:Y:S02]  /*12ea0*/  @!P0 IADD3 R2, P2, R108, R110.reuse, RZ ;  /* 0x0000006e6c028210 */ /* 0x080fe40007f5e0ff */
[C---:B------:R-:W-:Y:S01]  /*12eb0*/  HMMA.16816.F32.BF16 R64, R160.reuse, R166, R64 ;  /* 0x000000a6a040723c */ /* 0x040fe20000041840 */
[----:B------:R3:W-:Y:S03]  /*12ec0*/  @!P0 LDGSTS.E.BYPASS.LTC128B.128 [R221+0x1100], [R108.64], !P3 ;  /* 0x011000006cdd8fae */ /* 0x0007e6000d901d48 */
[--C-:B------:R-:W-:Y:S01]  /*12ed0*/  @!P0 IMAD.X R3, R109, 0x1, R0.reuse, P2 ;  /* 0x000000016d038824 */ /* 0x100fe200010e0600 */
[----:B------:R-:W-:Y:S03]  /*12ee0*/  @!P0 IADD3 R180, P1, R2, R110, RZ ;  /* 0x0000006e02b48210 */ /* 0x000fe60007f3e0ff */
[-C--:B--2---:R-:W-:Y:S01]  /*12ef0*/  HMMA.16816.F32.BF16 R68, R160, R172.reuse, R68 ;  /* 0x000000aca044723c */ /* 0x084fe20000041844 */
[----:B------:R2:W-:Y:S03]  /*12f00*/  @!P0 LDGSTS.E.BYPASS.LTC128B.128 [R221+0x1900], [R2.64], !P3 ;  /* 0x0190000002dd8fae */ /* 0x0005e6000d901d48 */
[----:B------:R-:W-:Y:S04]  /*12f10*/  @!P0 IMAD.X R181, R3, 0x1, R0, P1 ;  /* 0x0000000103b58824 */ /* 0x000fe800008e0600 */
[C---:B------:R-:W-:Y:S01]  /*12f20*/  HMMA.16816.F32.BF16 R72, R168.reuse, R172, R72 ;  /* 0x000000aca848723c */ /* 0x040fe20000041848 */
[----:B------:R5:W-:Y:S03]  /*12f30*/  @!P0 LDGSTS.E.BYPASS.LTC128B.128 [R221+0x2100], [R180.64], !P3 ;  /* 0x02100000b4dd8fae */ /* 0x000be6000d901d48 */
[C---:B------:R-:W-:Y:S03]  /*12f40*/  ISETP.GT.AND P0, PT, R220.reuse, R240, PT ;  /* 0x000000f0dc00720c */ /* 0x040fe60003f04270 */
[----:B-1----:R-:W-:Y:S01]  /*12f50*/  LDSM.16.M88.4 R176, [R212] ;  /* 0x00000000d4b0783b */ /* 0x002fe20000000200 */
[-C--:B------:R-:W-:Y:S05]  /*12f60*/  HMMA.16816.F32.BF16 R76, R168, R174.reuse, R76 ;  /* 0x000000aea84c723c */ /* 0x080fea000004184c */
[----:B------:R-:W-:Y:S03]  /*12f70*/  LDSM.16.M88.4 R156, [R212+0x2000] ;  /* 0x00200000d49c783b */ /* 0x000fe60000000200 */
[----:B------:R-:W-:Y:S01]  /*12f80*/  HMMA.16816.F32.BF16 R80, R160, R174, R80 ;  /* 0x000000aea050723c */ /* 0x000fe20000041850 */
[----:B------:R-:W-:Y:S02]  /*12f90*/  @P0 IMAD.MOV.U32 R110, RZ, RZ, c[0x0][0x1e0] ;  /* 0x00007800ff6e0624 */ /* 0x000fe400078e00ff */
[----:B------:R-:W-:Y:S01]  /*12fa0*/  LDSM.16.M88.4 R184, [R210+0x800] ;  /* 0x00080000d2b8783b */ /* 0x000fe20000000200 */
[----:B--2---:R-:W-:Y:S02]  /*12fb0*/  @P0 MOV R3, R115 ;  /* 0x0000007300030202 */ /* 0x004fe40000000f00 */
[----:B------:R-:W-:Y:S02]  /*12fc0*/  @P0 IADD3 R0, R220, -0x1, RZ ;  /* 0xffffffffdc000810 */ /* 0x000fe40007ffe0ff */
[----:B------:R-:W-:Y:S01]  /*12fd0*/  MOV R115, c[0x0][0x2c4] ;  /* 0x0000b10000737a02 */ /* 0x000fe20000000f00 */
[----:B------:R-:W-:Y:S03]  /*12fe0*/  LDSM.16.M88.4 R164, [R210+0x1000] ;  /* 0x00100000d2a4783b */ /* 0x000fe60000000200 */
[----:B---3--:R-:W-:Y:S01]  /*12ff0*/  @P0 IMAD.WIDE.U32 R108, R0, c[0x0][0x1e0], RZ ;  /* 0x00007800006c0a25 */ /* 0x008fe200078e00ff */
[----:B------:R-:W-:Y:S02]  /*13000*/  ISETP.NE.AND P4, PT, R115, 0x1, PT ;  /* 0x000000017300780c */ /* 0x000fe40003f85270 */
[----:B-----5:R-:W1:Y:S01]  /*13010*/  LDSM.16.M88.4 R180, [R210] ;  /* 0x00000000d2b4783b */ /* 0x020e620000000200 */
[----:B------:R-:W-:Y:S05]  /*13020*/  @P0 SHF.R.S32.HI R2, RZ, 0x1f, R0 ;  /* 0x0000001fff020819 */ /* 0x000fea0000011400 */
[----:B------:R-:W0:Y:S01]  /*13030*/  LDGDEPBAR ;  /* 0x00000000000079af */ /* 0x000e220000000000 */
[----:B------:R-:W-:Y:S04]  /*13040*/  @P0 IMAD R2, R2, c[0x0][0x1e0], RZ ;  /* 0x0000780002020a24 */ /* 0x000fe800078e02ff */
[----:B------:R-:W-:Y:S01]  /*13050*/  @P0 IMAD R0, R0, c[0x0][0x1e4], R2 ;  /* 0x0000790000000a24 */ /* 0x000fe200078e0202 */
[----:B------:R-:W2:Y:S01]  /*13060*/  LDSM.16.M88.4 R160, [R210+0x1800] ;  /* 0x00180000d2a0783b */ /* 0x000ea20000000200 */
[----:B------:R-:W-:Y:S02]  /*13070*/  @P0 IMAD.MOV.U32 R2, RZ, RZ, R224 ;  /* 0x000000ffff020224 */ /* 0x000fe400078e00e0 */
[----:B------:R-:W-:Y:S02]  /*13080*/  @P0 IMAD.IADD R0, R109, 0x1, R0 ;  /* 0x000000016d000824 */ /* 0x000fe400078e0200 */
[----:B------:R-:W-:Y:S01]  /*13090*/  @P0 IMAD.WIDE.U32 R2, R108, 0x50, R2 ;  /* 0x000000506c020825 */ /* 0x000fe200078e0002 */
[----:B------:R-:W3:Y:S03]  /*130a0*/  LDSM.16.M88.4 R168, [R210+0x2000] ;  /* 0x00200000d2a8783b */ /* 0x000ee60000000200 */
[----:B------:R-:W-:Y:S02]  /*130b0*/  @P0 IMAD R108, R0, 0x50, RZ ;  /* 0x00000050006c0824 */ /* 0x000fe400078e02ff */
[----:B------:R-:W-:Y:S01]  /*130c0*/  @P0 IMAD.MOV.U32 R109, RZ, RZ, 0x5 ;  /* 0x00000005ff6d0424 */ /* 0x000fe200078e00ff */
[----:B------:R-:W-:Y:S02]  /*130d0*/  LDSM.16.M88.4 R172, [R213] ;  /* 0x00000000d5ac783b */ /* 0x000fe40000000200 */
[----:B------:R-:W-:Y:S02]  /*130e0*/  @P0 IADD3 R3, R3, R108, RZ ;  /* 0x0000006c03030210 */ /* 0x000fe40007ffe0ff */
[C---:B------:R-:W-:Y:S01]  /*130f0*/  @P0 SHF.L.U64.HI R0, R110.reuse, R109, c[0x0][0x1e4] ;  /* 0x000079006e000619 */ /* 0x040fe2000001026d */
[----:B------:R-:W-:Y:S01]  /*13100*/  @P0 IMAD.SHL.U32 R110, R110, 0x20, RZ ;  /* 0x000000206e6e0824 */ /* 0x000fe200078e00ff */
[----:B------:R-:W5:Y:S06]  /*13110*/  LDSM.16.M88.4 R188, [R207] ;  /* 0x00000000cfbc783b */ /* 0x000f6c0000000200 */
[----:B------:R-:W2:Y:S01]  /*13120*/  LDSM.16.M88.4 R192, [R213+0x2000] ;  /* 0x00200000d5c0783b */ /* 0x000ea20000000200 */
[-C--:B-1----:R-:W-:Y:S05]  /*13130*/  HMMA.16816.F32.BF16 R4, R176, R180.reuse, R4 ;  /* 0x000000b4b004723c */ /* 0x082fea0000041804 */
[----:B------:R-:W1:Y:S03]  /*13140*/  LDSM.16.M88.4 R196, [R207+0x800] ;  /* 0x00080000cfc4783b */ /* 0x000e660000000200 */
[C---:B------:R-:W-:Y:S03]  /*13150*/  HMMA.16816.F32.BF16 R8, R156.reuse, R180, R8 ;  /* 0x000000b49c08723c */ /* 0x040fe60000041808 */
[----:B------:R-:W1:Y:S05]  /*13160*/  LDSM.16.M88.4 R200, [R207+0x1000] ;  /* 0x00100000cfc8783b */ /* 0x000e6a0000000200 */
        /* <DEDUP_REMOVED lines=9> */
[C---:B------:R-:W-:Y:S01]  /*13200*/  HMMA.16816.F32.BF16 R48, R176.reuse, R166, R48 ;  /* 0x000000a6b030723c */ /* 0x040fe20000041830 */
[----:B------:R-:W1:Y:S07]  /*13210*/  LDSM.16.M88.4 R164, [R207+0x1800] ;  /* 0x00180000cfa4783b */ /* 0x000e6e0000000200 */
[-C--:B--2---:R-:W-:Y:S08]  /*13220*/  HMMA.16816.F32.BF16 R52, R176, R160.reuse, R52 ;  /* 0x000000a0b034723c */ /* 0x084ff00000041834 */
[C---:B------:R-:W-:Y:S07]  /*13230*/  HMMA.16816.F32.BF16 R56, R156.reuse, R160, R56 ;  /* 0x000000a09c38723c */ /* 0x040fee0000041838 */
[----:B----4-:R-:W-:Y:S01]  /*13240*/  IMAD.IADD R160, R222, 0x1, R223 ;  /* 0x00000001dea07824 */ /* 0x010fe200078e02df */
[-C--:B------:R-:W-:Y:S04]  /*13250*/  HMMA.16816.F32.BF16 R60, R156, R162.reuse, R60 ;  /* 0x000000a29c3c723c */ /* 0x080fe8000004183c */
[----:B------:R-:W-:Y:S04]  /*13260*/  @P4 IMAD.HI.U32 R109, R160, c[0x0][0x2c8], RZ ;  /* 0x0000b200a06d4a27 */ /* 0x000fe800078e00ff */
[C---:B------:R-:W-:Y:S04]  /*13270*/  HMMA.16816.F32.BF16 R64, R176.reuse, R162, R64 ;  /* 0x000000a2b040723c */ /* 0x040fe80000041840 */
[----:B------:R-:W-:Y:S04]  /*13280*/  @P4 SHF.R.U32.HI R160, RZ, c[0x0][0x2cc], R109 ;  /* 0x0000b300ffa04a19 */ /* 0x000fe8000001166d */
[-C--:B---3--:R-:W-:Y:S08]  /*13290*/  HMMA.16816.F32.BF16 R68, R176, R168.reuse, R68 ;  /* 0x000000a8b044723c */ /* 0x088ff00000041844 */
[C---:B------:R-:W-:Y:S08]  /*132a0*/  HMMA.16816.F32.BF16 R72, R156.reuse, R168, R72 ;  /* 0x000000a89c48723c */ /* 0x040ff00000041848 */
[-C--:B------:R-:W-:Y:S01]  /*132b0*/  HMMA.16816.F32.BF16 R76, R156, R170.reuse, R76 ;  /* 0x000000aa9c4c723c */ /* 0x080fe2000004184c */
[----:B------:R-:W2:Y:S01]  /*132c0*/  LDSM.16.M88.4 R156, [R207+0x2000] ;  /* 0x00200000cf9c783b */ /* 0x000ea20000000200 */
[----:B------:R-:W-:Y:S05]  /*132d0*/  DEPBAR.LE SB0, 0x0 ;  /* 0x000080000000791a */ /* 0x000fea0000000000 */
[----:B------:R-:W-:Y:S01]  /*132e0*/  BAR.SYNC.DEFER_BLOCKING 0x0 ;  /* 0x0000000000007b1d */ /* 0x000fe20000010000 */
[----:B------:R-:W-:Y:S08]  /*132f0*/  HMMA.16816.F32.BF16 R80, R176, R170, R80 ;  /* 0x000000aab050723c */ /* 0x000ff00000041850 */
[-C--:B-----5:R-:W-:Y:S08]  /*13300*/  HMMA.16816.F32.BF16 R4, R172, R188.reuse, R4 ;  /* 0x000000bcac04723c */ /* 0x0a0ff00000041804 */
[C---:B------:R-:W-:Y:S08]  /*13310*/  HMMA.16816.F32.BF16 R8, R192.reuse, R188, R8 ;  /* 0x000000bcc008723c */ /* 0x040ff00000041808 */
[-C--:B------:R-:W-:Y:S08]  /*13320*/  HMMA.16816.F32.BF16 R12, R192, R190.reuse, R12 ;  /* 0x000000bec00c723c */ /* 0x080ff0000004180c */
[C---:B------:R-:W-:Y:S08]  /*13330*/  HMMA.16816.F32.BF16 R16, R172.reuse, R190, R16 ;  /* 0x000000beac10723c */ /* 0x040ff00000041810 */
[-C--:B-1----:R-:W-:Y:S08]  /*13340*/  HMMA.16816.F32.BF16 R20, R172, R196.reuse, R20 ;  /* 0x000000c4ac14723c */ /* 0x082ff00000041814 */
[C---:B------:R-:W-:Y:S01]  /*13350*/  HMMA.16816.F32.BF16 R24, R192.reuse, R196, R24 ;  /* 0x000000c4c018723c */ /* 0x040fe20000041818 */
[----:B------:R-:W3:Y:S07]  /*13360*/  LDL R196, [R1+0x1c] ;  /* 0x00001c0001c47983 */ /* 0x000eee0000100800 */
[-C--:B------:R-:W-:Y:S08]  /*13370*/  HMMA.16816.F32.BF16 R28, R192, R198.reuse, R28 ;  /* 0x000000c6c01c723c */ /* 0x080ff0000004181c */
[C---:B------:R-:W-:Y:S01]  /*13380*/  HMMA.16816.F32.BF16 R32, R172.reuse, R198, R32 ;  /* 0x000000c6ac20723c */ /* 0x040fe20000041820 */
[----:B------:R-:W4:Y:S06]  /*13390*/  LDL R199, [R1+0x18] ;  /* 0x0000180001c77983 */ /* 0x000f2c0000100800 */
[----:B------:R-:W4:Y:S01]  /*133a0*/  LDL R198, [R1+0x14] ;  /* 0x0000140001c67983 */ /* 0x000f220000100800 */
[-C--:B------:R-:W-:Y:S08]  /*133b0*/  HMMA.16816.F32.BF16 R36, R172, R200.reuse, R36 ;  /* 0x000000c8ac24723c */ /* 0x080ff00000041824 */
[C---:B------:R-:W-:Y:S07]  /*133c0*/  HMMA.16816.F32.BF16 R40, R192.reuse, R200, R40 ;  /* 0x000000c8c028723c */ /* 0x040fee0000041828 */
[----:B------:R-:W-:Y:S01]  /*133d0*/  IMAD.MOV.U32 R200, RZ, RZ, c[0x0][0x32c] ;  /* 0x0000cb00ffc87624 */ /* 0x000fe200078e00ff */
        /* <DEDUP_REMOVED lines=12> */
[----:B------:R1:W-:Y:S03]  /*134a0*/  @P0 LDGSTS.E.BYPASS.LTC128B.128 [R221+0x2900], [R164.64], !P3 ;  /* 0x02900000a4dd0fae */ /* 0x0003e6000d901d48 */
[--C-:B------:R-:W-:Y:S01]  /*134b0*/  @P0 IMAD.X R109, R165, 0x1, R0.reuse, P2 ;  /* 0x00000001a56d0824 */ /* 0x100fe200010e0600 */
[-C--:B------:R-:W-:Y:S03]  /*134c0*/  @P0 IADD3 R162, P1, R108, R110.reuse, RZ ;  /* 0x0000006e6ca20210 */ /* 0x080fe60007f3e0ff */
[-C--:B--2---:R-:W-:Y:S01]  /*134d0*/  HMMA.16816.F32.BF16 R68, R172, R156.reuse, R68 ;  /* 0x0000009cac44723c */ /* 0x084fe20000041844 */
[----:B------:R2:W-:Y:S03]  /*134e0*/  @P0 LDGSTS.E.BYPASS.LTC128B.128 [R221+0x3100], [R108.64], !P3 ;  /* 0x031000006cdd0fae */ /* 0x0005e6000d901d48 */
[--C-:B------:R-:W-:Y:S01]  /*134f0*/  @P0 IMAD.X R163, R109, 0x1, R0.reuse, P1 ;  /* 0x000000016da30824 */ /* 0x100fe200008e0600 */
[----:B------:R-:W-:Y:S03]  /*13500*/  @P0 IADD3 R2, P2, R162, R110, RZ ;  /* 0x0000006ea2020210 */ /* 0x000fe60007f5e0ff */
[C---:B------:R-:W-:Y:S01]  /*13510*/  HMMA.16816.F32.BF16 R72, R192.reuse, R156, R72 ;  /* 0x0000009cc048723c */ /* 0x040fe20000041848 */
[----:B------:R1:W-:Y:S03]  /*13520*/  @P0 LDGSTS.E.BYPASS.LTC128B.128 [R221+0x3900], [R162.64], !P3 ;  /* 0x03900000a2dd0fae */ /* 0x0003e6000d901d48 */
[----:B------:R-:W-:Y:S03]  /*13530*/  @P0 IADD3.X R3, R163, R0, RZ, P2, !PT ;  /* 0x00000000a3030210 */ /* 0x000fe600017fe4ff */
[----:B------:R-:W-:Y:S01]  /*13540*/  @P0 IADD3 R156, P1, R2, R110, RZ ;  /* 0x0000006e029c0210 */ /* 0x000fe20007f3e0ff */
[-C--:B------:R-:W-:Y:S01]  /*13550*/  HMMA.16816.F32.BF16 R76, R192, R158.reuse, R76 ;  /* 0x0000009ec04c723c */ /* 0x080fe2000004184c */
[----:B------:R5:W-:Y:S03]  /*13560*/  @P0 LDGSTS.E.BYPASS.LTC128B.128 [R221+0x4100], [R2.64], !P3 ;  /* 0x0410000002dd0fae */ /* 0x000be6000d901d48 */
[----:B------:R-:W-:Y:S04]  /*13570*/  @P0 IMAD.X R157, R3, 0x1, R0, P1 ;  /* 0x00000001039d0824 */ /* 0x000fe800008e0600 */
[----:B------:R-:W-:Y:S01]  /*13580*/  HMMA.16816.F32.BF16 R80, R172, R158, R80 ;  /* 0x0000009eac50723c */ /* 0x000fe20000041850 */
[----:B------:R1:W-:Y:S03]  /*13590*/  @P0 LDGSTS.E.BYPASS.LTC128B.128 [R221+0x4900], [R156.64], !P3 ;  /* 0x049000009cdd0fae */ /* 0x0003e6000d901d48 */
[----:B------:R-:W-:Y:S03]  /*135a0*/  ISETP.GE.AND P3, PT, R200, 0x1, PT ;  /* 0x00000001c800780c */ /* 0x000fe60003f66270 */
[----:B--2---:R-:W2:Y:S06]  /*135b0*/  SHFL.IDX PT, R108, R160, RZ, 0x1c1f ;  /* 0x001c1fffa06c7589 */ /* 0x004eac00000e0000 */
[----:B------:R-:W0:Y:S01]  /*135c0*/  LDGDEPBAR ;  /* 0x00000000000079af */ /* 0x000e220000000000 */
[----:B-----5:R-:W-:Y:S05]  /*135d0*/  IMAD R3, R220, -0x50, RZ ;  /* 0xffffffb0dc037824 */ /* 0x020fea00078e02ff */
[----:B---3--:R-:W-:Y:S04]  /*135e0*/  IADD3 R0, -R196, 0x1, R3 ;  /* 0x00000001c4007810 */ /* 0x008fe80007ffe103 */
[----:B----4-:R-:W-:Y:S04]  /*135f0*/  IADD3 R0, -R198, R0, R199 ;  /* 0x00000000c6007210 */ /* 0x010fe80007ffe1c7 */
[C---:B------:R-:W-:Y:S02]  /*13600*/  IADD3 R158, R0.reuse, UR4, RZ ;  /* 0x00000004009e7c10 */ /* 0x040fe4000fffe0ff */
[----:B-1----:R-:W-:Y:S03]  /*13610*/  IADD3 R157, R0, c[0x0][0x328], RZ ;  /* 0x0000ca00009d7a10 */ /* 0x002fe60007ffe0ff */
[----:B--2---:R-:W-:Y:S01]  /*13620*/  IMAD.IADD R0, R108, 0x1, R158 ;  /* 0x000000016c007824 */ /* 0x004fe200078e029e */
        /* <DEDUP_REMOVED lines=15> */
.L_x_940:
[----:B------:R-:W-:Y:S04]  /*13720*/  MOV R108, c[0x0][0x32c] ;  /* 0x0000cb00006c7a02 */ /* 0x000fe80000000f00 */
[----:B------:R-:W-:Y:S11]  /*13730*/  ISETP.NE.AND P0, PT, R108, 0x1, PT ;  /* 0x000000016c00780c */ /* 0x000ff60003f05270 */
[----:B------:R-:W-:Y:S02]  /*13740*/  @!UPT UIADD3 URZ, URZ, URZ, URZ ;  /* 0x0000003f3f3ff290 */ /* 0x000fe4000fffe03f */
[----:B------:R-:W-:Y:S05]  /*13750*/  @P0 IMAD.HI.U32 R108, R2, c[0x0][0x330], RZ ;  /* 0x0000cc00026c0a27 */ /* 0x000fea00078e00ff */
[----:B------:R-:W-:Y:S02]  /*13760*/  @P0 SHF.R.U32.HI R2, RZ, c[0x0][0x334], R108 ;  /* 0x0000cd00ff020a19 */ /* 0x000fe4000001166c */
.L_x_941:
[----:B------:R-:W-:Y:S05]  /*13770*/  BSYNC B0 ;  /* 0x0000000000007941 */ /* 0x000fea0003800000 */
.L_x_939:
[----:B------:R-:W-:Y:S04]  /*13780*/  IMAD.IADD R108, R3, 0x1, -R196 ;  /* 0x00000001036c7824 */ /* 0x000fe800078e0ac4 */
[----:B------:R-:W-:Y:S05]  /*13790*/  IMAD R2, R2, c[0x0][0x32c], R108 ;  /* 0x0000cb0002027a24 */ /* 0x000fea00078e026c */
[----:B------:R-:W-:Y:S02]  /*137a0*/  IADD3 R108, R2, c[0x0][0x32c], RZ ;  /* 0x0000cb00026c7a10 */ /* 0x000fe40007ffe0ff */
[----:B------:R-:W-:Y:S02]  /*137b0*/  IMNMX R0, R0, R2, !PT ;  /* 0x0000000200007217 */ /* 0x000fe40007800200 */
[----:B------:R-:W-:Y:S02]  /*137c0*/  IMNMX R115, R115, R108, PT ;  /* 0x0000006c73737217 */ /* 0x000fe40003800200 */
.L_x_938:
        /* <DEDUP_REMOVED lines=17> */
.L_x_944:
[----:B------:R-:W-:Y:S04]  /*138e0*/  MOV R109, c[0x0][0x32c] ;  /* 0x0000cb00006d7a02 */ /* 0x000fe80000000f00 */
[----:B------:R-:W-:Y:S11]  /*138f0*/  ISETP.NE.AND P0, PT, R109, 0x1, PT ;  /* 0x000000016d00780c */ /* 0x000ff60003f05270 */
[----:B------:R-:W-:Y:S02]  /*13900*/  @!UPT UIADD3 URZ, URZ, URZ, URZ ;  /* 0x0000003f3f3ff290 */ /* 0x000fe4000fffe03f */
[----:B------:R-:W-:Y:S05]  /*13910*/  @P0 IMAD.HI.U32 R109, R2, c[0x0][0x330], RZ ;  /* 0x0000cc00026d0a27 */ /* 0x000fea00078e00ff */
[----:B------:R-:W-:Y:S02]  /*13920*/  @P0 SHF.R.U32.HI R2, RZ, c[0x0][0x334], R109 ;  /* 0x0000cd00ff020a19 */ /* 0x000fe4000001166d */
.L_x_945:
[----:B------:R-:W-:Y:S05]  /*13930*/  BSYNC B0 ;  /* 0x0000000000007941 */ /* 0x000fea0003800000 */
.L_x_943:
[----:B------:R-:W-:Y:S04]  /*13940*/  IMAD.IADD R109, R3, 0x1, -R196 ;  /* 0x00000001036d7824 */ /* 0x000fe800078e0ac4 */
[----:B------:R-:W-:Y:S05]  /*13950*/  IMAD R2, R2, c[0x0][0x32c], R109 ;  /* 0x0000cb0002027a24 */ /* 0x000fea00078e026d */
[----:B------:R-:W-:Y:S02]  /*13960*/  IADD3 R109, R2, c[0x0][0x32c], RZ ;  /* 0x0000cb00026d7a10 */ /* 0x000fe40007ffe0ff */
[----:B------:R-:W-:Y:S02]  /*13970*/  IMNMX R108, R108, R2, !PT ;  /* 0x000000026c6c7217 */ /* 0x000fe40007800200 */
[----:B------:R-:W-:Y:S02]  /*13980*/  IMNMX R110, R110, R109, PT ;  /* 0x0000006d6e6e7217 */ /* 0x000fe40003800200 */
.L_x_942:
        /* <DEDUP_REMOVED lines=17> */
.L_x_948:
[----:B------:R-:W-:Y:S04]  /*13aa0*/  MOV R159, c[0x0][0x32c] ;  /* 0x0000cb00009f7a02 */ /* 0x000fe80000000f00 */
[----:B------:R-:W-:Y:S11]  /*13ab0*/  ISETP.NE.AND P0, PT, R159, 0x1, PT ;  /* 0x000000019f00780c */ /* 0x000ff60003f05270 */
[----:B------:R-:W-:Y:S02]  /*13ac0*/  @!UPT UIADD3 URZ, URZ, URZ, URZ ;  /* 0x0000003f3f3ff290 */ /* 0x000fe4000fffe03f */
[----:B------:R-:W-:Y:S05]  /*13ad0*/  @P0 IMAD.HI.U32 R159, R156, c[0x0][0x330], RZ ;  /* 0x0000cc009c9f0a27 */ /* 0x000fea00078e00ff */
[----:B------:R-:W-:Y:S02]  /*13ae0*/  @P0 SHF.R.U32.HI R156, RZ, c[0x0][0x334], R159 ;  /* 0x0000cd00ff9c0a19 */ /* 0x000fe4000001169f */
.L_x_949:
[----:B------:R-:W-:Y:S05]  /*13af0*/  BSYNC B0 ;  /* 0x0000000000007941 */ /* 0x000fea0003800000 */
.L_x_947:
[----:B------:R-:W-:Y:S04]  /*13b00*/  IMAD.IADD R159, R3, 0x1, -R196 ;  /* 0x00000001039f7824 */ /* 0x000fe800078e0ac4 */
[----:B------:R-:W-:Y:S05]  /*13b10*/  IMAD R156, R156, c[0x0][0x32c], R159 ;  /* 0x0000cb009c9c7a24 */ /* 0x000fea00078e029f */
[----:B------:R-:W-:Y:S02]  /*13b20*/  IADD3 R159, R156, c[0x0][0x32c], RZ ;  /* 0x0000cb009c9f7a10 */ /* 0x000fe40007ffe0ff */
[----:B------:R-:W-:Y:S02]  /*13b30*/  IMNMX R2, R2, R156, !PT ;  /* 0x0000009c02027217 */ /* 0x000fe40007800200 */
[----:B------:R-:W-:Y:S02]  /*13b40*/  IMNMX R109, R109, R159, PT ;  /* 0x0000009f6d6d7217 */ /* 0x000fe40003800200 */
.L_x_946:
        /* <DEDUP_REMOVED lines=131> */
[C---:B------:R-:W-:Y:S04]  /*14380*/  ISETP.LT.OR P0, PT, R115.reuse, 0x1, P0 ;  /* 0x000000017300780c */ /* 0x040fe80000701670 */
        /* <DEDUP_REMOVED lines=117> */
.L_x_952:
[----:B------:R-:W-:Y:S04]  /*14ae0*/  MOV R6, c[0x0][0x32c] ;  /* 0x0000cb0000067a02 */ /* 0x000fe80000000f00 */
[----:B------:R-:W-:Y:S11]  /*14af0*/  ISETP.NE.AND P0, PT, R6, 0x1, PT ;  /* 0x000000010600780c */ /* 0x000ff60003f05270 */
[----:B------:R-:W-:Y:S02]  /*14b00*/  @!UPT UIADD3 URZ, URZ, URZ, URZ ;  /* 0x0000003f3f3ff290 */ /* 0x000fe4000fffe03f */
[----:B------:R-:W-:Y:S05]  /*14b10*/  @P0 IMAD.HI.U32 R6, R4, c[0x0][0x330], RZ ;  /* 0x0000cc0004060a27 */ /* 0x000fea00078e00ff */
[----:B------:R-:W-:Y:S02]  /*14b20*/  @P0 SHF.R.U32.HI R4, RZ, c[0x0][0x334], R6 ;  /* 0x0000cd00ff040a19 */ /* 0x000fe40000011606 */
.L_x_953:
[----:B------:R-:W-:Y:S05]  /*14b30*/  BSYNC B0 ;  /* 0x0000000000007941 */ /* 0x000fea0003800000 */
.L_x_951:
[----:B------:R-:W-:Y:S04]  /*14b40*/  IMAD.IADD R3, R3, 0x1, -R196 ;  /* 0x0000000103037824 */ /* 0x000fe800078e0ac4 */
[----:B------:R-:W-:Y:S05]  /*14b50*/  IMAD R3, R4, c[0x0][0x32c], R3 ;  /* 0x0000cb0004037a24 */ /* 0x000fea00078e0203 */
[----:B------:R-:W-:Y:S02]  /*14b60*/  IADD3 R4, R3, c[0x0][0x32c], RZ ;  /* 0x0000cb0003047a10 */ /* 0x000fe40007ffe0ff */
[----:B------:R-:W-:Y:S02]  /*14b70*/  IMNMX R0, R0, R3, !PT ;  /* 0x0000000300007217 */ /* 0x000fe40007800200 */
[----:B------:R-:W-:Y:S02]  /*14b80*/  IMNMX R2, R2, R4, PT ;  /* 0x0000000402027217 */ /* 0x000fe40003800200 */
.L_x_950:
[----:B------:R-:W-:Y:S01]  /*14b90*/  ISETP.GT.AND P0, PT, R0, RZ, !P2 ;  /* 0x000000ff0000720c */ /* 0x000fe20005704270 */
[----:B------:R-:W-:Y:S01]  /*14ba0*/  LDSM.16.MT88.4 R52, [R206] ;  /* 0x00000000ce34783b */ /* 0x000fe20000004200 */
[----:B------:R-:W-:Y:S02]  /*14bb0*/  ISETP.NE.AND P2, PT, R162, RZ, PT ;  /* 0x000000ffa200720c */ /* 0x000fe40003f45270 */
[----:B------:R-:W-:Y:S02]  /*14bc0*/  ISETP.LT.OR P0, PT, R2, 0x1, P0 ;  /* 0x000000010200780c */ /* 0x000fe40000701670 */
[----:B------:R-:W-:Y:S02]  /*14bd0*/  FMNMX.FTZ R3, R32, R111, !PT ;  /* 0x0000006f20037209 */ /* 0x000fe40007810000 */
[----:B------:R-:W-:Y:S01]  /*14be0*/  FSEL R10, R10, -INF , !P0 ;  /* 0xff8000000a0a7808 */ /* 0x000fe20004000000 */
[----:B------:R-:W-:Y:S01]  /*14bf0*/  LDSM.16.MT88.4 R80, [R205+0x800] ;  /* 0x00080000cd50783b */ /* 0x000fe20000004200 */
        /* <DEDUP_REMOVED lines=51> */
[----:B------:R-:W1:Y:S01]  /*14f30*/  SHFL.BFLY PT, R6, R3, 0x2, 0x1f ;  /* 0x0c401f0003067f89 */ /* 0x000e6200000e0000 */
        /* <DEDUP_REMOVED lines=29> */
[----:B-1----:R-:W-:Y:S02]  /*15110*/  FMNMX.FTZ R3, R3, R6, !PT ;  /* 0x0000000603037209 */ /* 0x002fe40007810000 */
[----:B------:R-:W-:Y:S02]  /*15120*/  ISETP.LT.OR P0, PT, R2, 0x32, P0 ;  /* 0x000000320200780c */ /* 0x000fe40000701670 */
[----:B------:R-:W-:Y:S01]  /*15130*/  FMNMX.FTZ R4, R184, R4, !PT ;  /* 0x00000004b8047209 */ /* 0x000fe20007810000 */
[----:B------:R-:W1:Y:S01]  /*15140*/  SHFL.BFLY PT, R7, R3, 0x1, 0x1f ;  /* 0x0c201f0003077f89 */ /* 0x000e6200000e0000 */
        /* <DEDUP_REMOVED lines=16> */
[----:B------:R-:W-:Y:S01]  /*15250*/  FMUL.FTZ R3, R110, c[0x0][0x2d0] ;  /* 0x0000b4006e037a20 */ /* 0x000fe20000410000 */
[----:B------:R-:W-:Y:S02]  /*15260*/  FMNMX.FTZ R5, R24, R5, !PT ;  /* 0x0000000518057209 */ /* 0x000fe40007810000 */
[----:B------:R-:W-:Y:S02]  /*15270*/  FSETP.NEU.FTZ.AND P2, PT, R110, -INF , PT ;  /* 0xff8000006e00780b */ /* 0x000fe40003f5d000 */
[----:B------:R-:W-:Y:S02]  /*15280*/  FMNMX.FTZ R5, R25, R5, !PT ;  /* 0x0000000519057209 */ /* 0x000fe40007810000 */
[----:B------:R-:W-:Y:S02]  /*15290*/  FMNMX.FTZ R4, R224, R4, !PT ;  /* 0x00000004e0047209 */ /* 0x000fe40007810000 */
[----:B------:R-:W-:Y:S02]  /*152a0*/  FMNMX.FTZ R5, R28, R5, !PT ;  /* 0x000000051c057209 */ /* 0x000fe40007810000 */
[----:B------:R-:W-:Y:S02]  /*152b0*/  FSEL R71, R3, RZ, P2 ;  /* 0x000000ff03477208 */ /* 0x000fe40001000000 */
[----:B------:R-:W-:Y:S02]  /*152c0*/  FMNMX.FTZ R5, R29, R5, !PT ;  /* 0x000000051d057209 */ /* 0x000fe40007810000 */
[----:B------:R-:W-:Y:S01]  /*152d0*/  FMNMX.FTZ R4, R227, R4, !PT ;  /* 0x00000004e3047209 */ /* 0x000fe20007810000 */
[--C-:B------:R-:W-:Y:S01]  /*152e0*/  FFMA.FTZ R3, R32, c[0x0][0x2d0], -R71.reuse ;  /* 0x0000b40020037a23 */ /* 0x100fe20000010847 */
[----:B------:R-:W-:Y:S01]  /*152f0*/  FMNMX.FTZ R5, R180, R5, !PT ;  /* 0x00000005b4057209 */ /* 0x000fe20007810000 */
[--C-:B------:R-:W-:Y:S01]  /*15300*/  FFMA.FTZ R44, R49, c[0x0][0x2d0], -R71.reuse ;  /* 0x0000b400312c7a23 */ /* 0x100fe20000010847 */
[----:B------:R-:W-:Y:S01]  /*15310*/  FMNMX.FTZ R4, R229, R4, !PT ;  /* 0x00000004e5047209 */ /* 0x000fe20007810000 */
[----:B------:R1:W2:Y:S01]  /*15320*/  MUFU.EX2 R41, R3 ;  /* 0x0000000300297308 */ /* 0x0002a20000000800 */
[----:B------:R-:W-:Y:S02]  /*15330*/  FMNMX.FTZ R5, R181, R5, !PT ;  /* 0x00000005b5057209 */ /* 0x000fe40007810000 */
[----:B------:R-:W-:Y:S01]  /*15340*/  ISETP.LT.OR P0, PT, R2, 0x3a, P0 ;  /* 0x0000003a0200780c */ /* 0x000fe20000701670 */
[----:B------:R-:W3:Y:S01]  /*15350*/  SHFL.BFLY PT, R6, R4, 0x2, 0x1f ;  /* 0x0c401f0004067f89 */ /* 0x000ee200000e0000 */
[----:B------:R-:W-:Y:S02]  /*15360*/  FMNMX.FTZ R5, R182, R5, !PT ;  /* 0x00000005b6057209 */ /* 0x000fe40007810000 */
[----:B------:R-:W-:Y:S02]  /*15370*/  FSEL R202, R63, -INF , !P0 ;  /* 0xff8000003fca7808 */ /* 0x000fe40004000000 */
[----:B------:R-:W-:Y:S01]  /*15380*/  FMNMX.FTZ R5, R183, R5, !PT ;  /* 0x00000005b7057209 */ /* 0x000fe20007810000 */
[----:B------:R-:W-:Y:S01]  /*15390*/  MUFU.EX2 R237, R44 ;  /* 0x0000002c00ed7308 */ /* 0x000fe20000000800 */
[----:B------:R-:W-:Y:S02]  /*153a0*/  ISETP.GT.AND P0, PT, R0, 0x40, !P4 ;  /* 0x000000400000780c */ /* 0x000fe40006704270 */
[----:B------:R-:W-:Y:S02]  /*153b0*/  FMNMX.FTZ R5, R192, R5, !PT ;  /* 0x00000005c0057209 */ /* 0x000fe40007810000 */
[----:B------:R-:W-:Y:S02]  /*153c0*/  ISETP.LT.OR P0, PT, R2, 0x41, P0 ;  /* 0x000000410200780c */ /* 0x000fe40000701670 */
[----:B------:R-:W-:Y:S02]  /*153d0*/  FMNMX.FTZ R5, R193, R5, !PT ;  /* 0x00000005c1057209 */ /* 0x000fe40007810000 */
[----:B------:R-:W-:Y:S02]  /*153e0*/  FSEL R199, R74, -INF , !P0 ;  /* 0xff8000004ac77808 */ /* 0x000fe40004000000 */
[----:B------:R-:W-:Y:S02]  /*153f0*/  FMNMX.FTZ R5, R194, R5, !PT ;  /* 0x00000005c2057209 */ /* 0x000fe40007810000 */
[----:B------:R-:W-:Y:S01]  /*15400*/  ISETP.GT.AND P0, PT, R0, 0x41, !P5 ;  /* 0x000000410000780c */ /* 0x000fe20006f04270 */
[--C-:B-1----:R-:W-:Y:S01]  /*15410*/  FFMA.FTZ R3, R33, c[0x0][0x2d0], -R71.reuse ;  /* 0x0000b40021037a23 */ /* 0x102fe20000010847 */
[----:B------:R-:W-:Y:S02]  /*15420*/  FMNMX.FTZ R5, R197, R5, !PT ;  /* 0x00000005c5057209 */ /* 0x000fe40007810000 */
[----:B------:R-:W-:Y:S01]  /*15430*/  ISETP.LT.OR P0, PT, R2, 0x42, P0 ;  /* 0x000000420200780c */ /* 0x000fe20000701670 */
[----:B------:R1:W-:Y:S01]  /*15440*/  MUFU.EX2 R39, R3 ;  /* 0x0000000300277308 */ /* 0x0003e20000000800 */
[----:B------:R-:W-:Y:S02]  /*15450*/  FMNMX.FTZ R5, R228, R5, !PT ;  /* 0x00000005e4057209 */ /* 0x000fe40007810000 */
[----:B---3--:R-:W-:Y:S02]  /*15460*/  FMNMX.FTZ R4, R4, R6, !PT ;  /* 0x0000000604047209 */ /* 0x008fe40007810000 */
[----:B------:R-:W-:Y:S02]  /*15470*/  FMNMX.FTZ R5, R230, R5, !PT ;  /* 0x00000005e6057209 */ /* 0x000fe40007810000 */
[----:B------:R-:W-:Y:S01]  /*15480*/  FSEL R198, R75, -INF , !P0 ;  /* 0xff8000004bc67808 */ /* 0x000fe20004000000 */
[----:B------:R-:W3:Y:S01]  /*15490*/  SHFL.BFLY PT, R7, R4, 0x1, 0x1f ;  /* 0x0c201f0004077f89 */ /* 0x000ee200000e0000 */
[----:B------:R-:W-:Y:S02]  /*154a0*/  FMNMX.FTZ R5, R231, R5, !PT ;  /* 0x00000005e7057209 */ /* 0x000fe40007810000 */
[----:B------:R-:W-:Y:S02]  /*154b0*/  ISETP.GT.AND P0, PT, R0, 0x48, !P3 ;  /* 0x000000480000780c */ /* 0x000fe40005f04270 */
[----:B------:R-:W-:Y:S02]  /*154c0*/  FMNMX.FTZ R5, R232, R5, !PT ;  /* 0x00000005e8057209 */ /* 0x000fe40007810000 */
[----:B------:R-:W-:Y:S02]  /*154d0*/  ISETP.LT.OR P0, PT, R2, 0x49, P0 ;  /* 0x000000490200780c */ /* 0x000fe40000701670 */
[----:B------:R-:W-:Y:S01]  /*154e0*/  ISETP.GT.AND P3, PT, R0, 0x49, !P6 ;  /* 0x000000490000780c */ /* 0x000fe20007764270 */
[----:B------:R-:W1:Y:S01]  /*154f0*/  SHFL.BFLY PT, R6, R5, 0x2, 0x1f ;  /* 0x0c401f0005067f89 */ /* 0x000e6200000e0000 */
[----:B------:R-:W-:Y:S02]  /*15500*/  FSEL R162, R78, -INF , !P0 ;  /* 0xff8000004ea27808 */ /* 0x000fe40004000000 */
[----:B------:R-:W-:Y:S04]  /*15510*/  ISETP.LT.OR P3, PT, R2, 0x4a, P3 ;  /* 0x0000004a0200780c */ /* 0x000fe80001f61670 */
[----:B------:R-:W-:Y:S02]  /*15520*/  FSEL R70, R79, -INF , !P3 ;  /* 0xff8000004f467808 */ /* 0x000fe40005800000 */
[----:B------:R-:W-:Y:S01]  /*15530*/  LDSM.16.MT88.4 R76, [R208] ;  /* 0x00000000d04c783b */ /* 0x000fe20000004200 */
[----:B---3--:R-:W-:Y:S04]  /*15540*/  FMNMX.FTZ R109, R4, R7, !PT ;  /* 0x00000007046d7209 */ /* 0x008fe80007810000 */
[C---:B------:R-:W-:Y:S01]  /*15550*/  FSETP.NEU.FTZ.AND P1, PT, R109.reuse, -INF , PT ;  /* 0xff8000006d00780b */ /* 0x040fe20003f3d000 */
[----:B------:R-:W-:Y:S01]  /*15560*/  FMUL.FTZ R4, R109, c[0x0][0x2d0] ;  /* 0x0000b4006d047a20 */ /* 0x000fe20000410000 */
[----:B-1----:R-:W-:Y:S01]  /*15570*/  FMNMX.FTZ R3, R5, R6, !PT ;  /* 0x0000000605037209 */ /* 0x002fe20007810000 */
[--C-:B------:R-:W-:Y:S03]  /*15580*/  FFMA.FTZ R5, R164, c[0x0][0x2d0], -R71.reuse ;  /* 0x0000b400a4057a23 */ /* 0x100fe60000010847 */
[----:B------:R-:W-:Y:S02]  /*15590*/  FSEL R115, R4, RZ, P1 ;  /* 0x000000ff04737208 */ /* 0x000fe40000800000 */
[----:B------:R-:W-:Y:S01]  /*155a0*/  FMNMX.FTZ R6, R10, R114, !PT ;  /* 0x000000720a067209 */ /* 0x000fe20007810000 */
[----:B------:R1:W-:Y:S01]  /*155b0*/  MUFU.EX2 R37, R5 ;  /* 0x0000000500257308 */ /* 0x0003e20000000800 */
[----:B------:R-:W3:Y:S02]  /*155c0*/  SHFL.BFLY PT, R7, R3, 0x1, 0x1f ;  /* 0x0c201f0003077f89 */ /* 0x000ee400000e0000 */
[----:B------:R-:W-:Y:S04]  /*155d0*/  FMNMX.FTZ R4, R11, R6, !PT ;  /* 0x000000060b047209 */ /* 0x000fe80007810000 */
[----:B------:R-:W-:Y:S01]  /*155e0*/  FMNMX.FTZ R4, R14, R4, !PT ;  /* 0x000000040e047209 */ /* 0x000fe20007810000 */
[----:B-1----:R-:W-:Y:S01]  /*155f0*/  FFMA.FTZ R5, R165, c[0x0][0x2d0], -R71 ;  /* 0x0000b400a5057a23 */ /* 0x002fe20000010847 */
[----:B---3--:R-:W-:Y:S01]  /*15600*/  FMNMX.FTZ R108, R3, R7, !PT ;  /* 0x00000007036c7209 */ /* 0x008fe20007810000 */
[--C-:B------:R-:W-:Y:S01]  /*15610*/  FFMA.FTZ R3, R166, c[0x0][0x2d0], -R115.reuse ;  /* 0x0000b400a6037a23 */ /* 0x100fe20000010873 */
[----:B--2---:R-:W-:Y:S01]  /*15620*/  MOV R166, R41 ;  /* 0x0000002900a67202 */ /* 0x004fe20000000f00 */
[----:B------:R1:W-:Y:S01]  /*15630*/  MUFU.EX2 R35, R5 ;  /* 0x0000000500237308 */ /* 0x0003e20000000800 */
[----:B------:R-:W-:Y:S09]  /*15640*/  FSETP.NEU.FTZ.AND P0, PT, R108, -INF , PT ;  /* 0xff8000006c00780b */ /* 0x000ff20003f1d000 */
[----:B------:R2:W-:Y:S01]  /*15650*/  MUFU.EX2 R17, R3 ;  /* 0x0000000300117308 */ /* 0x0005e20000000800 */
[--C-:B-1----:R-:W-:Y:S09]  /*15660*/  FFMA.FTZ R5, R34, c[0x0][0x2d0], -R115.reuse ;  /* 0x0000b40022057a23 */ /* 0x102ff20000010873 */
[----:B------:R1:W3:Y:S01]  /*15670*/  MUFU.EX2 R40, R5 ;  /* 0x0000000500287308 */ /* 0x0002e20000000800 */
[----:B--2---:R-:W-:Y:S05]  /*15680*/  FMUL.FTZ R3, R108, c[0x0][0x2d0] ;  /* 0x0000b4006c037a20 */ /* 0x004fea0000410000 */
[----:B------:R-:W-:Y:S05]  /*15690*/  FSEL R156, R3, RZ, P0 ;  /* 0x000000ff039c7208 */ /* 0x000fea0000000000 */
[--C-:B------:R-:W-:Y:S04]  /*156a0*/  FFMA.FTZ R2, R13, c[0x0][0x2d0], -R156.reuse ;  /* 0x0000b4000d027a23 */ /* 0x100fe8000001089c */
[----:B------:R2:W-:Y:S01]  /*156b0*/  MUFU.EX2 R6, R2 ;  /* 0x0000000200067308 */ /* 0x0005e20000000800 */
[----:B-1----:R-:W-:Y:S01]  /*156c0*/  FMNMX.FTZ R5, R15, R4, !PT ;  /* 0x000000040f057209 */ /* 0x002fe20007810000 */
[----:B------:R-:W-:Y:S03]  /*156d0*/  FFMA.FTZ R4, R36, c[0x0][0x2d0], -R115 ;  /* 0x0000b40024047a23 */ /* 0x000fe60000010873 */
[----:B------:R-:W-:Y:S05]  /*156e0*/  FMNMX.FTZ R5, R56, R5, !PT ;  /* 0x0000000538057209 */ /* 0x000fea0007810000 */
[----:B------:R1:W-:Y:S01]  /*156f0*/  MUFU.EX2 R38, R4 ;  /* 0x0000000400267308 */ /* 0x0003e20000000800 */
[----:B------:R-:W-:Y:S04]  /*15700*/  FMNMX.FTZ R5, R57, R5, !PT ;  /* 0x0000000539057209 */ /* 0x000fe80007810000 */
[----:B------:R-:W-:Y:S04]  /*15710*/  FMNMX.FTZ R5, R60, R5, !PT ;  /* 0x000000053c057209 */ /* 0x000fe80007810000 */
[----:B------:R-:W-:Y:S04]  /*15720*/  FMNMX.FTZ R5, R157, R5, !PT ;  /* 0x000000059d057209 */ /* 0x000fe80007810000 */
[----:B------:R-:W-:Y:S01]  /*15730*/  FMNMX.FTZ R5, R158, R5, !PT ;  /* 0x000000059e057209 */ /* 0x000fe20007810000 */
[----:B--2---:R-:W-:Y:S03]  /*15740*/  FFMA.FTZ R2, R168, c[0x0][0x2d0], -R71 ;  /* 0x0000b400a8027a23 */ /* 0x004fe60000010847 */
[----:B------:R-:W-:Y:S01]  /*15750*/  FMNMX.FTZ R3, R159, R5, !PT ;  /* 0x000000059f037209 */ /* 0x000fe20007810000 */
[----:B------:R-:W-:Y:S03]  /*15760*/  MUFU.EX2 R251, R2 ;  /* 0x0000000200fb7308 */ /* 0x000fe60000000800 */
[----:B------:R-:W-:Y:S01]  /*15770*/  FMNMX.FTZ R3, R160, R3, !PT ;  /* 0x00000003a0037209 */ /* 0x000fe20007810000 */
[----:B-1----:R-:W-:Y:S01]  /*15780*/  FFMA.FTZ R4, R167, c[0x0][0x2d0], -R115 ;  /* 0x0000b400a7047a23 */ /* 0x002fe20000010873 */
[----:B---3--:R-:W-:Y:S01]  /*15790*/  MOV R167, R40 ;  /* 0x0000002800a77202 */ /* 0x008fe20000000f00 */
[----:B------:R-:W-:Y:S02]  /*157a0*/  FFMA.FTZ R40, R48, c[0x0][0x2d0], -R71 ;  /* 0x0000b40030287a23 */ /* 0x000fe40000010847 */
[----:B------:R-:W-:Y:S02]  /*157b0*/  FFMA.FTZ R48, R50, c[0x0][0x2d0], -R115 ;  /* 0x0000b40032307a23 */ /* 0x000fe40000010873 */
[----:B------:R1:W-:Y:S10]  /*157c0*/  MUFU.EX2 R7, R4 ;  /* 0x0000000400077308 */ /* 0x0003f40000000800 */
[----:B------:R-:W-:Y:S10]  /*157d0*/  MUFU.EX2 R238, R40 ;  /* 0x0000002800ee7308 */ /* 0x000ff40000000800 */
[----:B------:R-:W-:Y:S01]  /*157e0*/  MUFU.EX2 R236, R48 ;  /* 0x0000003000ec7308 */ /* 0x000fe20000000800 */
[--C-:B-1----:R-:W-:Y:S02]  /*157f0*/  FFMA.FTZ R4, R8, c[0x0][0x2d0], -R156.reuse ;  /* 0x0000b40008047a23 */ /* 0x102fe4000001089c */
[--C-:B------:R-:W-:Y:S02]  /*15800*/  FFMA.FTZ R8, R24, c[0x0][0x2d0], -R156.reuse ;  /* 0x0000b40018087a23 */ /* 0x100fe4000001089c */
[--C-:B------:R-:W-:Y:S05]  /*15810*/  FFMA.FTZ R24, R176, c[0x0][0x2d0], -R71.reuse ;  /* 0x0000b400b0187a23 */ /* 0x100fea0000010847 */
[----:B------:R1:W2:Y:S10]  /*15820*/  MUFU.EX2 R19, R4 ;  /* 0x0000000400137308 */ /* 0x0002b40000000800 */
[----:B------:R-:W-:Y:S10]  /*15830*/  MUFU.EX2 R247, R8 ;  /* 0x0000000800f77308 */ /* 0x000ff40000000800 */
[----:B------:R-:W-:Y:S01]  /*15840*/  MUFU.EX2 R243, R24 ;  /* 0x0000001800f37308 */ /* 0x000fe20000000800 */
[----:B-1----:R-:W-:Y:S01]  /*15850*/  FMNMX.FTZ R4, R161, R3, !PT ;  /* 0x00000003a1047209 */ /* 0x002fe20007810000 */
[--C-:B------:R-:W-:Y:S01]  /*15860*/  FFMA.FTZ R3, R9, c[0x0][0x2d0], -R156.reuse ;  /* 0x0000b40009037a23 */ /* 0x100fe2000001089c */
[----:B--2---:R-:W-:Y:S02]  /*15870*/  MOV R168, R19 ;  /* 0x0000001300a87202 */ /* 0x004fe40000000f00 */
[----:B------:R-:W-:Y:S05]  /*15880*/  FMNMX.FTZ R4, R196, R4, !PT ;  /* 0x00000004c4047209 */ /* 0x000fea0007810000 */
[----:B------:R1:W2:Y:S02]  /*15890*/  MUFU.EX2 R18, R3 ;  /* 0x0000000300127308 */ /* 0x0002a40000000800 */
[----:B-1----:R-:W-:Y:S04]  /*158a0*/  FMNMX.FTZ R3, R200, R4, !PT ;  /* 0x00000004c8037209 */ /* 0x002fe80007810000 */
[----:B------:R-:W-:Y:S01]  /*158b0*/  FMNMX.FTZ R4, R201, R3, !PT ;  /* 0x00000003c9047209 */ /* 0x000fe20007810000 */
[--C-:B------:R-:W-:Y:S02]  /*158c0*/  FFMA.FTZ R3, R12, c[0x0][0x2d0], -R156.reuse ;  /* 0x0000b4000c037a23 */ /* 0x100fe4000001089c */
[--C-:B------:R-:W-:Y:S01]  /*158d0*/  FFMA.FTZ R12, R25, c[0x0][0x2d0], -R156.reuse ;  /* 0x0000b400190c7a23 */ /* 0x100fe2000001089c */
[----:B------:R-:W-:Y:S01]  /*158e0*/  FMNMX.FTZ R4, R202, R4, !PT ;  /* 0x00000004ca047209 */ /* 0x000fe20007810000 */
[----:B------:R1:W3:Y:S03]  /*158f0*/  MUFU.EX2 R16, R3 ;  /* 0x0000000300107308 */ /* 0x0002e60000000800 */
[----:B------:R-:W-:Y:S01]  /*15900*/  FMNMX.FTZ R0, R199, R4, !PT ;  /* 0x00000004c7007209 */ /* 0x000fe20007810000 */
[----:B------:R-:W-:Y:S02]  /*15910*/  FFMA.FTZ R4, R171, c[0x0][0x2d0], -R71 ;  /* 0x0000b400ab047a23 */ /* 0x000fe40000010847 */
[----:B------:R-:W-:Y:S01]  /*15920*/  IMAD.MOV.U32 R171, RZ, RZ, R17 ;  /* 0x000000ffffab7224 */ /* 0x000fe200078e0011 */
[----:B------:R-:W-:Y:S03]  /*15930*/  FMNMX.FTZ R0, R198, R0, !PT ;  /* 0x00000000c6007209 */ /* 0x000fe60007810000 */
[----:B------:R-:W-:Y:S01]  /*15940*/  MUFU.EX2 R32, R4 ;  /* 0x0000000400207308 */ /* 0x000fe20000000800 */
[----:B------:R-:W-:Y:S04]  /*15950*/  FMNMX.FTZ R0, R162, R0, !PT ;  /* 0x00000000a2007209 */ /* 0x000fe80007810000 */
[----:B------:R-:W-:Y:S05]  /*15960*/  FMNMX.FTZ R0, R70, R0, !PT ;  /* 0x0000000046007209 */ /* 0x000fea0007810000 */
[----:B------:R-:W-:Y:S01]  /*15970*/  MUFU.EX2 R246, R12 ;  /* 0x0000000c00f67308 */ /* 0x000fe20000000800 */
[----:B------:R-:W4:Y:S01]  /*15980*/  SHFL.BFLY PT, R2, R0, 0x2, 0x1f ;  /* 0x0c401f0000027f89 */ /* 0x000f2200000e0000 */
[----:B-1----:R-:W-:Y:S02]  /*15990*/  FFMA.FTZ R3, R173, c[0x0][0x2d0], -R71 ;  /* 0x0000b400ad037a23 */ /* 0x002fe40000010847 */
[----:B------:R-:W-:Y:S06]  /*159a0*/  IMAD.MOV.U32 R173, RZ, RZ, R39 ;  /* 0x000000ffffad7224 */ /* 0x000fec00078e0027 */
[----:B------:R1:W-:Y:S01]  /*159b0*/  MUFU.EX2 R31, R3 ;  /* 0x00000003001f7308 */ /* 0x0003e20000000800 */
[----:B------:R-:W-:Y:S01]  /*159c0*/  F2FP.BF16.PACK_AB R72, R173, R166 ;  /* 0x000000a6ad48723e */ /* 0x000fe200000010ff */
[--C-:B-1----:R-:W-:Y:S01]  /*159d0*/  FFMA.FTZ R3, R170, c[0x0][0x2d0], -R115.reuse ;  /* 0x0000b400aa037a23 */ /* 0x102fe20000010873 */
[----:B------:R-:W-:Y:S07]  /*159e0*/  MOV R170, R38 ;  /* 0x0000002600aa7202 */ /* 0x000fee0000000f00 */
[----:B------:R1:W-:Y:S01]  /*159f0*/  MUFU.EX2 R252, R3 ;  /* 0x0000000300fc7308 */ /* 0x0003e20000000800 */
[----:B------:R-:W-:Y:S01]  /*15a00*/  F2FP.BF16.PACK_AB R73, R170, R167 ;  /* 0x000000a7aa49723e */ /* 0x000fe200000010ff */
[----:B-1----:R-:W-:Y:S01]  /*15a10*/  FFMA.FTZ R3, R169, c[0x0][0x2d0], -R115 ;  /* 0x0000b400a9037a23 */ /* 0x002fe20000010873 */
[----:B--2---:R-:W-:Y:S07]  /*15a20*/  MOV R169, R18 ;  /* 0x0000001200a97202 */ /* 0x004fee0000000f00 */
[----:B------:R1:W-:Y:S01]  /*15a30*/  MUFU.EX2 R30, R3 ;  /* 0x00000003001e7308 */ /* 0x0003e20000000800 */
[----:B------:R-:W-:Y:S01]  /*15a40*/  F2FP.BF16.PACK_AB R64, R169, R168 ;  /* 0x000000a8a940723e */ /* 0x000fe200000010ff */
[----:B-1----:R-:W-:Y:S01]  /*15a50*/  FFMA.FTZ R3, R172, c[0x0][0x2d0], -R71 ;  /* 0x0000b400ac037a23 */ /* 0x002fe20000010847 */
[----:B------:R-:W-:Y:S02]  /*15a60*/  MOV R172, R37 ;  /* 0x0000002500ac7202 */ /* 0x000fe40000000f00 */
[----:B------:R-:W-:Y:S05]  /*15a70*/  LDSM.16.MT88.4 R36, [R209] ;  /* 0x00000000d124783b */ /* 0x000fea0000004200 */
[----:B------:R4:W-:Y:S02]  /*15a80*/  MUFU.EX2 R27, R3 ;  /* 0x00000003001b7308 */ /* 0x0009e40000000800 */
[----:B----4-:R-:W-:Y:S01]  /*15a90*/  FMNMX.FTZ R3, R0, R2, !PT ;  /* 0x0000000200037209 */ /* 0x010fe20007810000 */
[----:B------:R-:W-:Y:S01]  /*15aa0*/  FFMA.FTZ R2, R174, c[0x0][0x2d0], -R115 ;  /* 0x0000b400ae027a23 */ /* 0x000fe20000010873 */
[----:B------:R-:W-:Y:S02]  /*15ab0*/  FSEL R0, R110, RZ, P2 ;  /* 0x000000ff6e007208 */ /* 0x000fe40001000000 */
[----:B---3--:R-:W-:Y:S04]  /*15ac0*/  MOV R174, R16 ;  /* 0x0000001000ae7202 */ /* 0x008fe80000000f00 */
[----:B------:R1:W-:Y:S01]  /*15ad0*/  MUFU.EX2 R250, R2 ;  /* 0x0000000200fa7308 */ /* 0x0003e20000000800 */
[----:B------:R-:W2:Y:S01]  /*15ae0*/  SHFL.BFLY PT, R4, R3, 0x1, 0x1f ;  /* 0x0c201f0003047f89 */ /* 0x000ea200000e0000 */
[----:B------:R-:W-:Y:S02]  /*15af0*/  FADD.FTZ R0, -R0, R111 ;  /* 0x0000006f00007221 */ /* 0x000fe40000010100 */
[----:B------:R-:W-:Y:S02]  /*15b00*/  FFMA.FTZ R16, R28, c[0x0][0x2d0], -R156 ;  /* 0x0000b4001c107a23 */ /* 0x000fe4000001089c */
[----:B------:R-:W-:Y:S02]  /*15b10*/  FMUL.FTZ R0, R0, c[0x0][0x2d0] ;  /* 0x0000b40000007a20 */ /* 0x000fe40000410000 */
[----:B------:R-:W-:Y:S02]  /*15b20*/  FFMA.FTZ R28, R177, c[0x0][0x2d0], -R71 ;  /* 0x0000b400b11c7a23 */ /* 0x000fe40000010847 */
[----:B------:R3:W4:Y:S10]  /*15b30*/  MUFU.EX2 R69, R0 ;  /* 0x0000000000457308 */ /* 0x0007340000000800 */
[----:B------:R5:W-:Y:S01]  /*15b40*/  MUFU.EX2 R245, R16 ;  /* 0x0000001000f57308 */ /* 0x000be20000000800 */
[----:B-1----:R-:W-:Y:S02]  /*15b50*/  FSEL R2, R109, RZ, P1 ;  /* 0x000000ff6d027208 */ /* 0x002fe40000800000 */
[----:B--2---:R-:W-:Y:S03]  /*15b60*/  FMNMX.FTZ R3, R3, R4, !PT ;  /* 0x0000000403037209 */ /* 0x004fe60007810000 */
[----:B------:R-:W-:Y:S01]  /*15b70*/  FADD.FTZ R2, -R2, R112 ;  /* 0x0000007002027221 */ /* 0x000fe20000010100 */
[----:B------:R-:W-:Y:S01]  /*15b80*/  MOV R112, R35 ;  /* 0x0000002300707202 */ /* 0x000fe20000000f00 */
[----:B------:R-:W-:Y:S02]  /*15b90*/  FMUL.FTZ R4, R3, c[0x0][0x2d0] ;  /* 0x0000b40003047a20 */ /* 0x000fe40000410000 */
[----:B------:R-:W-:Y:S01]  /*15ba0*/  MUFU.EX2 R242, R28 ;  /* 0x0000001c00f27308 */ /* 0x000fe20000000800 */
[----:B------:R-:W-:Y:S01]  /*15bb0*/  FMUL.FTZ R2, R2, c[0x0][0x2d0] ;  /* 0x0000b40002027a20 */ /* 0x000fe20000410000 */
[----:B---3--:R-:W-:Y:S01]  /*15bc0*/  FSEL R0, R108, RZ, P0 ;  /* 0x000000ff6c007208 */ /* 0x008fe20000000000 */
[----:B----4-:R-:W-:Y:S01]  /*15bd0*/  FMUL.FTZ R17, R69, R129 ;  /* 0x0000008145117220 */ /* 0x010fe20000410000 */
[----:B------:R-:W-:Y:S01]  /*15be0*/  FSETP.NEU.FTZ.AND P0, PT, R3, -INF , PT ;  /* 0xff8000000300780b */ /* 0x000fe20003f1d000 */
[C---:B------:R-:W-:Y:S01]  /*15bf0*/  FMUL.FTZ R33, R69.reuse, R145 ;  /* 0x0000009145217220 */ /* 0x040fe20000410000 */
[----:B------:R-:W-:Y:S01]  /*15c00*/  F2FP.BF16.PACK_AB R74, R112, R172 ;  /* 0x000000ac704a723e */ /* 0x000fe200000010ff */
[----:B------:R-:W-:Y:S01]  /*15c10*/  FADD.FTZ R0, -R0, R113 ;  /* 0x0000007100007221 */ /* 0x000fe20000010100 */
[----:B------:R-:W-:Y:S01]  /*15c20*/  FSEL R111, R4, RZ, P0 ;  /* 0x000000ff046f7208 */ /* 0x000fe20000000000 */
[----:B------:R-:W-:Y:S01]  /*15c30*/  FMUL.FTZ R48, R69, R96 ;  /* 0x0000006045307220 */ /* 0x000fe20000410000 */
[----:B------:R-:W1:Y:S01]  /*15c40*/  MUFU.EX2 R68, R2 ;  /* 0x0000000200447308 */ /* 0x000e620000000800 */
[----:B------:R-:W-:Y:S01]  /*15c50*/  FMUL.FTZ R0, R0, c[0x0][0x2d0] ;  /* 0x0000b40000007a20 */ /* 0x000fe20000410000 */
[----:B------:R-:W-:Y:S01]  /*15c60*/  MOV R113, R7 ;  /* 0x0000000700717202 */ /* 0x000fe20000000f00 */
[--C-:B------:R-:W-:Y:S02]  /*15c70*/  FFMA.FTZ R4, R15, c[0x0][0x2d0], -R111.reuse ;  /* 0x0000b4000f047a23 */ /* 0x100fe4000001086f */
[--C-:B------:R-:W-:Y:S01]  /*15c80*/  FFMA.FTZ R5, R14, c[0x0][0x2d0], -R111.reuse ;  /* 0x0000b4000e057a23 */ /* 0x100fe2000001086f */
[----:B------:R-:W-:Y:S01]  /*15c90*/  F2FP.BF16.PACK_AB R75, R113, R171 ;  /* 0x000000ab714b723e */ /* 0x000fe200000010ff */
[----:B-----5:R-:W-:Y:S02]  /*15ca0*/  FMUL.FTZ R16, R69, R128 ;  /* 0x0000008045107220 */ /* 0x020fe40000410000 */
[--C-:B------:R-:W-:Y:S01]  /*15cb0*/  FFMA.FTZ R58, R57, c[0x0][0x2d0], -R111.reuse ;  /* 0x0000b400393a7a23 */ /* 0x100fe2000001086f */
[----:B------:R2:W3:Y:S01]  /*15cc0*/  MUFU.EX2 R2, R0 ;  /* 0x0000000000027308 */ /* 0x0004e20000000800 */
[----:B------:R-:W-:Y:S02]  /*15cd0*/  FMUL.FTZ R49, R69, R97 ;  /* 0x0000006145317220 */ /* 0x000fe40000410000 */
[--C-:B------:R-:W-:Y:S07]  /*15ce0*/  FFMA.FTZ R62, R60, c[0x0][0x2d0], -R111.reuse ;  /* 0x0000b4003c3e7a23 */ /* 0x100fee000001086f */
[----:B------:R4:W-:Y:S01]  /*15cf0*/  MUFU.EX2 R165, R4 ;  /* 0x0000000400a57308 */ /* 0x0009e20000000800 */
[C---:B-1----:R-:W-:Y:S02]  /*15d00*/  FMUL.FTZ R7, R68.reuse, R119 ;  /* 0x0000007744077220 */ /* 0x042fe40000410000 */
[C---:B------:R-:W-:Y:S02]  /*15d10*/  FMUL.FTZ R18, R68.reuse, R130 ;  /* 0x0000008244127220 */ /* 0x040fe40000410000 */
[C---:B------:R-:W-:Y:S05]  /*15d20*/  FMUL.FTZ R19, R68.reuse, R131 ;  /* 0x0000008344137220 */ /* 0x040fea0000410000 */
        /* <DEDUP_REMOVED lines=8> */
[C---:B------:R-:W-:Y:S02]  /*15db0*/  FMUL.FTZ R12, R2.reuse, R124 ;  /* 0x0000007c020c7220 */ /* 0x040fe40000410000 */
[C---:B------:R-:W-:Y:S02]  /*15dc0*/  FMUL.FTZ R13, R2.reuse, R125 ;  /* 0x0000007d020d7220 */ /* 0x040fe40000410000 */
[----:B----4-:R-:W-:Y:S01]  /*15dd0*/  FFMA.FTZ R4, R175, c[0x0][0x2d0], -R115 ;  /* 0x0000b400af047a23 */ /* 0x010fe20000010873 */
[----:B------:R-:W-:Y:S01]  /*15de0*/  MOV R175, R31 ;  /* 0x0000001f00af7202 */ /* 0x000fe20000000f00 */
[C---:B------:R-:W-:Y:S02]  /*15df0*/  FMUL.FTZ R24, R2.reuse, R136 ;  /* 0x0000008802187220 */ /* 0x040fe40000410000 */
[C---:B------:R-:W-:Y:S01]  /*15e00*/  FMUL.FTZ R25, R2.reuse, R137 ;  /* 0x0000008902197220 */ /* 0x040fe20000410000 */
[----:B------:R3:W-:Y:S01]  /*15e10*/  MUFU.EX2 R249, R4 ;  /* 0x0000000400f97308 */ /* 0x0007e20000000800 */
[C---:B------:R-:W-:Y:S01]  /*15e20*/  FMUL.FTZ R28, R2.reuse, R140 ;  /* 0x0000008c021c7220 */ /* 0x040fe20000410000 */
[----:B------:R-:W-:Y:S01]  /*15e30*/  MOV R137, R167 ;  /* 0x000000a700897202 */ /* 0x000fe20000000f00 */
[C---:B------:R-:W-:Y:S01]  /*15e40*/  FMUL.FTZ R41, R2.reuse, R89 ;  /* 0x0000005902297220 */ /* 0x040fe20000410000 */
[----:B-1----:R-:W-:Y:S01]  /*15e50*/  F2FP.BF16.PACK_AB R67, R165, R248 ;  /* 0x000000f8a543723e */ /* 0x002fe200000010ff */
[----:B------:R-:W-:Y:S02]  /*15e60*/  FMUL.FTZ R5, R69, R117 ;  /* 0x0000007545057220 */ /* 0x000fe40000410000 */
[----:B------:R-:W-:Y:S02]  /*15e70*/  IMAD.MOV.U32 R117, RZ, RZ, R27 ;  /* 0x000000ffff757224 */ /* 0x000fe400078e001b */
[C---:B------:R-:W-:Y:S02]  /*15e80*/  FMUL.FTZ R40, R2.reuse, R88 ;  /* 0x0000005802287220 */ /* 0x040fe40000410000 */
[C---:B------:R-:W-:Y:S02]  /*15e90*/  FMUL.FTZ R44, R2.reuse, R92 ;  /* 0x0000005c022c7220 */ /* 0x040fe40000410000 */
[----:B------:R-:W-:Y:S02]  /*15ea0*/  FMUL.FTZ R45, R2, R93 ;  /* 0x0000005d022d7220 */ /* 0x000fe40000410000 */
[----:B--2---:R-:W-:Y:S01]  /*15eb0*/  FFMA.FTZ R0, R11, c[0x0][0x2d0], -R111 ;  /* 0x0000b4000b007a23 */ /* 0x004fe2000001086f */
[----:B------:R-:W-:Y:S01]  /*15ec0*/  MUFU.EX2 R93, R62 ;  /* 0x0000003e005d7308 */ /* 0x000fe20000000800 */
[C---:B------:R-:W-:Y:S02]  /*15ed0*/  FMUL.FTZ R50, R68.reuse, R98 ;  /* 0x0000006244327220 */ /* 0x040fe40000410000 */
[----:B------:R-:W-:Y:S02]  /*15ee0*/  FMUL.FTZ R51, R68, R99 ;  /* 0x0000006344337220 */ /* 0x000fe40000410000 */
[C---:B------:R-:W-:Y:S01]  /*15ef0*/  FMUL.FTZ R57, R2.reuse, R101 ;  /* 0x0000006502397220 */ /* 0x040fe20000410000 */
[----:B------:R-:W-:Y:S01]  /*15f00*/  LDSM.16.MT88.4 R96, [R206+0x2000] ;  /* 0x00200000ce60783b */ /* 0x000fe20000004200 */
[C---:B------:R-:W-:Y:S02]  /*15f10*/  FMUL.FTZ R60, R2.reuse, R152 ;  /* 0x00000098023c7220 */ /* 0x040fe40000410000 */
[----:B---3--:R-:W-:Y:S01]  /*15f20*/  FMUL.FTZ R4, R69, R116 ;  /* 0x0000007445047220 */ /* 0x008fe20000410000 */
[----:B------:R1:W2:Y:S01]  /*15f30*/  MUFU.EX2 R164, R0 ;  /* 0x0000000000a47308 */ /* 0x0002a20000000800 */
[----:B------:R-:W-:Y:S01]  /*15f40*/  MOV R116, R30 ;  /* 0x0000001e00747202 */ /* 0x000fe20000000f00 */
[----:B------:R-:W-:Y:S02]  /*15f50*/  FMUL.FTZ R61, R2, R153 ;  /* 0x00000099023d7220 */ /* 0x000fe40000410000 */
[----:B------:R-:W-:Y:S02]  /*15f60*/  FFMA.FTZ R88, R181, c[0x0][0x2d0], -R156 ;  /* 0x0000b400b5587a23 */ /* 0x000fe4000001089c */
[----:B------:R-:W-:Y:S04]  /*15f70*/  IMAD.MOV.U32 R140, RZ, RZ, R171 ;  /* 0x000000ffff8c7224 */ /* 0x000fe800078e00ab */
[----:B------:R-:W-:Y:S01]  /*15f80*/  MUFU.EX2 R233, R88 ;  /* 0x0000005800e97308 */ /* 0x000fe20000000800 */
[----:B-1----:R-:W-:Y:S02]  /*15f90*/  FSEL R0, R3, RZ, P0 ;  /* 0x000000ff03007208 */ /* 0x002fe40000000000 */
[----:B--2---:R-:W-:Y:S03]  /*15fa0*/  F2FP.BF16.PACK_AB R65, R164, R163 ;  /* 0x000000a3a441723e */ /* 0x004fe600000010ff */
[----:B------:R-:W-:Y:S02]  /*15fb0*/  FADD.FTZ R0, -R0, R114 ;  /* 0x0000007200007221 */ /* 0x000fe40000010100 */
[----:B------:R-:W-:Y:S02]  /*15fc0*/  IMAD.MOV.U32 R114, RZ, RZ, R6 ;  /* 0x000000ffff727224 */ /* 0x000fe400078e0006 */
[----:B------:R-:W-:Y:S02]  /*15fd0*/  FMUL.FTZ R0, R0, c[0x0][0x2d0] ;  /* 0x0000b40000007a20 */ /* 0x000fe40000410000 */
[----:B------:R-:W-:Y:S01]  /*15fe0*/  FMUL.FTZ R6, R68, R118 ;  /* 0x0000007644067220 */ /* 0x000fe20000410000 */
[----:B------:R-:W-:Y:S03]  /*15ff0*/  F2FP.BF16.PACK_AB R66, R114, R174 ;  /* 0x000000ae7242723e */ /* 0x000fe600000010ff */
[----:B------:R-:W1:Y:S03]  /*16000*/  MUFU.EX2 R0, R0 ;  /* 0x0000000000007308 */ /* 0x000e660000000800 */
[-C--:B------:R-:W-:Y:S01]  /*16010*/  HMMA.16816.F32.BF16 R4, R72, R20.reuse, R4 ;  /* 0x000000144804723c */ /* 0x080fe20000041804 */
[C---:B-1----:R-:W-:Y:S02]  /*16020*/  FMUL.FTZ R10, R0.reuse, R122 ;  /* 0x0000007a000a7220 */ /* 0x042fe40000410000 */
[C---:B------:R-:W-:Y:S02]  /*16030*/  FMUL.FTZ R11, R0.reuse, R123 ;  /* 0x0000007b000b7220 */ /* 0x040fe40000410000 */
[C---:B------:R-:W-:Y:S02]  /*16040*/  FMUL.FTZ R27, R0.reuse, R139 ;  /* 0x0000008b001b7220 */ /* 0x040fe40000410000 */
[C---:B------:R-:W-:Y:S02]  /*16050*/  FMUL.FTZ R42, R0.reuse, R90 ;  /* 0x0000005a002a7220 */ /* 0x040fe40000410000 */
[C---:B------:R-:W-:Y:S01]  /*16060*/  FMUL.FTZ R43, R0.reuse, R91 ;  /* 0x0000005b002b7220 */ /* 0x040fe20000410000 */
[C---:B------:R-:W-:Y:S02]  /*16070*/  HMMA.16816.F32.BF16 R8, R64.reuse, R20, R8 ;  /* 0x000000144008723c */ /* 0x040fe40000041808 */
[C---:B------:R-:W-:Y:S01]  /*16080*/  FMUL.FTZ R14, R0.reuse, R126 ;  /* 0x0000007e000e7220 */ /* 0x040fe20000410000 */
[----:B------:R-:W-:Y:S01]  /*16090*/  LDSM.16.MT88.4 R88, [R206+0x800] ;  /* 0x00080000ce58783b */ /* 0x000fe20000004200 */
[C---:B------:R-:W-:Y:S02]  /*160a0*/  FMUL.FTZ R15, R0.reuse, R127 ;  /* 0x0000007f000f7220 */ /* 0x040fe40000410000 */
[----:B------:R-:W-:Y:S01]  /*160b0*/  FMUL.FTZ R26, R0, R138 ;  /* 0x0000008a001a7220 */ /* 0x000fe20000410000 */
[----:B------:R-:W-:Y:S01]  /*160c0*/  MOV R138, R32 ;  /* 0x00000020008a7202 */ /* 0x000fe20000000f00 */
[--C-:B------:R-:W-:Y:S04]  /*160d0*/  FFMA.FTZ R20, R29, c[0x0][0x2d0], -R156.reuse ;  /* 0x0000b4001d147a23 */ /* 0x100fe8000001089c */
[--C-:B------:R-:W-:Y:S01]  /*160e0*/  FFMA.FTZ R32, R178, c[0x0][0x2d0], -R115.reuse ;  /* 0x0000b400b2207a23 */ /* 0x100fe20000010873 */
[-C--:B------:R-:W-:Y:S01]  /*160f0*/  HMMA.16816.F32.BF16 R12, R64, R22.reuse, R12 ;  /* 0x00000016400c723c */ /* 0x080fe2000004180c */
[----:B------:R1:W-:Y:S01]  /*16100*/  MUFU.EX2 R244, R20 ;  /* 0x0000001400f47308 */ /* 0x0003e20000000800 */
[C---:B------:R-:W-:Y:S01]  /*16110*/  FMUL.FTZ R30, R0.reuse, R142 ;  /* 0x0000008e001e7220 */ /* 0x040fe20000410000 */
[----:B------:R-:W-:Y:S01]  /*16120*/  MOV R142, R169 ;  /* 0x000000a9008e7202 */ /* 0x000fe20000000f00 */
[C---:B------:R-:W-:Y:S01]  /*16130*/  FMUL.FTZ R31, R0.reuse, R143 ;  /* 0x0000008f001f7220 */ /* 0x040fe20000410000 */
[----:B------:R-:W-:Y:S01]  /*16140*/  MOV R143, R170 ;  /* 0x000000aa008f7202 */ /* 0x000fe20000000f00 */
[----:B------:R-:W-:Y:S02]  /*16150*/  FMUL.FTZ R47, R0, R95 ;  /* 0x0000005f002f7220 */ /* 0x000fe40000410000 */
[C---:B------:R-:W-:Y:S01]  /*16160*/  HMMA.16816.F32.BF16 R16, R72.reuse, R22, R16 ;  /* 0x000000164810723c */ /* 0x040fe20000041810 */
[C---:B------:R-:W-:Y:S02]  /*16170*/  FMUL.FTZ R21, R69.reuse, R133 ;  /* 0x0000008545157220 */ /* 0x040fe40000410000 */
[----:B------:R2:W-:Y:S01]  /*16180*/  MUFU.EX2 R241, R32 ;  /* 0x0000002000f17308 */ /* 0x0005e20000000800 */
[----:B------:R-:W-:Y:S01]  /*16190*/  FMUL.FTZ R29, R2, R141 ;  /* 0x0000008d021d7220 */ /* 0x000fe20000410000 */
[----:B------:R-:W-:Y:S01]  /*161a0*/  MOV R141, R172 ;  /* 0x000000ac008d7202 */ /* 0x000fe20000000f00 */
[----:B------:R-:W-:Y:S02]  /*161b0*/  FMUL.FTZ R46, R0, R94 ;  /* 0x0000005e002e7220 */ /* 0x000fe40000410000 */
[C---:B------:R-:W-:Y:S04]  /*161c0*/  FMUL.FTZ R22, R68.reuse, R134 ;  /* 0x0000008644167220 */ /* 0x040fe80000410000 */
[----:B------:R-:W-:Y:S01]  /*161d0*/  FMUL.FTZ R23, R68, R135 ;  /* 0x0000008744177220 */ /* 0x000fe20000410000 */
[----:B------:R3:W-:Y:S01]  /*161e0*/  MUFU.EX2 R94, R58 ;  /* 0x0000003a005e7308 */ /* 0x0007e20000000800 */
[C---:B------:R-:W-:Y:S02]  /*161f0*/  FMUL.FTZ R59, R0.reuse, R103 ;  /* 0x00000067003b7220 */ /* 0x040fe40000410000 */
[C---:B------:R-:W-:Y:S02]  /*16200*/  FMUL.FTZ R62, R0.reuse, R154 ;  /* 0x0000009a003e7220 */ /* 0x040fe40000410000 */
[C---:B-1----:R-:W-:Y:S02]  /*16210*/  FMUL.FTZ R20, R69.reuse, R132 ;  /* 0x0000008445147220 */ /* 0x042fe40000410000 */
[C---:B------:R-:W-:Y:S05]  /*16220*/  FMUL.FTZ R63, R0.reuse, R155 ;  /* 0x0000009b003f7220 */ /* 0x040fea0000410000 */
[-C--:B------:R-:W-:Y:S01]  /*16230*/  HMMA.16816.F32.BF16 R20, R72, R36.reuse, R20 ;  /* 0x000000244814723c */ /* 0x080fe20000041814 */
[----:B--2---:R-:W-:Y:S02]  /*16240*/  FMUL.FTZ R32, R69, R144 ;  /* 0x0000009045207220 */ /* 0x004fe40000410000 */
[----:B------:R-:W-:Y:S05]  /*16250*/  LDSM.16.MT88.4 R144, [R209+0x2000] ;  /* 0x00200000d190783b */ /* 0x000fea0000004200 */
[C---:B------:R-:W-:Y:S01]  /*16260*/  HMMA.16816.F32.BF16 R24, R64.reuse, R36, R24 ;  /* 0x000000244018723c */ /* 0x040fe20000041818 */
[----:B---3--:R-:W-:Y:S06]  /*16270*/  FMUL.FTZ R58, R0, R102 ;  /* 0x00000066003a7220 */ /* 0x008fec0000410000 */
[----:B------:R-:W-:Y:S01]  /*16280*/  FFMA.FTZ R36, R179, c[0x0][0x2d0], -R115 ;  /* 0x0000b400b3247a23 */ /* 0x000fe20000010873 */
[-C--:B------:R-:W-:Y:S01]  /*16290*/  HMMA.16816.F32.BF16 R28, R64, R38.reuse, R28 ;  /* 0x00000026401c723c */ /* 0x080fe2000004181c */
[C---:B------:R-:W-:Y:S02]  /*162a0*/  FMUL.FTZ R37, R69.reuse, R85 ;  /* 0x0000005545257220 */ /* 0x040fe40000410000 */
[----:B------:R1:W-:Y:S05]  /*162b0*/  MUFU.EX2 R239, R36 ;  /* 0x0000002400ef7308 */ /* 0x0003ea0000000800 */
[C---:B------:R-:W-:Y:S07]  /*162c0*/  HMMA.16816.F32.BF16 R32, R72.reuse, R38, R32 ;  /* 0x000000264820723c */ /* 0x040fee0000041820 */
[C---:B------:R-:W-:Y:S02]  /*162d0*/  FMUL.FTZ R38, R68.reuse, R86 ;  /* 0x0000005644267220 */ /* 0x040fe40000410000 */
[----:B------:R-:W-:Y:S03]  /*162e0*/  FMUL.FTZ R39, R68, R87 ;  /* 0x0000005744277220 */ /* 0x000fe60000410000 */
[C---:B-1----:R-:W-:Y:S02]  /*162f0*/  FMUL.FTZ R36, R69.reuse, R84 ;  /* 0x0000005445247220 */ /* 0x042fe40000410000 */
[----:B------:R-:W1:Y:S05]  /*16300*/  LDSM.16.MT88.4 R84, [R209+0x800] ;  /* 0x00080000d154783b */ /* 0x000e6a0000004200 */
[-C--:B------:R-:W-:Y:S08]  /*16310*/  HMMA.16816.F32.BF16 R36, R72, R52.reuse, R36 ;  /* 0x000000344824723c */ /* 0x080ff00000041824 */
[C---:B------:R-:W-:Y:S07]  /*16320*/  HMMA.16816.F32.BF16 R40, R64.reuse, R52, R40 ;  /* 0x000000344028723c */ /* 0x040fee0000041828 */
[--C-:B------:R-:W-:Y:S01]  /*16330*/  FFMA.FTZ R52, R56, c[0x0][0x2d0], -R111.reuse ;  /* 0x0000b40038347a23 */ /* 0x100fe2000001086f */
[-C--:B------:R-:W-:Y:S01]  /*16340*/  HMMA.16816.F32.BF16 R44, R64, R54.reuse, R44 ;  /* 0x00000036402c723c */ /* 0x080fe2000004182c */
[C---:B------:R-:W-:Y:S02]  /*16350*/  FMUL.FTZ R53, R69.reuse, R149 ;  /* 0x0000009545357220 */ /* 0x040fe40000410000 */
[----:B------:R2:W3:Y:S01]  /*16360*/  MUFU.EX2 R95, R52 ;  /* 0x00000034005f7308 */ /* 0x0004e20000000800 */
[----:B------:R-:W-:Y:S04]  /*16370*/  FMUL.FTZ R56, R2, R100 ;  /* 0x0000006402387220 */ /* 0x000fe80000410000 */
[C---:B------:R-:W-:Y:S07]  /*16380*/  HMMA.16816.F32.BF16 R48, R72.reuse, R54, R48 ;  /* 0x000000364830723c */ /* 0x040fee0000041830 */
[C---:B------:R-:W-:Y:S02]  /*16390*/  FMUL.FTZ R54, R68.reuse, R150 ;  /* 0x0000009644367220 */ /* 0x040fe40000410000 */
[----:B------:R-:W-:Y:S03]  /*163a0*/  FMUL.FTZ R55, R68, R151 ;  /* 0x0000009744377220 */ /* 0x000fe60000410000 */
[----:B--2---:R-:W-:Y:S07]  /*163b0*/  FMUL.FTZ R52, R69, R148 ;  /* 0x0000009445347220 */ /* 0x004fee0000410000 */
[-C--:B------:R-:W-:Y:S08]  /*163c0*/  HMMA.16816.F32.BF16 R52, R72, R76.reuse, R52 ;  /* 0x0000004c4834723c */ /* 0x080ff00000041834 */
[C---:B------:R-:W-:Y:S07]  /*163d0*/  HMMA.16816.F32.BF16 R56, R64.reuse, R76, R56 ;  /* 0x0000004c4038723c */ /* 0x040fee0000041838 */
[----:B------:R-:W-:Y:S01]  /*163e0*/  FFMA.FTZ R76, R157, c[0x0][0x2d0], -R111 ;  /* 0x0000b4009d4c7a23 */ /* 0x000fe2000001086f */
[-C--:B------:R-:W-:Y:S01]  /*163f0*/  HMMA.16816.F32.BF16 R60, R64, R78.reuse, R60 ;  /* 0x0000004e403c723c */ /* 0x080fe2000004183c */
[----:B---3--:R-:W-:Y:S02]  /*16400*/  F2FP.BF16.PACK_AB R77, R94, R95 ;  /* 0x0000005f5e4d723e */ /* 0x008fe400000010ff */
[----:B------:R2:W3:Y:S04]  /*16410*/  MUFU.EX2 R234, R76 ;  /* 0x0000004c00ea7308 */ /* 0x0004e80000000800 */
[C---:B------:R-:W-:Y:S02]  /*16420*/  FMUL.FTZ R64, R69.reuse, R104 ;  /* 0x0000006845407220 */ /* 0x040fe40000410000 */
[----:B------:R-:W-:Y:S03]  /*16430*/  FMUL.FTZ R65, R69, R105 ;  /* 0x0000006945417220 */ /* 0x000fe60000410000 */
[C---:B------:R-:W-:Y:S02]  /*16440*/  FMUL.FTZ R66, R68.reuse, R106 ;  /* 0x0000006a44427220 */ /* 0x040fe40000410000 */
[----:B------:R-:W-:Y:S07]  /*16450*/  FMUL.FTZ R67, R68, R107 ;  /* 0x0000006b44437220 */ /* 0x000fee0000410000 */
[----:B------:R-:W-:Y:S01]  /*16460*/  HMMA.16816.F32.BF16 R64, R72, R78, R64 ;  /* 0x0000004e4840723c */ /* 0x000fe20000041840 */
[--C-:B--2---:R-:W-:Y:S06]  /*16470*/  FFMA.FTZ R76, R184, c[0x0][0x2d0], -R115.reuse ;  /* 0x0000b400b84c7a23 */ /* 0x104fec0000010873 */
[----:B------:R-:W-:Y:S02]  /*16480*/  F2FP.BF16.PACK_AB R72, R175, R251 ;  /* 0x000000fbaf48723e */ /* 0x000fe400000010ff */
[----:B------:R-:W-:Y:S01]  /*16490*/  F2FP.BF16.PACK_AB R73, R116, R252 ;  /* 0x000000fc7449723e */ /* 0x000fe200000010ff */
[----:B------:R2:W-:Y:S02]  /*164a0*/  MUFU.EX2 R235, R76 ;  /* 0x0000004c00eb7308 */ /* 0x0005e40000000800 */
[----:B------:R-:W-:Y:S02]  /*164b0*/  F2FP.BF16.PACK_AB R74, R138, R117 ;  /* 0x000000758a4a723e */ /* 0x000fe400000010ff */
[----:B------:R-:W-:Y:S02]  /*164c0*/  F2FP.BF16.PACK_AB R75, R249, R250 ;  /* 0x000000faf94b723e */ /* 0x000fe400000010ff */
[----:B------:R-:W-:Y:S02]  /*164d0*/  F2FP.BF16.PACK_AB R78, R244, R245 ;  /* 0x000000f5f44e723e */ /* 0x000fe400000010ff */
[----:B---3--:R-:W-:Y:S03]  /*164e0*/  F2FP.BF16.PACK_AB R79, R234, R93 ;  /* 0x0000005dea4f723e */ /* 0x008fe600000010ff */
[-C--:B------:R-:W-:Y:S01]  /*164f0*/  HMMA.16816.F32.BF16 R4, R72, R80.reuse, R4 ;  /* 0x000000504804723c */ /* 0x080fe20000041804 */
[--C-:B--2---:R-:W-:Y:S04]  /*16500*/  FFMA.FTZ R76, R180, c[0x0][0x2d0], -R156.reuse ;  /* 0x0000b400b44c7a23 */ /* 0x104fe8000001089c */
        /* <DEDUP_REMOVED lines=8> */
[C---:B------:R-:W-:Y:S01]  /*16590*/  HMMA.16816.F32.BF16 R24, R76.reuse, R84, R24 ;  /* 0x000000544c18723c */ /* 0x040fe20000041818 */
[----:B--2---:R-:W-:Y:S06]  /*165a0*/  FFMA.FTZ R80, R183, c[0x0][0x2d0], -R156 ;  /* 0x0000b400b7507a23 */ /* 0x004fec000001089c */
[----:B------:R-:W-:Y:S01]  /*165b0*/  FFMA.FTZ R84, R188, c[0x0][0x2d0], -R115 ;  /* 0x0000b400bc547a23 */ /* 0x000fe20000010873 */
[-C--:B------:R-:W-:Y:S01]  /*165c0*/  HMMA.16816.F32.BF16 R28, R76, R86.reuse, R28 ;  /* 0x000000564c1c723c */ /* 0x080fe2000004181c */
[----:B------:R1:W2:Y:S03]  /*165d0*/  MUFU.EX2 R183, R80 ;  /* 0x0000005000b77308 */ /* 0x0002a60000000800 */
[----:B------:R-:W-:Y:S04]  /*165e0*/  MOV R188, R175 ;  /* 0x000000af00bc7202 */ /* 0x000fe80000000f00 */
[C---:B------:R-:W-:Y:S03]  /*165f0*/  HMMA.16816.F32.BF16 R32, R72.reuse, R86, R32 ;  /* 0x000000564820723c */ /* 0x040fe60000041820 */
[----:B------:R3:W-:Y:S05]  /*16600*/  MUFU.EX2 R180, R84 ;  /* 0x0000005400b47308 */ /* 0x0007ea0000000800 */
[-C--:B------:R-:W-:Y:S08]  /*16610*/  HMMA.16816.F32.BF16 R36, R72, R88.reuse, R36 ;  /* 0x000000584824723c */ /* 0x080ff00000041824 */
[C---:B------:R-:W-:Y:S01]  /*16620*/  HMMA.16816.F32.BF16 R40, R76.reuse, R88, R40 ;  /* 0x000000584c28723c */ /* 0x040fe20000041828 */
[----:B-1----:R-:W-:Y:S03]  /*16630*/  FFMA.FTZ R80, R185, c[0x0][0x2d0], -R71 ;  /* 0x0000b400b9507a23 */ /* 0x002fe60000010847 */
[----:B------:R-:W-:Y:S01]  /*16640*/  MOV R185, R166 ;  /* 0x000000a600b97202 */ /* 0x000fe20000000f00 */
[----:B------:R1:W-:Y:S02]  /*16650*/  MUFU.EX2 R181, R80 ;  /* 0x0000005000b57308 */ /* 0x0003e40000000800 */
[----:B------:R-:W-:Y:S01]  /*16660*/  FFMA.FTZ R88, R159, c[0x0][0x2d0], -R111 ;  /* 0x0000b4009f587a23 */ /* 0x000fe2000001086f */
[-C--:B------:R-:W-:Y:S01]  /*16670*/  HMMA.16816.F32.BF16 R44, R76, R90.reuse, R44 ;  /* 0x0000005a4c2c723c */ /* 0x080fe2000004182c */
[--C-:B---3--:R-:W-:Y:S03]  /*16680*/  FFMA.FTZ R84, R189, c[0x0][0x2d0], -R71.reuse ;  /* 0x0000b400bd547a23 */ /* 0x108fe60000010847 */
[----:B------:R-:W-:Y:S03]  /*16690*/  IMAD.MOV.U32 R189, RZ, RZ, R114 ;  /* 0x000000ffffbd7224 */ /* 0x000fe600078e0072 */
[----:B------:R3:W-:Y:S01]  /*166a0*/  MUFU.EX2 R149, R88 ;  /* 0x0000005800957308 */ /* 0x0007e20000000800 */
[C---:B------:R-:W-:Y:S09]  /*166b0*/  HMMA.16816.F32.BF16 R48, R72.reuse, R90, R48 ;  /* 0x0000005a4830723c */ /* 0x040ff20000041830 */
[----:B------:R4:W-:Y:S03]  /*166c0*/  MUFU.EX2 R178, R84 ;  /* 0x0000005400b27308 */ /* 0x0009e60000000800 */
[----:B-1----:R-:W-:Y:S01]  /*166d0*/  FFMA.FTZ R80, R186, c[0x0][0x2d0], -R71 ;  /* 0x0000b400ba507a23 */ /* 0x002fe20000010847 */
[----:B------:R-:W-:Y:S06]  /*166e0*/  MOV R186, R117 ;  /* 0x0000007500ba7202 */ /* 0x000fec0000000f00 */
[----:B------:R1:W-:Y:S01]  /*166f0*/  MUFU.EX2 R182, R80 ;  /* 0x0000005000b67308 */ /* 0x0003e20000000800 */
[----:B---3--:R-:W-:Y:S09]  /*16700*/  FFMA.FTZ R88, R160, c[0x0][0x2d0], -R111 ;  /* 0x0000b400a0587a23 */ /* 0x008ff2000001086f */
[----:B------:R3:W-:Y:S01]  /*16710*/  MUFU.EX2 R148, R88 ;  /* 0x0000005800947308 */ /* 0x0007e20000000800 */
[----:B----4-:R-:W-:Y:S01]  /*16720*/  FFMA.FTZ R84, R190, c[0x0][0x2d0], -R71 ;  /* 0x0000b400be547a23 */ /* 0x010fe20000010847 */
[----:B------:R-:W-:Y:S08]  /*16730*/  MOV R190, R113 ;  /* 0x0000007100be7202 */ /* 0x000ff00000000f00 */
[----:B------:R4:W-:Y:S01]  /*16740*/  MUFU.EX2 R179, R84 ;  /* 0x0000005400b37308 */ /* 0x0009e20000000800 */
[----:B-1----:R-:W-:Y:S01]  /*16750*/  FFMA.FTZ R80, R187, c[0x0][0x2d0], -R115 ;  /* 0x0000b400bb507a23 */ /* 0x002fe20000010873 */
[----:B------:R-:W-:Y:S08]  /*16760*/  MOV R187, R116 ;  /* 0x0000007400bb7202 */ /* 0x000ff00000000f00 */
[----:B------:R1:W-:Y:S01]  /*16770*/  MUFU.EX2 R151, R80 ;  /* 0x0000005000977308 */ /* 0x0003e20000000800 */
[--C-:B---3--:R-:W-:Y:S02]  /*16780*/  FFMA.FTZ R88, R193, c[0x0][0x2d0], -R156.reuse ;  /* 0x0000b400c1587a23 */ /* 0x108fe4000001089c */
[----:B------:R-:W-:Y:S07]  /*16790*/  IMAD.MOV.U32 R193, RZ, RZ, R173 ;  /* 0x000000ffffc17224 */ /* 0x000fee00078e00ad */
[----:B------:R3:W-:Y:S01]  /*167a0*/  MUFU.EX2 R102, R88 ;  /* 0x0000005800667308 */ /* 0x0007e20000000800 */
[----:B----4-:R-:W-:Y:S01]  /*167b0*/  FFMA.FTZ R84, R191, c[0x0][0x2d0], -R115 ;  /* 0x0000b400bf547a23 */ /* 0x010fe20000010873 */
[----:B------:R-:W-:Y:S08]  /*167c0*/  MOV R191, R112 ;  /* 0x0000007000bf7202 */ /* 0x000ff00000000f00 */
[----:B------:R4:W-:Y:S01]  /*167d0*/  MUFU.EX2 R177, R84 ;  /* 0x0000005400b17308 */ /* 0x0009e20000000800 */
[----:B-1----:R-:W1:Y:S08]  /*167e0*/  LDSM.16.MT88.4 R80, [R208+0x800] ;  /* 0x00080000d050783b */ /* 0x002e700000004200 */
[----:B---3--:R-:W-:Y:S01]  /*167f0*/  LDSM.16.MT88.4 R88, [R206+0x1000] ;  /* 0x00100000ce58783b */ /* 0x008fe20000004200 */
[--C-:B----4-:R-:W-:Y:S04]  /*16800*/  FFMA.FTZ R84, R158, c[0x0][0x2d0], -R111.reuse ;  /* 0x0000b4009e547a23 */ /* 0x110fe8000001086f */
[----:B------:R3:W4:Y:S01]  /*16810*/  MUFU.EX2 R150, R84 ;  /* 0x0000005400967308 */ /* 0x0007220000000800 */
[-C--:B-1----:R-:W-:Y:S08]  /*16820*/  HMMA.16816.F32.BF16 R52, R72, R80.reuse, R52 ;  /* 0x000000504834723c */ /* 0x082ff00000041834 */
[C---:B------:R-:W-:Y:S01]  /*16830*/  HMMA.16816.F32.BF16 R56, R76.reuse, R80, R56 ;  /* 0x000000504c38723c */ /* 0x040fe20000041838 */
[----:B---3--:R-:W1:Y:S06]  /*16840*/  LDSM.16.MT88.4 R84, [R205+0x1000] ;  /* 0x00100000cd54783b */ /* 0x008e6c0000004200 */
[----:B------:R-:W-:Y:S01]  /*16850*/  FFMA.FTZ R80, R161, c[0x0][0x2d0], -R111 ;  /* 0x0000b400a1507a23 */ /* 0x000fe2000001086f */
[-C--:B------:R-:W-:Y:S03]  /*16860*/  HMMA.16816.F32.BF16 R60, R76, R82.reuse, R60 ;  /* 0x000000524c3c723c */ /* 0x080fe6000004183c */
[----:B------:R3:W5:Y:S04]  /*16870*/  MUFU.EX2 R103, R80 ;  /* 0x0000005000677308 */ /* 0x0007680000000800 */
[--C-:B------:R-:W-:Y:S01]  /*16880*/  FFMA.FTZ R76, R195, c[0x0][0x2d0], -R115.reuse ;  /* 0x0000b400c34c7a23 */ /* 0x100fe20000010873 */
[----:B------:R-:W-:Y:S01]  /*16890*/  HMMA.16816.F32.BF16 R64, R72, R82, R64 ;  /* 0x000000524840723c */ /* 0x000fe20000041840 */
[----:B--2---:R-:W-:Y:S01]  /*168a0*/  F2FP.BF16.PACK_AB R78, R183, R184 ;  /* 0x000000b8b74e723e */ /* 0x004fe200000010ff */
[----:B------:R-:W2:Y:S02]  /*168b0*/  LDL.LU R195, [R1+0x10] ;  /* 0x0000100001c37983 */ /* 0x000ea40000300800 */
[----:B----4-:R-:W-:Y:S01]  /*168c0*/  F2FP.BF16.PACK_AB R77, R149, R150 ;  /* 0x00000096954d723e */ /* 0x010fe200000010ff */
[----:B------:R4:W-:Y:S02]  /*168d0*/  MUFU.EX2 R176, R76 ;  /* 0x0000004c00b07308 */ /* 0x0009e40000000800 */
[----:B------:R-:W-:Y:S02]  /*168e0*/  F2FP.BF16.PACK_AB R72, R242, R243 ;  /* 0x000000f3f248723e */ /* 0x000fe400000010ff */
[----:B------:R-:W-:Y:S03]  /*168f0*/  F2FP.BF16.PACK_AB R73, R239, R241 ;  /* 0x000000f1ef49723e */ /* 0x000fe600000010ff */
[----:B------:R-:W-:Y:S02]  /*16900*/  F2FP.BF16.PACK_AB R74, R237, R238 ;  /* 0x000000eeed4a723e */ /* 0x000fe400000010ff */
[----:B------:R-:W-:Y:S01]  /*16910*/  F2FP.BF16.PACK_AB R75, R235, R236 ;  /* 0x000000eceb4b723e */ /* 0x000fe200000010ff */
[----:B---3--:R-:W3:Y:S01]  /*16920*/  LDSM.16.MT88.4 R80, [R209+0x1000] ;  /* 0x00100000d150783b */ /* 0x008ee20000004200 */
[----:B-----5:R-:W-:Y:S05]  /*16930*/  F2FP.BF16.PACK_AB R79, R103, R148 ;  /* 0x00000094674f723e */ /* 0x020fea00000010ff */
[-C--:B-1----:R-:W-:Y:S01]  /*16940*/  HMMA.16816.F32.BF16 R4, R72, R84.reuse, R4 ;  /* 0x000000544804723c */ /* 0x082fe20000041804 */
[--C-:B----4-:R-:W-:Y:S01]  /*16950*/  FFMA.FTZ R76, R192, c[0x0][0x2d0], -R156.reuse ;  /* 0x0000b400c04c7a23 */ /* 0x110fe2000001089c */
[----:B------:R-:W-:Y:S03]  /*16960*/  MOV R192, R174 ;  /* 0x000000ae00c07202 */ /* 0x000fe60000000f00 */
[----:B------:R1:W-:Y:S02]  /*16970*/  MUFU.EX2 R101, R76 ;  /* 0x0000004c00657308 */ /* 0x0003e40000000800 */
[----:B-1----:R-:W-:Y:S07]  /*16980*/  F2FP.BF16.PACK_AB R76, R233, R92 ;  /* 0x0000005ce94c723e */ /* 0x002fee00000010ff */
[C---:B------:R-:W-:Y:S07]  /*16990*/  HMMA.16816.F32.BF16 R8, R76.reuse, R84, R8 ;  /* 0x000000544c08723c */ /* 0x040fee0000041808 */
[--C-:B------:R-:W-:Y:S01]  /*169a0*/  FFMA.FTZ R84, R194, c[0x0][0x2d0], -R156.reuse ;  /* 0x0000b400c2547a23 */ /* 0x100fe2000001089c */
[-C--:B------:R-:W-:Y:S01]  /*169b0*/  HMMA.16816.F32.BF16 R12, R76, R86.reuse, R12 ;  /* 0x000000564c0c723c */ /* 0x080fe2000004180c */
[----:B------:R-:W4:Y:S02]  /*169c0*/  LDL.LU R194, [R1+0xc] ;  /* 0x00000c0001c27983 */ /* 0x000f240000300800 */
[----:B------:R1:W-:Y:S02]  /*169d0*/  MUFU.EX2 R175, R84 ;  /* 0x0000005400af7308 */ /* 0x0003e40000000800 */
[----:B------:R-:W5:Y:S03]  /*169e0*/  LDL.LU R139, [R1+0x8] ;  /* 0x00000800018b7983 */ /* 0x000f660000300800 */
[C---:B------:R-:W-:Y:S01]  /*169f0*/  HMMA.16816.F32.BF16 R16, R72.reuse, R86, R16 ;  /* 0x000000564810723c */ /* 0x040fe20000041810 */
[----:B------:R-:W2:Y:S07]  /*16a00*/  LDL.LU R136, [R1+0x4] ;  /* 0x0000040001887983 */ /* 0x000eae0000300800 */
[-C--:B---3--:R-:W-:Y:S08]  /*16a10*/  HMMA.16816.F32.BF16 R20, R72, R80.reuse, R20 ;  /* 0x000000504814723c */ /* 0x088ff00000041814 */
[C---:B------:R-:W-:Y:S01]  /*16a20*/  HMMA.16816.F32.BF16 R24, R76.reuse, R80, R24 ;  /* 0x000000504c18723c */ /* 0x040fe20000041818 */
[--C-:B-1----:R-:W-:Y:S03]  /*16a30*/  FFMA.FTZ R84, R197, c[0x0][0x2d0], -R156.reuse ;  /* 0x0000b400c5547a23 */ /* 0x102fe6000001089c */
[----:B------:R-:W-:Y:S03]  /*16a40*/  MOV R197, R168 ;  /* 0x000000a800c57202 */ /* 0x000fe60000000f00 */
[----:B------:R-:W-:Y:S01]  /*16a50*/  FFMA.FTZ R80, R223, c[0x0][0x2d0], -R115 ;  /* 0x0000b400df507a23 */ /* 0x000fe20000010873 */
[-C--:B------:R-:W-:Y:S01]  /*16a60*/  HMMA.16816.F32.BF16 R28, R76, R82.reuse, R28 ;  /* 0x000000524c1c723c */ /* 0x080fe2000004181c */
[----:B------:R1:W-:Y:S07]  /*16a70*/  MUFU.EX2 R174, R84 ;  /* 0x0000005400ae7308 */ /* 0x0003ee0000000800 */
[C---:B------:R-:W-:Y:S03]  /*16a80*/  HMMA.16816.F32.BF16 R32, R72.reuse, R82, R32 ;  /* 0x000000524820723c */ /* 0x040fe60000041820 */
[----:B------:R3:W-:Y:S05]  /*16a90*/  MUFU.EX2 R171, R80 ;  /* 0x0000005000ab7308 */ /* 0x0007ea0000000800 */
[-C--:B------:R-:W-:Y:S08]  /*16aa0*/  HMMA.16816.F32.BF16 R36, R72, R88.reuse, R36 ;  /* 0x000000584824723c */ /* 0x080ff00000041824 */
[C---:B------:R-:W-:Y:S01]  /*16ab0*/  HMMA.16816.F32.BF16 R40, R76.reuse, R88, R40 ;  /* 0x000000584c28723c */ /* 0x040fe20000041828 */
[----:B-1----:R-:W-:Y:S04]  /*16ac0*/  FFMA.FTZ R84, R203, c[0x0][0x2d0], -R71 ;  /* 0x0000b400cb547a23 */ /* 0x002fe80000010847 */
[----:B------:R1:W-:Y:S03]  /*16ad0*/  MUFU.EX2 R172, R84 ;  /* 0x0000005400ac7308 */ /* 0x0003e60000000800 */
[-C--:B------:R-:W-:Y:S01]  /*16ae0*/  HMMA.16816.F32.BF16 R44, R76, R90.reuse, R44 ;  /* 0x0000005a4c2c723c */ /* 0x080fe2000004182c */
[----:B---3--:R-:W-:Y:S07]  /*16af0*/  FFMA.FTZ R80, R224, c[0x0][0x2d0], -R115 ;  /* 0x0000b400e0507a23 */ /* 0x008fee0000010873 */
[C---:B------:R-:W-:Y:S01]  /*16b00*/  HMMA.16816.F32.BF16 R48, R72.reuse, R90, R48 ;  /* 0x0000005a4830723c */ /* 0x040fe20000041830 */
[----:B------:R3:W3:Y:S01]  /*16b10*/  MUFU.EX2 R170, R80 ;  /* 0x0000005000aa7308 */ /* 0x0006e20000000800 */
[----:B------:R-:W-:Y:S02]  /*16b20*/  LDSM.16.MT88.4 R88, [R206+0x1800] ;  /* 0x00180000ce58783b */ /* 0x000fe40000004200 */
[--C-:B-1----:R-:W-:Y:S07]  /*16b30*/  FFMA.FTZ R84, R222, c[0x0][0x2d0], -R71.reuse ;  /* 0x0000b400de547a23 */ /* 0x102fee0000010847 */
[----:B------:R1:W1:Y:S01]  /*16b40*/  MUFU.EX2 R173, R84 ;  /* 0x0000005400ad7308 */ /* 0x0002620000000800 */
[--C-:B---3--:R-:W-:Y:S01]  /*16b50*/  FFMA.FTZ R80, R225, c[0x0][0x2d0], -R71.reuse ;  /* 0x0000b400e1507a23 */ /* 0x108fe20000010847 */
[----:B------:R-:W-:Y:S01]  /*16b60*/  F2FP.BF16.PACK_AB R105, R170, R171 ;  /* 0x000000abaa69723e */ /* 0x000fe200000010ff */
[----:B------:R-:W-:Y:S07]  /*16b70*/  FFMA.FTZ R71, R226, c[0x0][0x2d0], -R71 ;  /* 0x0000b400e2477a23 */ /* 0x000fee0000010847 */
[----:B------:R3:W-:Y:S10]  /*16b80*/  MUFU.EX2 R169, R80 ;  /* 0x0000005000a97308 */ /* 0x0007f40000000800 */
[----:B------:R3:W3:Y:S01]  /*16b90*/  MUFU.EX2 R168, R71 ;  /* 0x0000004700a87308 */ /* 0x0006e20000000800 */
[----:B-1----:R-:W1:Y:S01]  /*16ba0*/  LDSM.16.MT88.4 R84, [R208+0x1000] ;  /* 0x00100000d054783b */ /* 0x002e620000004200 */
[----:B------:R-:W-:Y:S07]  /*16bb0*/  F2FP.BF16.PACK_AB R104, R173, R172 ;  /* 0x000000acad68723e */ /* 0x000fee00000010ff */
[----:B---3--:R-:W3:Y:S01]  /*16bc0*/  LDSM.16.MT88.4 R80, [R205+0x1800] ;  /* 0x00180000cd50783b */ /* 0x008ee20000004200 */
[--C-:B------:R-:W-:Y:S01]  /*16bd0*/  FFMA.FTZ R71, R227, c[0x0][0x2d0], -R115.reuse ;  /* 0x0000b400e3477a23 */ /* 0x100fe20000010873 */
[----:B------:R-:W-:Y:S01]  /*16be0*/  F2FP.BF16.PACK_AB R106, R168, R169 ;  /* 0x000000a9a86a723e */ /* 0x000fe200000010ff */
[----:B------:R-:W-:Y:S02]  /*16bf0*/  FFMA.FTZ R115, R229, c[0x0][0x2d0], -R115 ;  /* 0x0000b400e5737a23 */ /* 0x000fe40000010873 */
[----:B------:R3:W-:Y:S10]  /*16c00*/  MUFU.EX2 R167, R71 ;  /* 0x0000004700a77308 */ /* 0x0007f40000000800 */
[----:B------:R-:W3:Y:S01]  /*16c10*/  MUFU.EX2 R166, R115 ;  /* 0x0000007300a67308 */ /* 0x000ee20000000800 */
[-C--:B-1----:R-:W-:Y:S08]  /*16c20*/  HMMA.16816.F32.BF16 R52, R72, R84.reuse, R52 ;  /* 0x000000544834723c */ /* 0x082ff00000041834 */
[C---:B------:R-:W-:Y:S01]  /*16c30*/  HMMA.16816.F32.BF16 R56, R76.reuse, R84, R56 ;  /* 0x000000544c38723c */ /* 0x040fe20000041838 */
[--C-:B---3--:R-:W-:Y:S07]  /*16c40*/  FFMA.FTZ R71, R196, c[0x0][0x2d0], -R111.reuse ;  /* 0x0000b400c4477a23 */ /* 0x108fee000001086f */
[-C--:B------:R-:W-:Y:S01]  /*16c50*/  HMMA.16816.F32.BF16 R60, R76, R86.reuse, R60 ;  /* 0x000000564c3c723c */ /* 0x080fe2000004183c */
[----:B------:R1:W-:Y:S03]  /*16c60*/  MUFU.EX2 R100, R71 ;  /* 0x0000004700647308 */ /* 0x0003e60000000800 */
[----:B------:R-:W-:Y:S03]  /*16c70*/  F2FP.BF16.PACK_AB R107, R166, R167 ;  /* 0x000000a7a66b723e */ /* 0x000fe600000010ff */
[----:B------:R-:W-:Y:S01]  /*16c80*/  F2FP.BF16.PACK_AB R76, R102, R101 ;  /* 0x00000065664c723e */ /* 0x000fe200000010ff */
[----:B------:R-:W-:Y:S01]  /*16c90*/  HMMA.16816.F32.BF16 R64, R72, R86, R64 ;  /* 0x000000564840723c */ /* 0x000fe20000041840 */
[----:B------:R-:W3:Y:S03]  /*16ca0*/  LDSM.16.MT88.4 R84, [R209+0x1800] ;  /* 0x00180000d154783b */ /* 0x000ee60000004200 */
[----:B------:R-:W-:Y:S03]  /*16cb0*/  F2FP.BF16.PACK_AB R78, R174, R175 ;  /* 0x000000afae4e723e */ /* 0x000fe600000010ff */
[----:B------:R-:W-:Y:S02]  /*16cc0*/  F2FP.BF16.PACK_AB R72, R182, R181 ;  /* 0x000000b5b648723e */ /* 0x000fe400000010ff */
[----:B------:R-:W-:Y:S03]  /*16cd0*/  F2FP.BF16.PACK_AB R73, R180, R151 ;  /* 0x00000097b449723e */ /* 0x000fe600000010ff */
[----:B------:R-:W-:Y:S02]  /*16ce0*/  F2FP.BF16.PACK_AB R74, R179, R178 ;  /* 0x000000b2b34a723e */ /* 0x000fe400000010ff */
[----:B------:R-:W-:Y:S01]  /*16cf0*/  F2FP.BF16.PACK_AB R75, R176, R177 ;  /* 0x000000b1b04b723e */ /* 0x000fe200000010ff */
[--C-:B-1----:R-:W-:Y:S01]  /*16d00*/  FFMA.FTZ R71, R200, c[0x0][0x2d0], -R111.reuse ;  /* 0x0000b400c8477a23 */ /* 0x102fe2000001086f */
[----:B------:R-:W-:Y:S05]  /*16d10*/  IADD3 R200, R220, -0x1, RZ ;  /* 0xffffffffdcc87810 */ /* 0x000fea0007ffe0ff */
[-C--:B------:R-:W-:Y:S01]  /*16d20*/  HMMA.16816.F32.BF16 R4, R72, R80.reuse, R4 ;  /* 0x000000504804723c */ /* 0x080fe20000041804 */
[----:B------:R1:W1:Y:S02]  /*16d30*/  MUFU.EX2 R158, R71 ;  /* 0x00000047009e7308 */ /* 0x0002640000000800 */
[--C-:B-1----:R-:W-:Y:S01]  /*16d40*/  FFMA.FTZ R71, R201, c[0x0][0x2d0], -R111.reuse ;  /* 0x0000b400c9477a23 */ /* 0x102fe2000001086f */
[----:B------:R-:W-:Y:S07]  /*16d50*/  F2FP.BF16.PACK_AB R77, R158, R100 ;  /* 0x000000649e4d723e */ /* 0x000fee00000010ff */
[----:B------:R1:W-:Y:S02]  /*16d60*/  MUFU.EX2 R157, R71 ;  /* 0x00000047009d7308 */ /* 0x0003e40000000800 */
[--C-:B-1----:R-:W-:Y:S08]  /*16d70*/  FFMA.FTZ R71, R202, c[0x0][0x2d0], -R111.reuse ;  /* 0x0000b400ca477a23 */ /* 0x102ff0000001086f */
[----:B------:R1:W1:Y:S02]  /*16d80*/  MUFU.EX2 R114, R71 ;  /* 0x0000004700727308 */ /* 0x0002640000000800 */
[--C-:B-1----:R-:W-:Y:S01]  /*16d90*/  FFMA.FTZ R71, R228, c[0x0][0x2d0], -R156.reuse ;  /* 0x0000b400e4477a23 */ /* 0x102fe2000001089c */
[----:B------:R-:W-:Y:S07]  /*16da0*/  F2FP.BF16.PACK_AB R79, R114, R157 ;  /* 0x0000009d724f723e */ /* 0x000fee00000010ff */
[----:B------:R1:W-:Y:S01]  /*16db0*/  MUFU.EX2 R161, R71 ;  /* 0x0000004700a17308 */ /* 0x0003e20000000800 */
[C---:B------:R-:W-:Y:S08]  /*16dc0*/  HMMA.16816.F32.BF16 R8, R76.reuse, R80, R8 ;  /* 0x000000504c08723c */ /* 0x040ff00000041808 */
[-C--:B------:R-:W-:Y:S08]  /*16dd0*/  HMMA.16816.F32.BF16 R12, R76, R82.reuse, R12 ;  /* 0x000000524c0c723c */ /* 0x080ff0000004180c */
[C---:B------:R-:W-:Y:S01]  /*16de0*/  HMMA.16816.F32.BF16 R16, R72.reuse, R82, R16 ;  /* 0x000000524810723c */ /* 0x040fe20000041810 */
[----:B------:R-:W2:Y:S03]  /*16df0*/  LDSM.16.MT88.4 R80, [R208+0x1800] ;  /* 0x00180000d050783b */ /* 0x000ea60000004200 */
[--C-:B-1----:R-:W-:Y:S04]  /*16e00*/  FFMA.FTZ R71, R230, c[0x0][0x2d0], -R156.reuse ;  /* 0x0000b400e6477a23 */ /* 0x102fe8000001089c */
[-C--:B---3--:R-:W-:Y:S01]  /*16e10*/  HMMA.16816.F32.BF16 R20, R72, R84.reuse, R20 ;  /* 0x000000544814723c */ /* 0x088fe20000041814 */
[----:B------:R1:W3:Y:S07]  /*16e20*/  MUFU.EX2 R159, R71 ;  /* 0x00000047009f7308 */ /* 0x0002ee0000000800 */
[C---:B------:R-:W-:Y:S08]  /*16e30*/  HMMA.16816.F32.BF16 R24, R76.reuse, R84, R24 ;  /* 0x000000544c18723c */ /* 0x040ff00000041818 */
[-C--:B------:R-:W-:Y:S08]  /*16e40*/  HMMA.16816.F32.BF16 R28, R76, R86.reuse, R28 ;  /* 0x000000564c1c723c */ /* 0x080ff0000004181c */
[C---:B------:R-:W-:Y:S01]  /*16e50*/  HMMA.16816.F32.BF16 R32, R72.reuse, R86, R32 ;  /* 0x000000564820723c */ /* 0x040fe20000041820 */
[--C-:B-1----:R-:W-:Y:S03]  /*16e60*/  FFMA.FTZ R71, R231, c[0x0][0x2d0], -R156.reuse ;  /* 0x0000b400e7477a23 */ /* 0x102fe6000001089c */
[----:B---3--:R-:W-:Y:S01]  /*16e70*/  F2FP.BF16.PACK_AB R152, R159, R161 ;  /* 0x000000a19f98723e */ /* 0x008fe200000010ff */
[----:B------:R1:W-:Y:S01]  /*16e80*/  MUFU.EX2 R160, R71 ;  /* 0x0000004700a07308 */ /* 0x0003e20000000800 */
[----:B------:R-:W-:Y:S02]  /*16e90*/  FFMA.FTZ R156, R232, c[0x0][0x2d0], -R156 ;  /* 0x0000b400e89c7a23 */ /* 0x000fe4000001089c */
[-C--:B------:R-:W-:Y:S07]  /*16ea0*/  HMMA.16816.F32.BF16 R36, R72, R88.reuse, R36 ;  /* 0x000000584824723c */ /* 0x080fee0000041824 */
[----:B------:R-:W3:Y:S01]  /*16eb0*/  MUFU.EX2 R115, R156 ;  /* 0x0000009c00737308 */ /* 0x000ee20000000800 */
[C---:B------:R-:W-:Y:S08]  /*16ec0*/  HMMA.16816.F32.BF16 R40, R76.reuse, R88, R40 ;  /* 0x000000584c28723c */ /* 0x040ff00000041828 */
[-C--:B------:R-:W-:Y:S01]  /*16ed0*/  HMMA.16816.F32.BF16 R44, R76, R90.reuse, R44 ;  /* 0x0000005a4c2c723c */ /* 0x080fe2000004182c */
[--C-:B-1----:R-:W-:Y:S07]  /*16ee0*/  FFMA.FTZ R71, R199, c[0x0][0x2d0], -R111.reuse ;  /* 0x0000b400c7477a23 */ /* 0x102fee000001086f */
[C---:B------:R-:W-:Y:S01]  /*16ef0*/  HMMA.16816.F32.BF16 R48, R72.reuse, R90, R48 ;  /* 0x0000005a4830723c */ /* 0x040fe20000041830 */
[----:B------:R1:W-:Y:S03]  /*16f00*/  MUFU.EX2 R113, R71 ;  /* 0x0000004700717308 */ /* 0x0003e60000000800 */
[----:B---3--:R-:W-:Y:S04]  /*16f10*/  F2FP.BF16.PACK_AB R154, R115, R160 ;  /* 0x000000a0739a723e */ /* 0x008fe800000010ff */
[-C--:B--2---:R-:W-:Y:S08]  /*16f20*/  HMMA.16816.F32.BF16 R52, R72, R80.reuse, R52 ;  /* 0x000000504834723c */ /* 0x084ff00000041834 */
[C---:B------:R-:W-:Y:S08]  /*16f30*/  HMMA.16816.F32.BF16 R56, R76.reuse, R80, R56 ;  /* 0x000000504c38723c */ /* 0x040ff00000041838 */
[-C--:B------:R-:W-:Y:S01]  /*16f40*/  HMMA.16816.F32.BF16 R60, R76, R82.reuse, R60 ;  /* 0x000000524c3c723c */ /* 0x080fe2000004183c */
[----:B-1----:R-:W-:Y:S04]  /*16f50*/  FFMA.FTZ R71, R198, c[0x0][0x2d0], -R111 ;  /* 0x0000b400c6477a23 */ /* 0x002fe8000001086f */
[----:B------:R-:W1:Y:S03]  /*16f60*/  MUFU.EX2 R112, R71 ;  /* 0x0000004700707308 */ /* 0x000e660000000800 */
[----:B------:R-:W-:Y:S08]  /*16f70*/  HMMA.16816.F32.BF16 R64, R72, R82, R64 ;  /* 0x000000524840723c */ /* 0x000ff00000041840 */
[-C--:B------:R-:W-:Y:S07]  /*16f80*/  HMMA.16816.F32.BF16 R116, R104, R128.reuse, R4 ;  /* 0x000000806874723c */ /* 0x080fee0000041804 */
[----:B-----5:R-:W-:Y:S01]  /*16f90*/  FFMA.FTZ R4, R69, R139, R185 ;  /* 0x0000008b45047223 */ /* 0x020fe200000100b9 */
[----:B------:R-:W-:Y:S01]  /*16fa0*/  MOV R185, R138 ;  /* 0x0000008a00b97202 */ /* 0x000fe20000000f00 */
[----:B------:R-:W-:Y:S03]  /*16fb0*/  FFMA.FTZ R6, R68, R136, R137 ;  /* 0x0000008844067223 */ /* 0x000fe60000010089 */
[----:B----4-:R-:W-:Y:S01]  /*16fc0*/  FFMA.FTZ R5, R2, R194, R197 ;  /* 0x000000c202057223 */ /* 0x010fe200000100c5 */
[----:B-1----:R-:W-:Y:S01]  /*16fd0*/  F2FP.BF16.PACK_AB R153, R112, R113 ;  /* 0x000000717099723e */ /* 0x002fe200000010ff */
[--C-:B------:R-:W-:Y:S02]  /*16fe0*/  FFMA.FTZ R71, R162, c[0x0][0x2d0], -R111.reuse ;  /* 0x0000b400a2477a23 */ /* 0x100fe4000001086f */
[----:B------:R-:W-:Y:S02]  /*16ff0*/  FFMA.FTZ R111, R70, c[0x0][0x2d0], -R111 ;  /* 0x0000b400466f7a23 */ /* 0x000fe4000001086f */
[----:B------:R-:W-:Y:S02]  /*17000*/  FADD.FTZ R4, R193, R4 ;  /* 0x00000004c1047221 */ /* 0x000fe40000010000 */
[----:B------:R-:W-:Y:S01]  /*17010*/  FADD.FTZ R2, R143, R6 ;  /* 0x000000068f027221 */ /* 0x000fe20000010000 */
[----:B------:R1:W-:Y:S01]  /*17020*/  MUFU.EX2 R70, R111 ;  /* 0x0000006f00467308 */ /* 0x0003e20000000800 */
[----:B------:R-:W-:Y:S02]  /*17030*/  FADD.FTZ R5, R142, R5 ;  /* 0x000000058e057221 */ /* 0x000fe40000010000 */
[----:B------:R-:W-:Y:S02]  /*17040*/  FADD.FTZ R7, R141, R4 ;  /* 0x000000048d077221 */ /* 0x000fe40000010000 */
[----:B------:R-:W-:Y:S02]  /*17050*/  FADD.FTZ R6, R140, R2 ;  /* 0x000000028c067221 */ /* 0x000fe40000010000 */
[----:B------:R-:W-:Y:S02]  /*17060*/  FADD.FTZ R4, R192, R5 ;  /* 0x00000005c0047221 */ /* 0x000fe40000010000 */
[----:B------:R-:W-:Y:S01]  /*17070*/  FFMA.FTZ R2, R0, R195, R163 ;  /* 0x000000c300027223 */ /* 0x000fe200000100a3 */
[----:B------:R-:W2:Y:S01]  /*17080*/  MUFU.EX2 R71, R71 ;  /* 0x0000004700477308 */ /* 0x000ea20000000800 */
[----:B------:R-:W-:Y:S01]  /*17090*/  FADD.FTZ R0, R191, R7 ;  /* 0x00000007bf007221 */ /* 0x000fe20000010000 */
[----:B-1----:R-:W-:Y:S02]  /*170a0*/  MOV R111, R110 ;  /* 0x0000006e006f7202 */ /* 0x002fe40000000f00 */
[----:B--2---:R-:W-:Y:S07]  /*170b0*/  F2FP.BF16.PACK_AB R155, R70, R71 ;  /* 0x00000047469b723e */ /* 0x004fee00000010ff */
[C---:B------:R-:W-:Y:S07]  /*170c0*/  HMMA.16816.F32.BF16 R120, R152.reuse, R128, R8 ;  /* 0x000000809878723c */ /* 0x040fee0000041808 */
[----:B------:R-:W-:Y:S01]  /*170d0*/  FADD.FTZ R10, R190, R6 ;  /* 0x00000006be0a7221 */ /* 0x000fe20000010000 */
[-C--:B------:R-:W-:Y:S01]  /*170e0*/  HMMA.16816.F32.BF16 R124, R152, R130.reuse, R12 ;  /* 0x00000082987c723c */ /* 0x080fe2000004180c */
[----:B------:R-:W-:Y:S01]  /*170f0*/  FADD.FTZ R8, R189, R4 ;  /* 0x00000004bd087221 */ /* 0x000fe20000010000 */
[----:B------:R-:W2:Y:S02]  /*17100*/  LDL R13, [R1+0x20] ;  /* 0x00002000010d7983 */ /* 0x000ea40000100800 */
[----:B------:R-:W-:Y:S02]  /*17110*/  FADD.FTZ R11, R164, R2 ;  /* 0x00000002a40b7221 */ /* 0x000fe40000010000 */
[----:B------:R-:W-:Y:S01]  /*17120*/  FADD.FTZ R9, R251, R0 ;  /* 0x00000000fb097221 */ /* 0x000fe20000010000 */
[----:B------:R-:W1:Y:S01]  /*17130*/  LDSM.16.MT88.4 R4, [R208+0x2000] ;  /* 0x00200000d004783b */ /* 0x000e620000004200 */
[----:B------:R-:W-:Y:S01]  /*17140*/  FADD.FTZ R2, R252, R10 ;  /* 0x0000000afc027221 */ /* 0x000fe20000010000 */
[C---:B------:R-:W-:Y:S03]  /*17150*/  HMMA.16816.F32.BF16 R128, R104.reuse, R130, R16 ;  /* 0x000000826880723c */ /* 0x040fe60000041810 */
[----:B------:R-:W-:Y:S02]  /*17160*/  FADD.FTZ R0, R247, R8 ;  /* 0x00000008f7007221 */ /* 0x000fe40000010000 */
[----:B------:R-:W-:Y:S02]  /*17170*/  FADD.FTZ R8, R248, R11 ;  /* 0x0000000bf8087221 */ /* 0x000fe40000010000 */
[----:B------:R-:W-:Y:S01]  /*17180*/  FADD.FTZ R9, R188, R9 ;  /* 0x00000009bc097221 */ /* 0x000fe20000010000 */
[-C--:B------:R-:W-:Y:S01]  /*17190*/  HMMA.16816.F32.BF16 R132, R104, R144.reuse, R20 ;  /* 0x000000906884723c */ /* 0x080fe20000041814 */
[----:B------:R-:W-:Y:S03]  /*171a0*/  FADD.FTZ R2, R187, R2 ;  /* 0x00000002bb027221 */ /* 0x000fe60000010000 */
[----:B------:R-:W-:Y:S02]  /*171b0*/  FADD.FTZ R0, R246, R0 ;  /* 0x00000000f6007221 */ /* 0x000fe40000010000 */
[----:B------:R-:W-:Y:S02]  /*171c0*/  FADD.FTZ R10, R165, R8 ;  /* 0x00000008a50a7221 */ /* 0x000fe40000010000 */
        /* <DEDUP_REMOVED lines=31> */
[----:B------:R-:W-:Y:S02]  /*173c0*/  FADD.FTZ R11, R151, R2 ;  /* 0x00000002970b7221 */ /* 0x000fe40000010000 */
[----:B------:R-:W-:Y:S02]  /*173d0*/  FADD.FTZ R8, R148, R8 ;  /* 0x0000000894087221 */ /* 0x000fe40000010000 */
[-C--:B-1----:R-:W-:Y:S01]  /*173e0*/  HMMA.16816.F32.BF16 R148, R104, R4.reuse, R52 ;  /* 0x000000046894723c */ /* 0x082fe20000041834 */
        /* <DEDUP_REMOVED lines=20> */
[----:B------:R-:W-:Y:S01]  /*17530*/  FADD.FTZ R4, R114, R4 ;  /* 0x0000000472047221 */ /* 0x000fe20000010000 */
[----:B------:R-:W-:Y:S01]  /*17540*/  MOV R114, R3 ;  /* 0x0000000300727202 */ /* 0x000fe20000000f00 */
[----:B------:R-:W-:Y:S03]  /*17550*/  FADD.FTZ R0, R161, R9 ;  /* 0x00000009a1007221 */ /* 0x000fe60000010000 */
        /* <DEDUP_REMOVED lines=10> */
[----:B------:R1:W-:Y:S01]  /*17600*/  STL [R1+0x8], R6 ;  /* 0x0000080601007387 */ /* 0x0003e20000100800 */
[----:B------:R-:W-:Y:S01]  /*17610*/  FADD.FTZ R4, R160, R4 ;  /* 0x00000004a0047221 */ /* 0x000fe20000010000 */
[----:B------:R-:W-:Y:S01]  /*17620*/  MOV R112, R109 ;  /* 0x0000006d00707202 */ /* 0x000fe20000000f00 */
[----:B------:R-:W-:Y:S01]  /*17630*/  FADD.FTZ R0, R71, R2 ;  /* 0x0000000247007221 */ /* 0x000fe20000010000 */
[----:B------:R1:W-:Y:S01]  /*17640*/  STL [R1+0x4], R5 ;  /* 0x0000040501007387 */ /* 0x0003e20000100800 */
[----:B------:R-:W-:Y:S02]  /*17650*/  FADD.FTZ R2, R115, R4 ;  /* 0x0000000473027221 */ /* 0x000fe40000010000 */
[----:B------:R-:W-:Y:S03]  /*17660*/  FADD.FTZ R0, R70, R0 ;  /* 0x0000000046007221 */ /* 0x000fe60000010000 */
[----:B------:R1:W-:Y:S04]  /*17670*/  STL [R1+0xc], R2 ;  /* 0x00000c0201007387 */ /* 0x0003e80000100800 */
[----:B------:R1:W-:Y:S01]  /*17680*/  STL [R1+0x10], R0 ;  /* 0x0000100001007387 */ /* 0x0003e20000100800 */
[----:B--2---:R-:W-:Y:S01]  /*17690*/  ISETP.GT.AND P0, PT, R220, R13, PT ;  /* 0x0000000ddc00720c */ /* 0x004fe20003f04270 */
[----:B------:R-:W-:Y:S11]  /*176a0*/  IMAD.MOV.U32 R220, RZ, RZ, R200 ;  /* 0x000000ffffdc7224 */ /* 0x000ff600078e00c8 */
[----:B------:R-:W-:Y:S01]  /*176b0*/  @!UPT UIADD3 URZ, URZ, URZ, URZ ;  /* 0x0000003f3f3ff290 */ /* 0x000fe2000fffe03f */
[----:B-1----:R-:W-:-:S05]  /*176c0*/  @P0 BRA `(.L_x_954) ;  /* 0xffffb26000000947 */ /* 0x002fca000383ffff */
.L_x_937:
[----:B-1----:R-:W2:Y:S04]  /*176d0*/  LDL R5, [R1+0x14] ;  /* 0x0000140001057983 */ /* 0x002ea80000100800 */
[----:B------:R-:W3:Y:S04]  /*176e0*/  LDL R0, [R1+0x44] ;  /* 0x0000440001007983 */ /* 0x000ee80000100800 */
[----:B------:R-:W4:Y:S01]  /*176f0*/  LDL R2, [R1+0x18] ;  /* 0x0000180001027983 */ /* 0x000f220000100800 */
[----:B------:R-:W-:-:S05]  /*17700*/  IMAD.MOV.U32 R4, RZ, RZ, c[0x0][0x2c4] ;  /* 0x0000b100ff047624 */ /* 0x000fca00078e00ff */
[----:B------:R-:W-:Y:S01]  /*17710*/  ISETP.NE.AND P1, PT, R4, 0x1, PT ;  /* 0x000000010400780c */ /* 0x000fe20003f25270 */
[----:B--2---:R-:W-:Y:S02]  /*17720*/  IMAD.MOV.U32 R6, RZ, RZ, R5 ;  /* 0x000000ffff067224 */ /* 0x004fe400078e0005 */
[----:B------:R-:W-:Y:S01]  /*17730*/  IMAD.MOV.U32 R5, RZ, RZ, c[0x0][0x32c] ;  /* 0x0000cb00ff057624 */ /* 0x000fe200078e00ff */
[----:B---3--:R-:W-:-:S04]  /*17740*/  IADD3 R0, R0, 0x7f, RZ ;  /* 0x0000007f00007810 */ /* 0x008fc80007ffe0ff */
[----:B------:R-:W-:-:S05]  /*17750*/  ISETP.GE.AND P0, PT, R5, 0x1, PT ;  /* 0x000000010500780c */ /* 0x000fca0003f06270 */
[----:B------:R-:W-:Y:S01]  /*17760*/  @P1 IMAD.HI.U32 R4, R0, c[0x0][0x2c8], RZ ;  /* 0x0000b20000041a27 */ /* 0x000fe200078e00ff */
[----:B----4-:R-:W-:-:S04]  /*17770*/  IADD3 R2, R2, 0x1, -R6 ;  /* 0x0000000102027810 */ /* 0x010fc80007ffe806 */
        /* <DEDUP_REMOVED lines=14> */
.L_x_957:
[----:B------:R-:W-:-:S04]  /*17860*/  MOV R4, c[0x0][0x32c] ;  /* 0x0000cb0000047a02 */ /* 0x000fc80000000f00 */
[----:B------:R-:W-:-:S13]  /*17870*/  ISETP.NE.AND P0, PT, R4, 0x1, PT ;  /* 0x000000010400780c */ /* 0x000fda0003f05270 */
[----:B------:R-:W-:-:S05]  /*17880*/  @P0 IMAD.HI.U32 R4, R0, c[0x0][0x330], RZ ;  /* 0x0000cc0000040a27 */ /* 0x000fca00078e00ff */
[----:B------:R-:W-:Y:S02]  /*17890*/  @P0 SHF.R.U32.HI R0, RZ, c[0x0][0x334], R4 ;  /* 0x0000cd00ff000a19 */ /* 0x000fe40000011604 */
.L_x_958:
[----:B------:R-:W-:Y:S05]  /*178a0*/  BSYNC B0 ;  /* 0x0000000000007941 */ /* 0x000fea0003800000 */
.L_x_956:
[----:B------:R-:W-:-:S05]  /*178b0*/  IMAD R0, R0, c[0x0][0x32c], RZ ;  /* 0x0000cb0000007a24 */ /* 0x000fca00078e02ff */
[----:B------:R-:W-:-:S04]  /*178c0*/  IMNMX R2, R2, R0, !PT ;  /* 0x0000000002027217 */ /* 0x000fc80007800200 */
.L_x_955:
        /* <DEDUP_REMOVED lines=12> */
.L_x_960:
[----:B------:R-:W2:Y:S01]  /*17990*/  LDL R2, [R1+0x40] ;  /* 0x0000400001027983 */ /* 0x000ea20000100800 */
[----:B------:R-:W-:Y:S04]  /*179a0*/  DEPBAR.LE SB0, 0x0 ;  /* 0x000080000000791a */ /* 0x000fe80000000000 */
[----:B------:R-:W3:Y:S01]  /*179b0*/  LDL.64 R70, [R1+0x28] ;  /* 0x0000280001467983 */ /* 0x000ee20000100a00 */
[----:B------:R-:W-:Y:S05]  /*179c0*/  WARPSYNC 0xffffffff ;  /* 0xffffffff00007948 */ /* 0x000fea0003800000 */
[----:B------:R-:W-:Y:S01]  /*179d0*/  BAR.SYNC.DEFER_BLOCKING 0x0 ;  /* 0x0000000000007b1d */ /* 0x000fe20000010000 */
[----:B------:R-:W-:Y:S02]  /*179e0*/  ISETP.GT.AND P0, PT, R240, R201, PT ;  /* 0x000000c9f000720c */ /* 0x000fe40003f04270 */
[C---:B------:R-:W-:Y:S11]  /*179f0*/  IADD3 R200, R201.reuse, -0x1, RZ ;  /* 0xffffffffc9c87810 */ /* 0x040ff60007ffe0ff */
[----:B------:R-:W-:Y:S01]  /*17a00*/  @!P0 IMAD.WIDE.U32 R68, R201, c[0x0][0x208], RZ ;  /* 0x00008200c9448a25 */ /* 0x000fe200078e00ff */
[----:B------:R-:W-:Y:S02]  /*17a10*/  @!P0 MOV R73, c[0x0][0x208] ;  /* 0x0000820000498a02 */ /* 0x000fe40000000f00 */
[----:B------:R-:W-:Y:S02]  /*17a20*/  @!P0 MOV R74, 0x5 ;  /* 0x00000005004a8802 */ /* 0x000fe40000000f00 */
[C---:B------:R-:W-:Y:S02]  /*17a30*/  @!P0 SHF.L.U32 R113, R73.reuse, 0x5, RZ ;  /* 0x0000000549718819 */ /* 0x040fe400000006ff */
[----:B------:R-:W-:Y:S01]  /*17a40*/  @!P0 SHF.L.U64.HI R110, R73, R74, c[0x0][0x20c] ;  /* 0x00008300496e8619 */ /* 0x000fe2000001024a */
[----:B------:R-:W-:Y:S08]  /*17a50*/  LDSM.16.M88.4 R80, [R211] ;  /* 0x00000000d350783b */ /* 0x000ff00000000200 */
[----:B------:R-:W4:Y:S04]  /*17a60*/  LDL R3, [R1+0x38] ;  /* 0x0000380001037983 */ /* 0x000f280000100800 */
[----:B------:R-:W1:Y:S08]  /*17a70*/  LDSM.16.M88.4 R16, [R204] ;  /* 0x00000000cc10783b */ /* 0x000e700000000200 */
[----:B------:R-:W5:Y:S08]  /*17a80*/  LDSM.16.M88.4 R76, [R211+0x2000] ;  /* 0x00200000d34c783b */ /* 0x000f700000000200 */
[----:B------:R-:W5:Y:S08]  /*17a90*/  LDSM.16.M88.4 R32, [R204+0x800] ;  /* 0x00080000cc20783b */ /* 0x000f700000000200 */
[----:B------:R-:W5:Y:S08]  /*17aa0*/  LDSM.16.M88.4 R48, [R204+0x1000] ;  /* 0x00100000cc30783b */ /* 0x000f700000000200 */
[----:B------:R-:W5:Y:S01]  /*17ab0*/  LDSM.16.M88.4 R64, [R204+0x1800] ;  /* 0x00180000cc40783b */ /* 0x000f620000000200 */
[-C--:B-1----:R-:W-:Y:S07]  /*17ac0*/  HMMA.16816.F32.BF16 R4, R80, R16.reuse, RZ ;  /* 0x000000105004723c */ /* 0x082fee00000418ff */
[----:B------:R-:W1:Y:S01]  /*17ad0*/  LDSM.16.M88.4 R156, [R204+0x2000] ;  /* 0x00200000cc9c783b */ /* 0x000e620000000200 */
[C---:B-----5:R-:W-:Y:S07]  /*17ae0*/  HMMA.16816.F32.BF16 R8, R76.reuse, R16, RZ ;  /* 0x000000104c08723c */ /* 0x060fee00000418ff */
[----:B------:R-:W-:Y:S01]  /*17af0*/  LDSM.16.M88.4 R160, [R214] ;  /* 0x00000000d6a0783b */ /* 0x000fe20000000200 */
[-C--:B------:R-:W-:Y:S07]  /*17b00*/  HMMA.16816.F32.BF16 R12, R76, R18.reuse, RZ ;  /* 0x000000124c0c723c */ /* 0x080fee00000418ff */
[----:B------:R-:W5:Y:S01]  /*17b10*/  LDSM.16.M88.4 R164, [R215] ;  /* 0x00000000d7a4783b */ /* 0x000f620000000200 */
[C---:B------:R-:W-:Y:S07]  /*17b20*/  HMMA.16816.F32.BF16 R16, R80.reuse, R18, RZ ;  /* 0x000000125010723c */ /* 0x040fee00000418ff */
[----:B------:R-:W1:Y:S01]  /*17b30*/  LDSM.16.M88.4 R168, [R214+0x2000] ;  /* 0x00200000d6a8783b */ /* 0x000e620000000200 */
[-C--:B------:R-:W-:Y:S07]  /*17b40*/  HMMA.16816.F32.BF16 R20, R80, R32.reuse, RZ ;  /* 0x000000205014723c */ /* 0x080fee00000418ff */
[----:B------:R-:W1:Y:S01]  /*17b50*/  LDSM.16.M88.4 R172, [R219] ;  /* 0x00000000dbac783b */ /* 0x000e620000000200 */
[C---:B------:R-:W-:Y:S07]  /*17b60*/  HMMA.16816.F32.BF16 R24, R76.reuse, R32, RZ ;  /* 0x000000204c18723c */ /* 0x040fee00000418ff */
[----:B------:R-:W1:Y:S01]  /*17b70*/  LDSM.16.M88.4 R176, [R218] ;  /* 0x00000000dab0783b */ /* 0x000e620000000200 */
[-C--:B------:R-:W-:Y:S07]  /*17b80*/  HMMA.16816.F32.BF16 R28, R76, R34.reuse, RZ ;  /* 0x000000224c1c723c */ /* 0x080fee00000418ff */
[----:B------:R-:W1:Y:S01]  /*17b90*/  LDSM.16.M88.4 R180, [R217] ;  /* 0x00000000d9b4783b */ /* 0x000e620000000200 */
[C---:B------:R-:W-:Y:S07]  /*17ba0*/  HMMA.16816.F32.BF16 R32, R80.reuse, R34, RZ ;  /* 0x000000225020723c */ /* 0x040fee00000418ff */
[----:B------:R-:W1:Y:S01]  /*17bb0*/  LDSM.16.M88.4 R184, [R216] ;  /* 0x00000000d8b8783b */ /* 0x000e620000000200 */
[-C--:B------:R-:W-:Y:S07]  /*17bc0*/  HMMA.16816.F32.BF16 R36, R80, R48.reuse, RZ ;  /* 0x000000305024723c */ /* 0x080fee00000418ff */
[----:B------:R-:W5:Y:S04]  /*17bd0*/  LDL R220, [R1+0x3c] ;  /* 0x00003c0001dc7983 */ /* 0x000f680000100800 */
[----:B------:R-:W5:Y:S01]  /*17be0*/  LDL.64 R202, [R1+0x30] ;  /* 0x0000300001ca7983 */ /* 0x000f620000100a00 */
[C---:B------:R-:W-:Y:S05]  /*17bf0*/  HMMA.16816.F32.BF16 R40, R76.reuse, R48, RZ ;  /* 0x000000304c28723c */ /* 0x040fea00000418ff */
[----:B------:R-:W5:Y:S04]  /*17c00*/  LDL.LU R245, [R1+0x8] ;  /* 0x0000080001f57983 */ /* 0x000f680000300800 */
[----:B------:R-:W5:Y:S01]  /*17c10*/  LDL.LU R244, [R1+0x4] ;  /* 0x0000040001f47983 */ /* 0x000f620000300800 */
[-C--:B------:R-:W-:Y:S03]  /*17c20*/  HMMA.16816.F32.BF16 R44, R76, R50.reuse, RZ ;  /* 0x000000324c2c723c */ /* 0x080fe600000418ff */
[----:B------:R-:W5:Y:S04]  /*17c30*/  LDL.LU R243, [R1+0xc] ;  /* 0x00000c0001f37983 */ /* 0x000f680000300800 */
[----:B------:R-:W5:Y:S01]  /*17c40*/  LDL.LU R242, [R1+0x10] ;  /* 0x0000100001f27983 */ /* 0x000f620000300800 */
[C---:B------:R-:W-:Y:S08]  /*17c50*/  HMMA.16816.F32.BF16 R48, R80.reuse, R50, RZ ;  /* 0x000000325030723c */ /* 0x040ff000000418ff */
[-C--:B------:R-:W-:Y:S08]  /*17c60*/  HMMA.16816.F32.BF16 R52, R80, R64.reuse, RZ ;  /* 0x000000405034723c */ /* 0x080ff000000418ff */
[C---:B------:R-:W-:Y:S08]  /*17c70*/  HMMA.16816.F32.BF16 R56, R76.reuse, R64, RZ ;  /* 0x000000404c38723c */ /* 0x040ff000000418ff */
[-C--:B------:R-:W-:Y:S08]  /*17c80*/  HMMA.16816.F32.BF16 R60, R76, R66.reuse, RZ ;  /* 0x000000424c3c723c */ /* 0x080ff000000418ff */
[C---:B------:R-:W-:Y:S02]  /*17c90*/  HMMA.16816.F32.BF16 R64, R80.reuse, R66, RZ ;  /* 0x000000425040723c */ /* 0x040fe400000418ff */
[----:B--2---:R-:W-:Y:S02]  /*17ca0*/  LOP3.LUT P4, RZ, R2, 0x80, RZ, 0xc0, !PT ;  /* 0x0000008002ff7812 */ /* 0x004fe4000788c0ff */
[----:B------:R-:W-:Y:S05]  /*17cb0*/  @!P0 SHF.R.S32.HI R2, RZ, 0x1f, R201 ;  /* 0x0000001fff028819 */ /* 0x000fea00000114c9 */
[----:B------:R-:W-:Y:S04]  /*17cc0*/  @!P0 IMAD R2, R2, c[0x0][0x208], RZ ;  /* 0x0000820002028a24 */ /* 0x000fe800078e02ff */
[----:B------:R-:W-:Y:S05]  /*17cd0*/  @!P0 IMAD R2, R201, c[0x0][0x20c], R2 ;  /* 0x00008300c9028a24 */ /* 0x000fea00078e0202 */
[----:B------:R-:W-:Y:S02]  /*17ce0*/  @!P0 IADD3 R69, R69, R2, RZ ;  /* 0x0000000245458210 */ /* 0x000fe40007ffe0ff */
[----:B---3--:R-:W-:Y:S03]  /*17cf0*/  @!P0 MOV R2, R70 ;  /* 0x0000004600028202 */ /* 0x008fe60000000f00 */
[----:B------:R-:W-:Y:S02]  /*17d00*/  @!P0 IMAD R72, R69, 0x50, RZ ;  /* 0x0000005045488824 */ /* 0x000fe400078e02ff */
[----:B----4-:R-:W-:Y:S02]  /*17d10*/  @!P0 IMAD.WIDE.U32 R2, R68, 0x50, R2 ;  /* 0x0000005044028825 */ /* 0x010fe400078e0002 */
[-C--:B-1----:R-:W-:Y:S03]  /*17d20*/  HMMA.16816.F32.BF16 R68, R80, R156.reuse, RZ ;  /* 0x0000009c5044723c */ /* 0x082fe600000418ff */
[----:B------:R-:W-:Y:S02]  /*17d30*/  @!P0 IADD3 R3, R3, R72, RZ ;  /* 0x0000004803038210 */ /* 0x000fe40007ffe0ff */
[C---:B------:R-:W-:Y:S03]  /*17d40*/  @!P0 LEA R108, P1, R2.reuse, c[0x0][0x1f8], 0x1 ;  /* 0x00007e00026c8a11 */ /* 0x040fe600078208ff */
[C---:B------:R-:W-:Y:S04]  /*17d50*/  HMMA.16816.F32.BF16 R72, R76.reuse, R156, RZ ;  /* 0x0000009c4c48723c */ /* 0x040fe800000418ff */
[----:B------:R-:W-:Y:S02]  /*17d60*/  @!P0 LEA.HI.X R109, R2, c[0x0][0x1fc], R3, 0x1, P1 ;  /* 0x00007f00026d8a11 */ /* 0x000fe400008f0c03 */
[-C--:B------:R-:W-:Y:S02]  /*17d70*/  @!P0 IADD3 R2, P1, R108, R113.reuse, RZ ;  /* 0x000000716c028210 */ /* 0x080fe40007f3e0ff */
[-C--:B------:R-:W-:Y:S01]  /*17d80*/  HMMA.16816.F32.BF16 R76, R76, R158.reuse, RZ ;  /* 0x0000009e4c4c723c */ /* 0x080fe200000418ff */
[----:B------:R-:W-:Y:S01]  /*17d90*/  @!PT LDS RZ, [RZ] ;  /* 0x00000000fffff984 */ /* 0x000fe20000000800 */
[----:B------:R-:W-:Y:S01]  /*17da0*/  @!PT LDS RZ, [RZ] ;  /* 0x00000000fffff984 */ /* 0x000fe20000000800 */
[----:B------:R-:W-:Y:S01]  /*17db0*/  @!PT LDS RZ, [RZ] ;  /* 0x00000000fffff984 */ /* 0x000fe20000000800 */
[----:B------:R1:W-:Y:S03]  /*17dc0*/  @!P0 LDGSTS.E.BYPASS.LTC128B.128 [R221+0x100], [R108.64], !P4 ;  /* 0x001000006cdd8fae */ /* 0x0003e6000e101d48 */
[-C--:B------:R-:W-:Y:S02]  /*17dd0*/  @!P0 IADD3.X R3, R109, R110.reuse, RZ, P1, !PT ;  /* 0x0000006e6d038210 */ /* 0x080fe40000ffe4ff */
[-C--:B------:R-:W-:Y:S02]  /*17de0*/  @!P0 IADD3 R156, P3, R2, R113.reuse, RZ ;  /* 0x00000071029c8210 */ /* 0x080fe40007f7e0ff */
[----:B------:R-:W-:Y:S01]  /*17df0*/  HMMA.16816.F32.BF16 R80, R80, R158, RZ ;  /* 0x0000009e5050723c */ /* 0x000fe200000418ff */
[----:B------:R2:W-:Y:S03]  /*17e00*/  @!P0 LDGSTS.E.BYPASS.LTC128B.128 [R221+0x900], [R2.64], !P4 ;  /* 0x0090000002dd8fae */ /* 0x0005e6000e101d48 */
[-C--:B------:R-:W-:Y:S02]  /*17e10*/  @!P0 IADD3.X R157, R3, R110.reuse, RZ, P3, !PT ;  /* 0x0000006e039d8210 */ /* 0x080fe40001ffe4ff */
[-C--:B------:R-:W-:Y:S02]  /*17e20*/  @!P0 IADD3 R112, P2, R156, R113.reuse, RZ ;  /* 0x000000719c708210 */ /* 0x080fe40007f5e0ff */
[-C--:B-----5:R-:W-:Y:S01]  /*17e30*/  HMMA.16816.F32.BF16 R4, R160, R164.reuse, R4 ;  /* 0x000000a4a004723c */ /* 0x0a0fe20000041804 */
[----:B------:R3:W-:Y:S07]  /*17e40*/  @!P0 LDGSTS.E.BYPASS.LTC128B.128 [R221+0x1100], [R156.64], !P4 ;  /* 0x011000009cdd8fae */ /* 0x0007ee000e101d48 */
[C---:B------:R-:W-:Y:S04]  /*17e50*/  HMMA.16816.F32.BF16 R8, R168.reuse, R164, R8 ;  /* 0x000000a4a808723c */ /* 0x040fe80000041808 */
[----:B-1----:R-:W-:Y:S02]  /*17e60*/  @!P0 IADD3 R108, P1, R112, R113, RZ ;  /* 0x00000071706c8210 */ /* 0x002fe40007f3e0ff */
[-C--:B------:R-:W-:Y:S02]  /*17e70*/  @!P0 IADD3.X R113, R157, R110.reuse, RZ, P2, !PT ;  /* 0x0000006e9d718210 */ /* 0x080fe400017fe4ff */
[-C--:B------:R-:W-:Y:S03]  /*17e80*/  HMMA.16816.F32.BF16 R12, R168, R166.reuse, R12 ;  /* 0x000000a6a80c723c */ /* 0x080fe6000004180c */
[----:B------:R1:W-:Y:S01]  /*17e90*/  @!P0 LDGSTS.E.BYPASS.LTC128B.128 [R221+0x1900], [R112.64], !P4 ;  /* 0x0190000070dd8fae */ /* 0x0003e2000e101d48 */
[----:B------:R-:W-:Y:S04]  /*17ea0*/  @!P0 IADD3.X R109, R113, R110, RZ, P1, !PT ;  /* 0x0000006e716d8210 */ /* 0x000fe80000ffe4ff */
[C---:B------:R-:W-:Y:S03]  /*17eb0*/  HMMA.16816.F32.BF16 R16, R160.reuse, R166, R16 ;  /* 0x000000a6a010723c */ /* 0x040fe60000041810 */
[----:B------:R4:W-:Y:S01]  /*17ec0*/  @!P0 LDGSTS.E.BYPASS.LTC128B.128 [R221+0x2100], [R108.64], !P4 ;  /* 0x021000006cdd8fae */ /* 0x0009e2000e101d48 */
[----:B------:R-:W-:Y:S04]  /*17ed0*/  ISETP.GT.AND P0, PT, R201, R240, PT ;  /* 0x000000f0c900720c */ /* 0x000fe80003f04270 */
[-C--:B------:R-:W-:Y:S03]  /*17ee0*/  HMMA.16816.F32.BF16 R20, R160, R172.reuse, R20 ;  /* 0x000000aca014723c */ /* 0x080fe60000041814 */
[----:B---3--:R-:W-:Y:S05]  /*17ef0*/  LDSM.16.M88.4 R156, [R212] ;  /* 0x00000000d49c783b */ /* 0x008fea0000000200 */
[C---:B------:R-:W-:Y:S03]  /*17f00*/  HMMA.16816.F32.BF16 R24, R168.reuse, R172, R24 ;  /* 0x000000aca818723c */ /* 0x040fe60000041818 */
[----:B------:R-:W0:Y:S05]  /*17f10*/  LDGDEPBAR ;  /* 0x00000000000079af */ /* 0x000e2a0000000000 */
[-C--:B------:R-:W-:Y:S03]  /*17f20*/  HMMA.16816.F32.BF16 R28, R168, R174.reuse, R28 ;  /* 0x000000aea81c723c */ /* 0x080fe6000004181c */
[----:B------:R-:W3:Y:S05]  /*17f30*/  LDSM.16.M88.4 R188, [R210] ;  /* 0x00000000d2bc783b */ /* 0x000eea0000000200 */
[C---:B------:R-:W-:Y:S03]  /*17f40*/  HMMA.16816.F32.BF16 R32, R160.reuse, R174, R32 ;  /* 0x000000aea020723c */ /* 0x040fe60000041820 */
[----:B------:R-:W5:Y:S05]  /*17f50*/  LDSM.16.M88.4 R192, [R212+0x2000] ;  /* 0x00200000d4c0783b */ /* 0x000f6a0000000200 */
[-C--:B------:R-:W-:Y:S03]  /*17f60*/  HMMA.16816.F32.BF16 R36, R160, R176.reuse, R36 ;  /* 0x000000b0a024723c */ /* 0x080fe60000041824 */
[----:B------:R-:W1:Y:S05]  /*17f70*/  LDSM.16.M88.4 R196, [R210+0x800] ;  /* 0x00080000d2c4783b */ /* 0x000e6a0000000200 */
[C---:B------:R-:W-:Y:S03]  /*17f80*/  HMMA.16816.F32.BF16 R40, R168.reuse, R176, R40 ;  /* 0x000000b0a828723c */ /* 0x040fe60000041828 */
[----:B------:R-:W1:Y:S05]  /*17f90*/  LDSM.16.M88.4 R164, [R210+0x1000] ;  /* 0x00100000d2a4783b */ /* 0x000e6a0000000200 */
[-C--:B------:R-:W-:Y:S03]  /*17fa0*/  HMMA.16816.F32.BF16 R44, R168, R178.reuse, R44 ;  /* 0x000000b2a82c723c */ /* 0x080fe6000004182c */
[----:B------:R-:W-:Y:S05]  /*17fb0*/  LDSM.16.M88.4 R172, [R213] ;  /* 0x00000000d5ac783b */ /* 0x000fea0000000200 */
[C---:B------:R-:W-:Y:S03]  /*17fc0*/  HMMA.16816.F32.BF16 R48, R160.reuse, R178, R48 ;  /* 0x000000b2a030723c */ /* 0x040fe60000041830 */
[----:B------:R-:W-:Y:S05]  /*17fd0*/  LDSM.16.M88.4 R176, [R207] ;  /* 0x00000000cfb0783b */ /* 0x000fea0000000200 */
        /* <DEDUP_REMOVED lines=11> */
[-C--:B---3--:R-:W-:Y:S01]  /*18090*/  HMMA.16816.F32.BF16 R4, R156, R188.reuse, R4 ;  /* 0x000000bc9c04723c */ /* 0x088fe20000041804 */
[----:B------:R-:W3:Y:S07]  /*180a0*/  LDSM.16.M88.4 R184, [R207+0x800] ;  /* 0x00080000cfb8783b */ /* 0x000eee0000000200 */
[C---:B-----5:R-:W-:Y:S08]  /*180b0*/  HMMA.16816.F32.BF16 R8, R192.reuse, R188, R8 ;  /* 0x000000bcc008723c */ /* 0x060ff00000041808 */
[-C--:B------:R-:W-:Y:S08]  /*180c0*/  HMMA.16816.F32.BF16 R12, R192, R190.reuse, R12 ;  /* 0x000000bec00c723c */ /* 0x080ff0000004180c */
[C---:B------:R-:W-:Y:S01]  /*180d0*/  HMMA.16816.F32.BF16 R16, R156.reuse, R190, R16 ;  /* 0x000000be9c10723c */ /* 0x040fe20000041810 */
[----:B------:R-:W5:Y:S07]  /*180e0*/  LDSM.16.M88.4 R188, [R207+0x1000] ;  /* 0x00100000cfbc783b */ /* 0x000f6e0000000200 */
        /* <DEDUP_REMOVED lines=26> */
[-C--:B---3--:R-:W-:Y:S04]  /*18290*/  HMMA.16816.F32.BF16 R20, R172, R184.reuse, R20 ;  /* 0x000000b8ac14723c */ /* 0x088fe80000041814 */
[----:B------:R-:W-:Y:S02]  /*182a0*/  FMNMX.FTZ R2, R5, R2, !PT ;  /* 0x0000000205027209 */ /* 0x000fe40007810000 */
[----:B------:R-:W-:Y:S02]  /*182b0*/  FMNMX.FTZ R3, R7, R3, !PT ;  /* 0x0000000307037209 */ /* 0x000fe40007810000 */
[C---:B------:R-:W-:Y:S04]  /*182c0*/  HMMA.16816.F32.BF16 R24, R180.reuse, R184, R24 ;  /* 0x000000b8b418723c */ /* 0x040fe80000041818 */
[----:B----4-:R-:W-:Y:S04]  /*182d0*/  FMNMX.FTZ R108, R8, R114, !PT ;  /* 0x00000072086c7209 */ /* 0x010fe80007810000 */
        /* <DEDUP_REMOVED lines=80> */
[----:B------:R-:W-:Y:S03]  /*187e0*/  SHFL.BFLY PT, R156, R2, 0x1, 0x1f ;  /* 0x0c201f00029c7f89 */ /* 0x000fe600000e0000 */
[----:B------:R-:W-:Y:S02]  /*187f0*/  FMNMX.FTZ R109, R42, R109, !PT ;  /* 0x0000006d2a6d7209 */ /* 0x000fe40007810000 */
[----:B--2---:R-:W-:Y:S03]  /*18800*/  FMNMX.FTZ R3, R3, R112, !PT ;  /* 0x0000007003037209 */ /* 0x004fe60007810000 */
[----:B------:R-:W1:Y:S01]  /*18810*/  SHFL.BFLY PT, R110, R108, 0x2, 0x1f ;  /* 0x0c401f006c6e7f89 */ /* 0x000e6200000e0000 */
[----:B------:R-:W-:Y:S04]  /*18820*/  FMNMX.FTZ R109, R43, R109, !PT ;  /* 0x0000006d2b6d7209 */ /* 0x000fe80007810000 */
[----:B------:R-:W-:Y:S03]  /*18830*/  FMNMX.FTZ R109, R46, R109, !PT ;  /* 0x0000006d2e6d7209 */ /* 0x000fe60007810000 */
[----:B------:R-:W2:Y:S01]  /*18840*/  SHFL.BFLY PT, R113, R3, 0x1, 0x1f ;  /* 0x0c201f0003717f89 */ /* 0x000ea200000e0000 */
[----:B------:R-:W-:Y:S04]  /*18850*/  FMNMX.FTZ R109, R47, R109, !PT ;  /* 0x0000006d2f6d7209 */ /* 0x000fe80007810000 */
[----:B------:R-:W-:Y:S04]  /*18860*/  FMNMX.FTZ R109, R58, R109, !PT ;  /* 0x0000006d3a6d7209 */ /* 0x000fe80007810000 */
[----:B------:R-:W-:Y:S04]  /*18870*/  FMNMX.FTZ R109, R59, R109, !PT ;  /* 0x0000006d3b6d7209 */ /* 0x000fe80007810000 */
[----:B------:R-:W-:Y:S02]  /*18880*/  FMNMX.FTZ R109, R62, R109, !PT ;  /* 0x0000006d3e6d7209 */ /* 0x000fe40007810000 */
[----:B-1----:R-:W-:Y:S02]  /*18890*/  FMNMX.FTZ R108, R108, R110, !PT ;  /* 0x0000006e6c6c7209 */ /* 0x002fe40007810000 */
[----:B------:R-:W-:Y:S02]  /*188a0*/  FMNMX.FTZ R110, R2, R156, !PT ;  /* 0x0000009c026e7209 */ /* 0x000fe40007810000 */
[----:B------:R-:W-:Y:S01]  /*188b0*/  FMNMX.FTZ R2, R63, R109, !PT ;  /* 0x0000006d3f027209 */ /* 0x000fe20007810000 */
[----:B------:R-:W1:Y:S02]  /*188c0*/  SHFL.BFLY PT, R157, R108, 0x1, 0x1f ;  /* 0x0c201f006c9d7f89 */ /* 0x000e6400000e0000 */
[----:B------:R-:W-:Y:S01]  /*188d0*/  FADD.FTZ R0, -R110, R0 ;  /* 0x000000006e007221 */ /* 0x000fe20000010100 */
[----:B------:R-:W-:Y:S01]  /*188e0*/  FMNMX.FTZ R112, R74, R2, !PT ;  /* 0x000000024a707209 */ /* 0x000fe20007810000 */
[----:B------:R-:W-:Y:S01]  /*188f0*/  FMUL.FTZ R160, R110, c[0x0][0x2d0] ;  /* 0x0000b4006ea07a20 */ /* 0x000fe20000410000 */
[----:B--2---:R-:W-:Y:S01]  /*18900*/  FMNMX.FTZ R109, R3, R113, !PT ;  /* 0x00000071036d7209 */ /* 0x004fe20007810000 */
[----:B------:R-:W-:Y:S01]  /*18910*/  FMUL.FTZ R2, R0, c[0x0][0x2d0] ;  /* 0x0000b40000027a20 */ /* 0x000fe20000410000 */
[----:B------:R-:W-:Y:S01]  /*18920*/  FMNMX.FTZ R0, R75, R112, !PT ;  /* 0x000000704b007209 */ /* 0x000fe20007810000 */
[--C-:B------:R-:W-:Y:S02]  /*18930*/  FFMA.FTZ R4, R4, c[0x0][0x2d0], -R160.reuse ;  /* 0x0000b40004047a23 */ /* 0x100fe400000108a0 */
[----:B------:R2:W3:Y:S01]  /*18940*/  MUFU.EX2 R113, R2 ;  /* 0x0000000200717308 */ /* 0x0004e20000000800 */
[----:B------:R-:W-:Y:S01]  /*18950*/  FMNMX.FTZ R0, R78, R0, !PT ;  /* 0x000000004e007209 */ /* 0x000fe20007810000 */
[----:B------:R-:W-:Y:S02]  /*18960*/  FMUL.FTZ R161, R109, c[0x0][0x2d0] ;  /* 0x0000b4006da17a20 */ /* 0x000fe40000410000 */
[----:B------:R-:W-:Y:S01]  /*18970*/  FFMA.FTZ R37, R37, c[0x0][0x2d0], -R160 ;  /* 0x0000b40025257a23 */ /* 0x000fe200000108a0 */
[----:B------:R-:W-:Y:S01]  /*18980*/  FMNMX.FTZ R0, R79, R0, !PT ;  /* 0x000000004f007209 */ /* 0x000fe20007810000 */
[--C-:B------:R-:W-:Y:S02]  /*18990*/  FFMA.FTZ R55, R55, c[0x0][0x2d0], -R161.reuse ;  /* 0x0000b40037377a23 */ /* 0x100fe400000108a1 */
[--C-:B------:R-:W-:Y:S02]  /*189a0*/  FFMA.FTZ R38, R38, c[0x0][0x2d0], -R161.reuse ;  /* 0x0000b40026267a23 */ /* 0x100fe400000108a1 */
[----:B------:R-:W-:Y:S01]  /*189b0*/  MUFU.EX2 R236, R4 ;  /* 0x0000000400ec7308 */ /* 0x000fe20000000800 */
[----:B------:R-:W4:Y:S01]  /*189c0*/  SHFL.BFLY PT, R3, R0, 0x2, 0x1f ;  /* 0x0c401f0000037f89 */ /* 0x000f2200000e0000 */
[--C-:B------:R-:W-:Y:S01]  /*189d0*/  FFMA.FTZ R39, R39, c[0x0][0x2d0], -R161.reuse ;  /* 0x0000b40027277a23 */ /* 0x100fe200000108a1 */
[----:B-1----:R-:W-:Y:S01]  /*189e0*/  FMNMX.FTZ R108, R108, R157, !PT ;  /* 0x0000009d6c6c7209 */ /* 0x002fe20007810000 */
[--C-:B------:R-:W-:Y:S02]  /*189f0*/  FFMA.FTZ R50, R50, c[0x0][0x2d0], -R161.reuse ;  /* 0x0000b40032327a23 */ /* 0x100fe400000108a1 */
[----:B------:R-:W-:Y:S02]  /*18a00*/  FFMA.FTZ R51, R51, c[0x0][0x2d0], -R161 ;  /* 0x0000b40033337a23 */ /* 0x000fe400000108a1 */
[----:B------:R-:W-:Y:S02]  /*18a10*/  FMUL.FTZ R162, R108, c[0x0][0x2d0] ;  /* 0x0000b4006ca27a20 */ /* 0x000fe40000410000 */
[----:B------:R1:W-:Y:S02]  /*18a20*/  MUFU.EX2 R195, R37 ;  /* 0x0000002500c37308 */ /* 0x0003e40000000800 */
[--C-:B------:R-:W-:Y:S02]  /*18a30*/  FFMA.FTZ R40, R40, c[0x0][0x2d0], -R162.reuse ;  /* 0x0000b40028287a23 */ /* 0x100fe400000108a2 */
[----:B--2---:R-:W-:Y:S02]  /*18a40*/  FADD.FTZ R2, -R109, R111 ;  /* 0x0000006f6d027221 */ /* 0x004fe40000010100 */
[----:B------:R-:W-:Y:S02]  /*18a50*/  FFMA.FTZ R41, R41, c[0x0][0x2d0], -R162 ;  /* 0x0000b40029297a23 */ /* 0x000fe400000108a2 */
[----:B------:R-:W-:Y:S02]  /*18a60*/  FMUL.FTZ R2, R2, c[0x0][0x2d0] ;  /* 0x0000b40002027a20 */ /* 0x000fe40000410000 */
[----:B------:R2:W-:Y:S01]  /*18a70*/  MUFU.EX2 R187, R40 ;  /* 0x0000002800bb7308 */ /* 0x0005e20000000800 */
[C---:B---3--:R-:W-:Y:S02]  /*18a80*/  FMUL.FTZ R84, R113.reuse, R84 ;  /* 0x0000005471547220 */ /* 0x048fe40000410000 */
[C---:B------:R-:W-:Y:S02]  /*18a90*/  FMUL.FTZ R85, R113.reuse, R85 ;  /* 0x0000005571557220 */ /* 0x040fe40000410000 */
[----:B------:R-:W-:Y:S01]  /*18aa0*/  FMUL.FTZ R96, R113, R96 ;  /* 0x0000006071607220 */ /* 0x000fe20000410000 */
[----:B----4-:R-:W-:Y:S01]  /*18ab0*/  FMNMX.FTZ R0, R0, R3, !PT ;  /* 0x0000000300007209 */ /* 0x010fe20007810000 */
[----:B------:R-:W-:Y:S02]  /*18ac0*/  FFMA.FTZ R3, R17, c[0x0][0x2d0], -R160 ;  /* 0x0000b40011037a23 */ /* 0x000fe400000108a0 */
[C---:B------:R-:W-:Y:S01]  /*18ad0*/  FMUL.FTZ R17, R113.reuse, R129 ;  /* 0x0000008171117220 */ /* 0x040fe20000410000 */
[----:B------:R3:W4:Y:S01]  /*18ae0*/  MUFU.EX2 R112, R2 ;  /* 0x0000000200707308 */ /* 0x0007220000000800 */
[C---:B------:R-:W-:Y:S02]  /*18af0*/  FMUL.FTZ R97, R113.reuse, R97 ;  /* 0x0000006171617220 */ /* 0x040fe40000410000 */
[C---:B------:R-:W-:Y:S02]  /*18b00*/  FMUL.FTZ R104, R113.reuse, R104 ;  /* 0x0000006871687220 */ /* 0x040fe40000410000 */
[C---:B-1----:R-:W-:Y:S02]  /*18b10*/  FMUL.FTZ R37, R113.reuse, R149 ;  /* 0x0000009571257220 */ /* 0x042fe40000410000 */
[----:B------:R-:W-:Y:S03]  /*18b20*/  FMUL.FTZ R105, R113, R105 ;  /* 0x0000006971697220 */ /* 0x000fe60000410000 */
[----:B------:R1:W-:Y:S01]  /*18b30*/  MUFU.EX2 R239, R3 ;  /* 0x0000000300ef7308 */ /* 0x0003e20000000800 */
[----:B--2---:R-:W-:Y:S02]  /*18b40*/  FFMA.FTZ R40, R44, c[0x0][0x2d0], -R162 ;  /* 0x0000b4002c287a23 */ /* 0x004fe400000108a2 */
[----:B------:R-:W-:Y:S02]  /*18b50*/  FFMA.FTZ R44, R52, c[0x0][0x2d0], -R160 ;  /* 0x0000b400342c7a23 */ /* 0x000fe400000108a0 */
[--C-:B------:R-:W-:Y:S05]  /*18b60*/  FFMA.FTZ R52, R66, c[0x0][0x2d0], -R161.reuse ;  /* 0x0000b40042347a23 */ /* 0x100fea00000108a1 */
[----:B------:R2:W-:Y:S01]  /*18b70*/  MUFU.EX2 R192, R38 ;  /* 0x0000002600c07308 */ /* 0x0005e20000000800 */
[----:B---3--:R-:W-:Y:S02]  /*18b80*/  FADD.FTZ R2, -R108, R114 ;  /* 0x000000726c027221 */ /* 0x008fe40000010100 */
[----:B----4-:R-:W-:Y:S02]  /*18b90*/  FMUL.FTZ R86, R112, R86 ;  /* 0x0000005670567220 */ /* 0x010fe40000410000 */
[----:B------:R-:W-:Y:S05]  /*18ba0*/  FMUL.FTZ R2, R2, c[0x0][0x2d0] ;  /* 0x0000b40002027a20 */ /* 0x000fea0000410000 */
[----:B------:R3:W-:Y:S01]  /*18bb0*/  MUFU.EX2 R191, R39 ;  /* 0x0000002700bf7308 */ /* 0x0007e20000000800 */
[C---:B------:R-:W-:Y:S02]  /*18bc0*/  FMUL.FTZ R87, R112.reuse, R87 ;  /* 0x0000005770577220 */ /* 0x040fe40000410000 */
[C---:B------:R-:W-:Y:S02]  /*18bd0*/  FMUL.FTZ R98, R112.reuse, R98 ;  /* 0x0000006270627220 */ /* 0x040fe40000410000 */
[C---:B------:R-:W-:Y:S02]  /*18be0*/  FMUL.FTZ R99, R112.reuse, R99 ;  /* 0x0000006370637220 */ /* 0x040fe40000410000 */
[C---:B------:R-:W-:Y:S02]  /*18bf0*/  FMUL.FTZ R106, R112.reuse, R106 ;  /* 0x0000006a706a7220 */ /* 0x040fe40000410000 */
[----:B------:R-:W-:Y:S01]  /*18c00*/  FMUL.FTZ R107, R112, R107 ;  /* 0x0000006b706b7220 */ /* 0x000fe20000410000 */
[----:B------:R4:W5:Y:S01]  /*18c10*/  MUFU.EX2 R111, R2 ;  /* 0x00000002006f7308 */ /* 0x0009620000000800 */
[--C-:B-1----:R-:W-:Y:S02]  /*18c20*/  FFMA.FTZ R3, R6, c[0x0][0x2d0], -R161.reuse ;  /* 0x0000b40006037a23 */ /* 0x102fe400000108a1 */
[C---:B--2---:R-:W-:Y:S07]  /*18c30*/  FMUL.FTZ R38, R112.reuse, R150 ;  /* 0x0000009670267220 */ /* 0x044fee0000410000 */
[----:B------:R1:W-:Y:S01]  /*18c40*/  MUFU.EX2 R232, R3 ;  /* 0x0000000300e87308 */ /* 0x0003e20000000800 */
[----:B---3--:R-:W-:Y:S09]  /*18c50*/  FMUL.FTZ R39, R112, R151 ;  /* 0x0000009770277220 */ /* 0x008ff20000410000 */
[----:B------:R-:W-:Y:S01]  /*18c60*/  MUFU.EX2 R190, R50 ;  /* 0x0000003200be7308 */ /* 0x000fe20000000800 */
[--C-:B----4-:R-:W-:Y:S02]  /*18c70*/  FFMA.FTZ R2, R5, c[0x0][0x2d0], -R160.reuse ;  /* 0x0000b40005027a23 */ /* 0x110fe400000108a0 */
[--C-:B------:R-:W-:Y:S02]  /*18c80*/  FFMA.FTZ R5, R20, c[0x0][0x2d0], -R160.reuse ;  /* 0x0000b40014057a23 */ /* 0x100fe400000108a0 */
[C---:B-----5:R-:W-:Y:S05]  /*18c90*/  FMUL.FTZ R88, R111.reuse, R88 ;  /* 0x000000586f587220 */ /* 0x060fea0000410000 */
[----:B------:R2:W-:Y:S01]  /*18ca0*/  MUFU.EX2 R238, R2 ;  /* 0x0000000200ee7308 */ /* 0x0005e20000000800 */
[C---:B------:R-:W-:Y:S02]  /*18cb0*/  FMUL.FTZ R89, R111.reuse, R89 ;  /* 0x000000596f597220 */ /* 0x040fe40000410000 */
[----:B------:R-:W-:Y:S02]  /*18cc0*/  FMUL.FTZ R92, R111, R92 ;  /* 0x0000005c6f5c7220 */ /* 0x000fe40000410000 */
[--C-:B-1----:R-:W-:Y:S02]  /*18cd0*/  FFMA.FTZ R3, R7, c[0x0][0x2d0], -R161.reuse ;  /* 0x0000b40007037a23 */ /* 0x102fe400000108a1 */
[C---:B------:R-:W-:Y:S02]  /*18ce0*/  FMUL.FTZ R93, R111.reuse, R93 ;  /* 0x0000005d6f5d7220 */ /* 0x040fe40000410000 */
[C---:B------:R-:W-:Y:S01]  /*18cf0*/  FMUL.FTZ R100, R111.reuse, R100 ;  /* 0x000000646f647220 */ /* 0x040fe20000410000 */
[----:B------:R1:W-:Y:S01]  /*18d00*/  MUFU.EX2 R233, R3 ;  /* 0x0000000300e97308 */ /* 0x0003e20000000800 */
[----:B------:R-:W-:Y:S02]  /*18d10*/  FMUL.FTZ R101, R111, R101 ;  /* 0x000000656f657220 */ /* 0x000fe40000410000 */
[----:B------:R-:W-:Y:S07]  /*18d20*/  @P0 IMAD.WIDE.U32 R6, R200, c[0x0][0x1e0], RZ ;  /* 0x00007800c8060a25 */ /* 0x000fee00078e00ff */
[----:B------:R3:W-:Y:S01]  /*18d30*/  MUFU.EX2 R229, R5 ;  /* 0x0000000500e57308 */ /* 0x0007e20000000800 */
[----:B--2---:R-:W-:Y:S09]  /*18d40*/  FFMA.FTZ R2, R16, c[0x0][0x2d0], -R160 ;  /* 0x0000b40010027a23 */ /* 0x004ff200000108a0 */
[----:B------:R2:W-:Y:S01]  /*18d50*/  MUFU.EX2 R237, R2 ;  /* 0x0000000200ed7308 */ /* 0x0005e20000000800 */
[--C-:B-1----:R-:W-:Y:S02]  /*18d60*/  FFMA.FTZ R3, R18, c[0x0][0x2d0], -R161.reuse ;  /* 0x0000b40012037a23 */ /* 0x102fe400000108a1 */
[----:B------:R-:W-:Y:S07]  /*18d70*/  FMUL.FTZ R18, R112, R130 ;  /* 0x0000008270127220 */ /* 0x000fee0000410000 */
[----:B------:R1:W-:Y:S01]  /*18d80*/  MUFU.EX2 R235, R3 ;  /* 0x0000000300eb7308 */ /* 0x0003e20000000800 */
[----:B---3--:R-:W-:Y:S09]  /*18d90*/  @P0 MOV R5, R220 ;  /* 0x000000dc00050202 */ /* 0x008ff20000000f00 */
[----:B------:R-:W-:Y:S01]  /*18da0*/  MUFU.EX2 R189, R51 ;  /* 0x0000003300bd7308 */ /* 0x000fe20000000800 */
[----:B--2---:R-:W1:Y:S09]  /*18db0*/  SHFL.BFLY PT, R2, R0, 0x1, 0x1f ;  /* 0x0c201f0000027f89 */ /* 0x004e7200000e0000 */
[----:B------:R2:W-:Y:S10]  /*18dc0*/  MUFU.EX2 R186, R40 ;  /* 0x0000002800ba7308 */ /* 0x0005f40000000800 */
[----:B------:R3:W-:Y:S01]  /*18dd0*/  MUFU.EX2 R182, R44 ;  /* 0x0000002c00b67308 */ /* 0x0007e20000000800 */
[----:B-1----:R-:W-:Y:S01]  /*18de0*/  FMNMX.FTZ R3, R0, R2, !PT ;  /* 0x0000000200037209 */ /* 0x002fe20007810000 */
[--C-:B------:R-:W-:Y:S08]  /*18df0*/  FFMA.FTZ R2, R8, c[0x0][0x2d0], -R162.reuse ;  /* 0x0000b40008027a23 */ /* 0x100ff000000108a2 */
[----:B------:R-:W-:Y:S01]  /*18e00*/  MUFU.EX2 R188, R41 ;  /* 0x0000002900bc7308 */ /* 0x000fe20000000800 */
[----:B------:R-:W-:Y:S02]  /*18e10*/  FFMA.FTZ R0, R19, c[0x0][0x2d0], -R161 ;  /* 0x0000b40013007a23 */ /* 0x000fe400000108a1 */
[----:B------:R-:W-:Y:S02]  /*18e20*/  FMUL.FTZ R19, R112, R131 ;  /* 0x0000008370137220 */ /* 0x000fe40000410000 */
[----:B--2---:R-:W-:Y:S05]  /*18e30*/  FFMA.FTZ R40, R45, c[0x0][0x2d0], -R162 ;  /* 0x0000b4002d287a23 */ /* 0x004fea00000108a2 */
[----:B------:R1:W-:Y:S01]  /*18e40*/  MUFU.EX2 R226, R2 ;  /* 0x0000000200e27308 */ /* 0x0003e20000000800 */
[----:B---3--:R-:W-:Y:S09]  /*18e50*/  FFMA.FTZ R44, R53, c[0x0][0x2d0], -R160 ;  /* 0x0000b400352c7a23 */ /* 0x008ff200000108a0 */
[----:B------:R2:W-:Y:S10]  /*18e60*/  MUFU.EX2 R234, R0 ;  /* 0x0000000000ea7308 */ /* 0x0005f40000000800 */
[----:B------:R-:W-:Y:S01]  /*18e70*/  MUFU.EX2 R185, R40 ;  /* 0x0000002800b97308 */ /* 0x000fe20000000800 */
[----:B-1----:R-:W-:Y:S02]  /*18e80*/  FFMA.FTZ R2, R9, c[0x0][0x2d0], -R162 ;  /* 0x0000b40009027a23 */ /* 0x002fe400000108a2 */
[----:B------:R-:W-:Y:S02]  /*18e90*/  FFMA.FTZ R9, R33, c[0x0][0x2d0], -R160 ;  /* 0x0000b40021097a23 */ /* 0x000fe400000108a0 */
[----:B------:R-:W-:Y:S05]  /*18ea0*/  FMUL.FTZ R33, R113, R145 ;  /* 0x0000009171217220 */ /* 0x000fea0000410000 */
[----:B------:R1:W-:Y:S01]  /*18eb0*/  MUFU.EX2 R227, R2 ;  /* 0x0000000200e37308 */ /* 0x0003e20000000800 */
[----:B--2---:R-:W-:Y:S04]  /*18ec0*/  FADD.FTZ R0, -R3, R115 ;  /* 0x0000007303007221 */ /* 0x004fe80000010100 */
[----:B------:R-:W-:Y:S05]  /*18ed0*/  FMUL.FTZ R0, R0, c[0x0][0x2d0] ;  /* 0x0000b40000007a20 */ /* 0x000fea0000410000 */
[----:B------:R-:W-:Y:S10]  /*18ee0*/  MUFU.EX2 R224, R9 ;  /* 0x0000000900e07308 */ /* 0x000ff40000000800 */
[----:B------:R-:W2:Y:S01]  /*18ef0*/  MUFU.EX2 R0, R0 ;  /* 0x0000000000007308 */ /* 0x000ea20000000800 */
[--C-:B-1----:R-:W-:Y:S09]  /*18f00*/  FFMA.FTZ R2, R12, c[0x0][0x2d0], -R162.reuse ;  /* 0x0000b4000c027a23 */ /* 0x102ff200000108a2 */
[----:B------:R1:W-:Y:S10]  /*18f10*/  MUFU.EX2 R230, R2 ;  /* 0x0000000200e67308 */ /* 0x0003f40000000800 */
[----:B------:R3:W-:Y:S01]  /*18f20*/  MUFU.EX2 R184, R44 ;  /* 0x0000002c00b87308 */ /* 0x0007e20000000800 */
[C---:B--2---:R-:W-:Y:S02]  /*18f30*/  FMUL.FTZ R90, R0.reuse, R90 ;  /* 0x0000005a005a7220 */ /* 0x044fe40000410000 */
[C---:B------:R-:W-:Y:S02]  /*18f40*/  FMUL.FTZ R91, R0.reuse, R91 ;  /* 0x0000005b005b7220 */ /* 0x040fe40000410000 */
[C---:B------:R-:W-:Y:S02]  /*18f50*/  FMUL.FTZ R94, R0.reuse, R94 ;  /* 0x0000005e005e7220 */ /* 0x040fe40000410000 */
[C---:B------:R-:W-:Y:S03]  /*18f60*/  FMUL.FTZ R95, R0.reuse, R95 ;  /* 0x0000005f005f7220 */ /* 0x040fe60000410000 */
[----:B------:R2:W-:Y:S01]  /*18f70*/  MUFU.EX2 R179, R52 ;  /* 0x0000003400b37308 */ /* 0x0005e20000000800 */
[C---:B------:R-:W-:Y:S02]  /*18f80*/  FMUL.FTZ R102, R0.reuse, R102 ;  /* 0x0000006600667220 */ /* 0x040fe40000410000 */
[----:B-1----:R-:W-:Y:S02]  /*18f90*/  FFMA.FTZ R2, R13, c[0x0][0x2d0], -R162 ;  /* 0x0000b4000d027a23 */ /* 0x002fe400000108a2 */
[C---:B------:R-:W-:Y:S02]  /*18fa0*/  FMUL.FTZ R103, R0.reuse, R103 ;  /* 0x0000006700677220 */ /* 0x040fe40000410000 */
[C---:B------:R-:W-:Y:S02]  /*18fb0*/  FMUL.FTZ R50, R0.reuse, R154 ;  /* 0x0000009a00327220 */ /* 0x040fe40000410000 */
[----:B------:R-:W-:Y:S01]  /*18fc0*/  FMUL.FTZ R51, R0, R155 ;  /* 0x0000009b00337220 */ /* 0x000fe20000410000 */
[----:B------:R1:W-:Y:S01]  /*18fd0*/  MUFU.EX2 R231, R2 ;  /* 0x0000000200e77308 */ /* 0x0003e20000000800 */
[----:B---3--:R-:W-:Y:S09]  /*18fe0*/  FFMA.FTZ R44, R64, c[0x0][0x2d0], -R160 ;  /* 0x0000b400402c7a23 */ /* 0x008ff200000108a0 */
[----:B------:R3:W-:Y:S01]  /*18ff0*/  MUFU.EX2 R183, R44 ;  /* 0x0000002c00b77308 */ /* 0x0007e20000000800 */
[----:B--2---:R-:W-:Y:S09]  /*19000*/  FFMA.FTZ R52, R57, c[0x0][0x2d0], -R162 ;  /* 0x0000b40039347a23 */ /* 0x004ff200000108a2 */
[----:B------:R-:W-:Y:S01]  /*19010*/  MUFU.EX2 R178, R55 ;  /* 0x0000003700b27308 */ /* 0x000fe20000000800 */
[----:B-1----:R-:W-:Y:S04]  /*19020*/  FMUL.FTZ R2, R3, c[0x0][0x2d0] ;  /* 0x0000b40003027a20 */ /* 0x002fe80000410000 */
[--C-:B------:R-:W-:Y:S02]  /*19030*/  FFMA.FTZ R4, R10, c[0x0][0x2d0], -R2.reuse ;  /* 0x0000b4000a047a23 */ /* 0x100fe40000010802 */
[--C-:B------:R-:W-:Y:S03]  /*19040*/  FFMA.FTZ R16, R26, c[0x0][0x2d0], -R2.reuse ;  /* 0x0000b4001a107a23 */ /* 0x100fe60000010802 */
[----:B------:R1:W-:Y:S01]  /*19050*/  MUFU.EX2 R174, R52 ;  /* 0x0000003400ae7308 */ /* 0x0003e20000000800 */
[--C-:B------:R-:W-:Y:S02]  /*19060*/  FFMA.FTZ R31, R31, c[0x0][0x2d0], -R2.reuse ;  /* 0x0000b4001f1f7a23 */ /* 0x100fe40000010802 */
[----:B------:R-:W-:Y:S02]  /*19070*/  FMUL.FTZ R26, R0, R138 ;  /* 0x0000008a001a7220 */ /* 0x000fe40000410000 */
[--C-:B------:R-:W-:Y:S02]  /*19080*/  FFMA.FTZ R40, R46, c[0x0][0x2d0], -R2.reuse ;  /* 0x0000b4002e287a23 */ /* 0x100fe40000010802 */
[--C-:B------:R-:W-:Y:S02]  /*19090*/  FFMA.FTZ R42, R42, c[0x0][0x2d0], -R2.reuse ;  /* 0x0000b4002a2a7a23 */ /* 0x100fe40000010802 */
[----:B------:R-:W-:Y:S01]  /*190a0*/  FFMA.FTZ R43, R43, c[0x0][0x2d0], -R2 ;  /* 0x0000b4002b2b7a23 */ /* 0x000fe20000010802 */
[----:B------:R2:W-:Y:S01]  /*190b0*/  MUFU.EX2 R167, R4 ;  /* 0x0000000400a77308 */ /* 0x0005e20000000800 */
[----:B---3--:R-:W-:Y:S09]  /*190c0*/  FFMA.FTZ R44, R65, c[0x0][0x2d0], -R160 ;  /* 0x0000b400412c7a23 */ /* 0x008ff200000108a0 */
[----:B------:R3:W-:Y:S01]  /*190d0*/  MUFU.EX2 R166, R16 ;  /* 0x0000001000a67308 */ /* 0x0007e20000000800 */
[----:B-1----:R-:W-:Y:S09]  /*190e0*/  F2FP.BF16.PACK_AB R52, R188, R187 ;  /* 0x000000bbbc34723e */ /* 0x002ff200000010ff */
[----:B------:R1:W-:Y:S01]  /*190f0*/  MUFU.EX2 R163, R31 ;  /* 0x0000001f00a37308 */ /* 0x0003e20000000800 */
[--C-:B--2---:R-:W-:Y:S09]  /*19100*/  FFMA.FTZ R4, R11, c[0x0][0x2d0], -R2.reuse ;  /* 0x0000b4000b047a23 */ /* 0x104ff20000010802 */
[----:B------:R2:W-:Y:S01]  /*19110*/  MUFU.EX2 R168, R4 ;  /* 0x0000000400a87308 */ /* 0x0005e20000000800 */
[----:B---3--:R-:W-:Y:S09]  /*19120*/  FMUL.FTZ R16, R113, R128 ;  /* 0x0000008071107220 */ /* 0x008ff20000410000 */
[----:B------:R3:W-:Y:S01]  /*19130*/  MUFU.EX2 R149, R40 ;  /* 0x0000002800957308 */ /* 0x0007e20000000800 */
[----:B-1----:R-:W-:Y:S09]  /*19140*/  FMUL.FTZ R31, R0, R143 ;  /* 0x0000008f001f7220 */ /* 0x002ff20000410000 */
[----:B------:R-:W-:Y:S01]  /*19150*/  MUFU.EX2 R151, R42 ;  /* 0x0000002a00977308 */ /* 0x000fe20000000800 */
[--C-:B--2---:R-:W-:Y:S02]  /*19160*/  FFMA.FTZ R4, R14, c[0x0][0x2d0], -R2.reuse ;  /* 0x0000b4000e047a23 */ /* 0x104fe40000010802 */
[C---:B------:R-:W-:Y:S07]  /*19170*/  FMUL.FTZ R14, R0.reuse, R126 ;  /* 0x0000007e000e7220 */ /* 0x040fee0000410000 */
[----:B------:R1:W-:Y:S01]  /*19180*/  MUFU.EX2 R169, R4 ;  /* 0x0000000400a97308 */ /* 0x0003e20000000800 */
[--C-:B---3--:R-:W-:Y:S09]  /*19190*/  FFMA.FTZ R40, R47, c[0x0][0x2d0], -R2.reuse ;  /* 0x0000b4002f287a23 */ /* 0x108ff20000010802 */
[----:B------:R-:W2:Y:S10]  /*191a0*/  MUFU.EX2 R150, R43 ;  /* 0x0000002b00967308 */ /* 0x000eb40000000800 */
[----:B------:R3:W-:Y:S01]  /*191b0*/  MUFU.EX2 R181, R44 ;  /* 0x0000002c00b57308 */ /* 0x0007e20000000800 */
[----:B-1----:R-:W-:Y:S02]  /*191c0*/  FFMA.FTZ R4, R15, c[0x0][0x2d0], -R2 ;  /* 0x0000b4000f047a23 */ /* 0x002fe40000010802 */
[----:B------:R-:W-:Y:S07]  /*191d0*/  FMUL.FTZ R15, R0, R127 ;  /* 0x0000007f000f7220 */ /* 0x000fee0000410000 */
[----:B------:R1:W4:Y:S01]  /*191e0*/  MUFU.EX2 R170, R4 ;  /* 0x0000000400aa7308 */ /* 0x0003220000000800 */
[----:B--2---:R-:W-:Y:S01]  /*191f0*/  F2FP.BF16.PACK_AB R53, R150, R151 ;  /* 0x000000979635723e */ /* 0x004fe200000010ff */
[----:B---3--:R-:W-:Y:S01]  /*19200*/  FFMA.FTZ R44, R54, c[0x0][0x2d0], -R161 ;  /* 0x0000b400362c7a23 */ /* 0x008fe200000108a1 */
[----:B------:R-:W-:Y:S07]  /*19210*/  F2FP.BF16.PACK_AB R54, R185, R186 ;  /* 0x000000bab936723e */ /* 0x000fee00000010ff */
[----:B------:R-:W-:Y:S01]  /*19220*/  MUFU.EX2 R180, R44 ;  /* 0x0000002c00b47308 */ /* 0x000fe20000000800 */
[----:B-1----:R-:W-:Y:S05]  /*19230*/  @P0 SHF.R.S32.HI R4, RZ, 0x1f, R200 ;  /* 0x0000001fff040819 */ /* 0x002fea00000114c8 */
[----:B------:R-:W-:Y:S02]  /*19240*/  @P0 IMAD R8, R4, c[0x0][0x1e0], RZ ;  /* 0x0000780004080a24 */ /* 0x000fe400078e02ff */
[----:B------:R-:W-:Y:S02]  /*19250*/  FFMA.FTZ R4, R21, c[0x0][0x2d0], -R160 ;  /* 0x0000b40015047a23 */ /* 0x000fe400000108a0 */
[----:B------:R-:W-:Y:S02]  /*19260*/  @P0 IMAD R8, R200, c[0x0][0x1e4], R8 ;  /* 0x00007900c8080a24 */ /* 0x000fe400078e0208 */
[----:B------:R1:W-:Y:S02]  /*19270*/  MUFU.EX2 R228, R4 ;  /* 0x0000000400e47308 */ /* 0x0003e40000000800 */
[----:B-1----:R-:W-:Y:S05]  /*19280*/  @P0 MOV R4, R202 ;  /* 0x000000ca00040202 */ /* 0x002fea0000000f00 */
[----:B------:R-:W-:Y:S01]  /*19290*/  @P0 IMAD.WIDE.U32 R4, R6, 0x50, R4 ;  /* 0x0000005006040825 */ /* 0x000fe200078e0004 */
[----:B------:R-:W-:Y:S02]  /*192a0*/  @P0 IADD3 R6, R7, R8, RZ ;  /* 0x0000000807060210 */ /* 0x000fe40007ffe0ff */
[----:B------:R-:W-:Y:S01]  /*192b0*/  @P0 MOV R7, c[0x0][0x1e0] ;  /* 0x0000780000070a02 */ /* 0x000fe20000000f00 */
[--C-:B------:R-:W-:Y:S01]  /*192c0*/  FFMA.FTZ R8, R32, c[0x0][0x2d0], -R160.reuse ;  /* 0x0000b40020087a23 */ /* 0x100fe200000108a0 */
[----:B------:R-:W-:Y:S01]  /*192d0*/  @P0 LEA R10, P1, R4, c[0x0][0x1c8], 0x1 ;  /* 0x00007200040a0a11 */ /* 0x000fe200078208ff */
[----:B------:R-:W-:Y:S01]  /*192e0*/  @P0 IMAD R6, R6, 0x50, RZ ;  /* 0x0000005006060824 */ /* 0x000fe200078e02ff */
[----:B------:R-:W-:Y:S01]  /*192f0*/  @P0 SHF.L.U32 R13, R7, 0x5, RZ ;  /* 0x00000005070d0819 */ /* 0x000fe200000006ff */
[----:B------:R1:W-:Y:S01]  /*19300*/  MUFU.EX2 R225, R8 ;  /* 0x0000000800e17308 */ /* 0x0003e20000000800 */
[--C-:B------:R-:W-:Y:S02]  /*19310*/  FFMA.FTZ R32, R36, c[0x0][0x2d0], -R160.reuse ;  /* 0x0000b40024207a23 */ /* 0x100fe400000108a0 */
[----:B------:R-:W-:Y:S01]  /*19320*/  @P0 IADD3 R6, R5, R6, RZ ;  /* 0x0000000605060210 */ /* 0x000fe20007ffe0ff */
[----:B------:R-:W-:Y:S01]  /*19330*/  FFMA.FTZ R36, R48, c[0x0][0x2d0], -R160 ;  /* 0x0000b40030247a23 */ /* 0x000fe200000108a0 */
[----:B------:R-:W-:Y:S01]  /*19340*/  @P0 MOV R5, 0x5 ;  /* 0x0000000500050802 */ /* 0x000fe20000000f00 */
[----:B------:R-:W-:Y:S01]  /*19350*/  FMUL.FTZ R48, R111, R152 ;  /* 0x000000986f307220 */ /* 0x000fe20000410000 */
[----:B------:R-:W-:Y:S02]  /*19360*/  @P0 LEA.HI.X R11, R4, c[0x0][0x1cc], R6, 0x1, P1 ;  /* 0x00007300040b0a11 */ /* 0x000fe400008f0c06 */
[----:B------:R-:W-:Y:S01]  /*19370*/  @P0 SHF.L.U64.HI R12, R7, R5, c[0x0][0x1e4] ;  /* 0x00007900070c0619 */ /* 0x000fe20000010205 */
[--C-:B------:R-:W-:Y:S01]  /*19380*/  FFMA.FTZ R5, R22, c[0x0][0x2d0], -R161.reuse ;  /* 0x0000b40016057a23 */ /* 0x100fe200000108a1 */
[----:B------:R2:W-:Y:S01]  /*19390*/  MUFU.EX2 R196, R32 ;  /* 0x0000002000c47308 */ /* 0x0005e20000000800 */
[----:B------:R3:W-:Y:S09]  /*193a0*/  @P0 LDGSTS.E.BYPASS.LTC128B.128 [R221+0x2900], [R10.64], !P4 ;  /* 0x029000000add0fae */ /* 0x0007f2000e101d48 */
[----:B------:R5:W-:Y:S01]  /*193b0*/  MUFU.EX2 R223, R5 ;  /* 0x0000000500df7308 */ /* 0x000be20000000800 */
[-C--:B-1----:R-:W-:Y:S04]  /*193c0*/  @P0 IADD3 R8, P3, R10, R13.reuse, RZ ;  /* 0x0000000d0a080210 */ /* 0x082fe80007f7e0ff */
[-C--:B------:R-:W-:Y:S02]  /*193d0*/  @P0 IADD3.X R9, R11, R12.reuse, RZ, P3, !PT ;  /* 0x0000000c0b090210 */ /* 0x080fe40001ffe4ff */
[-C--:B------:R-:W-:Y:S03]  /*193e0*/  @P0 IADD3 R6, P1, R8, R13.reuse, RZ ;  /* 0x0000000d08060210 */ /* 0x080fe60007f3e0ff */
[----:B------:R1:W-:Y:S01]  /*193f0*/  MUFU.EX2 R194, R36 ;  /* 0x0000002400c27308 */ /* 0x0003e20000000800 */
[----:B------:R4:W-:Y:S01]  /*19400*/  @P0 LDGSTS.E.BYPASS.LTC128B.128 [R221+0x3100], [R8.64], !P4 ;  /* 0x0310000008dd0fae */ /* 0x0009e2000e101d48 */
[----:B------:R-:W-:Y:S01]  /*19410*/  @P0 IADD3.X R7, R9, R12, RZ, P1, !PT ;  /* 0x0000000c09070210 */ /* 0x000fe20000ffe4ff */
[----:B--2---:R-:W-:Y:S01]  /*19420*/  FMUL.FTZ R32, R113, R144 ;  /* 0x0000009071207220 */ /* 0x004fe20000410000 */
[-C--:B------:R-:W-:Y:S01]  /*19430*/  @P0 IADD3 R4, P2, R6, R13.reuse, RZ ;  /* 0x0000000d06040210 */ /* 0x080fe20007f5e0ff */
[--C-:B---3--:R-:W-:Y:S03]  /*19440*/  FFMA.FTZ R11, R23, c[0x0][0x2d0], -R161.reuse ;  /* 0x0000b400170b7a23 */ /* 0x108fe600000108a1 */
[----:B------:R-:W-:Y:S01]  /*19450*/  @P0 IADD3 R10, P1, R4, R13, RZ ;  /* 0x0000000d040a0210 */ /* 0x000fe20007f3e0ff */
[----:B------:R2:W-:Y:S01]  /*19460*/  @P0 LDGSTS.E.BYPASS.LTC128B.128 [R221+0x3900], [R6.64], !P4 ;  /* 0x0390000006dd0fae */ /* 0x0005e2000e101d48 */
[----:B------:R-:W-:Y:S01]  /*19470*/  FMUL.FTZ R13, R111, R125 ;  /* 0x0000007d6f0d7220 */ /* 0x000fe20000410000 */
[----:B------:R3:W-:Y:S01]  /*19480*/  MUFU.EX2 R222, R11 ;  /* 0x0000000b00de7308 */ /* 0x0007e20000000800 */
[----:B-----5:R-:W-:Y:S05]  /*19490*/  @P0 IADD3.X R5, R7, R12, RZ, P2, !PT ;  /* 0x0000000c07050210 */ /* 0x020fea00017fe4ff */
[----:B------:R5:W-:Y:S01]  /*194a0*/  @P0 LDGSTS.E.BYPASS.LTC128B.128 [R221+0x4100], [R4.64], !P4 ;  /* 0x0410000004dd0fae */ /* 0x000be2000e101d48 */
[----:B-1----:R-:W-:Y:S02]  /*194b0*/  FFMA.FTZ R36, R49, c[0x0][0x2d0], -R160 ;  /* 0x0000b40031247a23 */ /* 0x002fe400000108a0 */
[C---:B------:R-:W-:Y:S02]  /*194c0*/  FMUL.FTZ R49, R111.reuse, R153 ;  /* 0x000000996f317220 */ /* 0x040fe40000410000 */
[----:B------:R1:W-:Y:S01]  /*194d0*/  MUFU.EX2 R193, R36 ;  /* 0x0000002400c17308 */ /* 0x0003e20000000800 */
[----:B----4-:R-:W-:Y:S01]  /*194e0*/  FMUL.FTZ R8, R111, R120 ;  /* 0x000000786f087220 */ /* 0x010fe20000410000 */
[----:B------:R-:W-:Y:S01]  /*194f0*/  F2FP.BF16.PACK_AB R120, R227, R226 ;  /* 0x000000e2e378723e */ /* 0x000fe200000010ff */
[----:B------:R-:W-:Y:S01]  /*19500*/  FMUL.FTZ R9, R111, R121 ;  /* 0x000000796f097220 */ /* 0x000fe20000410000 */
[----:B------:R-:W-:Y:S02]  /*19510*/  F2FP.BF16.PACK_AB R121, R168, R167 ;  /* 0x000000a7a879723e */ /* 0x000fe400000010ff */
[----:B---3--:R-:W-:Y:S01]  /*19520*/  @P0 IADD3.X R11, R5, R12, RZ, P1, !PT ;  /* 0x0000000c050b0210 */ /* 0x008fe20000ffe4ff */
[--C-:B--2---:R-:W-:Y:S02]  /*19530*/  FFMA.FTZ R6, R34, c[0x0][0x2d0], -R161.reuse ;  /* 0x0000b40022067a23 */ /* 0x104fe400000108a1 */
[--C-:B------:R-:W-:Y:S02]  /*19540*/  FFMA.FTZ R12, R29, c[0x0][0x2d0], -R162.reuse ;  /* 0x0000b4001d0c7a23 */ /* 0x100fe400000108a2 */
[----:B------:R2:W-:Y:S01]  /*19550*/  @P0 LDGSTS.E.BYPASS.LTC128B.128 [R221+0x4900], [R10.64], !P4 ;  /* 0x049000000add0fae */ /* 0x0005e2000e101d48 */
[----:B------:R3:W-:Y:S01]  /*19560*/  MUFU.EX2 R203, R6 ;  /* 0x0000000600cb7308 */ /* 0x0007e20000000800 */
[----:B------:R-:W-:Y:S01]  /*19570*/  FMUL.FTZ R7, R112, R119 ;  /* 0x0000007770077220 */ /* 0x000fe20000410000 */
[----:B------:R-:W-:Y:S01]  /*19580*/  F2FP.BF16.PACK_AB R119, R234, R235 ;  /* 0x000000ebea77723e */ /* 0x000fe200000010ff */
[----:B------:R-:W-:Y:S01]  /*19590*/  FMUL.FTZ R29, R111, R141 ;  /* 0x0000008d6f1d7220 */ /* 0x000fe20000410000 */
[----:B------:R-:W-:Y:S01]  /*195a0*/  ISETP.GT.AND P0, PT, R201, R241, PT ;  /* 0x000000f1c900720c */ /* 0x000fe20003f04270 */
[----:B-----5:R-:W-:Y:S01]  /*195b0*/  FFMA.FTZ R4, R35, c[0x0][0x2d0], -R161 ;  /* 0x0000b40023047a23 */ /* 0x020fe200000108a1 */
[----:B------:R-:W-:Y:S01]  /*195c0*/  MOV R201, R200 ;  /* 0x000000c800c97202 */ /* 0x000fe20000000f00 */
[----:B------:R-:W4:Y:S01]  /*195d0*/  LDSM.16.MT88.4 R20, [R205] ;  /* 0x00000000cd14783b */ /* 0x000f220000004200 */
[----:B------:R-:W-:Y:S01]  /*195e0*/  FMUL.FTZ R5, R113, R117 ;  /* 0x0000007571057220 */ /* 0x000fe20000410000 */
[----:B------:R-:W-:Y:S01]  /*195f0*/  F2FP.BF16.PACK_AB R117, R233, R232 ;  /* 0x000000e8e975723e */ /* 0x000fe200000010ff */
[----:B------:R5:W-:Y:S01]  /*19600*/  MUFU.EX2 R220, R4 ;  /* 0x0000000400dc7308 */ /* 0x000be20000000800 */
[C---:B------:R-:W-:Y:S02]  /*19610*/  FMUL.FTZ R34, R112.reuse, R146 ;  /* 0x0000009270227220 */ /* 0x040fe40000410000 */
[C---:B------:R-:W-:Y:S02]  /*19620*/  FMUL.FTZ R35, R112.reuse, R147 ;  /* 0x0000009370237220 */ /* 0x040fe40000410000 */
[----:B------:R-:W4:Y:S01]  /*19630*/  LDSM.16.MT88.4 R156, [R209] ;  /* 0x00000000d19c783b */ /* 0x000f220000004200 */
[----:B-1----:R-:W-:Y:S04]  /*19640*/  FMUL.FTZ R36, R113, R148 ;  /* 0x0000009471247220 */ /* 0x002fe80000410000 */
[----:B------:R1:W-:Y:S03]  /*19650*/  MUFU.EX2 R198, R12 ;  /* 0x0000000c00c67308 */ /* 0x0003e60000000800 */
[----:B------:R-:W-:Y:S01]  /*19660*/  LDSM.16.MT88.4 R128, [R208] ;  /* 0x00000000d080783b */ /* 0x000fe20000004200 */
[----:B---3--:R-:W-:Y:S01]  /*19670*/  FMUL.FTZ R6, R112, R118 ;  /* 0x0000007670067220 */ /* 0x008fe20000410000 */
[----:B------:R-:W-:Y:S01]  /*19680*/  F2FP.BF16.PACK_AB R118, R239, R237 ;  /* 0x000000edef76723e */ /* 0x000fe200000010ff */
[C---:B--2---:R-:W-:Y:S01]  /*19690*/  FMUL.FTZ R10, R0.reuse, R122 ;  /* 0x0000007a000a7220 */ /* 0x044fe20000410000 */
[----:B------:R-:W-:Y:S01]  /*196a0*/  F2FP.BF16.PACK_AB R122, R231, R230 ;  /* 0x000000e6e77a723e */ /* 0x000fe200000010ff */
[----:B------:R-:W-:Y:S01]  /*196b0*/  FMUL.FTZ R11, R0, R123 ;  /* 0x0000007b000b7220 */ /* 0x000fe20000410000 */
[----:B------:R-:W-:Y:S01]  /*196c0*/  F2FP.BF16.PACK_AB R123, R170, R169 ;  /* 0x000000a9aa7b723e */ /* 0x000fe200000010ff */
[----:B------:R-:W2:Y:S01]  /*196d0*/  MUFU.EX2 R148, R40 ;  /* 0x0000002800947308 */ /* 0x000ea20000000800 */
[----:B------:R-:W-:Y:S01]  /*196e0*/  LDSM.16.MT88.4 R44, [R205+0x1000] ;  /* 0x00100000cd2c783b */ /* 0x000fe20000004200 */
[----:B-----5:R-:W-:Y:S02]  /*196f0*/  FFMA.FTZ R4, R24, c[0x0][0x2d0], -R162 ;  /* 0x0000b40018047a23 */ /* 0x020fe400000108a2 */
[----:B------:R-:W-:Y:S02]  /*19700*/  FFMA.FTZ R24, R30, c[0x0][0x2d0], -R2 ;  /* 0x0000b4001e187a23 */ /* 0x000fe40000010802 */
[----:B------:R-:W-:Y:S03]  /*19710*/  FMUL.FTZ R30, R0, R142 ;  /* 0x0000008e001e7220 */ /* 0x000fe60000410000 */
[----:B------:R-:W-:Y:S01]  /*19720*/  LDSM.16.MT88.4 R144, [R209+0x2000] ;  /* 0x00200000d190783b */ /* 0x000fe20000004200 */
[----:B------:R3:W-:Y:S01]  /*19730*/  MUFU.EX2 R197, R4 ;  /* 0x0000000400c57308 */ /* 0x0007e20000000800 */
[----:B-1----:R-:W-:Y:S06]  /*19740*/  FMUL.FTZ R12, R111, R124 ;  /* 0x0000007c6f0c7220 */ /* 0x002fec0000410000 */
[----:B------:R-:W1:Y:S03]  /*19750*/  LDSM.16.MT88.4 R124, [R206] ;  /* 0x00000000ce7c783b */ /* 0x000e660000004200 */
[----:B------:R5:W-:Y:S01]  /*19760*/  MUFU.EX2 R164, R24 ;  /* 0x0000001800a47308 */ /* 0x000be20000000800 */
[----:B--2---:R-:W-:Y:S04]  /*19770*/  F2FP.BF16.PACK_AB R55, R148, R149 ;  /* 0x000000959437723e */ /* 0x004fe800000010ff */
[----:B------:R-:W-:Y:S08]  /*19780*/  LDSM.16.MT88.4 R40, [R208+0x800] ;  /* 0x00080000d028783b */ /* 0x000ff00000004200 */
[----:B------:R-:W0:Y:S01]  /*19790*/  LDGDEPBAR ;  /* 0x00000000000079af */ /* 0x000e220000000000 */
[--C-:B---3--:R-:W-:Y:S02]  /*197a0*/  FFMA.FTZ R4, R25, c[0x0][0x2d0], -R162.reuse ;  /* 0x0000b40019047a23 */ /* 0x108fe400000108a2 */
[C---:B------:R-:W-:Y:S02]  /*197b0*/  FMUL.FTZ R25, R111.reuse, R137 ;  /* 0x000000896f197220 */ /* 0x040fe40000410000 */
[----:B------:R2:W3:Y:S01]  /*197c0*/  MUFU.EX2 R199, R4 ;  /* 0x0000000400c77308 */ /* 0x0004e20000000800 */
[C---:B-----5:R-:W-:Y:S02]  /*197d0*/  FMUL.FTZ R24, R111.reuse, R136 ;  /* 0x000000886f187220 */ /* 0x060fe40000410000 */
[----:B--2---:R-:W-:Y:S02]  /*197e0*/  FFMA.FTZ R4, R28, c[0x0][0x2d0], -R162 ;  /* 0x0000b4001c047a23 */ /* 0x004fe400000108a2 */
[----:B------:R-:W-:Y:S05]  /*197f0*/  FMUL.FTZ R28, R111, R140 ;  /* 0x0000008c6f1c7220 */ /* 0x000fea0000410000 */
[----:B------:R2:W5:Y:S02]  /*19800*/  MUFU.EX2 R202, R4 ;  /* 0x0000000400ca7308 */ /* 0x0005640000000800 */
[----:B--2---:R-:W-:Y:S01]  /*19810*/  FMUL.FTZ R4, R113, R116 ;  /* 0x0000007471047220 */ /* 0x004fe20000410000 */
        /* <DEDUP_REMOVED lines=12> */
[----:B--2---:R-:W-:Y:S02]  /*198e0*/  FMUL.FTZ R20, R113, R132 ;  /* 0x0000008471147220 */ /* 0x004fe40000410000 */
[----:B------:R-:W-:Y:S05]  /*198f0*/  LDSM.16.MT88.4 R132, [R206+0x800] ;  /* 0x00080000ce84783b */ /* 0x000fea0000004200 */
[-C--:B------:R-:W-:Y:S08]  /*19900*/  HMMA.16816.F32.BF16 R20, R116, R156.reuse, R20 ;  /* 0x0000009c7414723c */ /* 0x080ff00000041814 */
[C---:B------:R-:W-:Y:S08]  /*19910*/  HMMA.16816.F32.BF16 R24, R120.reuse, R156, R24 ;  /* 0x0000009c7818723c */ /* 0x040ff00000041818 */
[-C--:B------:R-:W-:Y:S08]  /*19920*/  HMMA.16816.F32.BF16 R28, R120, R158.reuse, R28 ;  /* 0x0000009e781c723c */ /* 0x080ff0000004181c */
[C---:B------:R-:W-:Y:S08]  /*19930*/  HMMA.16816.F32.BF16 R32, R116.reuse, R158, R32 ;  /* 0x0000009e7420723c */ /* 0x040ff00000041820 */
[-C--:B-1----:R-:W-:Y:S08]  /*19940*/  HMMA.16816.F32.BF16 R84, R116, R124.reuse, R84 ;  /* 0x0000007c7454723c */ /* 0x082ff00000041854 */
[C---:B------:R-:W-:Y:S08]  /*19950*/  HMMA.16816.F32.BF16 R88, R120.reuse, R124, R88 ;  /* 0x0000007c7858723c */ /* 0x040ff00000041858 */
[-C--:B------:R-:W-:Y:S08]  /*19960*/  HMMA.16816.F32.BF16 R92, R120, R126.reuse, R92 ;  /* 0x0000007e785c723c */ /* 0x080ff0000004185c */
[C---:B------:R-:W-:Y:S01]  /*19970*/  HMMA.16816.F32.BF16 R96, R116.reuse, R126, R96 ;  /* 0x0000007e7460723c */ /* 0x040fe20000041860 */
[----:B------:R-:W1:Y:S07]  /*19980*/  LDSM.16.MT88.4 R124, [R205+0x800] ;  /* 0x00080000cd7c783b */ /* 0x000e6e0000004200 */
[-C--:B------:R-:W-:Y:S08]  /*19990*/  HMMA.16816.F32.BF16 R36, R116, R128.reuse, R36 ;  /* 0x000000807424723c */ /* 0x080ff00000041824 */
[C---:B------:R-:W-:Y:S08]  /*199a0*/  HMMA.16816.F32.BF16 R100, R120.reuse, R128, R100 ;  /* 0x000000807864723c */ /* 0x040ff00000041864 */
[-C--:B------:R-:W-:Y:S07]  /*199b0*/  HMMA.16816.F32.BF16 R48, R120, R130.reuse, R48 ;  /* 0x000000827830723c */ /* 0x080fee0000041830 */
[----:B---3--:R-:W-:Y:S01]  /*199c0*/  F2FP.BF16.PACK_AB R120, R199, R197 ;  /* 0x000000c5c778723e */ /* 0x008fe200000010ff */
[----:B------:R-:W-:Y:S01]  /*199d0*/  HMMA.16816.F32.BF16 R104, R116, R130, R104 ;  /* 0x000000827468723c */ /* 0x000fe20000041868 */
[----:B------:R-:W2:Y:S03]  /*199e0*/  LDSM.16.MT88.4 R128, [R209+0x800] ;  /* 0x00080000d180783b */ /* 0x000ea60000004200 */
[----:B-----5:R-:W-:Y:S02]  /*199f0*/  F2FP.BF16.PACK_AB R122, R198, R202 ;  /* 0x000000cac67a723e */ /* 0x020fe400000010ff */
[----:B----4-:R-:W-:Y:S02]  /*19a00*/  F2FP.BF16.PACK_AB R121, R165, R166 ;  /* 0x000000a6a579723e */ /* 0x010fe400000010ff */
[----:B------:R-:W-:Y:S04]  /*19a10*/  F2FP.BF16.PACK_AB R116, R228, R229 ;  /* 0x000000e5e474723e */ /* 0x000fe800000010ff */
[----:B------:R-:W-:Y:S02]  /*19a20*/  F2FP.BF16.PACK_AB R118, R224, R225 ;  /* 0x000000e1e076723e */ /* 0x000fe400000010ff */
[----:B------:R-:W-:Y:S02]  /*19a30*/  F2FP.BF16.PACK_AB R117, R222, R223 ;  /* 0x000000dfde75723e */ /* 0x000fe400000010ff */
[----:B------:R-:W-:Y:S02]  /*19a40*/  F2FP.BF16.PACK_AB R119, R220, R203 ;  /* 0x000000cbdc77723e */ /* 0x000fe400000010ff */
[----:B------:R-:W-:Y:S05]  /*19a50*/  F2FP.BF16.PACK_AB R123, R163, R164 ;  /* 0x000000a4a37b723e */ /* 0x000fea00000010ff */
[-C--:B-1----:R-:W-:Y:S08]  /*19a60*/  HMMA.16816.F32.BF16 R4, R116, R124.reuse, R4 ;  /* 0x0000007c7404723c */ /* 0x082ff00000041804 */
[C---:B------:R-:W-:Y:S08]  /*19a70*/  HMMA.16816.F32.BF16 R8, R120.reuse, R124, R8 ;  /* 0x0000007c7808723c */ /* 0x040ff00000041808 */
[-C--:B------:R-:W-:Y:S08]  /*19a80*/  HMMA.16816.F32.BF16 R12, R120, R126.reuse, R12 ;  /* 0x0000007e780c723c */ /* 0x080ff0000004180c */
[C---:B------:R-:W-:Y:S08]  /*19a90*/  HMMA.16816.F32.BF16 R16, R116.reuse, R126, R16 ;  /* 0x0000007e7410723c */ /* 0x040ff00000041810 */
[-C--:B--2---:R-:W-:Y:S08]  /*19aa0*/  HMMA.16816.F32.BF16 R20, R116, R128.reuse, R20 ;  /* 0x000000807414723c */ /* 0x084ff00000041814 */
[C---:B------:R-:W-:Y:S08]  /*19ab0*/  HMMA.16816.F32.BF16 R24, R120.reuse, R128, R24 ;  /* 0x000000807818723c */ /* 0x040ff00000041818 */
[-C--:B------:R-:W-:Y:S08]  /*19ac0*/  HMMA.16816.F32.BF16 R28, R120, R130.reuse, R28 ;  /* 0x00000082781c723c */ /* 0x080ff0000004181c */
[C---:B------:R-:W-:Y:S01]  /*19ad0*/  HMMA.16816.F32.BF16 R32, R116.reuse, R130, R32 ;  /* 0x000000827420723c */ /* 0x040fe20000041820 */
[----:B------:R-:W-:Y:S07]  /*19ae0*/  LDSM.16.MT88.4 R128, [R205+0x2000] ;  /* 0x00200000cd80783b */ /* 0x000fee0000004200 */
[-C--:B------:R-:W-:Y:S08]  /*19af0*/  HMMA.16816.F32.BF16 R84, R116, R132.reuse, R84 ;  /* 0x000000847454723c */ /* 0x080ff00000041854 */
[C---:B------:R-:W-:Y:S08]  /*19b00*/  HMMA.16816.F32.BF16 R88, R120.reuse, R132, R88 ;  /* 0x000000847858723c */ /* 0x040ff00000041858 */
[-C--:B------:R-:W-:Y:S08]  /*19b10*/  HMMA.16816.F32.BF16 R92, R120, R134.reuse, R92 ;  /* 0x00000086785c723c */ /* 0x080ff0000004185c */
[C---:B------:R-:W-:Y:S08]  /*19b20*/  HMMA.16816.F32.BF16 R96, R116.reuse, R134, R96 ;  /* 0x000000867460723c */ /* 0x040ff00000041860 */
[-C--:B------:R-:W-:Y:S08]  /*19b30*/  HMMA.16816.F32.BF16 R36, R116, R40.reuse, R36 ;  /* 0x000000287424723c */ /* 0x080ff00000041824 */
[C---:B------:R-:W-:Y:S07]  /*19b40*/  HMMA.16816.F32.BF16 R100, R120.reuse, R40, R100 ;  /* 0x000000287864723c */ /* 0x040fee0000041864 */
[--C-:B------:R-:W-:Y:S01]  /*19b50*/  FFMA.FTZ R40, R67, c[0x0][0x2d0], -R161.reuse ;  /* 0x0000b40043287a23 */ /* 0x100fe200000108a1 */
[-C--:B------:R-:W-:Y:S01]  /*19b60*/  HMMA.16816.F32.BF16 R48, R120, R42.reuse, R48 ;  /* 0x0000002a7830723c */ /* 0x080fe20000041830 */
[----:B------:R-:W1:Y:S02]  /*19b70*/  LDSM.16.MT88.4 R64, [R209+0x1000] ;  /* 0x00100000d140783b */ /* 0x000e640000004200 */
[----:B------:R2:W-:Y:S01]  /*19b80*/  MUFU.EX2 R177, R40 ;  /* 0x0000002800b17308 */ /* 0x0005e20000000800 */
[----:B------:R-:W-:Y:S04]  /*19b90*/  F2FP.BF16.PACK_AB R41, R191, R192 ;  /* 0x000000c0bf29723e */ /* 0x000fe800000010ff */
[----:B------:R-:W-:Y:S01]  /*19ba0*/  HMMA.16816.F32.BF16 R104, R116, R42, R104 ;  /* 0x0000002a7468723c */ /* 0x000fe20000041868 */
[----:B------:R-:W3:Y:S06]  /*19bb0*/  LDSM.16.MT88.4 R116, [R206+0x1000] ;  /* 0x00100000ce74783b */ /* 0x000eec0000004200 */
[----:B------:R-:W-:Y:S02]  /*19bc0*/  F2FP.BF16.PACK_AB R42, R193, R194 ;  /* 0x000000c2c12a723e */ /* 0x000fe400000010ff */
[----:B------:R-:W-:Y:S03]  /*19bd0*/  F2FP.BF16.PACK_AB R43, R189, R190 ;  /* 0x000000bebd2b723e */ /* 0x000fe600000010ff */
[--C-:B--2---:R-:W-:Y:S02]  /*19be0*/  FFMA.FTZ R40, R56, c[0x0][0x2d0], -R162.reuse ;  /* 0x0000b40038287a23 */ /* 0x104fe400000108a2 */
[----:B------:R-:W-:Y:S02]  /*19bf0*/  FFMA.FTZ R56, R60, c[0x0][0x2d0], -R162 ;  /* 0x0000b4003c387a23 */ /* 0x000fe400000108a2 */
[----:B------:R2:W-:Y:S01]  /*19c00*/  MUFU.EX2 R176, R40 ;  /* 0x0000002800b07308 */ /* 0x0005e20000000800 */
[--C-:B------:R-:W-:Y:S09]  /*19c10*/  FFMA.FTZ R60, R70, c[0x0][0x2d0], -R161.reuse ;  /* 0x0000b400463c7a23 */ /* 0x100ff200000108a1 */
[----:B------:R4:W-:Y:S01]  /*19c20*/  MUFU.EX2 R175, R56 ;  /* 0x0000003800af7308 */ /* 0x0009e20000000800 */
[----:B--2---:R-:W-:Y:S07]  /*19c30*/  F2FP.BF16.PACK_AB R40, R195, R196 ;  /* 0x000000c4c328723e */ /* 0x004fee00000010ff */
[-C--:B------:R-:W-:Y:S05]  /*19c40*/  HMMA.16816.F32.BF16 R4, R40, R44.reuse, R4 ;  /* 0x0000002c2804723c */ /* 0x080fea0000041804 */
[----:B----4-:R-:W-:Y:S03]  /*19c50*/  FFMA.FTZ R56, R63, c[0x0][0x2d0], -R2 ;  /* 0x0000b4003f387a23 */ /* 0x010fe60000010802 */
[C---:B------:R-:W-:Y:S01]  /*19c60*/  HMMA.16816.F32.BF16 R8, R52.reuse, R44, R8 ;  /* 0x0000002c3408723c */ /* 0x040fe20000041808 */
[----:B------:R2:W-:Y:S06]  /*19c70*/  MUFU.EX2 R115, R56 ;  /* 0x0000003800737308 */ /* 0x0005ec0000000800 */
[----:B------:R-:W-:Y:S01]  /*19c80*/  FFMA.FTZ R44, R61, c[0x0][0x2d0], -R162 ;  /* 0x0000b4003d2c7a23 */ /* 0x000fe200000108a2 */
[-C--:B------:R-:W-:Y:S03]  /*19c90*/  HMMA.16816.F32.BF16 R12, R52, R46.reuse, R12 ;  /* 0x0000002e340c723c */ /* 0x080fe6000004180c */
[----:B------:R4:W-:Y:S05]  /*19ca0*/  MUFU.EX2 R173, R44 ;  /* 0x0000002c00ad7308 */ /* 0x0009ea0000000800 */
[C---:B------:R-:W-:Y:S08]  /*19cb0*/  HMMA.16816.F32.BF16 R16, R40.reuse, R46, R16 ;  /* 0x0000002e2810723c */ /* 0x040ff00000041810 */
[-C--:B-1----:R-:W-:Y:S04]  /*19cc0*/  HMMA.16816.F32.BF16 R20, R40, R64.reuse, R20 ;  /* 0x000000402814723c */ /* 0x082fe80000041814 */
[----:B--2---:R-:W-:Y:S04]  /*19cd0*/  FFMA.FTZ R56, R68, c[0x0][0x2d0], -R160 ;  /* 0x0000b40044387a23 */ /* 0x004fe800000108a0 */
[C---:B------:R-:W-:Y:S01]  /*19ce0*/  HMMA.16816.F32.BF16 R24, R52.reuse, R64, R24 ;  /* 0x000000403418723c */ /* 0x040fe20000041818 */
[----:B------:R1:W-:Y:S03]  /*19cf0*/  MUFU.EX2 R172, R56 ;  /* 0x0000003800ac7308 */ /* 0x0003e60000000800 */
[--C-:B----4-:R-:W-:Y:S03]  /*19d00*/  FFMA.FTZ R44, R58, c[0x0][0x2d0], -R2.reuse ;  /* 0x0000b4003a2c7a23 */ /* 0x110fe60000010802 */
[----:B------:R-:W-:Y:S01]  /*19d10*/  FFMA.FTZ R64, R74, c[0x0][0x2d0], -R2 ;  /* 0x0000b4004a407a23 */ /* 0x000fe20000010802 */
[-C--:B------:R-:W-:Y:S03]  /*19d20*/  HMMA.16816.F32.BF16 R28, R52, R66.reuse, R28 ;  /* 0x00000042341c723c */ /* 0x080fe6000004181c */
[----:B------:R2:W-:Y:S05]  /*19d30*/  MUFU.EX2 R157, R44 ;  /* 0x0000002c009d7308 */ /* 0x0005ea0000000800 */
[C---:B------:R-:W-:Y:S05]  /*19d40*/  HMMA.16816.F32.BF16 R32, R40.reuse, R66, R32 ;  /* 0x000000422820723c */ /* 0x040fea0000041820 */
[----:B------:R-:W-:Y:S03]  /*19d50*/  MUFU.EX2 R65, R64 ;  /* 0x0000004000417308 */ /* 0x000fe60000000800 */
[-C--:B---3--:R-:W-:Y:S04]  /*19d60*/  HMMA.16816.F32.BF16 R84, R40, R116.reuse, R84 ;  /* 0x000000742854723c */ /* 0x088fe80000041854 */
[----:B-1----:R-:W-:Y:S04]  /*19d70*/  FFMA.FTZ R56, R69, c[0x0][0x2d0], -R160 ;  /* 0x0000b40045387a23 */ /* 0x002fe800000108a0 */
[C---:B------:R-:W-:Y:S01]  /*19d80*/  HMMA.16816.F32.BF16 R88, R52.reuse, R116, R88 ;  /* 0x000000743458723c */ /* 0x040fe20000041858 */
[----:B------:R1:W-:Y:S03]  /*19d90*/  MUFU.EX2 R159, R56 ;  /* 0x00000038009f7308 */ /* 0x0003e60000000800 */
[----:B--2---:R-:W-:Y:S04]  /*19da0*/  FFMA.FTZ R44, R59, c[0x0][0x2d0], -R2 ;  /* 0x0000b4003b2c7a23 */ /* 0x004fe80000010802 */
[-C--:B------:R-:W-:Y:S03]  /*19db0*/  HMMA.16816.F32.BF16 R92, R52, R118.reuse, R92 ;  /* 0x00000076345c723c */ /* 0x080fe6000004185c */
[----:B------:R2:W3:Y:S05]  /*19dc0*/  MUFU.EX2 R114, R44 ;  /* 0x0000002c00727308 */ /* 0x0004ea0000000800 */
[C---:B------:R-:W-:Y:S04]  /*19dd0*/  HMMA.16816.F32.BF16 R96, R40.reuse, R118, R96 ;  /* 0x000000762860723c */ /* 0x040fe80000041860 */
[----:B-1----:R-:W-:Y:S04]  /*19de0*/  FFMA.FTZ R56, R80, c[0x0][0x2d0], -R160 ;  /* 0x0000b40050387a23 */ /* 0x002fe800000108a0 */
[----:B------:R1:W-:Y:S01]  /*19df0*/  MUFU.EX2 R171, R56 ;  /* 0x0000003800ab7308 */ /* 0x0003e20000000800 */
[----:B--2---:R-:W-:Y:S09]  /*19e00*/  FFMA.FTZ R44, R62, c[0x0][0x2d0], -R2 ;  /* 0x0000b4003e2c7a23 */ /* 0x004ff20000010802 */
[----:B------:R2:W4:Y:S01]  /*19e10*/  MUFU.EX2 R156, R44 ;  /* 0x0000002c009c7308 */ /* 0x0005220000000800 */
[----:B-1----:R-:W-:Y:S09]  /*19e20*/  FFMA.FTZ R56, R81, c[0x0][0x2d0], -R160 ;  /* 0x0000b40051387a23 */ /* 0x002ff200000108a0 */
[----:B------:R1:W-:Y:S01]  /*19e30*/  MUFU.EX2 R81, R60 ;  /* 0x0000003c00517308 */ /* 0x0003e20000000800 */
[----:B--2---:R-:W2:Y:S09]  /*19e40*/  LDSM.16.MT88.4 R44, [R208+0x1000] ;  /* 0x00100000d02c783b */ /* 0x004eb20000004200 */
[----:B------:R5:W-:Y:S01]  /*19e50*/  MUFU.EX2 R158, R56 ;  /* 0x00000038009e7308 */ /* 0x000be20000000800 */
[--C-:B-1----:R-:W-:Y:S09]  /*19e60*/  FFMA.FTZ R60, R71, c[0x0][0x2d0], -R161.reuse ;  /* 0x0000b400473c7a23 */ /* 0x102ff200000108a1 */
[----:B------:R1:W-:Y:S01]  /*19e70*/  MUFU.EX2 R80, R60 ;  /* 0x0000003c00507308 */ /* 0x0003e20000000800 */
[----:B-----5:R-:W5:Y:S01]  /*19e80*/  LDSM.16.MT88.4 R56, [R205+0x1800] ;  /* 0x00180000cd38783b */ /* 0x020f620000004200 */
[-C--:B--2---:R-:W-:Y:S03]  /*19e90*/  HMMA.16816.F32.BF16 R36, R40, R44.reuse, R36 ;  /* 0x0000002c2824723c */ /* 0x084fe60000041824 */
[--C-:B-1----:R-:W-:Y:S05]  /*19ea0*/  FFMA.FTZ R60, R73, c[0x0][0x2d0], -R162.reuse ;  /* 0x0000b400493c7a23 */ /* 0x102fea00000108a2 */
[C---:B------:R-:W-:Y:S01]  /*19eb0*/  HMMA.16816.F32.BF16 R100, R52.reuse, R44, R100 ;  /* 0x0000002c3464723c */ /* 0x040fe20000041864 */
[----:B------:R1:W-:Y:S06]  /*19ec0*/  MUFU.EX2 R68, R60 ;  /* 0x0000003c00447308 */ /* 0x0003ec0000000800 */
[--C-:B------:R-:W-:Y:S01]  /*19ed0*/  FFMA.FTZ R44, R82, c[0x0][0x2d0], -R161.reuse ;  /* 0x0000b400522c7a23 */ /* 0x100fe200000108a1 */
[-C--:B------:R-:W-:Y:S01]  /*19ee0*/  HMMA.16816.F32.BF16 R48, R52, R46.reuse, R48 ;  /* 0x0000002e3430723c */ /* 0x080fe20000041830 */
[----:B------:R-:W2:Y:S02]  /*19ef0*/  LDSM.16.MT88.4 R52, [R209+0x1800] ;  /* 0x00180000d134783b */ /* 0x000ea40000004200 */
[----:B------:R5:W-:Y:S01]  /*19f00*/  MUFU.EX2 R71, R44 ;  /* 0x0000002c00477308 */ /* 0x000be20000000800 */
[----:B---3--:R-:W-:Y:S04]  /*19f10*/  F2FP.BF16.PACK_AB R45, R114, R157 ;  /* 0x0000009d722d723e */ /* 0x008fe800000010ff */
[----:B------:R-:W-:Y:S07]  /*19f20*/  HMMA.16816.F32.BF16 R104, R40, R46, R104 ;  /* 0x0000002e2868723c */ /* 0x000fee0000041868 */
[----:B------:R-:W-:Y:S02]  /*19f30*/  F2FP.BF16.PACK_AB R40, R184, R182 ;  /* 0x000000b6b828723e */ /* 0x000fe400000010ff */
[----:B------:R-:W-:Y:S01]  /*19f40*/  F2FP.BF16.PACK_AB R42, R181, R183 ;  /* 0x000000b7b52a723e */ /* 0x000fe200000010ff */
[----:B-1----:R-:W1:Y:S02]  /*19f50*/  LDSM.16.MT88.4 R60, [R206+0x1800] ;  /* 0x00180000ce3c783b */ /* 0x002e640000004200 */
[----:B------:R-:W-:Y:S02]  /*19f60*/  F2FP.BF16.PACK_AB R41, R178, R180 ;  /* 0x000000b4b229723e */ /* 0x000fe400000010ff */
[----:B------:R-:W-:Y:S02]  /*19f70*/  F2FP.BF16.PACK_AB R43, R177, R179 ;  /* 0x000000b3b12b723e */ /* 0x000fe400000010ff */
[----:B------:R-:W-:Y:S02]  /*19f80*/  F2FP.BF16.PACK_AB R46, R173, R175 ;  /* 0x000000afad2e723e */ /* 0x000fe400000010ff */
[----:B----4-:R-:W-:Y:S01]  /*19f90*/  F2FP.BF16.PACK_AB R47, R115, R156 ;  /* 0x0000009c732f723e */ /* 0x010fe200000010ff */
[----:B-----5:R-:W-:Y:S02]  /*19fa0*/  FFMA.FTZ R44, R83, c[0x0][0x2d0], -R161 ;  /* 0x0000b400532c7a23 */ /* 0x020fe400000108a1 */
[-C--:B------:R-:W-:Y:S02]  /*19fb0*/  HMMA.16816.F32.BF16 R4, R40, R56.reuse, R4 ;  /* 0x000000382804723c */ /* 0x080fe40000041804 */
[----:B------:R3:W-:Y:S02]  /*19fc0*/  MUFU.EX2 R70, R44 ;  /* 0x0000002c00467308 */ /* 0x0007e40000000800 */
[--C-:B---3--:R-:W-:Y:S08]  /*19fd0*/  FFMA.FTZ R44, R72, c[0x0][0x2d0], -R162.reuse ;  /* 0x0000b400482c7a23 */ /* 0x108ff000000108a2 */
[----:B------:R3:W4:Y:S02]  /*19fe0*/  MUFU.EX2 R69, R44 ;  /* 0x0000002c00457308 */ /* 0x0007240000000800 */
[----:B---3--:R-:W-:Y:S02]  /*19ff0*/  F2FP.BF16.PACK_AB R44, R174, R176 ;  /* 0x000000b0ae2c723e */ /* 0x008fe400000010ff */
[----:B----4-:R-:W-:Y:S05]  /*1a000*/  F2FP.BF16.PACK_AB R152, R68, R69 ;  /* 0x000000454498723e */ /* 0x010fea00000010ff */
[C---:B------:R-:W-:Y:S07]  /*1a010*/  HMMA.16816.F32.BF16 R8, R44.reuse, R56, R8 ;  /* 0x000000382c08723c */ /* 0x040fee0000041808 */
[--C-:B------:R-:W-:Y:S01]  /*1a020*/  FFMA.FTZ R56, R76, c[0x0][0x2d0], -R162.reuse ;  /* 0x0000b4004c387a23 */ /* 0x100fe200000108a2 */
[-C--:B------:R-:W-:Y:S03]  /*1a030*/  HMMA.16816.F32.BF16 R12, R44, R58.reuse, R12 ;  /* 0x0000003a2c0c723c */ /* 0x080fe6000004180c */
[----:B------:R3:W-:Y:S05]  /*1a040*/  MUFU.EX2 R67, R56 ;  /* 0x0000003800437308 */ /* 0x0007ea0000000800 */
[C---:B------:R-:W-:Y:S08]  /*1a050*/  HMMA.16816.F32.BF16 R16, R40.reuse, R58, R16 ;  /* 0x0000003a2810723c */ /* 0x040ff00000041810 */
[-C--:B--2---:R-:W-:Y:S08]  /*1a060*/  HMMA.16816.F32.BF16 R20, R40, R52.reuse, R20 ;  /* 0x000000342814723c */ /* 0x084ff00000041814 */
[C---:B------:R-:W-:Y:S04]  /*1a070*/  HMMA.16816.F32.BF16 R24, R44.reuse, R52, R24 ;  /* 0x000000342c18723c */ /* 0x040fe80000041818 */
[----:B---3--:R-:W-:Y:S03]  /*1a080*/  FFMA.FTZ R56, R77, c[0x0][0x2d0], -R162 ;  /* 0x0000b4004d387a23 */ /* 0x008fe600000108a2 */
[--C-:B------:R-:W-:Y:S01]  /*1a090*/  FFMA.FTZ R52, R75, c[0x0][0x2d0], -R2.reuse ;  /* 0x0000b4004b347a23 */ /* 0x100fe20000010802 */
[-C--:B------:R-:W-:Y:S01]  /*1a0a0*/  HMMA.16816.F32.BF16 R28, R44, R54.reuse, R28 ;  /* 0x000000362c1c723c */ /* 0x080fe2000004181c */
[----:B------:R2:W3:Y:S07]  /*1a0b0*/  MUFU.EX2 R66, R56 ;  /* 0x0000003800427308 */ /* 0x0004ee0000000800 */
[C---:B------:R-:W-:Y:S03]  /*1a0c0*/  HMMA.16816.F32.BF16 R32, R40.reuse, R54, R32 ;  /* 0x000000362820723c */ /* 0x040fe60000041820 */
[----:B------:R4:W5:Y:S05]  /*1a0d0*/  MUFU.EX2 R64, R52 ;  /* 0x0000003400407308 */ /* 0x00096a0000000800 */
[-C--:B-1----:R-:W-:Y:S08]  /*1a0e0*/  HMMA.16816.F32.BF16 R84, R40, R60.reuse, R84 ;  /* 0x0000003c2854723c */ /* 0x082ff00000041854 */
[C---:B------:R-:W-:Y:S01]  /*1a0f0*/  HMMA.16816.F32.BF16 R88, R44.reuse, R60, R88 ;  /* 0x0000003c2c58723c */ /* 0x040fe20000041858 */
[----:B--2---:R-:W1:Y:S03]  /*1a100*/  LDSM.16.MT88.4 R56, [R208+0x1800] ;  /* 0x00180000d038783b */ /* 0x004e660000004200 */
[----:B---3--:R-:W-:Y:S04]  /*1a110*/  F2FP.BF16.PACK_AB R154, R66, R67 ;  /* 0x00000043429a723e */ /* 0x008fe800000010ff */
[-C--:B------:R-:W-:Y:S04]  /*1a120*/  HMMA.16816.F32.BF16 R92, R44, R62.reuse, R92 ;  /* 0x0000003e2c5c723c */ /* 0x080fe8000004185c */
[--C-:B----4-:R-:W-:Y:S01]  /*1a130*/  FFMA.FTZ R52, R78, c[0x0][0x2d0], -R2.reuse ;  /* 0x0000b4004e347a23 */ /* 0x110fe20000010802 */
[----:B-----5:R-:W-:Y:S01]  /*1a140*/  F2FP.BF16.PACK_AB R153, R64, R65 ;  /* 0x000000414099723e */ /* 0x020fe200000010ff */
[----:B------:R-:W-:Y:S02]  /*1a150*/  FFMA.FTZ R2, R79, c[0x0][0x2d0], -R2 ;  /* 0x0000b4004f027a23 */ /* 0x000fe40000010802 */
[C---:B------:R-:W-:Y:S01]  /*1a160*/  HMMA.16816.F32.BF16 R96, R40.reuse, R62, R96 ;  /* 0x0000003e2860723c */ /* 0x040fe20000041860 */
[----:B------:R-:W-:Y:S10]  /*1a170*/  MUFU.EX2 R53, R52 ;  /* 0x0000003400357308 */ /* 0x000ff40000000800 */
[----:B------:R2:W3:Y:S01]  /*1a180*/  MUFU.EX2 R52, R2 ;  /* 0x0000000200347308 */ /* 0x0004e20000000800 */
[-C--:B-1----:R-:W-:Y:S08]  /*1a190*/  HMMA.16816.F32.BF16 R36, R40, R56.reuse, R36 ;  /* 0x000000382824723c */ /* 0x082ff00000041824 */
[C---:B------:R-:W-:Y:S04]  /*1a1a0*/  HMMA.16816.F32.BF16 R100, R44.reuse, R56, R100 ;  /* 0x000000382c64723c */ /* 0x040fe80000041864 */
[----:B--2---:R-:W-:Y:S01]  /*1a1b0*/  FFMA.FTZ R2, R111, R243, R226 ;  /* 0x000000f36f027223 */ /* 0x004fe200000100e2 */
[----:B---3--:R-:W-:Y:S02]  /*1a1c0*/  F2FP.BF16.PACK_AB R155, R52, R53 ;  /* 0x00000035349b723e */ /* 0x008fe400000010ff */
[----:B------:R-:W-:Y:S01]  /*1a1d0*/  MOV R111, R109 ;  /* 0x0000006d006f7202 */ /* 0x000fe20000000f00 */
[-C--:B------:R-:W-:Y:S01]  /*1a1e0*/  HMMA.16816.F32.BF16 R48, R44, R58.reuse, R48 ;  /* 0x0000003a2c30723c */ /* 0x080fe20000041830 */
[----:B------:R-:W1:Y:S07]  /*1a1f0*/  LDSM.16.MT88.4 R44, [R206+0x2000] ;  /* 0x00200000ce2c783b */ /* 0x000e6e0000004200 */
        /* <DEDUP_REMOVED lines=8> */
[----:B------:R-:W-:Y:S02]  /*1a280*/  FFMA.FTZ R4, R112, R244, R232 ;  /* 0x000000f470047223 */ /* 0x000fe400000100e8 */
        /* <DEDUP_REMOVED lines=10> */
[-C--:B------:R-:W-:Y:S01]  /*1a330*/  HMMA.16816.F32.BF16 R132, R40, R144.reuse, R20 ;  /* 0x000000902884723c */ /* 0x080fe20000041814 */
[----:B------:R-:W2:Y:S02]  /*1a340*/  LDSM.16.MT88.4 R4, [R208+0x2000] ;  /* 0x00200000d004783b */ /* 0x000ea40000004200 */
        /* <DEDUP_REMOVED lines=55> */
[----:B------:R-:W-:Y:S01]  /*1a6c0*/  FADD.FTZ R8, R114, R0 ;  /* 0x0000000072087221 */ /* 0x000fe20000010000 */
[----:B------:R-:W-:Y:S01]  /*1a6d0*/  MOV R114, R108 ;  /* 0x0000006c00727202 */ /* 0x000fe20000000f00 */
        /* <DEDUP_REMOVED lines=30> */
.L_x_959:
[----:B------:R-:W-:-:S13]  /*1a8c0*/  ISETP.GE.AND P0, PT, R200, R240, PT ;  /* 0x000000f0c800720c */ /* 0x000fda0003f06270 */
[----:B------:R-:W-:Y:S05]  /*1a8d0*/  @!P0 BRA `(.L_x_961) ;  /* 0x00004be000008947 */ /* 0x000fea0003800000 */
[----:B------:R-:W-:Y:S01]  /*1a8e0*/  IMAD.MOV.U32 R112, RZ, RZ, R109 ;  /* 0x000000ffff707224 */ /* 0x000fe200078e006d */
[----:B------:R-:W-:Y:S01]  /*1a8f0*/  MOV R114, R3 ;  /* 0x0000000300727202 */ /* 0x000fe20000000f00 */
[----:B------:R-:W-:Y:S01]  /*1a900*/  IMAD.MOV.U32 R111, RZ, RZ, R110 ;  /* 0x000000ffff6f7224 */ /* 0x000fe200078e006e */
[----:B------:R-:W-:Y:S02]  /*1a910*/  MOV R113, R108 ;  /* 0x0000006c00717202 */ /* 0x000fe40000000f00 */
.L_x_978:
[----:B--2---:R-:W2:Y:S01]  /*1a920*/  LDL R0, [R1+0x40] ;  /* 0x0000400001007983 */ /* 0x004ea20000100800 */
[----:B------:R-:W-:Y:S04]  /*1a930*/  DEPBAR.LE SB0, 0x0 ;  /* 0x000080000000791a */ /* 0x000fe80000000000 */
[----:B------:R-:W-:Y:S01]  /*1a940*/  WARPSYNC 0xffffffff ;  /* 0xffffffff00007948 */ /* 0x000fe20003800000 */
[----:B------:R-:W3:Y:S01]  /*1a950*/  LDL R54, [R1+0x38] ;  /* 0x0000380001367983 */ /* 0x000ee20000100800 */
[----:B------:R-:W-:Y:S01]  /*1a960*/  IMAD.WIDE.U32 R52, R200, c[0x0][0x208], RZ ;  /* 0x00008200c8347a25 */ /* 0x000fe200078e00ff */
        /* <DEDUP_REMOVED lines=15> */
[----:B------:R-:W2:Y:S01]  /*1aa60*/  LDSM.16.M88.4 R64, [R204+0x1800] ;  /* 0x00180000cc40783b */ /* 0x000ea20000000200 */
        /* <DEDUP_REMOVED lines=8> */
[----:B------:R-:W4:Y:S05]  /*1aaf0*/  LDL R225, [R1+0x18] ;  /* 0x0000180001e17983 */ /* 0x000f2a0000100800 */
[-C--:B-----5:R-:W-:Y:S01]  /*1ab00*/  HMMA.16816.F32.BF16 R20, R80, R32.reuse, RZ ;  /* 0x000000205014723c */ /* 0x0a0fe200000418ff */
[----:B------:R-:W5:Y:S06]  /*1ab10*/  LDSM.16.M88.4 R164, [R215] ;  /* 0x00000000d7a4783b */ /* 0x000f6c0000000200 */
[----:B------:R-:W4:Y:S01]  /*1ab20*/  LDL R224, [R1+0x14] ;  /* 0x0000140001e07983 */ /* 0x000f220000100800 */
[C---:B------:R-:W-:Y:S05]  /*1ab30*/  HMMA.16816.F32.BF16 R24, R76.reuse, R32, RZ ;  /* 0x000000204c18723c */ /* 0x040fea00000418ff */
[----:B------:R-:W1:Y:S03]  /*1ab40*/  LDSM.16.M88.4 R168, [R214+0x2000] ;  /* 0x00200000d6a8783b */ /* 0x000e660000000200 */
[-C--:B------:R-:W-:Y:S03]  /*1ab50*/  HMMA.16816.F32.BF16 R28, R76, R34.reuse, RZ ;  /* 0x000000224c1c723c */ /* 0x080fe600000418ff */
[----:B------:R-:W1:Y:S05]  /*1ab60*/  LDSM.16.M88.4 R172, [R219] ;  /* 0x00000000dbac783b */ /* 0x000e6a0000000200 */
[C---:B------:R-:W-:Y:S01]  /*1ab70*/  HMMA.16816.F32.BF16 R32, R80.reuse, R34, RZ ;  /* 0x000000225020723c */ /* 0x040fe200000418ff */
[----:B------:R-:W1:Y:S06]  /*1ab80*/  LDSM.16.M88.4 R176, [R218] ;  /* 0x00000000dab0783b */ /* 0x000e6c0000000200 */
[----:B------:R-:W1:Y:S01]  /*1ab90*/  LDSM.16.M88.4 R180, [R217] ;  /* 0x00000000d9b4783b */ /* 0x000e620000000200 */
[-C--:B------:R-:W-:Y:S05]  /*1aba0*/  HMMA.16816.F32.BF16 R36, R80, R48.reuse, RZ ;  /* 0x000000305024723c */ /* 0x080fea00000418ff */
[----:B------:R-:W1:Y:S03]  /*1abb0*/  LDSM.16.M88.4 R184, [R216] ;  /* 0x00000000d8b8783b */ /* 0x000e660000000200 */
[C---:B------:R-:W-:Y:S08]  /*1abc0*/  HMMA.16816.F32.BF16 R40, R76.reuse, R48, RZ ;  /* 0x000000304c28723c */ /* 0x040ff000000418ff */
[-C--:B------:R-:W-:Y:S08]  /*1abd0*/  HMMA.16816.F32.BF16 R44, R76, R50.reuse, RZ ;  /* 0x000000324c2c723c */ /* 0x080ff000000418ff */
[C---:B------:R-:W-:Y:S02]  /*1abe0*/  HMMA.16816.F32.BF16 R48, R80.reuse, R50, RZ ;  /* 0x000000325030723c */ /* 0x040fe400000418ff */
[----:B--2---:R-:W-:Y:S02]  /*1abf0*/  LOP3.LUT P3, RZ, R0, 0x80, RZ, 0xc0, !PT ;  /* 0x0000008000ff7812 */ /* 0x004fe4000786c0ff */
[----:B------:R-:W-:Y:S05]  /*1ac00*/  SHF.R.S32.HI R0, RZ, 0x1f, R200 ;  /* 0x0000001fff007819 */ /* 0x000fea00000114c8 */
[----:B------:R-:W-:Y:S04]  /*1ac10*/  IMAD R0, R0, c[0x0][0x208], RZ ;  /* 0x0000820000007a24 */ /* 0x000fe800078e02ff */
[----:B------:R-:W-:Y:S02]  /*1ac20*/  IMAD R0, R200, c[0x0][0x20c], R0 ;  /* 0x00008300c8007a24 */ /* 0x000fe400078e0200 */
[----:B---3--:R-:W-:Y:S02]  /*1ac30*/  IMAD.MOV.U32 R3, RZ, RZ, R54 ;  /* 0x000000ffff037224 */ /* 0x008fe400078e0036 */
[----:B------:R-:W-:Y:S02]  /*1ac40*/  IMAD.IADD R0, R53, 0x1, R0 ;  /* 0x0000000135007824 */ /* 0x000fe400078e0200 */
[----:B------:R-:W-:Y:S02]  /*1ac50*/  IMAD.WIDE.U32 R2, R52, 0x50, R2 ;  /* 0x0000005034027825 */ /* 0x000fe400078e0002 */
[-C--:B------:R-:W-:Y:S02]  /*1ac60*/  HMMA.16816.F32.BF16 R52, R80, R64.reuse, RZ ;  /* 0x000000405034723c */ /* 0x080fe400000418ff */
[----:B------:R-:W-:Y:S01]  /*1ac70*/  IMAD R0, R0, 0x50, RZ ;  /* 0x0000005000007824 */ /* 0x000fe200078e02ff */
[C---:B------:R-:W-:Y:S03]  /*1ac80*/  LEA R68, P0, R2.reuse, c[0x0][0x1f8], 0x1 ;  /* 0x00007e0002447a11 */ /* 0x040fe600078008ff */
[----:B------:R-:W-:Y:S01]  /*1ac90*/  IMAD.IADD R0, R3, 0x1, R0 ;  /* 0x0000000103007824 */ /* 0x000fe200078e0200 */
[----:B------:R-:W-:Y:S01]  /*1aca0*/  MOV R3, c[0x0][0x208] ;  /* 0x0000820000037a02 */ /* 0x000fe20000000f00 */
[C---:B------:R-:W-:Y:S04]  /*1acb0*/  HMMA.16816.F32.BF16 R56, R76.reuse, R64, RZ ;  /* 0x000000404c38723c */ /* 0x040fe800000418ff */
[C---:B------:R-:W-:Y:S01]  /*1acc0*/  IMAD.SHL.U32 R70, R3.reuse, 0x20, RZ ;  /* 0x0000002003467824 */ /* 0x040fe200078e00ff */
[----:B------:R-:W-:Y:S02]  /*1acd0*/  LEA.HI.X R69, R2, c[0x0][0x1fc], R0, 0x1, P0 ;  /* 0x00007f0002457a11 */ /* 0x000fe400000f0c00 */
[-C--:B------:R-:W-:Y:S01]  /*1ace0*/  SHF.L.U64.HI R0, R3, R115.reuse, c[0x0][0x20c] ;  /* 0x0000830003007619 */ /* 0x080fe20000010273 */
[-C--:B------:R-:W-:Y:S01]  /*1acf0*/  HMMA.16816.F32.BF16 R60, R76, R66.reuse, RZ ;  /* 0x000000424c3c723c */ /* 0x080fe200000418ff */
[-C--:B------:R-:W-:Y:S01]  /*1ad00*/  IADD3 R2, P0, R68, R70.reuse, RZ ;  /* 0x0000004644027210 */ /* 0x080fe20007f1e0ff */
[----:B------:R-:W-:Y:S01]  /*1ad10*/  @!PT LDS RZ, [RZ] ;  /* 0x00000000fffff984 */ /* 0x000fe20000000800 */
[----:B------:R-:W-:Y:S01]  /*1ad20*/  @!PT LDS RZ, [RZ] ;  /* 0x00000000fffff984 */ /* 0x000fe20000000800 */
[----:B------:R-:W-:Y:S01]  /*1ad30*/  @!PT LDS RZ, [RZ] ;  /* 0x00000000fffff984 */ /* 0x000fe20000000800 */
[----:B------:R1:W-:Y:S03]  /*1ad40*/  LDGSTS.E.BYPASS.LTC128B.128 [R221+0x100], [R68.64], !P3 ;  /* 0x0010000044dd7fae */ /* 0x0003e6000d901d48 */
[----:B------:R-:W-:Y:S01]  /*1ad50*/  IADD3 R74, P2, R2, R70, RZ ;  /* 0x00000046024a7210 */ /* 0x000fe20007f5e0ff */
[--C-:B------:R-:W-:Y:S02]  /*1ad60*/  IMAD.X R3, R69, 0x1, R0.reuse, P0 ;  /* 0x0000000145037824 */ /* 0x100fe400000e0600 */
[C---:B------:R-:W-:Y:S03]  /*1ad70*/  HMMA.16816.F32.BF16 R64, R80.reuse, R66, RZ ;  /* 0x000000425040723c */ /* 0x040fe600000418ff */
[----:B------:R2:W-:Y:S01]  /*1ad80*/  LDGSTS.E.BYPASS.LTC128B.128 [R221+0x900], [R2.64], !P3 ;  /* 0x0090000002dd7fae */ /* 0x0005e2000d901d48 */
[----:B------:R-:W-:Y:S02]  /*1ad90*/  IADD3.X R75, R3, R0, RZ, P2, !PT ;  /* 0x00000000034b7210 */ /* 0x000fe400017fe4ff */
[-C--:B------:R-:W-:Y:S03]  /*1ada0*/  IADD3 R72, P1, R74, R70.reuse, RZ ;  /* 0x000000464a487210 */ /* 0x080fe60007f3e0ff */
[----:B------:R3:W-:Y:S03]  /*1adb0*/  LDGSTS.E.BYPASS.LTC128B.128 [R221+0x1100], [R74.64], !P3 ;  /* 0x011000004add7fae */ /* 0x0007e6000d901d48 */
[--C-:B------:R-:W-:Y:S01]  /*1adc0*/  IMAD.X R73, R75, 0x1, R0.reuse, P1 ;  /* 0x000000014b497824 */ /* 0x100fe200008e0600 */
[----:B------:R-:W-:Y:S04]  /*1add0*/  IADD3 R108, P0, R72, R70, RZ ;  /* 0x00000046486c7210 */ /* 0x000fe80007f1e0ff */
[----:B------:R3:W-:Y:S01]  /*1ade0*/  LDGSTS.E.BYPASS.LTC128B.128 [R221+0x1900], [R72.64], !P3 ;  /* 0x0190000048dd7fae */ /* 0x0007e2000d901d48 */
[----:B------:R-:W-:Y:S01]  /*1adf0*/  IMAD.X R109, R73, 0x1, R0, P0 ;  /* 0x00000001496d7824 */ /* 0x000fe200000e0600 */
[C---:B------:R-:W-:Y:S01]  /*1ae00*/  ISETP.GT.AND P0, PT, R200.reuse, R240, PT ;  /* 0x000000f0c800720c */ /* 0x040fe20003f04270 */
[-C--:B-1----:R-:W-:Y:S03]  /*1ae10*/  HMMA.16816.F32.BF16 R68, R80, R156.reuse, RZ ;  /* 0x0000009c5044723c */ /* 0x082fe600000418ff */
[----:B------:R-:W4:Y:S06]  /*1ae20*/  LDL R223, [R1+0x1c] ;  /* 0x00001c0001df7983 */ /* 0x000f2c0000100800 */
[----:B------:R1:W-:Y:S03]  /*1ae30*/  LDGSTS.E.BYPASS.LTC128B.128 [R221+0x2100], [R108.64], !P3 ;  /* 0x021000006cdd7fae */ /* 0x0003e6000d901d48 */
[----:B------:R-:W-:Y:S03]  /*1ae40*/  @P0 IADD3 R0, R200, -0x1, RZ ;  /* 0xffffffffc8000810 */ /* 0x000fe60007ffe0ff */
[----:B------:R-:W-:Y:S01]  /*1ae50*/  LDSM.16.M88.4 R188, [R212] ;  /* 0x00000000d4bc783b */ /* 0x000fe20000000200 */
[----:B--2---:R-:W-:Y:S01]  /*1ae60*/  @P0 MOV R3, R110 ;  /* 0x0000006e00030202 */ /* 0x004fe20000000f00 */
[----:B------:R-:W-:Y:S01]  /*1ae70*/  @P0 IMAD.MOV.U32 R110, RZ, RZ, c[0x0][0x1e0] ;  /* 0x00007800ff6e0624 */ /* 0x000fe200078e00ff */
[----:B------:R-:W-:Y:S03]  /*1ae80*/  @P0 SHF.R.S32.HI R2, RZ, 0x1f, R0 ;  /* 0x0000001fff020819 */ /* 0x000fe60000011400 */
[----:B------:R-:W0:Y:S02]  /*1ae90*/  LDGDEPBAR ;  /* 0x00000000000079af */ /* 0x000e240000000000 */
[----:B------:R-:W-:Y:S01]  /*1aea0*/  @P0 IMAD R2, R2, c[0x0][0x1e0], RZ ;  /* 0x0000780002020a24 */ /* 0x000fe200078e02ff */
[C---:B---3--:R-:W-:Y:S03]  /*1aeb0*/  HMMA.16816.F32.BF16 R72, R76.reuse, R156, RZ ;  /* 0x0000009c4c48723c */ /* 0x048fe600000418ff */
[----:B------:R-:W2:Y:S05]  /*1aec0*/  LDSM.16.M88.4 R192, [R210] ;  /* 0x00000000d2c0783b */ /* 0x000eaa0000000200 */
[-C--:B------:R-:W-:Y:S01]  /*1aed0*/  HMMA.16816.F32.BF16 R76, R76, R158.reuse, RZ ;  /* 0x0000009e4c4c723c */ /* 0x080fe200000418ff */
[----:B------:R-:W3:Y:S03]  /*1aee0*/  LDSM.16.M88.4 R196, [R212+0x2000] ;  /* 0x00200000d4c4783b */ /* 0x000ee60000000200 */
[C---:B-1----:R-:W-:Y:S04]  /*1aef0*/  @P0 IMAD.WIDE.U32 R108, R0.reuse, c[0x0][0x1e0], RZ ;  /* 0x00007800006c0a25 */ /* 0x042fe800078e00ff */
[----:B------:R-:W-:Y:S01]  /*1af00*/  HMMA.16816.F32.BF16 R80, R80, R158, RZ ;  /* 0x0000009e5050723c */ /* 0x000fe200000418ff */
[----:B------:R-:W1:Y:S03]  /*1af10*/  LDSM.16.M88.4 R156, [R210+0x800] ;  /* 0x00080000d29c783b */ /* 0x000e660000000200 */
[----:B------:R-:W-:Y:S02]  /*1af20*/  @P0 IMAD R0, R0, c[0x0][0x1e4], R2 ;  /* 0x0000790000000a24 */ /* 0x000fe400078e0202 */
[----:B------:R-:W-:Y:S02]  /*1af30*/  @P0 IMAD.MOV.U32 R2, RZ, RZ, R222 ;  /* 0x000000ffff020224 */ /* 0x000fe400078e00de */
[-C--:B-----5:R-:W-:Y:S05]  /*1af40*/  HMMA.16816.F32.BF16 R4, R160, R164.reuse, R4 ;  /* 0x000000a4a004723c */ /* 0x0a0fea0000041804 */
[----:B------:R-:W-:Y:S03]  /*1af50*/  @P0 IMAD.WIDE.U32 R2, R108, 0x50, R2 ;  /* 0x000000506c020825 */ /* 0x000fe600078e0002 */
[C---:B------:R-:W-:Y:S04]  /*1af60*/  HMMA.16816.F32.BF16 R8, R168.reuse, R164, R8 ;  /* 0x000000a4a808723c */ /* 0x040fe80000041808 */
[----:B------:R-:W-:Y:S04]  /*1af70*/  @P0 IMAD.IADD R0, R109, 0x1, R0 ;  /* 0x000000016d000824 */ /* 0x000fe800078e0200 */
[-C--:B------:R-:W-:Y:S04]  /*1af80*/  HMMA.16816.F32.BF16 R12, R168, R166.reuse, R12 ;  /* 0x000000a6a80c723c */ /* 0x080fe8000004180c */
[----:B------:R-:W-:Y:S01]  /*1af90*/  @P0 IMAD R108, R0, 0x50, RZ ;  /* 0x00000050006c0824 */ /* 0x000fe200078e02ff */
[C---:B------:R-:W-:Y:S01]  /*1afa0*/  @P0 SHF.L.U64.HI R0, R110.reuse, R115, c[0x0][0x1e4] ;  /* 0x000079006e000619 */ /* 0x040fe20000010273 */
[----:B------:R-:W-:Y:S02]  /*1afb0*/  @P0 IMAD.SHL.U32 R110, R110, 0x20, RZ ;  /* 0x000000206e6e0824 */ /* 0x000fe400078e00ff */
[C---:B------:R-:W-:Y:S01]  /*1afc0*/  HMMA.16816.F32.BF16 R16, R160.reuse, R166, R16 ;  /* 0x000000a6a010723c */ /* 0x040fe20000041810 */
[----:B------:R-:W5:Y:S03]  /*1afd0*/  LDSM.16.M88.4 R164, [R210+0x1000] ;  /* 0x00100000d2a4783b */ /* 0x000f660000000200 */
[----:B------:R-:W-:Y:S04]  /*1afe0*/  @P0 IADD3 R3, R3, R108, RZ ;  /* 0x0000006c03030210 */ /* 0x000fe80007ffe0ff */
        /* <DEDUP_REMOVED lines=20> */
[----:B------:R-:W4:Y:S06]  /*1b130*/  LDSM.16.M88.4 R160, [R210+0x1800] ;  /* 0x00180000d2a0783b */ /* 0x000f2c0000000200 */
[----:B------:R-:W4:Y:S01]  /*1b140*/  LDSM.16.M88.4 R184, [R207+0x800] ;  /* 0x00080000cfb8783b */ /* 0x000f220000000200 */
[-C--:B--2---:R-:W-:Y:S08]  /*1b150*/  HMMA.16816.F32.BF16 R4, R188, R192.reuse, R4 ;  /* 0x000000c0bc04723c */ /* 0x084ff00000041804 */
[C---:B---3--:R-:W-:Y:S08]  /*1b160*/  HMMA.16816.F32.BF16 R8, R196.reuse, R192, R8 ;  /* 0x000000c0c408723c */ /* 0x048ff00000041808 */
        /* <DEDUP_REMOVED lines=8> */
[-C--:B-----5:R-:W-:Y:S08]  /*1b1f0*/  HMMA.16816.F32.BF16 R36, R188, R164.reuse, R36 ;  /* 0x000000a4bc24723c */ /* 0x0a0ff00000041824 */
[C---:B------:R-:W-:Y:S07]  /*1b200*/  HMMA.16816.F32.BF16 R40, R196.reuse, R164, R40 ;  /* 0x000000a4c428723c */ /* 0x040fee0000041828 */
[C---:B------:R-:W-:Y:S01]  /*1b210*/  @P0 LEA R164, P1, R2.reuse, c[0x0][0x1c8], 0x1 ;  /* 0x0000720002a40a11 */ /* 0x040fe200078208ff */
[-C--:B------:R-:W-:Y:S04]  /*1b220*/  HMMA.16816.F32.BF16 R44, R196, R166.reuse, R44 ;  /* 0x000000a6c42c723c */ /* 0x080fe8000004182c */
[----:B------:R-:W-:Y:S02]  /*1b230*/  @P0 LEA.HI.X R165, R2, c[0x0][0x1cc], R3, 0x1, P1 ;  /* 0x0000730002a50a11 */ /* 0x000fe400008f0c03 */
[-C--:B------:R-:W-:Y:S02]  /*1b240*/  @P0 IADD3 R108, P2, R164, R110.reuse, RZ ;  /* 0x0000006ea46c0210 */ /* 0x080fe40007f5e0ff */
        /* <DEDUP_REMOVED lines=8> */
[-C--:B------:R-:W-:Y:S08]  /*1b2d0*/  HMMA.16816.F32.BF16 R68, R188, R168.reuse, R68 ;  /* 0x000000a8bc44723c */ /* 0x080ff00000041844 */
[C---:B------:R-:W-:Y:S08]  /*1b2e0*/  HMMA.16816.F32.BF16 R72, R196.reuse, R168, R72 ;  /* 0x000000a8c448723c */ /* 0x040ff00000041848 */
[-C--:B------:R-:W-:Y:S08]  /*1b2f0*/  HMMA.16816.F32.BF16 R76, R196, R170.reuse, R76 ;  /* 0x000000aac44c723c */ /* 0x080ff0000004184c */
[----:B------:R-:W-:Y:S08]  /*1b300*/  HMMA.16816.F32.BF16 R80, R188, R170, R80 ;  /* 0x000000aabc50723c */ /* 0x000ff00000041850 */
[-C--:B------:R-:W-:Y:S08]  /*1b310*/  HMMA.16816.F32.BF16 R4, R172, R176.reuse, R4 ;  /* 0x000000b0ac04723c */ /* 0x080ff00000041804 */
[C---:B------:R-:W-:Y:S08]  /*1b320*/  HMMA.16816.F32.BF16 R8, R180.reuse, R176, R8 ;  /* 0x000000b0b408723c */ /* 0x040ff00000041808 */
[-C--:B------:R-:W-:Y:S08]  /*1b330*/  HMMA.16816.F32.BF16 R12, R180, R178.reuse, R12 ;  /* 0x000000b2b40c723c */ /* 0x080ff0000004180c */
[C---:B------:R-:W-:Y:S08]  /*1b340*/  HMMA.16816.F32.BF16 R16, R172.reuse, R178, R16 ;  /* 0x000000b2ac10723c */ /* 0x040ff00000041810 */
[-C--:B------:R-:W-:Y:S08]  /*1b350*/  HMMA.16816.F32.BF16 R20, R172, R184.reuse, R20 ;  /* 0x000000b8ac14723c */ /* 0x080ff00000041814 */
[C---:B------:R-:W-:Y:S08]  /*1b360*/  HMMA.16816.F32.BF16 R24, R180.reuse, R184, R24 ;  /* 0x000000b8b418723c */ /* 0x040ff00000041818 */
[-C--:B------:R-:W-:Y:S01]  /*1b370*/  HMMA.16816.F32.BF16 R28, R180, R186.reuse, R28 ;  /* 0x000000bab41c723c */ /* 0x080fe2000004181c */
[----:B------:R-:W-:Y:S01]  /*1b380*/  @!PT LDS RZ, [RZ] ;  /* 0x00000000fffff984 */ /* 0x000fe20000000800 */
[----:B------:R-:W-:Y:S01]  /*1b390*/  @!PT LDS RZ, [RZ] ;  /* 0x00000000fffff984 */ /* 0x000fe20000000800 */
[----:B------:R-:W-:Y:S01]  /*1b3a0*/  @!PT LDS RZ, [RZ] ;  /* 0x00000000fffff984 */ /* 0x000fe20000000800 */
[----:B------:R3:W-:Y:S07]  /*1b3b0*/  @P0 LDGSTS.E.BYPASS.LTC128B.128 [R221+0x2900], [R164.64], !P3 ;  /* 0x02900000a4dd0fae */ /* 0x0007ee000d901d48 */
[C---:B------:R-:W-:Y:S08]  /*1b3c0*/  HMMA.16816.F32.BF16 R32, R172.reuse, R186, R32 ;  /* 0x000000baac20723c */ /* 0x040ff00000041820 */
[-C--:B-1----:R-:W-:Y:S08]  /*1b3d0*/  HMMA.16816.F32.BF16 R36, R172, R156.reuse, R36 ;  /* 0x0000009cac24723c */ /* 0x082ff00000041824 */
[C---:B------:R-:W-:Y:S07]  /*1b3e0*/  HMMA.16816.F32.BF16 R40, R180.reuse, R156, R40 ;  /* 0x0000009cb428723c */ /* 0x040fee0000041828 */
[----:B------:R-:W-:Y:S01]  /*1b3f0*/  IMAD.IADD R157, R202, 0x1, R203 ;  /* 0x00000001ca9d7824 */ /* 0x000fe200078e02cb */
[-C--:B------:R-:W-:Y:S04]  /*1b400*/  HMMA.16816.F32.BF16 R44, R180, R158.reuse, R44 ;  /* 0x0000009eb42c723c */ /* 0x080fe8000004182c */
[----:B------:R-:W-:Y:S04]  /*1b410*/  @P4 IMAD.HI.U32 R109, R157, c[0x0][0x2c8], RZ ;  /* 0x0000b2009d6d4a27 */ /* 0x000fe800078e00ff */
[C---:B------:R-:W-:Y:S04]  /*1b420*/  HMMA.16816.F32.BF16 R48, R172.reuse, R158, R48 ;  /* 0x0000009eac30723c */ /* 0x040fe80000041830 */
[----:B------:R-:W-:Y:S01]  /*1b430*/  @P4 SHF.R.U32.HI R157, RZ, c[0x0][0x2cc], R109 ;  /* 0x0000b300ff9d4a19 */ /* 0x000fe2000001166d */
[--C-:B------:R-:W-:Y:S02]  /*1b440*/  @P0 IMAD.X R109, R165, 0x1, R0.reuse, P2 ;  /* 0x00000001a56d0824 */ /* 0x100fe400010e0600 */
[-C--:B------:R-:W-:Y:S01]  /*1b450*/  @P0 IADD3 R158, P1, R108, R110.reuse, RZ ;  /* 0x0000006e6c9e0210 */ /* 0x080fe20007f3e0ff */
[-C--:B------:R-:W-:Y:S02]  /*1b460*/  HMMA.16816.F32.BF16 R52, R172, R192.reuse, R52 ;  /* 0x000000c0ac34723c */ /* 0x080fe40000041834 */
[----:B------:R1:W-:Y:S02]  /*1b470*/  @P0 LDGSTS.E.BYPASS.LTC128B.128 [R221+0x3100], [R108.64], !P3 ;  /* 0x031000006cdd0fae */ /* 0x0003e4000d901d48 */
[--C-:B------:R-:W-:Y:S01]  /*1b480*/  @P0 IMAD.X R159, R109, 0x1, R0.reuse, P1 ;  /* 0x000000016d9f0824 */ /* 0x100fe200008e0600 */
[----:B------:R-:W-:Y:S03]  /*1b490*/  @P0 IADD3 R2, P2, R158, R110, RZ ;  /* 0x0000006e9e020210 */ /* 0x000fe60007f5e0ff */
[C---:B------:R-:W-:Y:S01]  /*1b4a0*/  HMMA.16816.F32.BF16 R56, R180.reuse, R192, R56 ;  /* 0x000000c0b438723c */ /* 0x040fe20000041838 */
[----:B------:R4:W-:Y:S03]  /*1b4b0*/  @P0 LDGSTS.E.BYPASS.LTC128B.128 [R221+0x3900], [R158.64], !P3 ;  /* 0x039000009edd0fae */ /* 0x0009e6000d901d48 */
[----:B------:R-:W-:Y:S04]  /*1b4c0*/  @P0 IADD3.X R3, R159, R0, RZ, P2, !PT ;  /* 0x000000009f030210 */ /* 0x000fe800017fe4ff */
[-C--:B------:R-:W-:Y:S01]  /*1b4d0*/  HMMA.16816.F32.BF16 R60, R180, R194.reuse, R60 ;  /* 0x000000c2b43c723c */ /* 0x080fe2000004183c */
[----:B------:R5:W-:Y:S07]  /*1b4e0*/  @P0 LDGSTS.E.BYPASS.LTC128B.128 [R221+0x4100], [R2.64], !P3 ;  /* 0x0410000002dd0fae */ /* 0x000bee000d901d48 */
[C---:B------:R-:W-:Y:S01]  /*1b4f0*/  HMMA.16816.F32.BF16 R64, R172.reuse, R194, R64 ;  /* 0x000000c2ac40723c */ /* 0x040fe20000041840 */
[----:B-1----:R-:W1:Y:S07]  /*1b500*/  SHFL.IDX PT, R108, R157, RZ, 0x1c1f ;  /* 0x001c1fff9d6c7589 */ /* 0x002e6e00000e0000 */
[-C--:B--2---:R-:W-:Y:S08]  /*1b510*/  HMMA.16816.F32.BF16 R68, R172, R160.reuse, R68 ;  /* 0x000000a0ac44723c */ /* 0x084ff00000041844 */
[C---:B------:R-:W-:Y:S07]  /*1b520*/  HMMA.16816.F32.BF16 R72, R180.reuse, R160, R72 ;  /* 0x000000a0b448723c */ /* 0x040fee0000041848 */
[----:B------:R-:W-:Y:S01]  /*1b530*/  @P0 IADD3 R160, P1, R2, R110, RZ ;  /* 0x0000006e02a00210 */ /* 0x000fe20007f3e0ff */
[-C--:B------:R-:W-:Y:S04]  /*1b540*/  HMMA.16816.F32.BF16 R76, R180, R162.reuse, R76 ;  /* 0x000000a2b44c723c */ /* 0x080fe8000004184c */
[----:B------:R-:W-:Y:S02]  /*1b550*/  @P0 IMAD.X R161, R3, 0x1, R0, P1 ;  /* 0x0000000103a10824 */ /* 0x000fe400008e0600 */
[----:B-----5:R-:W-:Y:S02]  /*1b560*/  IMAD R3, R200, -0x50, RZ ;  /* 0xffffffb0c8037824 */ /* 0x020fe400078e02ff */
[----:B------:R-:W-:Y:S01]  /*1b570*/  HMMA.16816.F32.BF16 R80, R172, R162, R80 ;  /* 0x000000a2ac50723c */ /* 0x000fe20000041850 */
[----:B------:R3:W-:Y:S03]  /*1b580*/  @P0 LDGSTS.E.BYPASS.LTC128B.128 [R221+0x4900], [R160.64], !P3 ;  /* 0x04900000a0dd0fae */ /* 0x0007e6000d901d48 */
[----:B------:R-:W-:Y:S02]  /*1b590*/  ISETP.GE.AND P3, PT, R226, 0x1, PT ;  /* 0x00000001e200780c */ /* 0x000fe40003f66270 */
[----:B------:R-:W-:Y:S01]  /*1b5a0*/  IADD3 R0, -R223, 0x1, R3 ;  /* 0x00000001df007810 */ /* 0x000fe20007ffe103 */
[----:B------:R-:W0:Y:S05]  /*1b5b0*/  LDGDEPBAR ;  /* 0x00000000000079af */ /* 0x000e2a0000000000 */
[----:B------:R-:W-:Y:S04]  /*1b5c0*/  IADD3 R0, -R224, R0, R225 ;  /* 0x00000000e0007210 */ /* 0x000fe80007ffe1e1 */
[C---:B----4-:R-:W-:Y:S02]  /*1b5d0*/  IADD3 R159, R0.reuse, UR4, RZ ;  /* 0x00000004009f7c10 */ /* 0x050fe4000fffe0ff */
[----:B------:R-:W-:Y:S03]  /*1b5e0*/  IADD3 R158, R0, c[0x0][0x328], RZ ;  /* 0x0000ca00009e7a10 */ /* 0x000fe60007ffe0ff */
[----:B-1----:R-:W-:Y:S01]  /*1b5f0*/  IMAD.IADD R0, R108, 0x1, R159 ;  /* 0x000000016c007824 */ /* 0x002fe200078e029f */
        /* <DEDUP_REMOVED lines=15> */
.L_x_964:
[----:B------:R-:W-:Y:S04]  /*1b6f0*/  MOV R108, c[0x0][0x32c] ;  /* 0x0000cb00006c7a02 */ /* 0x000fe80000000f00 */
[----:B------:R-:W-:Y:S11]  /*1b700*/  ISETP.NE.AND P0, PT, R108, 0x1, PT ;  /* 0x000000016c00780c */ /* 0x000ff60003f05270 */
[----:B------:R-:W-:Y:S02]  /*1b710*/  @!UPT UIADD3 URZ, URZ, URZ, URZ ;  /* 0x0000003f3f3ff290 */ /* 0x000fe4000fffe03f */
[----:B------:R-:W-:Y:S05]  /*1b720*/  @P0 IMAD.HI.U32 R108, R2, c[0x0][0x330], RZ ;  /* 0x0000cc00026c0a27 */ /* 0x000fea00078e00ff */
[----:B------:R-:W-:Y:S02]  /*1b730*/  @P0 SHF.R.U32.HI R2, RZ, c[0x0][0x334], R108 ;  /* 0x0000cd00ff020a19 */ /* 0x000fe4000001166c */
.L_x_965:
[----:B------:R-:W-:Y:S05]  /*1b740*/  BSYNC B0 ;  /* 0x0000000000007941 */ /* 0x000fea0003800000 */
.L_x_963:
[----:B------:R-:W-:Y:S04]  /*1b750*/  IMAD.IADD R108, R3, 0x1, -R223 ;  /* 0x00000001036c7824 */ /* 0x000fe800078e0adf */
[----:B------:R-:W-:Y:S05]  /*1b760*/  IMAD R2, R2, c[0x0][0x32c], R108 ;  /* 0x0000cb0002027a24 */ /* 0x000fea00078e026c */
[----:B------:R-:W-:Y:S02]  /*1b770*/  IADD3 R108, R2, c[0x0][0x32c], RZ ;  /* 0x0000cb00026c7a10 */ /* 0x000fe40007ffe0ff */
[----:B------:R-:W-:Y:S02]  /*1b780*/  IMNMX R0, R0, R2, !PT ;  /* 0x0000000200007217 */ /* 0x000fe40007800200 */
[----:B------:R-:W-:Y:S02]  /*1b790*/  IMNMX R115, R115, R108, PT ;  /* 0x0000006c73737217 */ /* 0x000fe40003800200 */
.L_x_962:
        /* <DEDUP_REMOVED lines=17> */
.L_x_968:
[----:B------:R-:W-:Y:S04]  /*1b8b0*/  MOV R109, c[0x0][0x32c] ;  /* 0x0000cb00006d7a02 */ /* 0x000fe80000000f00 */
[----:B------:R-:W-:Y:S11]  /*1b8c0*/  ISETP.NE.AND P0, PT, R109, 0x1, PT ;  /* 0x000000016d00780c */ /* 0x000ff60003f05270 */
[----:B------:R-:W-:Y:S02]  /*1b8d0*/  @!UPT UIADD3 URZ, URZ, URZ, URZ ;  /* 0x0000003f3f3ff290 */ /* 0x000fe4000fffe03f */
[----:B------:R-:W-:Y:S05]  /*1b8e0*/  @P0 IMAD.HI.U32 R109, R2, c[0x0][0x330], RZ ;  /* 0x0000cc00026d0a27 */ /* 0x000fea00078e00ff */
[----:B------:R-:W-:Y:S02]  /*1b8f0*/  @P0 SHF.R.U32.HI R2, RZ, c[0x0][0x334], R109 ;  /* 0x0000cd00ff020a19 */ /* 0x000fe4000001166d */
.L_x_969:
[----:B------:R-:W-:Y:S05]  /*1b900*/  BSYNC B0 ;  /* 0x0000000000007941 */ /* 0x000fea0003800000 */
.L_x_967:
[----:B------:R-:W-:Y:S04]  /*1b910*/  IMAD.IADD R109, R3, 0x1, -R223 ;  /* 0x00000001036d7824 */ /* 0x000fe800078e0adf */
[----:B------:R-:W-:Y:S05]  /*1b920*/  IMAD R2, R2, c[0x0][0x32c], R109 ;  /* 0x0000cb0002027a24 */ /* 0x000fea00078e026d */
[----:B------:R-:W-:Y:S02]  /*1b930*/  IADD3 R109, R2, c[0x0][0x32c], RZ ;  /* 0x0000cb00026d7a10 */ /* 0x000fe40007ffe0ff */
[----:B------:R-:W-:Y:S02]  /*1b940*/  IMNMX R108, R108, R2, !PT ;  /* 0x000000026c6c7217 */ /* 0x000fe40007800200 */
[----:B------:R-:W-:Y:S02]  /*1b950*/  IMNMX R110, R110, R109, PT ;  /* 0x0000006d6e6e7217 */ /* 0x000fe40003800200 */
.L_x_966:
        /* <DEDUP_REMOVED lines=10> */
[----:B---3--:R-:W-:Y:S05]  /*1ba00*/  IMAD.MOV.U32 R160, RZ, RZ, c[0x0][0x32c] ;  /* 0x0000cb00ffa07624 */ /* 0x008fea00078e00ff */
[----:B------:R-:W-:Y:S11]  /*1ba10*/  ISETP.NE.AND P0, PT, R160, 0x1, PT ;  /* 0x00000001a000780c */ /* 0x000ff60003f05270 */
[----:B------:R-:W-:Y:S02]  /*1ba20*/  @!UPT UIADD3 URZ, URZ, URZ, URZ ;  /* 0x0000003f3f3ff290 */ /* 0x000fe4000fffe03f */
[----:B------:R-:W-:Y:S05]  /*1ba30*/  @P0 IMAD.HI.U32 R160, R156, c[0x0][0x330], RZ ;  /* 0x0000cc009ca00a27 */ /* 0x000fea00078e00ff */
[----:B------:R-:W-:Y:S04]  /*1ba40*/  @P0 SHF.R.U32.HI R156, RZ, c[0x0][0x334], R160 ;  /* 0x0000cd00ff9c0a19 */ /* 0x000fe800000116a0 */
[----:B------:R-:W-:Y:S01]  /*1ba50*/  LOP3.LUT R156, RZ, R156, RZ, 0x33, !PT ;  /* 0x0000009cff9c7212 */ /* 0x000fe200078e33ff */
[----:B------:R-:W-:-:S05]  /*1ba60*/  BRA `(.L_x_973) ;  /* 0x0000005000007947 */ /* 0x000fca0003800000 */
.L_x_972:
[----:B---3--:R-:W-:Y:S04]  /*1ba70*/  MOV R160, c[0x0][0x32c] ;  /* 0x0000cb0000a07a02 */ /* 0x008fe80000000f00 */
[----:B------:R-:W-:Y:S11]  /*1ba80*/  ISETP.NE.AND P0, PT, R160, 0x1, PT ;  /* 0x00000001a000780c */ /* 0x000ff60003f05270 */
[----:B------:R-:W-:Y:S02]  /*1ba90*/  @!UPT UIADD3 URZ, URZ, URZ, URZ ;  /* 0x0000003f3f3ff290 */ /* 0x000fe4000fffe03f */
[----:B------:R-:W-:Y:S05]  /*1baa0*/  @P0 IMAD.HI.U32 R160, R156, c[0x0][0x330], RZ ;  /* 0x0000cc009ca00a27 */ /* 0x000fea00078e00ff */
[----:B------:R-:W-:Y:S02]  /*1bab0*/  @P0 SHF.R.U32.HI R156, RZ, c[0x0][0x334], R160 ;  /* 0x0000cd00ff9c0a19 */ /* 0x000fe400000116a0 */
.L_x_973:
[----:B------:R-:W-:Y:S05]  /*1bac0*/  BSYNC B0 ;  /* 0x0000000000007941 */ /* 0x000fea0003800000 */
.L_x_971:
[----:B------:R-:W-:Y:S04]  /*1bad0*/  IMAD.IADD R160, R3, 0x1, -R223 ;  /* 0x0000000103a07824 */ /* 0x000fe800078e0adf */
[----:B------:R-:W-:Y:S05]  /*1bae0*/  IMAD R156, R156, c[0x0][0x32c], R160 ;  /* 0x0000cb009c9c7a24 */ /* 0x000fea00078e02a0 */
[----:B------:R-:W-:Y:S02]  /*1baf0*/  IADD3 R160, R156, c[0x0][0x32c], RZ ;  /* 0x0000cb009ca07a10 */ /* 0x000fe40007ffe0ff */
[----:B------:R-:W-:Y:S02]  /*1bb00*/  IMNMX R2, R2, R156, !PT ;  /* 0x0000009c02027217 */ /* 0x000fe40007800200 */
[----:B------:R-:W-:Y:S02]  /*1bb10*/  IMNMX R109, R109, R160, PT ;  /* 0x000000a06d6d7217 */ /* 0x000fe40003800200 */
.L_x_970:
[C---:B------:R-:W-:Y:S02]  /*1bb20*/  ISETP.GE.AND P2, PT, R3.reuse, 0xa, PT ;  /* 0x0000000a0300780c */ /* 0x040fe40003f46270 */
[----:B------:R-:W-:Y:S02]  /*1bb30*/  ISETP.GE.AND P3, PT, R3, 0x9, PT ;  /* 0x000000090300780c */ /* 0x000fe40003f66270 */
[C---:B------:R-:W-:Y:S02]  /*1bb40*/  ISETP.GT.AND P0, PT, R0.reuse, 0x9, !P2 ;  /* 0x000000090000780c */ /* 0x040fe40005704270 */
[----:B------:R-:W-:Y:S02]  /*1bb50*/  ISETP.GT.AND P1, PT, R0, 0x8, !P3 ;  /* 0x000000080000780c */ /* 0x000fe40005f24270 */
[C---:B------:R-:W-:Y:S02]  /*1bb60*/  ISETP.LT.OR P0, PT, R115.reuse, 0xa, P0 ;  /* 0x0000000a7300780c */ /* 0x040fe40000701670 */
[----:B------:R-:W-:Y:S02]  /*1bb70*/  ISETP.LT.OR P1, PT, R115, 0x9, P1 ;  /* 0x000000097300780c */ /* 0x000fe40000f21670 */
[----:B---3--:R-:W-:Y:S02]  /*1bb80*/  FSEL R165, R17, -INF , !P0 ;  /* 0xff80000011a57808 */ /* 0x008fe40004000000 */
        /* <DEDUP_REMOVED lines=242> */
.L_x_976:
[----:B------:R-:W-:Y:S04]  /*1cab0*/  MOV R6, c[0x0][0x32c] ;  /* 0x0000cb0000067a02 */ /* 0x000fe80000000f00 */
[----:B------:R-:W-:Y:S11]  /*1cac0*/  ISETP.NE.AND P0, PT, R6, 0x1, PT ;  /* 0x000000010600780c */ /* 0x000ff60003f05270 */
[----:B------:R-:W-:Y:S02]  /*1cad0*/  @!UPT UIADD3 URZ, URZ, URZ, URZ ;  /* 0x0000003f3f3ff290 */ /* 0x000fe4000fffe03f */
[----:B------:R-:W-:Y:S05]  /*1cae0*/  @P0 IMAD.HI.U32 R6, R4, c[0x0][0x330], RZ ;  /* 0x0000cc0004060a27 */ /* 0x000fea00078e00ff */
[----:B------:R-:W-:Y:S02]  /*1caf0*/  @P0 SHF.R.U32.HI R4, RZ, c[0x0][0x334], R6 ;  /* 0x0000cd00ff040a19 */ /* 0x000fe40000011606 */
.L_x_977:
[----:B------:R-:W-:Y:S05]  /*1cb00*/  BSYNC B0 ;  /* 0x0000000000007941 */ /* 0x000fea0003800000 */
.L_x_975:
[----:B------:R-:W-:Y:S04]  /*1cb10*/  IMAD.IADD R3, R3, 0x1, -R223 ;  /* 0x0000000103037824 */ /* 0x000fe800078e0adf */
[----:B------:R-:W-:Y:S05]  /*1cb20*/  IMAD R3, R4, c[0x0][0x32c], R3 ;  /* 0x0000cb0004037a24 */ /* 0x000fea00078e0203 */
[----:B------:R-:W-:Y:S02]  /*1cb30*/  IADD3 R4, R3, c[0x0][0x32c], RZ ;  /* 0x0000cb0003047a10 */ /* 0x000fe40007ffe0ff */
[----:B------:R-:W-:Y:S02]  /*1cb40*/  IMNMX R0, R0, R3, !PT ;  /* 0x0000000300007217 */ /* 0x000fe40007800200 */
[----:B------:R-:W-:Y:S02]  /*1cb50*/  IMNMX R2, R2, R4, PT ;  /* 0x0000000402027217 */ /* 0x000fe40003800200 */
.L_x_974:
[----:B------:R-:W-:Y:S02]  /*1cb60*/  ISETP.GT.AND P0, PT, R0, RZ, !P2 ;  /* 0x000000ff0000720c */ /* 0x000fe40005704270 */
        /* <DEDUP_REMOVED lines=62> */
[----:B------:R-:W-:Y:S01]  /*1cf50*/  ISETP.NE.AND P0, PT, R20, RZ, PT ;  /* 0x000000ff1400720c */ /* 0x000fe20003f05270 */
[----:B------:R-:W-:Y:S01]  /*1cf60*/  LDSM.16.MT88.4 R40, [R206] ;  /* 0x00000000ce28783b */ /* 0x000fe20000004200 */
[----:B------:R-:W-:Y:S02]  /*1cf70*/  FMNMX.FTZ R4, R167, R4, !PT ;  /* 0x00000004a7047209 */ /* 0x000fe40007810000 */
[----:B------:R-:W-:Y:S02]  /*1cf80*/  ISETP.GT.AND P0, PT, R0, 0x28, !P0 ;  /* 0x000000280000780c */ /* 0x000fe40004704270 */
[----:B------:R-:W-:Y:S02]  /*1cf90*/  ISETP.NE.AND P2, PT, R16, RZ, PT ;  /* 0x000000ff1000720c */ /* 0x000fe40003f45270 */
[----:B------:R-:W-:Y:S01]  /*1cfa0*/  ISETP.LT.OR P0, PT, R2, 0x29, P0 ;  /* 0x000000290200780c */ /* 0x000fe20000701670 */
[----:B------:R-:W-:Y:S01]  /*1cfb0*/  LDSM.16.MT88.4 R20, [R205] ;  /* 0x00000000cd14783b */ /* 0x000fe20000004200 */
        /* <DEDUP_REMOVED lines=21> */
[----:B------:R-:W-:Y:S01]  /*1d110*/  ISETP.GT.AND P0, PT, R0, 0x38, !P2 ;  /* 0x000000380000780c */ /* 0x000fe20005704270 */
[----:B------:R-:W-:Y:S01]  /*1d120*/  LDSM.16.MT88.4 R56, [R208] ;  /* 0x00000000d038783b */ /* 0x000fe20000004200 */
        /* <DEDUP_REMOVED lines=17> */
[----:B------:R-:W-:Y:S02]  /*1d240*/  ISETP.LT.OR P0, PT, R2, 0x3a, P0 ;  /* 0x0000003a0200780c */ /* 0x000fe40000701670 */
[----:B------:R-:W-:Y:S02]  /*1d250*/  FMNMX.FTZ R5, R28, R5, !PT ;  /* 0x000000051c057209 */ /* 0x000fe40007810000 */
[----:B------:R-:W-:Y:S02]  /*1d260*/  FSEL R160, R63, -INF , !P0 ;  /* 0xff8000003fa07808 */ /* 0x000fe40004000000 */
[----:B-1----:R-:W-:Y:S02]  /*1d270*/  FMNMX.FTZ R3, R3, R6, !PT ;  /* 0x0000000603037209 */ /* 0x002fe40007810000 */
[----:B------:R-:W-:Y:S01]  /*1d280*/  FMNMX.FTZ R5, R29, R5, !PT ;  /* 0x000000051d057209 */ /* 0x000fe20007810000 */
[----:B------:R-:W1:Y:S01]  /*1d290*/  SHFL.BFLY PT, R6, R4, 0x2, 0x1f ;  /* 0x0c401f0004067f89 */ /* 0x000e6200000e0000 */
[----:B------:R-:W-:Y:S02]  /*1d2a0*/  ISETP.GT.AND P0, PT, R0, 0x40, !P4 ;  /* 0x000000400000780c */ /* 0x000fe40006704270 */
[----:B------:R-:W-:Y:S02]  /*1d2b0*/  FMNMX.FTZ R5, R66, R5, !PT ;  /* 0x0000000542057209 */ /* 0x000fe40007810000 */
[----:B------:R-:W-:Y:S02]  /*1d2c0*/  ISETP.LT.OR P0, PT, R2, 0x41, P0 ;  /* 0x000000410200780c */ /* 0x000fe40000701670 */
[----:B------:R-:W-:Y:S01]  /*1d2d0*/  FMNMX.FTZ R5, R67, R5, !PT ;  /* 0x0000000543057209 */ /* 0x000fe20007810000 */
[----:B------:R-:W2:Y:S01]  /*1d2e0*/  SHFL.BFLY PT, R7, R3, 0x1, 0x1f ;  /* 0x0c201f0003077f89 */ /* 0x000ea200000e0000 */
        /* <DEDUP_REMOVED lines=10> */
[----:B------:R-:W-:Y:S02]  /*1d390*/  ISETP.GT.AND P0, PT, R0, 0x48, !P3 ;  /* 0x000000480000780c */ /* 0x000fe40005f04270 */
[----:B------:R-:W-:Y:S02]  /*1d3a0*/  FMNMX.FTZ R5, R192, R5, !PT ;  /* 0x00000005c0057209 */ /* 0x000fe40007810000 */
[----:B--2---:R-:W-:Y:S02]  /*1d3b0*/  FMNMX.FTZ R110, R3, R7, !PT ;  /* 0x00000007036e7209 */ /* 0x004fe40007810000 */
[----:B------:R-:W-:Y:S01]  /*1d3c0*/  FMNMX.FTZ R5, R201, R5, !PT ;  /* 0x00000005c9057209 */ /* 0x000fe20007810000 */
[----:B------:R-:W1:Y:S01]  /*1d3d0*/  SHFL.BFLY PT, R7, R4, 0x1, 0x1f ;  /* 0x0c201f0004077f89 */ /* 0x000e6200000e0000 */
[C---:B------:R-:W-:Y:S01]  /*1d3e0*/  FSETP.NEU.FTZ.AND P2, PT, R110.reuse, -INF , PT ;  /* 0xff8000006e00780b */ /* 0x040fe20003f5d000 */
[----:B------:R-:W-:Y:S01]  /*1d3f0*/  FMUL.FTZ R3, R110, c[0x0][0x2d0] ;  /* 0x0000b4006e037a20 */ /* 0x000fe20000410000 */
[----:B------:R-:W-:Y:S02]  /*1d400*/  FMNMX.FTZ R5, R203, R5, !PT ;  /* 0x00000005cb057209 */ /* 0x000fe40007810000 */
[----:B------:R-:W-:Y:S02]  /*1d410*/  ISETP.LT.OR P0, PT, R2, 0x49, P0 ;  /* 0x000000490200780c */ /* 0x000fe40000701670 */
[----:B------:R-:W-:Y:S02]  /*1d420*/  FSEL R47, R3, RZ, P2 ;  /* 0x000000ff032f7208 */ /* 0x000fe40001000000 */
[----:B------:R-:W-:Y:S02]  /*1d430*/  FMNMX.FTZ R5, R220, R5, !PT ;  /* 0x00000005dc057209 */ /* 0x000fe40007810000 */
[----:B------:R-:W-:Y:S01]  /*1d440*/  FSEL R75, R78, -INF , !P0 ;  /* 0xff8000004e4b7808 */ /* 0x000fe20004000000 */
[--C-:B------:R-:W-:Y:S01]  /*1d450*/  FFMA.FTZ R3, R32, c[0x0][0x2d0], -R47.reuse ;  /* 0x0000b40020037a23 */ /* 0x100fe2000001082f */
[----:B------:R-:W-:Y:S02]  /*1d460*/  FMNMX.FTZ R5, R222, R5, !PT ;  /* 0x00000005de057209 */ /* 0x000fe40007810000 */
[----:B------:R-:W-:Y:S01]  /*1d470*/  ISETP.GT.AND P3, PT, R0, 0x49, !P6 ;  /* 0x000000490000780c */ /* 0x000fe20007764270 */
[----:B------:R2:W-:Y:S02]  /*1d480*/  MUFU.EX2 R162, R3 ;  /* 0x0000000300a27308 */ /* 0x0005e40000000800 */
[----:B------:R-:W3:Y:S01]  /*1d490*/  SHFL.BFLY PT, R6, R5, 0x2, 0x1f ;  /* 0x0c401f0005067f89 */ /* 0x000ee200000e0000 */
[----:B------:R-:W-:Y:S04]  /*1d4a0*/  ISETP.LT.OR P3, PT, R2, 0x4a, P3 ;  /* 0x0000004a0200780c */ /* 0x000fe80001f61670 */
[----:B------:R-:W-:Y:S02]  /*1d4b0*/  FSEL R46, R79, -INF , !P3 ;  /* 0xff8000004f2e7808 */ /* 0x000fe40005800000 */
[----:B-1----:R-:W-:Y:S04]  /*1d4c0*/  FMNMX.FTZ R109, R4, R7, !PT ;  /* 0x00000007046d7209 */ /* 0x002fe80007810000 */
[C---:B------:R-:W-:Y:S01]  /*1d4d0*/  FSETP.NEU.FTZ.AND P1, PT, R109.reuse, -INF , PT ;  /* 0xff8000006d00780b */ /* 0x040fe20003f3d000 */
[----:B------:R-:W-:Y:S05]  /*1d4e0*/  FMUL.FTZ R4, R109, c[0x0][0x2d0] ;  /* 0x0000b4006d047a20 */ /* 0x000fea0000410000 */
[----:B------:R-:W-:Y:S01]  /*1d4f0*/  FSEL R68, R4, RZ, P1 ;  /* 0x000000ff04447208 */ /* 0x000fe20000800000 */
[--C-:B--2---:R-:W-:Y:S04]  /*1d500*/  FFMA.FTZ R3, R33, c[0x0][0x2d0], -R47.reuse ;  /* 0x0000b40021037a23 */ /* 0x104fe8000001082f */
[--C-:B------:R-:W-:Y:S01]  /*1d510*/  FFMA.FTZ R32, R178, c[0x0][0x2d0], -R68.reuse ;  /* 0x0000b400b2207a23 */ /* 0x100fe20000010844 */
[----:B------:R3:W1:Y:S10]  /*1d520*/  MUFU.EX2 R163, R3 ;  /* 0x0000000300a37308 */ /* 0x0006740000000800 */
[----:B------:R-:W-:Y:S01]  /*1d530*/  MUFU.EX2 R228, R32 ;  /* 0x0000002000e47308 */ /* 0x000fe20000000800 */
[----:B---3--:R-:W-:Y:S01]  /*1d540*/  FMNMX.FTZ R3, R5, R6, !PT ;  /* 0x0000000605037209 */ /* 0x008fe20007810000 */
[--C-:B------:R-:W-:Y:S01]  /*1d550*/  FFMA.FTZ R5, R164, c[0x0][0x2d0], -R47.reuse ;  /* 0x0000b400a4057a23 */ /* 0x100fe2000001082f */
[----:B------:R-:W-:Y:S02]  /*1d560*/  FMNMX.FTZ R6, R10, R114, !PT ;  /* 0x000000720a067209 */ /* 0x000fe40007810000 */
[----:B-1----:R-:W-:Y:S05]  /*1d570*/  F2FP.BF16.PACK_AB R48, R163, R162 ;  /* 0x000000a2a330723e */ /* 0x002fea00000010ff */
[----:B------:R1:W-:Y:S01]  /*1d580*/  MUFU.EX2 R161, R5 ;  /* 0x0000000500a17308 */ /* 0x0003e20000000800 */
[----:B------:R-:W-:Y:S01]  /*1d590*/  FMNMX.FTZ R4, R11, R6, !PT ;  /* 0x000000060b047209 */ /* 0x000fe20007810000 */
[----:B------:R-:W2:Y:S03]  /*1d5a0*/  SHFL.BFLY PT, R7, R3, 0x1, 0x1f ;  /* 0x0c201f0003077f89 */ /* 0x000ea600000e0000 */
[----:B------:R-:W-:Y:S01]  /*1d5b0*/  FMNMX.FTZ R4, R14, R4, !PT ;  /* 0x000000040e047209 */ /* 0x000fe20007810000 */
[----:B-1----:R-:W-:Y:S01]  /*1d5c0*/  FFMA.FTZ R5, R165, c[0x0][0x2d0], -R47 ;  /* 0x0000b400a5057a23 */ /* 0x002fe2000001082f */
[----:B--2---:R-:W-:Y:S01]  /*1d5d0*/  FMNMX.FTZ R108, R3, R7, !PT ;  /* 0x00000007036c7209 */ /* 0x004fe20007810000 */
[--C-:B------:R-:W-:Y:S02]  /*1d5e0*/  FFMA.FTZ R3, R166, c[0x0][0x2d0], -R68.reuse ;  /* 0x0000b400a6037a23 */ /* 0x100fe40000010844 */
[----:B------:R1:W2:Y:S01]  /*1d5f0*/  MUFU.EX2 R74, R5 ;  /* 0x00000005004a7308 */ /* 0x0002a20000000800 */
[----:B------:R-:W-:Y:S09]  /*1d600*/  FSETP.NEU.FTZ.AND P0, PT, R108, -INF , PT ;  /* 0xff8000006c00780b */ /* 0x000ff20003f1d000 */
[----:B------:R3:W-:Y:S01]  /*1d610*/  MUFU.EX2 R250, R3 ;  /* 0x0000000300fa7308 */ /* 0x0007e20000000800 */
[--C-:B-1----:R-:W-:Y:S01]  /*1d620*/  FFMA.FTZ R5, R34, c[0x0][0x2d0], -R68.reuse ;  /* 0x0000b40022057a23 */ /* 0x102fe20000010844 */
[----:B--2---:R-:W-:Y:S08]  /*1d630*/  F2FP.BF16.PACK_AB R50, R74, R161 ;  /* 0x000000a14a32723e */ /* 0x004ff000000010ff */
[----:B------:R1:W-:Y:S01]  /*1d640*/  MUFU.EX2 R252, R5 ;  /* 0x0000000500fc7308 */ /* 0x0003e20000000800 */
[----:B---3--:R-:W-:Y:S05]  /*1d650*/  FMUL.FTZ R3, R108, c[0x0][0x2d0] ;  /* 0x0000b4006c037a20 */ /* 0x008fea0000410000 */
[----:B------:R-:W-:Y:S05]  /*1d660*/  FSEL R69, R3, RZ, P0 ;  /* 0x000000ff03457208 */ /* 0x000fea0000000000 */
[--C-:B------:R-:W-:Y:S02]  /*1d670*/  FFMA.FTZ R2, R13, c[0x0][0x2d0], -R69.reuse ;  /* 0x0000b4000d027a23 */ /* 0x100fe40000010845 */
[----:B------:R-:W-:Y:S02]  /*1d680*/  FFMA.FTZ R16, R28, c[0x0][0x2d0], -R69 ;  /* 0x0000b4001c107a23 */ /* 0x000fe40000010845 */
[----:B------:R2:W-:Y:S01]  /*1d690*/  MUFU.EX2 R241, R2 ;  /* 0x0000000200f17308 */ /* 0x0005e20000000800 */
[--C-:B------:R-:W-:Y:S01]  /*1d6a0*/  FFMA.FTZ R28, R177, c[0x0][0x2d0], -R47.reuse ;  /* 0x0000b400b11c7a23 */ /* 0x100fe2000001082f */
[----:B-1----:R-:W-:Y:S01]  /*1d6b0*/  FMNMX.FTZ R5, R15, R4, !PT ;  /* 0x000000040f057209 */ /* 0x002fe20007810000 */
[--C-:B------:R-:W-:Y:S02]  /*1d6c0*/  FFMA.FTZ R4, R36, c[0x0][0x2d0], -R68.reuse ;  /* 0x0000b40024047a23 */ /* 0x100fe40000010844 */
[----:B------:R-:W-:Y:S01]  /*1d6d0*/  LDSM.16.MT88.4 R36, [R209] ;  /* 0x00000000d124783b */ /* 0x000fe20000004200 */
[----:B------:R-:W-:Y:S04]  /*1d6e0*/  FMNMX.FTZ R5, R60, R5, !PT ;  /* 0x000000053c057209 */ /* 0x000fe80007810000 */
[----:B------:R1:W3:Y:S01]  /*1d6f0*/  MUFU.EX2 R251, R4 ;  /* 0x0000000400fb7308 */ /* 0x0002e20000000800 */
[----:B------:R-:W-:Y:S04]  /*1d700*/  FMNMX.FTZ R5, R61, R5, !PT ;  /* 0x000000053d057209 */ /* 0x000fe80007810000 */
[----:B------:R-:W-:Y:S05]  /*1d710*/  FMNMX.FTZ R5, R64, R5, !PT ;  /* 0x0000000540057209 */ /* 0x000fea0007810000 */
[----:B------:R-:W-:Y:S01]  /*1d720*/  MUFU.EX2 R232, R16 ;  /* 0x0000001000e87308 */ /* 0x000fe20000000800 */
[----:B------:R-:W-:Y:S01]  /*1d730*/  FMNMX.FTZ R5, R65, R5, !PT ;  /* 0x0000000541057209 */ /* 0x000fe20007810000 */
[----:B--2---:R-:W-:Y:S03]  /*1d740*/  FFMA.FTZ R2, R168, c[0x0][0x2d0], -R47 ;  /* 0x0000b400a8027a23 */ /* 0x004fe6000001082f */
[----:B------:R-:W-:Y:S04]  /*1d750*/  FMNMX.FTZ R5, R72, R5, !PT ;  /* 0x0000000548057209 */ /* 0x000fe80007810000 */
[----:B------:R-:W-:Y:S01]  /*1d760*/  FMNMX.FTZ R3, R73, R5, !PT ;  /* 0x0000000549037209 */ /* 0x000fe20007810000 */
[----:B------:R-:W-:Y:S03]  /*1d770*/  MUFU.EX2 R238, R2 ;  /* 0x0000000200ee7308 */ /* 0x000fe60000000800 */
[----:B------:R-:W-:Y:S01]  /*1d780*/  FMNMX.FTZ R3, R76, R3, !PT ;  /* 0x000000034c037209 */ /* 0x000fe20007810000 */
[--C-:B-1----:R-:W-:Y:S01]  /*1d790*/  FFMA.FTZ R4, R167, c[0x0][0x2d0], -R68.reuse ;  /* 0x0000b400a7047a23 */ /* 0x102fe20000010844 */
[----:B---3--:R-:W-:Y:S05]  /*1d7a0*/  F2FP.BF16.PACK_AB R49, R251, R252 ;  /* 0x000000fcfb31723e */ /* 0x008fea00000010ff */
[----:B------:R1:W2:Y:S10]  /*1d7b0*/  MUFU.EX2 R249, R4 ;  /* 0x0000000400f97308 */ /* 0x0002b40000000800 */
[----:B------:R-:W-:Y:S01]  /*1d7c0*/  MUFU.EX2 R229, R28 ;  /* 0x0000001c00e57308 */ /* 0x000fe20000000800 */
[--C-:B-1----:R-:W-:Y:S01]  /*1d7d0*/  FFMA.FTZ R4, R8, c[0x0][0x2d0], -R69.reuse ;  /* 0x0000b40008047a23 */ /* 0x102fe20000010845 */
[----:B--2---:R-:W-:Y:S01]  /*1d7e0*/  F2FP.BF16.PACK_AB R51, R249, R250 ;  /* 0x000000faf933723e */ /* 0x004fe200000010ff */
[----:B------:R-:W-:Y:S07]  /*1d7f0*/  FFMA.FTZ R8, R24, c[0x0][0x2d0], -R69 ;  /* 0x0000b40018087a23 */ /* 0x000fee0000010845 */
[----:B------:R1:W-:Y:S01]  /*1d800*/  MUFU.EX2 R248, R4 ;  /* 0x0000000400f87308 */ /* 0x0003e20000000800 */
[----:B------:R-:W-:Y:S09]  /*1d810*/  FFMA.FTZ R24, R176, c[0x0][0x2d0], -R47 ;  /* 0x0000b400b0187a23 */ /* 0x000ff2000001082f */
[----:B------:R-:W-:Y:S10]  /*1d820*/  MUFU.EX2 R234, R8 ;  /* 0x0000000800ea7308 */ /* 0x000ff40000000800 */
[----:B------:R-:W-:Y:S01]  /*1d830*/  MUFU.EX2 R230, R24 ;  /* 0x0000001800e67308 */ /* 0x000fe20000000800 */
[----:B-1----:R-:W-:Y:S01]  /*1d840*/  FMNMX.FTZ R4, R77, R3, !PT ;  /* 0x000000034d047209 */ /* 0x002fe20007810000 */
[--C-:B------:R-:W-:Y:S03]  /*1d850*/  FFMA.FTZ R3, R9, c[0x0][0x2d0], -R69.reuse ;  /* 0x0000b40009037a23 */ /* 0x100fe60000010845 */
[----:B------:R-:W-:Y:S05]  /*1d860*/  FMNMX.FTZ R4, R115, R4, !PT ;  /* 0x0000000473047209 */ /* 0x000fea0007810000 */
[----:B------:R1:W2:Y:S02]  /*1d870*/  MUFU.EX2 R247, R3 ;  /* 0x0000000300f77308 */ /* 0x0002a40000000800 */
[----:B-1----:R-:W-:Y:S02]  /*1d880*/  FMNMX.FTZ R3, R158, R4, !PT ;  /* 0x000000049e037209 */ /* 0x002fe40007810000 */
[----:B--2---:R-:W-:Y:S02]  /*1d890*/  F2FP.BF16.PACK_AB R52, R247, R248 ;  /* 0x000000f8f734723e */ /* 0x004fe400000010ff */
[----:B------:R-:W-:Y:S01]  /*1d8a0*/  FMNMX.FTZ R4, R159, R3, !PT ;  /* 0x000000039f047209 */ /* 0x000fe20007810000 */
[--C-:B------:R-:W-:Y:S02]  /*1d8b0*/  FFMA.FTZ R3, R12, c[0x0][0x2d0], -R69.reuse ;  /* 0x0000b4000c037a23 */ /* 0x100fe40000010845 */
[----:B------:R-:W-:Y:S01]  /*1d8c0*/  FFMA.FTZ R12, R25, c[0x0][0x2d0], -R69 ;  /* 0x0000b400190c7a23 */ /* 0x000fe20000010845 */
[----:B------:R-:W-:Y:S01]  /*1d8d0*/  FMNMX.FTZ R4, R160, R4, !PT ;  /* 0x00000004a0047209 */ /* 0x000fe20007810000 */
[----:B------:R1:W2:Y:S03]  /*1d8e0*/  MUFU.EX2 R245, R3 ;  /* 0x0000000300f57308 */ /* 0x0002a60000000800 */
[----:B------:R-:W-:Y:S01]  /*1d8f0*/  FMNMX.FTZ R0, R157, R4, !PT ;  /* 0x000000049d007209 */ /* 0x000fe20007810000 */
[--C-:B------:R-:W-:Y:S03]  /*1d900*/  FFMA.FTZ R4, R171, c[0x0][0x2d0], -R47.reuse ;  /* 0x0000b400ab047a23 */ /* 0x100fe6000001082f */
[----:B------:R-:W-:Y:S03]  /*1d910*/  FMNMX.FTZ R0, R156, R0, !PT ;  /* 0x000000009c007209 */ /* 0x000fe60007810000 */
[----:B------:R-:W-:Y:S01]  /*1d920*/  MUFU.EX2 R243, R4 ;  /* 0x0000000400f37308 */ /* 0x000fe20000000800 */
[----:B------:R-:W-:Y:S04]  /*1d930*/  FMNMX.FTZ R0, R75, R0, !PT ;  /* 0x000000004b007209 */ /* 0x000fe80007810000 */
[----:B------:R-:W-:Y:S05]  /*1d940*/  FMNMX.FTZ R0, R46, R0, !PT ;  /* 0x000000002e007209 */ /* 0x000fea0007810000 */
[----:B------:R-:W-:Y:S01]  /*1d950*/  MUFU.EX2 R233, R12 ;  /* 0x0000000c00e97308 */ /* 0x000fe20000000800 */
[----:B------:R-:W3:Y:S01]  /*1d960*/  SHFL.BFLY PT, R2, R0, 0x2, 0x1f ;  /* 0x0c401f0000027f89 */ /* 0x000ee200000e0000 */
[--C-:B-1----:R-:W-:Y:S01]  /*1d970*/  FFMA.FTZ R3, R173, c[0x0][0x2d0], -R47.reuse ;  /* 0x0000b400ad037a23 */ /* 0x102fe2000001082f */
[----:B--2---:R-:W-:Y:S07]  /*1d980*/  F2FP.BF16.PACK_AB R54, R241, R245 ;  /* 0x000000f5f136723e */ /* 0x004fee00000010ff */
[----:B------:R1:W-:Y:S02]  /*1d990*/  MUFU.EX2 R246, R3 ;  /* 0x0000000300f67308 */ /* 0x0003e40000000800 */
[--C-:B-1----:R-:W-:Y:S08]  /*1d9a0*/  FFMA.FTZ R3, R170, c[0x0][0x2d0], -R68.reuse ;  /* 0x0000b400aa037a23 */ /* 0x102ff00000010844 */
[----:B------:R1:W-:Y:S02]  /*1d9b0*/  MUFU.EX2 R239, R3 ;  /* 0x0000000300ef7308 */ /* 0x0003e40000000800 */
[--C-:B-1----:R-:W-:Y:S08]  /*1d9c0*/  FFMA.FTZ R3, R169, c[0x0][0x2d0], -R68.reuse ;  /* 0x0000b400a9037a23 */ /* 0x102ff00000010844 */
[----:B------:R1:W-:Y:S02]  /*1d9d0*/  MUFU.EX2 R242, R3 ;  /* 0x0000000300f27308 */ /* 0x0003e40000000800 */
[----:B-1----:R-:W-:Y:S08]  /*1d9e0*/  FFMA.FTZ R3, R172, c[0x0][0x2d0], -R47 ;  /* 0x0000b400ac037a23 */ /* 0x002ff0000001082f */
[----:B------:R3:W-:Y:S02]  /*1d9f0*/  MUFU.EX2 R244, R3 ;  /* 0x0000000300f47308 */ /* 0x0007e40000000800 */
[----:B---3--:R-:W-:Y:S01]  /*1da00*/  FMNMX.FTZ R3, R0, R2, !PT ;  /* 0x0000000200037209 */ /* 0x008fe20007810000 */
        /* <DEDUP_REMOVED lines=31> */
[C---:B------:R-:W-:Y:S02]  /*1dc00*/  FMUL.FTZ R7, R44.reuse, R119 ;  /* 0x000000772c077220 */ /* 0x040fe40000410000 */
[C---:B------:R-:W-:Y:S02]  /*1dc10*/  FMUL.FTZ R18, R44.reuse, R130 ;  /* 0x000000822c127220 */ /* 0x040fe40000410000 */
[C---:B------:R-:W-:Y:S01]  /*1dc20*/  FMUL.FTZ R19, R44.reuse, R131 ;  /* 0x000000832c137220 */ /* 0x040fe20000410000 */
        /* <DEDUP_REMOVED lines=9> */
[----:B------:R-:W-:Y:S01]  /*1dcc0*/  LDSM.16.MT88.4 R144, [R209+0x2000] ;  /* 0x00200000d190783b */ /* 0x000fe20000004200 */
[C---:B------:R-:W-:Y:S02]  /*1dcd0*/  FMUL.FTZ R13, R2.reuse, R125 ;  /* 0x0000007d020d7220 */ /* 0x040fe40000410000 */
[----:B----4-:R-:W-:Y:S02]  /*1dce0*/  FFMA.FTZ R4, R175, c[0x0][0x2d0], -R68 ;  /* 0x0000b400af047a23 */ /* 0x010fe40000010844 */
[C---:B------:R-:W-:Y:S02]  /*1dcf0*/  FMUL.FTZ R24, R2.reuse, R136 ;  /* 0x0000008802187220 */ /* 0x040fe40000410000 */
[C---:B------:R-:W-:Y:S01]  /*1dd00*/  FMUL.FTZ R25, R2.reuse, R137 ;  /* 0x0000008902197220 */ /* 0x040fe20000410000 */
[----:B------:R3:W-:Y:S01]  /*1dd10*/  MUFU.EX2 R236, R4 ;  /* 0x0000000400ec7308 */ /* 0x0007e20000000800 */
[----:B------:R-:W-:Y:S01]  /*1dd20*/  FMUL.FTZ R28, R2, R140 ;  /* 0x0000008c021c7220 */ /* 0x000fe20000410000 */
[----:B------:R-:W4:Y:S01]  /*1dd30*/  LDL.LU R137, [R1+0x8] ;  /* 0x0000080001897983 */ /* 0x000f220000300800 */
[C---:B------:R-:W-:Y:S01]  /*1dd40*/  FMUL.FTZ R86, R44.reuse, R86 ;  /* 0x000000562c567220 */ /* 0x040fe20000410000 */
[----:B-1----:R-:W-:Y:S01]  /*1dd50*/  F2FP.BF16.PACK_AB R55, R111, R235 ;  /* 0x000000eb6f37723e */ /* 0x002fe200000010ff */
[----:B------:R-:W-:Y:S01]  /*1dd60*/  FMUL.FTZ R5, R45, R117 ;  /* 0x000000752d057220 */ /* 0x000fe20000410000 */
[----:B------:R-:W5:Y:S01]  /*1dd70*/  LDL.LU R136, [R1+0x4] ;  /* 0x0000040001887983 */ /* 0x000f620000300800 */
[----:B------:R-:W-:Y:S01]  /*1dd80*/  FMUL.FTZ R87, R44, R87 ;  /* 0x000000572c577220 */ /* 0x000fe20000410000 */
[----:B------:R-:W-:Y:S01]  /*1dd90*/  MOV R140, R161 ;  /* 0x000000a1008c7202 */ /* 0x000fe20000000f00 */
[C---:B------:R-:W-:Y:S02]  /*1dda0*/  FMUL.FTZ R88, R2.reuse, R88 ;  /* 0x0000005802587220 */ /* 0x040fe40000410000 */
[C---:B------:R-:W-:Y:S02]  /*1ddb0*/  FMUL.FTZ R89, R2.reuse, R89 ;  /* 0x0000005902597220 */ /* 0x040fe40000410000 */
[C---:B------:R-:W-:Y:S02]  /*1ddc0*/  FMUL.FTZ R92, R2.reuse, R92 ;  /* 0x0000005c025c7220 */ /* 0x040fe40000410000 */
[----:B--2---:R-:W-:Y:S02]  /*1ddd0*/  FFMA.FTZ R0, R11, c[0x0][0x2d0], -R70 ;  /* 0x0000b4000b007a23 */ /* 0x004fe40000010846 */
[----:B------:R-:W-:Y:S02]  /*1dde0*/  FMUL.FTZ R93, R2, R93 ;  /* 0x0000005d025d7220 */ /* 0x000fe40000410000 */
[----:B------:R1:W2:Y:S01]  /*1ddf0*/  MUFU.EX2 R79, R0 ;  /* 0x00000000004f7308 */ /* 0x0002a20000000800 */
[C---:B------:R-:W-:Y:S02]  /*1de00*/  FMUL.FTZ R98, R44.reuse, R98 ;  /* 0x000000622c627220 */ /* 0x040fe40000410000 */
[----:B------:R-:W-:Y:S02]  /*1de10*/  FMUL.FTZ R99, R44, R99 ;  /* 0x000000632c637220 */ /* 0x000fe40000410000 */
[C---:B---3--:R-:W-:Y:S02]  /*1de20*/  FMUL.FTZ R4, R45.reuse, R116 ;  /* 0x000000742d047220 */ /* 0x048fe40000410000 */
[C---:B------:R-:W-:Y:S02]  /*1de30*/  FMUL.FTZ R100, R2.reuse, R100 ;  /* 0x0000006402647220 */ /* 0x040fe40000410000 */
[----:B------:R-:W-:Y:S02]  /*1de40*/  FMUL.FTZ R101, R2, R101 ;  /* 0x0000006502657220 */ /* 0x000fe40000410000 */
[C---:B------:R-:W-:Y:S01]  /*1de50*/  FMUL.FTZ R104, R45.reuse, R104 ;  /* 0x000000682d687220 */ /* 0x040fe20000410000 */
[-C--:B------:R-:W-:Y:S05]  /*1de60*/  HMMA.16816.F32.BF16 R4, R48, R20.reuse, R4 ;  /* 0x000000143004723c */ /* 0x080fea0000041804 */
[----:B------:R-:W-:Y:S02]  /*1de70*/  FMUL.FTZ R105, R45, R105 ;  /* 0x000000692d697220 */ /* 0x000fe40000410000 */
        /* <DEDUP_REMOVED lines=11> */
[----:B------:R-:W2:Y:S01]  /*1df30*/  LDL.LU R142, [R1+0xc] ;  /* 0x00000c00018e7983 */ /* 0x000ea20000300800 */
[C---:B------:R-:W-:Y:S02]  /*1df40*/  FMUL.FTZ R14, R0.reuse, R126 ;  /* 0x0000007e000e7220 */ /* 0x040fe40000410000 */
[C---:B------:R-:W-:Y:S04]  /*1df50*/  HMMA.16816.F32.BF16 R8, R52.reuse, R20, R8 ;  /* 0x000000143408723c */ /* 0x040fe80000041808 */
[C---:B------:R-:W-:Y:S02]  /*1df60*/  FMUL.FTZ R15, R0.reuse, R127 ;  /* 0x0000007f000f7220 */ /* 0x040fe40000410000 */
[C---:B------:R-:W-:Y:S01]  /*1df70*/  FMUL.FTZ R26, R0.reuse, R138 ;  /* 0x0000008a001a7220 */ /* 0x040fe20000410000 */
[----:B------:R-:W-:Y:S01]  /*1df80*/  MOV R138, R162 ;  /* 0x000000a2008a7202 */ /* 0x000fe20000000f00 */
[----:B------:R-:W-:Y:S03]  /*1df90*/  FFMA.FTZ R20, R29, c[0x0][0x2d0], -R69 ;  /* 0x0000b4001d147a23 */ /* 0x000fe60000010845 */
[-C--:B------:R-:W-:Y:S01]  /*1dfa0*/  HMMA.16816.F32.BF16 R12, R52, R22.reuse, R12 ;  /* 0x00000016340c723c */ /* 0x080fe2000004180c */
[----:B------:R1:W3:Y:S02]  /*1dfb0*/  MUFU.EX2 R231, R20 ;  /* 0x0000001400e77308 */ /* 0x0002e40000000800 */
[C---:B------:R-:W-:Y:S02]  /*1dfc0*/  FMUL.FTZ R27, R0.reuse, R139 ;  /* 0x0000008b001b7220 */ /* 0x040fe40000410000 */
[C---:B------:R-:W-:Y:S02]  /*1dfd0*/  FMUL.FTZ R31, R0.reuse, R143 ;  /* 0x0000008f001f7220 */ /* 0x040fe40000410000 */
[----:B------:R-:W-:Y:S01]  /*1dfe0*/  FMUL.FTZ R90, R0, R90 ;  /* 0x0000005a005a7220 */ /* 0x000fe20000410000 */
[C---:B------:R-:W-:Y:S04]  /*1dff0*/  HMMA.16816.F32.BF16 R16, R48.reuse, R22, R16 ;  /* 0x000000163010723c */ /* 0x040fe80000041810 */
[C---:B------:R-:W-:Y:S02]  /*1e000*/  FMUL.FTZ R21, R45.reuse, R133 ;  /* 0x000000852d157220 */ /* 0x040fe40000410000 */
[----:B------:R-:W-:Y:S01]  /*1e010*/  FMUL.FTZ R29, R2, R141 ;  /* 0x0000008d021d7220 */ /* 0x000fe20000410000 */
[----:B------:R-:W-:Y:S01]  /*1e020*/  MOV R141, R163 ;  /* 0x000000a3008d7202 */ /* 0x000fe20000000f00 */
[C---:B------:R-:W-:Y:S04]  /*1e030*/  FMUL.FTZ R22, R44.reuse, R134 ;  /* 0x000000862c167220 */ /* 0x040fe80000410000 */
[----:B------:R-:W-:Y:S02]  /*1e040*/  FMUL.FTZ R23, R44, R135 ;  /* 0x000000872c177220 */ /* 0x000fe40000410000 */
[C---:B------:R-:W-:Y:S02]  /*1e050*/  FMUL.FTZ R91, R0.reuse, R91 ;  /* 0x0000005b005b7220 */ /* 0x040fe40000410000 */
[C---:B------:R-:W-:Y:S02]  /*1e060*/  FMUL.FTZ R94, R0.reuse, R94 ;  /* 0x0000005e005e7220 */ /* 0x040fe40000410000 */
[----:B-1----:R-:W-:Y:S02]  /*1e070*/  FMUL.FTZ R20, R45, R132 ;  /* 0x000000842d147220 */ /* 0x002fe40000410000 */
[C---:B------:R-:W-:Y:S02]  /*1e080*/  FMUL.FTZ R95, R0.reuse, R95 ;  /* 0x0000005f005f7220 */ /* 0x040fe40000410000 */
[C---:B------:R-:W-:Y:S02]  /*1e090*/  FMUL.FTZ R102, R0.reuse, R102 ;  /* 0x0000006600667220 */ /* 0x040fe40000410000 */
[----:B------:R-:W-:Y:S01]  /*1e0a0*/  FMUL.FTZ R103, R0, R103 ;  /* 0x0000006700677220 */ /* 0x000fe20000410000 */
[-C--:B------:R-:W-:Y:S08]  /*1e0b0*/  HMMA.16816.F32.BF16 R20, R48, R36.reuse, R20 ;  /* 0x000000243014723c */ /* 0x080ff00000041814 */
[C---:B------:R-:W-:Y:S07]  /*1e0c0*/  HMMA.16816.F32.BF16 R24, R52.reuse, R36, R24 ;  /* 0x000000243418723c */ /* 0x040fee0000041818 */
[----:B------:R-:W-:Y:S01]  /*1e0d0*/  FFMA.FTZ R36, R179, c[0x0][0x2d0], -R68 ;  /* 0x0000b400b3247a23 */ /* 0x000fe20000010844 */
[-C--:B------:R-:W-:Y:S03]  /*1e0e0*/  HMMA.16816.F32.BF16 R28, R52, R38.reuse, R28 ;  /* 0x00000026341c723c */ /* 0x080fe6000004181c */
[----:B------:R1:W-:Y:S01]  /*1e0f0*/  MUFU.EX2 R227, R36 ;  /* 0x0000002400e37308 */ /* 0x0003e20000000800 */
[----:B------:R-:W-:Y:S04]  /*1e100*/  FMUL.FTZ R37, R45, R149 ;  /* 0x000000952d257220 */ /* 0x000fe80000410000 */
[C---:B------:R-:W-:Y:S07]  /*1e110*/  HMMA.16816.F32.BF16 R32, R48.reuse, R38, R32 ;  /* 0x000000263020723c */ /* 0x040fee0000041820 */
[C---:B------:R-:W-:Y:S01]  /*1e120*/  FMUL.FTZ R38, R44.reuse, R150 ;  /* 0x000000962c267220 */ /* 0x040fe20000410000 */
[-C--:B------:R-:W-:Y:S04]  /*1e130*/  HMMA.16816.F32.BF16 R84, R48, R40.reuse, R84 ;  /* 0x000000283054723c */ /* 0x080fe80000041854 */
[----:B------:R-:W-:Y:S04]  /*1e140*/  FMUL.FTZ R39, R44, R151 ;  /* 0x000000972c277220 */ /* 0x000fe80000410000 */
[C---:B------:R-:W-:Y:S04]  /*1e150*/  HMMA.16816.F32.BF16 R88, R52.reuse, R40, R88 ;  /* 0x000000283458723c */ /* 0x040fe80000041858 */
[----:B-1----:R-:W-:Y:S03]  /*1e160*/  FFMA.FTZ R36, R180, c[0x0][0x2d0], -R47 ;  /* 0x0000b400b4247a23 */ /* 0x002fe6000001082f */
[--C-:B------:R-:W-:Y:S01]  /*1e170*/  FFMA.FTZ R40, R61, c[0x0][0x2d0], -R70.reuse ;  /* 0x0000b4003d287a23 */ /* 0x100fe20000010846 */
[-C--:B------:R-:W-:Y:S01]  /*1e180*/  HMMA.16816.F32.BF16 R92, R52, R42.reuse, R92 ;  /* 0x0000002a345c723c */ /* 0x080fe2000004185c */
[----:B------:R1:W-:Y:S03]  /*1e190*/  MUFU.EX2 R226, R36 ;  /* 0x0000002400e27308 */ /* 0x0003e60000000800 */
[----:B------:R-:W-:Y:S04]  /*1e1a0*/  FMUL.FTZ R41, R2, R153 ;  /* 0x0000009902297220 */ /* 0x000fe80000410000 */
[C---:B------:R-:W-:Y:S07]  /*1e1b0*/  HMMA.16816.F32.BF16 R96, R48.reuse, R42, R96 ;  /* 0x0000002a3060723c */ /* 0x040fee0000041860 */
[----:B------:R-:W-:Y:S02]  /*1e1c0*/  FFMA.FTZ R42, R64, c[0x0][0x2d0], -R70 ;  /* 0x0000b400402a7a23 */ /* 0x000fe40000010846 */
[C---:B------:R-:W-:Y:S02]  /*1e1d0*/  FMUL.FTZ R43, R0.reuse, R155 ;  /* 0x0000009b002b7220 */ /* 0x040fe40000410000 */
[----:B------:R3:W-:Y:S01]  /*1e1e0*/  MUFU.EX2 R180, R42 ;  /* 0x0000002a00b47308 */ /* 0x0007e20000000800 */
[----:B------:R-:W-:Y:S02]  /*1e1f0*/  FFMA.FTZ R64, R67, c[0x0][0x2d0], -R69 ;  /* 0x0000b40043407a23 */ /* 0x000fe40000010845 */
[----:B-1----:R-:W-:Y:S07]  /*1e200*/  FFMA.FTZ R36, R181, c[0x0][0x2d0], -R47 ;  /* 0x0000b400b5247a23 */ /* 0x002fee000001082f */
[----:B------:R1:W-:Y:S10]  /*1e210*/  MUFU.EX2 R225, R36 ;  /* 0x0000002400e17308 */ /* 0x0003f40000000800 */
[----:B------:R-:W-:Y:S01]  /*1e220*/  MUFU.EX2 R178, R64 ;  /* 0x0000004000b27308 */ /* 0x000fe20000000800 */
[----:B---3--:R-:W-:Y:S02]  /*1e230*/  FMUL.FTZ R42, R0, R154 ;  /* 0x0000009a002a7220 */ /* 0x008fe40000410000 */
[----:B-1----:R-:W-:Y:S07]  /*1e240*/  FFMA.FTZ R36, R182, c[0x0][0x2d0], -R68 ;  /* 0x0000b400b6247a23 */ /* 0x002fee0000010844 */
[----:B------:R1:W-:Y:S10]  /*1e250*/  MUFU.EX2 R182, R40 ;  /* 0x0000002800b67308 */ /* 0x0003f40000000800 */
[----:B------:R3:W-:Y:S01]  /*1e260*/  MUFU.EX2 R224, R36 ;  /* 0x0000002400e07308 */ /* 0x0007e20000000800 */
[----:B-1----:R-:W-:Y:S02]  /*1e270*/  FMUL.FTZ R40, R2, R152 ;  /* 0x0000009802287220 */ /* 0x002fe40000410000 */
[--C-:B---3--:R-:W-:Y:S02]  /*1e280*/  FFMA.FTZ R36, R60, c[0x0][0x2d0], -R70.reuse ;  /* 0x0000b4003c247a23 */ /* 0x108fe40000010846 */
[----:B------:R-:W1:Y:S05]  /*1e290*/  LDSM.16.MT88.4 R60, [R205+0x800] ;  /* 0x00080000cd3c783b */ /* 0x000e6a0000004200 */
[----:B------:R3:W1:Y:S02]  /*1e2a0*/  MUFU.EX2 R223, R36 ;  /* 0x0000002400df7308 */ /* 0x0006640000000800 */
[----:B---3--:R-:W-:Y:S07]  /*1e2b0*/  FMUL.FTZ R36, R45, R148 ;  /* 0x000000942d247220 */ /* 0x008fee0000410000 */
[-C--:B------:R-:W-:Y:S08]  /*1e2c0*/  HMMA.16816.F32.BF16 R36, R48, R56.reuse, R36 ;  /* 0x000000383024723c */ /* 0x080ff00000041824 */
[C---:B------:R-:W-:Y:S07]  /*1e2d0*/  HMMA.16816.F32.BF16 R100, R52.reuse, R56, R100 ;  /* 0x000000383464723c */ /* 0x040fee0000041864 */
[----:B------:R-:W-:Y:S01]  /*1e2e0*/  FFMA.FTZ R56, R65, c[0x0][0x2d0], -R70 ;  /* 0x0000b40041387a23 */ /* 0x000fe20000010846 */
[-C--:B------:R-:W-:Y:S03]  /*1e2f0*/  HMMA.16816.F32.BF16 R40, R52, R58.reuse, R40 ;  /* 0x0000003a3428723c */ /* 0x080fe60000041828 */
[----:B------:R3:W3:Y:S04]  /*1e300*/  MUFU.EX2 R179, R56 ;  /* 0x0000003800b37308 */ /* 0x0006e80000000800 */
[--C-:B------:R-:W-:Y:S01]  /*1e310*/  FFMA.FTZ R52, R183, c[0x0][0x2d0], -R68.reuse ;  /* 0x0000b400b7347a23 */ /* 0x100fe20000010844 */
[----:B------:R-:W-:Y:S04]  /*1e320*/  HMMA.16816.F32.BF16 R104, R48, R58, R104 ;  /* 0x0000003a3068723c */ /* 0x000fe80000041868 */
[----:B------:R-:W-:Y:S01]  /*1e330*/  F2FP.BF16.PACK_AB R54, R231, R232 ;  /* 0x000000e8e736723e */ /* 0x000fe200000010ff */
[----:B------:R4:W-:Y:S01]  /*1e340*/  MUFU.EX2 R181, R52 ;  /* 0x0000003400b57308 */ /* 0x0009e20000000800 */
[----:B-1----:R-:W-:Y:S02]  /*1e350*/  F2FP.BF16.PACK_AB R53, R182, R223 ;  /* 0x000000dfb635723e */ /* 0x002fe400000010ff */
[----:B------:R-:W-:Y:S04]  /*1e360*/  F2FP.BF16.PACK_AB R48, R246, R238 ;  /* 0x000000eef630723e */ /* 0x000fe800000010ff */
[----:B------:R-:W-:Y:S02]  /*1e370*/  F2FP.BF16.PACK_AB R49, R242, R239 ;  /* 0x000000eff231723e */ /* 0x000fe400000010ff */
[----:B------:R-:W-:Y:S02]  /*1e380*/  F2FP.BF16.PACK_AB R50, R243, R244 ;  /* 0x000000f4f332723e */ /* 0x000fe400000010ff */
[----:B------:R-:W-:Y:S02]  /*1e390*/  F2FP.BF16.PACK_AB R51, R236, R237 ;  /* 0x000000edec33723e */ /* 0x000fe400000010ff */
[----:B------:R-:W-:Y:S01]  /*1e3a0*/  MOV R183, R74 ;  /* 0x0000004a00b77202 */ /* 0x000fe20000000f00 */
[----:B---3--:R-:W1:Y:S01]  /*1e3b0*/  LDSM.16.MT88.4 R56, [R209+0x800] ;  /* 0x00080000d138783b */ /* 0x008e620000004200 */
[----:B------:R-:W-:Y:S03]  /*1e3c0*/  F2FP.BF16.PACK_AB R55, R179, R180 ;  /* 0x000000b4b337723e */ /* 0x000fe600000010ff */
[-C--:B------:R-:W-:Y:S03]  /*1e3d0*/  HMMA.16816.F32.BF16 R4, R48, R60.reuse, R4 ;  /* 0x0000003c3004723c */ /* 0x080fe60000041804 */
[--C-:B----4-:R-:W-:Y:S02]  /*1e3e0*/  FFMA.FTZ R52, R66, c[0x0][0x2d0], -R69.reuse ;  /* 0x0000b40042347a23 */ /* 0x110fe40000010845 */
[----:B------:R-:W3:Y:S02]  /*1e3f0*/  LDSM.16.MT88.4 R64, [R206+0x800] ;  /* 0x00080000ce40783b */ /* 0x000ee40000004200 */
[----:B------:R4:W-:Y:S02]  /*1e400*/  MUFU.EX2 R176, R52 ;  /* 0x0000003400b07308 */ /* 0x0009e40000000800 */
[----:B----4-:R-:W-:Y:S07]  /*1e410*/  F2FP.BF16.PACK_AB R52, R233, R234 ;  /* 0x000000eae934723e */ /* 0x010fee00000010ff */
[C---:B------:R-:W-:Y:S07]  /*1e420*/  HMMA.16816.F32.BF16 R8, R52.reuse, R60, R8 ;  /* 0x0000003c3408723c */ /* 0x040fee0000041808 */
[--C-:B------:R-:W-:Y:S01]  /*1e430*/  FFMA.FTZ R60, R71, c[0x0][0x2d0], -R69.reuse ;  /* 0x0000b400473c7a23 */ /* 0x100fe20000010845 */
[-C--:B------:R-:W-:Y:S03]  /*1e440*/  HMMA.16816.F32.BF16 R12, R52, R62.reuse, R12 ;  /* 0x0000003e340c723c */ /* 0x080fe6000004180c */
[----:B------:R4:W-:Y:S05]  /*1e450*/  MUFU.EX2 R175, R60 ;  /* 0x0000003c00af7308 */ /* 0x0009ea0000000800 */
[C---:B------:R-:W-:Y:S08]  /*1e460*/  HMMA.16816.F32.BF16 R16, R48.reuse, R62, R16 ;  /* 0x0000003e3010723c */ /* 0x040ff00000041810 */
[-C--:B-1----:R-:W-:Y:S08]  /*1e470*/  HMMA.16816.F32.BF16 R20, R48, R56.reuse, R20 ;  /* 0x000000383014723c */ /* 0x082ff00000041814 */
[C---:B------:R-:W-:Y:S04]  /*1e480*/  HMMA.16816.F32.BF16 R24, R52.reuse, R56, R24 ;  /* 0x000000383418723c */ /* 0x040fe80000041818 */
[----:B----4-:R-:W-:Y:S03]  /*1e490*/  FFMA.FTZ R60, R80, c[0x0][0x2d0], -R69 ;  /* 0x0000b400503c7a23 */ /* 0x010fe60000010845 */
[----:B------:R-:W-:Y:S01]  /*1e4a0*/  FFMA.FTZ R56, R186, c[0x0][0x2d0], -R68 ;  /* 0x0000b400ba387a23 */ /* 0x000fe20000010844 */
[-C--:B------:R-:W-:Y:S01]  /*1e4b0*/  HMMA.16816.F32.BF16 R28, R52, R58.reuse, R28 ;  /* 0x0000003a341c723c */ /* 0x080fe2000004181c */
[----:B------:R1:W4:Y:S07]  /*1e4c0*/  MUFU.EX2 R177, R60 ;  /* 0x0000003c00b17308 */ /* 0x00032e0000000800 */
[C---:B------:R-:W-:Y:S03]  /*1e4d0*/  HMMA.16816.F32.BF16 R32, R48.reuse, R58, R32 ;  /* 0x0000003a3020723c */ /* 0x040fe60000041820 */
[----:B------:R2:W-:Y:S05]  /*1e4e0*/  MUFU.EX2 R170, R56 ;  /* 0x0000003800aa7308 */ /* 0x0005ea0000000800 */
[-C--:B---3--:R-:W-:Y:S08]  /*1e4f0*/  HMMA.16816.F32.BF16 R84, R48, R64.reuse, R84 ;  /* 0x000000403054723c */ /* 0x088ff00000041854 */
[C---:B------:R-:W-:Y:S04]  /*1e500*/  HMMA.16816.F32.BF16 R88, R52.reuse, R64, R88 ;  /* 0x000000403458723c */ /* 0x040fe80000041858 */
[--C-:B-1----:R-:W-:Y:S02]  /*1e510*/  FFMA.FTZ R60, R184, c[0x0][0x2d0], -R47.reuse ;  /* 0x0000b400b83c7a23 */ /* 0x102fe4000001082f */
[----:B------:R-:W3:Y:S01]  /*1e520*/  LDL.LU R184, [R1+0x10] ;  /* 0x0000100001b87983 */ /* 0x000ee20000300800 */
[----:B------:R-:W-:Y:S01]  /*1e530*/  FFMA.FTZ R64, R73, c[0x0][0x2d0], -R70 ;  /* 0x0000b40049407a23 */ /* 0x000fe20000010846 */
[-C--:B------:R-:W-:Y:S01]  /*1e540*/  HMMA.16816.F32.BF16 R92, R52, R66.reuse, R92 ;  /* 0x00000042345c723c */ /* 0x080fe2000004185c */
[----:B------:R1:W-:Y:S03]  /*1e550*/  MUFU.EX2 R173, R60 ;  /* 0x0000003c00ad7308 */ /* 0x0003e60000000800 */
[----:B--2---:R-:W-:Y:S04]  /*1e560*/  FFMA.FTZ R56, R187, c[0x0][0x2d0], -R68 ;  /* 0x0000b400bb387a23 */ /* 0x004fe80000010844 */
[C---:B------:R-:W-:Y:S03]  /*1e570*/  HMMA.16816.F32.BF16 R96, R48.reuse, R66, R96 ;  /* 0x000000423060723c */ /* 0x040fe60000041860 */
[----:B------:R2:W-:Y:S10]  /*1e580*/  MUFU.EX2 R172, R56 ;  /* 0x0000003800ac7308 */ /* 0x0005f40000000800 */
        /* <DEDUP_REMOVED lines=8> */
[----:B--2---:R-:W-:Y:S08]  /*1e610*/  FFMA.FTZ R56, R189, c[0x0][0x2d0], -R47 ;  /* 0x0000b400bd387a23 */ /* 0x004ff0000001082f */
[----:B------:R2:W-:Y:S01]  /*1e620*/  MUFU.EX2 R171, R56 ;  /* 0x0000003800ab7308 */ /* 0x0005e20000000800 */
[--C-:B----4-:R-:W-:Y:S09]  /*1e630*/  FFMA.FTZ R64, R82, c[0x0][0x2d0], -R69.reuse ;  /* 0x0000b40052407a23 */ /* 0x110ff20000010845 */
[----:B------:R4:W-:Y:S01]  /*1e640*/  MUFU.EX2 R165, R64 ;  /* 0x0000004000a57308 */ /* 0x0009e20000000800 */
[----:B--2---:R-:W-:Y:S01]  /*1e650*/  FFMA.FTZ R56, R190, c[0x0][0x2d0], -R68 ;  /* 0x0000b400be387a23 */ /* 0x004fe20000010844 */
[-C--:B-1----:R-:W-:Y:S08]  /*1e660*/  HMMA.16816.F32.BF16 R36, R48, R60.reuse, R36 ;  /* 0x0000003c3024723c */ /* 0x082ff00000041824 */
[----:B------:R1:W-:Y:S01]  /*1e670*/  MUFU.EX2 R168, R56 ;  /* 0x0000003800a87308 */ /* 0x0003e20000000800 */
[C---:B------:R-:W-:Y:S01]  /*1e680*/  HMMA.16816.F32.BF16 R100, R52.reuse, R60, R100 ;  /* 0x0000003c3464723c */ /* 0x040fe20000041864 */
[----:B----4-:R-:W-:Y:S06]  /*1e690*/  LDSM.16.MT88.4 R64, [R206+0x1000] ;  /* 0x00100000ce40783b */ /* 0x010fec0000004200 */
[----:B------:R-:W-:Y:S01]  /*1e6a0*/  FFMA.FTZ R60, R77, c[0x0][0x2d0], -R70 ;  /* 0x0000b4004d3c7a23 */ /* 0x000fe20000010846 */
[-C--:B------:R-:W-:Y:S03]  /*1e6b0*/  HMMA.16816.F32.BF16 R40, R52, R62.reuse, R40 ;  /* 0x0000003e3428723c */ /* 0x080fe60000041828 */
[----:B------:R-:W2:Y:S04]  /*1e6c0*/  MUFU.EX2 R166, R60 ;  /* 0x0000003c00a67308 */ /* 0x000ea80000000800 */
[----:B------:R-:W-:Y:S01]  /*1e6d0*/  FFMA.FTZ R52, R191, c[0x0][0x2d0], -R68 ;  /* 0x0000b400bf347a23 */ /* 0x000fe20000010844 */
[----:B------:R-:W-:Y:S04]  /*1e6e0*/  HMMA.16816.F32.BF16 R104, R48, R62, R104 ;  /* 0x0000003e3068723c */ /* 0x000fe80000041868 */
[----:B-1----:R-:W-:Y:S01]  /*1e6f0*/  FFMA.FTZ R56, R72, c[0x0][0x2d0], -R70 ;  /* 0x0000b40048387a23 */ /* 0x002fe20000010846 */
[----:B------:R1:W-:Y:S01]  /*1e700*/  MUFU.EX2 R167, R52 ;  /* 0x0000003400a77308 */ /* 0x0003e20000000800 */
[----:B------:R-:W-:Y:S02]  /*1e710*/  F2FP.BF16.PACK_AB R54, R177, R175 ;  /* 0x000000afb136723e */ /* 0x000fe400000010ff */
[----:B------:R-:W-:Y:S04]  /*1e720*/  F2FP.BF16.PACK_AB R48, R229, R230 ;  /* 0x000000e6e530723e */ /* 0x000fe800000010ff */
[----:B------:R-:W-:Y:S02]  /*1e730*/  F2FP.BF16.PACK_AB R49, R227, R228 ;  /* 0x000000e4e331723e */ /* 0x000fe400000010ff */
[----:B------:R-:W-:Y:S01]  /*1e740*/  F2FP.BF16.PACK_AB R50, R225, R226 ;  /* 0x000000e2e132723e */ /* 0x000fe200000010ff */
[----:B------:R4:W4:Y:S01]  /*1e750*/  MUFU.EX2 R151, R56 ;  /* 0x0000003800977308 */ /* 0x0009220000000800 */
[----:B------:R-:W-:Y:S02]  /*1e760*/  F2FP.BF16.PACK_AB R51, R181, R224 ;  /* 0x000000e0b533723e */ /* 0x000fe400000010ff */
[----:B--2---:R-:W-:Y:S01]  /*1e770*/  F2FP.BF16.PACK_AB R55, R166, R149 ;  /* 0x00000095a637723e */ /* 0x004fe200000010ff */
[----:B------:R-:W-:Y:S01]  /*1e780*/  LDSM.16.MT88.4 R60, [R209+0x1000] ;  /* 0x00100000d13c783b */ /* 0x000fe20000004200 */
[--C-:B-1----:R-:W-:Y:S05]  /*1e790*/  FFMA.FTZ R52, R81, c[0x0][0x2d0], -R69.reuse ;  /* 0x0000b40051347a23 */ /* 0x102fea0000010845 */
[----:B------:R1:W2:Y:S02]  /*1e7a0*/  MUFU.EX2 R148, R52 ;  /* 0x0000003400947308 */ /* 0x0002a40000000800 */
[----:B----4-:R-:W4:Y:S01]  /*1e7b0*/  LDSM.16.MT88.4 R56, [R205+0x1000] ;  /* 0x00100000cd38783b */ /* 0x010f220000004200 */
[----:B------:R-:W-:Y:S02]  /*1e7c0*/  F2FP.BF16.PACK_AB R53, R150, R151 ;  /* 0x000000979635723e */ /* 0x000fe400000010ff */
[----:B-1----:R-:W-:Y:S01]  /*1e7d0*/  F2FP.BF16.PACK_AB R52, R178, R176 ;  /* 0x000000b0b234723e */ /* 0x002fe200000010ff */
[-C--:B----4-:R-:W-:Y:S08]  /*1e7e0*/  HMMA.16816.F32.BF16 R4, R48, R56.reuse, R4 ;  /* 0x000000383004723c */ /* 0x090ff00000041804 */
        /* <DEDUP_REMOVED lines=10> */
[----:B------:R1:W4:Y:S07]  /*1e890*/  MUFU.EX2 R163, R56 ;  /* 0x0000003800a37308 */ /* 0x00032e0000000800 */
[C---:B------:R-:W-:Y:S03]  /*1e8a0*/  HMMA.16816.F32.BF16 R32, R48.reuse, R62, R32 ;  /* 0x0000003e3020723c */ /* 0x040fe60000041820 */
[----:B------:R2:W-:Y:S05]  /*1e8b0*/  MUFU.EX2 R113, R60 ;  /* 0x0000003c00717308 */ /* 0x0005ea0000000800 */
[-C--:B------:R-:W-:Y:S08]  /*1e8c0*/  HMMA.16816.F32.BF16 R84, R48, R64.reuse, R84 ;  /* 0x000000403054723c */ /* 0x080ff00000041854 */
[C---:B------:R-:W-:Y:S04]  /*1e8d0*/  HMMA.16816.F32.BF16 R88, R52.reuse, R64, R88 ;  /* 0x000000403458723c */ /* 0x040fe80000041858 */
[--C-:B-1----:R-:W-:Y:S04]  /*1e8e0*/  FFMA.FTZ R56, R193, c[0x0][0x2d0], -R47.reuse ;  /* 0x0000b400c1387a23 */ /* 0x102fe8000001082f */
[-C--:B------:R-:W-:Y:S01]  /*1e8f0*/  HMMA.16816.F32.BF16 R92, R52, R66.reuse, R92 ;  /* 0x00000042345c723c */ /* 0x080fe2000004185c */
[----:B------:R1:W-:Y:S03]  /*1e900*/  MUFU.EX2 R161, R56 ;  /* 0x0000003800a17308 */ /* 0x0003e60000000800 */
[--C-:B--2---:R-:W-:Y:S04]  /*1e910*/  FFMA.FTZ R60, R197, c[0x0][0x2d0], -R47.reuse ;  /* 0x0000b400c53c7a23 */ /* 0x104fe8000001082f */
[C---:B------:R-:W-:Y:S01]  /*1e920*/  HMMA.16816.F32.BF16 R96, R48.reuse, R66, R96 ;  /* 0x000000423060723c */ /* 0x040fe20000041860 */
[----:B------:R-:W-:Y:S02]  /*1e930*/  LDSM.16.MT88.4 R64, [R206+0x1800] ;  /* 0x00180000ce40783b */ /* 0x000fe40000004200 */
[----:B------:R2:W-:Y:S01]  /*1e940*/  MUFU.EX2 R112, R60 ;  /* 0x0000003c00707308 */ /* 0x0005e20000000800 */
[--C-:B-1----:R-:W-:Y:S02]  /*1e950*/  FFMA.FTZ R56, R194, c[0x0][0x2d0], -R47.reuse ;  /* 0x0000b400c2387a23 */ /* 0x102fe4000001082f */
[----:B------:R-:W-:Y:S07]  /*1e960*/  FFMA.FTZ R47, R198, c[0x0][0x2d0], -R47 ;  /* 0x0000b400c62f7a23 */ /* 0x000fee000001082f */
[----:B------:R1:W-:Y:S01]  /*1e970*/  MUFU.EX2 R162, R56 ;  /* 0x0000003800a27308 */ /* 0x0003e20000000800 */
[----:B--2---:R-:W-:Y:S09]  /*1e980*/  LDSM.16.MT88.4 R60, [R205+0x1800] ;  /* 0x00180000cd3c783b */ /* 0x004ff20000004200 */
[----:B------:R2:W-:Y:S01]  /*1e990*/  MUFU.EX2 R83, R47 ;  /* 0x0000002f00537308 */ /* 0x0005e20000000800 */
[--C-:B-1----:R-:W-:Y:S09]  /*1e9a0*/  FFMA.FTZ R56, R195, c[0x0][0x2d0], -R68.reuse ;  /* 0x0000b400c3387a23 */ /* 0x102ff20000010844 */
[----:B------:R1:W-:Y:S01]  /*1e9b0*/  MUFU.EX2 R114, R56 ;  /* 0x0000003800727308 */ /* 0x0003e20000000800 */
[--C-:B--2---:R-:W-:Y:S02]  /*1e9c0*/  FFMA.FTZ R47, R199, c[0x0][0x2d0], -R68.reuse ;  /* 0x0000b400c72f7a23 */ /* 0x104fe40000010844 */
[----:B------:R-:W-:Y:S07]  /*1e9d0*/  FFMA.FTZ R68, R202, c[0x0][0x2d0], -R68 ;  /* 0x0000b400ca447a23 */ /* 0x000fee0000010844 */
[----:B------:R2:W-:Y:S10]  /*1e9e0*/  MUFU.EX2 R82, R47 ;  /* 0x0000002f00527308 */ /* 0x0005f40000000800 */
[----:B------:R-:W-:Y:S01]  /*1e9f0*/  MUFU.EX2 R81, R68 ;  /* 0x0000004400517308 */ /* 0x000fe20000000800 */
[----:B-1----:R-:W1:Y:S01]  /*1ea00*/  LDSM.16.MT88.4 R56, [R208+0x1000] ;  /* 0x00100000d038783b */ /* 0x002e620000004200 */
[--C-:B--2---:R-:W-:Y:S08]  /*1ea10*/  FFMA.FTZ R47, R115, c[0x0][0x2d0], -R70.reuse ;  /* 0x0000b400732f7a23 */ /* 0x104ff00000010846 */
[----:B------:R2:W-:Y:S02]  /*1ea20*/  MUFU.EX2 R74, R47 ;  /* 0x0000002f004a7308 */ /* 0x0005e40000000800 */
[--C-:B--2---:R-:W-:Y:S01]  /*1ea30*/  FFMA.FTZ R47, R158, c[0x0][0x2d0], -R70.reuse ;  /* 0x0000b4009e2f7a23 */ /* 0x104fe20000010846 */
[-C--:B-1----:R-:W-:Y:S07]  /*1ea40*/  HMMA.16816.F32.BF16 R36, R48, R56.reuse, R36 ;  /* 0x000000383024723c */ /* 0x082fee0000041824 */
[----:B------:R1:W2:Y:S01]  /*1ea50*/  MUFU.EX2 R73, R47 ;  /* 0x0000002f00497308 */ /* 0x0002a20000000800 */
[C---:B------:R-:W-:Y:S08]  /*1ea60*/  HMMA.16816.F32.BF16 R100, R52.reuse, R56, R100 ;  /* 0x000000383464723c */ /* 0x040ff00000041864 */
[-C--:B------:R-:W-:Y:S07]  /*1ea70*/  HMMA.16816.F32.BF16 R40, R52, R58.reuse, R40 ;  /* 0x0000003a3428723c */ /* 0x080fee0000041828 */
[----:B------:R-:W-:Y:S01]  /*1ea80*/  F2FP.BF16.PACK_AB R52, R165, R148 ;  /* 0x00000094a534723e */ /* 0x000fe200000010ff */
[----:B------:R-:W-:Y:S01]  /*1ea90*/  HMMA.16816.F32.BF16 R104, R48, R58, R104 ;  /* 0x0000003a3068723c */ /* 0x000fe20000041868 */
[----:B------:R-:W3:Y:S03]  /*1eaa0*/  LDSM.16.MT88.4 R56, [R209+0x1800] ;  /* 0x00180000d138783b */ /* 0x000ee60000004200 */
[--C-:B-1----:R-:W-:Y:S01]  /*1eab0*/  FFMA.FTZ R47, R159, c[0x0][0x2d0], -R70.reuse ;  /* 0x0000b4009f2f7a23 */ /* 0x102fe20000010846 */
[----:B----4-:R-:W-:Y:S02]  /*1eac0*/  F2FP.BF16.PACK_AB R54, R163, R164 ;  /* 0x000000a4a336723e */ /* 0x010fe400000010ff */
[----:B------:R-:W-:Y:S01]  /*1ead0*/  F2FP.BF16.PACK_AB R48, R174, R173 ;  /* 0x000000adae30723e */ /* 0x000fe200000010ff */
[----:B------:R1:W-:Y:S01]  /*1eae0*/  MUFU.EX2 R72, R47 ;  /* 0x0000002f00487308 */ /* 0x0003e20000000800 */
[----:B------:R-:W-:Y:S03]  /*1eaf0*/  F2FP.BF16.PACK_AB R49, R172, R170 ;  /* 0x000000aaac31723e */ /* 0x000fe600000010ff */
[----:B------:R-:W-:Y:S02]  /*1eb00*/  F2FP.BF16.PACK_AB R50, R171, R169 ;  /* 0x000000a9ab32723e */ /* 0x000fe400000010ff */
[----:B------:R-:W-:Y:S02]  /*1eb10*/  F2FP.BF16.PACK_AB R51, R167, R168 ;  /* 0x000000a8a733723e */ /* 0x000fe400000010ff */
[----:B--2---:R-:W-:Y:S05]  /*1eb20*/  F2FP.BF16.PACK_AB R53, R73, R74 ;  /* 0x0000004a4935723e */ /* 0x004fea00000010ff */
[-C--:B------:R-:W-:Y:S03]  /*1eb30*/  HMMA.16816.F32.BF16 R4, R48, R60.reuse, R4 ;  /* 0x0000003c3004723c */ /* 0x080fe60000041804 */
[--C-:B-1----:R-:W-:Y:S04]  /*1eb40*/  FFMA.FTZ R47, R160, c[0x0][0x2d0], -R70.reuse ;  /* 0x0000b400a02f7a23 */ /* 0x102fe80000010846 */
[----:B------:R1:W2:Y:S02]  /*1eb50*/  MUFU.EX2 R71, R47 ;  /* 0x0000002f00477308 */ /* 0x0002a40000000800 */
[--C-:B-1----:R-:W-:Y:S03]  /*1eb60*/  FFMA.FTZ R47, R201, c[0x0][0x2d0], -R69.reuse ;  /* 0x0000b400c92f7a23 */ /* 0x102fe60000010845 */
[----:B--2---:R-:W-:Y:S05]  /*1eb70*/  F2FP.BF16.PACK_AB R55, R71, R72 ;  /* 0x000000484737723e */ /* 0x004fea00000010ff */
[----:B------:R1:W-:Y:S02]  /*1eb80*/  MUFU.EX2 R80, R47 ;  /* 0x0000002f00507308 */ /* 0x0003e40000000800 */
        /* <DEDUP_REMOVED lines=9> */
[C---:B------:R-:W-:Y:S04]  /*1ec20*/  HMMA.16816.F32.BF16 R32, R48.reuse, R58, R32 ;  /* 0x0000003a3020723c */ /* 0x040fe80000041820 */
[--C-:B-1----:R-:W-:Y:S01]  /*1ec30*/  FFMA.FTZ R47, R220, c[0x0][0x2d0], -R69.reuse ;  /* 0x0000b400dc2f7a23 */ /* 0x102fe20000010845 */
[----:B---3--:R-:W-:Y:S01]  /*1ec40*/  F2FP.BF16.PACK_AB R152, R76, R80 ;  /* 0x000000504c98723e */ /* 0x008fe200000010ff */
[----:B------:R-:W-:Y:S02]  /*1ec50*/  FFMA.FTZ R69, R222, c[0x0][0x2d0], -R69 ;  /* 0x0000b400de457a23 */ /* 0x000fe40000010845 */
[-C--:B------:R-:W-:Y:S01]  /*1ec60*/  HMMA.16816.F32.BF16 R84, R48, R64.reuse, R84 ;  /* 0x000000403054723c */ /* 0x080fe20000041854 */
[----:B------:R1:W-:Y:S07]  /*1ec70*/  MUFU.EX2 R77, R47 ;  /* 0x0000002f004d7308 */ /* 0x0003ee0000000800 */
[C---:B------:R-:W-:Y:S03]  /*1ec80*/  HMMA.16816.F32.BF16 R88, R52.reuse, R64, R88 ;  /* 0x000000403458723c */ /* 0x040fe60000041858 */
[----:B------:R-:W3:Y:S05]  /*1ec90*/  MUFU.EX2 R69, R69 ;  /* 0x0000004500457308 */ /* 0x000eea0000000800 */
[-C--:B------:R-:W-:Y:S08]  /*1eca0*/  HMMA.16816.F32.BF16 R92, R52, R66.reuse, R92 ;  /* 0x00000042345c723c */ /* 0x080ff0000004185c */
[C---:B------:R-:W-:Y:S04]  /*1ecb0*/  HMMA.16816.F32.BF16 R96, R48.reuse, R66, R96 ;  /* 0x000000423060723c */ /* 0x040fe80000041860 */
[--C-:B-1----:R-:W-:Y:S04]  /*1ecc0*/  FFMA.FTZ R47, R157, c[0x0][0x2d0], -R70.reuse ;  /* 0x0000b4009d2f7a23 */ /* 0x102fe80000010846 */
[----:B------:R1:W-:Y:S01]  /*1ecd0*/  MUFU.EX2 R68, R47 ;  /* 0x0000002f00447308 */ /* 0x0003e20000000800 */
[-C--:B--2---:R-:W-:Y:S03]  /*1ece0*/  HMMA.16816.F32.BF16 R36, R48, R60.reuse, R36 ;  /* 0x0000003c3024723c */ /* 0x084fe60000041824 */
[----:B---3--:R-:W-:Y:S05]  /*1ecf0*/  F2FP.BF16.PACK_AB R154, R69, R77 ;  /* 0x0000004d459a723e */ /* 0x008fea00000010ff */
[C---:B------:R-:W-:Y:S08]  /*1ed00*/  HMMA.16816.F32.BF16 R100, R52.reuse, R60, R100 ;  /* 0x0000003c3464723c */ /* 0x040ff00000041864 */
[-C--:B------:R-:W-:Y:S01]  /*1ed10*/  HMMA.16816.F32.BF16 R40, R52, R62.reuse, R40 ;  /* 0x0000003e3428723c */ /* 0x080fe20000041828 */
[----:B------:R-:W2:Y:S03]  /*1ed20*/  LDSM.16.MT88.4 R52, [R206+0x2000] ;  /* 0x00200000ce34783b */ /* 0x000ea60000004200 */
[--C-:B-1----:R-:W-:Y:S04]  /*1ed30*/  FFMA.FTZ R47, R156, c[0x0][0x2d0], -R70.reuse ;  /* 0x0000b4009c2f7a23 */ /* 0x102fe80000010846 */
[----:B------:R-:W-:Y:S01]  /*1ed40*/  HMMA.16816.F32.BF16 R104, R48, R62, R104 ;  /* 0x0000003e3068723c */ /* 0x000fe20000041868 */
[----:B------:R1:W3:Y:S06]  /*1ed50*/  MUFU.EX2 R56, R47 ;  /* 0x0000002f00387308 */ /* 0x0002ec0000000800 */
[----:B------:R-:W-:Y:S02]  /*1ed60*/  F2FP.BF16.PACK_AB R48, R162, R161 ;  /* 0x000000a1a230723e */ /* 0x000fe400000010ff */
[----:B------:R-:W-:Y:S03]  /*1ed70*/  F2FP.BF16.PACK_AB R49, R113, R114 ;  /* 0x000000727131723e */ /* 0x000fe600000010ff */
[----:B------:R-:W-:Y:S02]  /*1ed80*/  F2FP.BF16.PACK_AB R50, R83, R112 ;  /* 0x000000705332723e */ /* 0x000fe400000010ff */
[----:B------:R-:W-:Y:S07]  /*1ed90*/  F2FP.BF16.PACK_AB R51, R81, R82 ;  /* 0x000000525133723e */ /* 0x000fee00000010ff */
[-C--:B------:R-:W-:Y:S03]  /*1eda0*/  HMMA.16816.F32.BF16 R116, R48, R128.reuse, R4 ;  /* 0x000000803074723c */ /* 0x080fe60000041804 */
[--C-:B-1----:R-:W-:Y:S01]  /*1edb0*/  FFMA.FTZ R47, R75, c[0x0][0x2d0], -R70.reuse ;  /* 0x0000b4004b2f7a23 */ /* 0x102fe20000010846 */
[----:B---3--:R-:W-:Y:S01]  /*1edc0*/  F2FP.BF16.PACK_AB R153, R56, R68 ;  /* 0x000000443899723e */ /* 0x008fe200000010ff */
[----:B------:R-:W-:Y:S02]  /*1edd0*/  FFMA.FTZ R70, R46, c[0x0][0x2d0], -R70 ;  /* 0x0000b4002e467a23 */ /* 0x000fe40000010846 */
[----:B------:R-:W-:Y:S02]  /*1ede0*/  FFMA.FTZ R4, R45, R137, R138 ;  /* 0x000000892d047223 */ /* 0x000fe4000001008a */
[----:B------:R-:W-:Y:S03]  /*1edf0*/  MUFU.EX2 R46, R70 ;  /* 0x00000046002e7308 */ /* 0x000fe60000000800 */
[----:B-----5:R-:W-:Y:S02]  /*1ee00*/  FFMA.FTZ R6, R44, R136, R252 ;  /* 0x000000882c067223 */ /* 0x020fe400000100fc */
[----:B------:R-:W-:Y:S02]  /*1ee10*/  FFMA.FTZ R5, R2, R142, R248 ;  /* 0x0000008e02057223 */ /* 0x000fe400000100f8 */
[----:B------:R-:W-:Y:S02]  /*1ee20*/  FADD.FTZ R4, R141, R4 ;  /* 0x000000048d047221 */ /* 0x000fe40000010000 */
[----:B------:R-:W-:Y:S02]  /*1ee30*/  FADD.FTZ R2, R251, R6 ;  /* 0x00000006fb027221 */ /* 0x000fe40000010000 */
[----:B------:R-:W-:Y:S01]  /*1ee40*/  FADD.FTZ R5, R247, R5 ;  /* 0x00000005f7057221 */ /* 0x000fe20000010000 */
[----:B------:R-:W1:Y:S01]  /*1ee50*/  MUFU.EX2 R47, R47 ;  /* 0x0000002f002f7308 */ /* 0x000e620000000800 */
[----:B------:R-:W-:Y:S02]  /*1ee60*/  FADD.FTZ R7, R140, R4 ;  /* 0x000000048c077221 */ /* 0x000fe40000010000 */
[----:B------:R-:W-:Y:S02]  /*1ee70*/  FADD.FTZ R6, R250, R2 ;  /* 0x00000002fa067221 */ /* 0x000fe40000010000 */
[----:B------:R-:W-:Y:S02]  /*1ee80*/  FADD.FTZ R4, R245, R5 ;  /* 0x00000005f5047221 */ /* 0x000fe40000010000 */
[----:B------:R-:W-:Y:S02]  /*1ee90*/  FFMA.FTZ R2, R0, R184, R78 ;  /* 0x000000b800027223 */ /* 0x000fe4000001004e */
[----:B------:R-:W-:Y:S01]  /*1eea0*/  FADD.FTZ R0, R183, R7 ;  /* 0x00000007b7007221 */ /* 0x000fe20000010000 */
[----:B-1----:R-:W-:Y:S07]  /*1eeb0*/  F2FP.BF16.PACK_AB R155, R46, R47 ;  /* 0x0000002f2e9b723e */ /* 0x002fee00000010ff */
[C---:B------:R-:W-:Y:S07]  /*1eec0*/  HMMA.16816.F32.BF16 R120, R152.reuse, R128, R8 ;  /* 0x000000809878723c */ /* 0x040fee0000041808 */
[----:B------:R-:W-:Y:S01]  /*1eed0*/  FADD.FTZ R10, R249, R6 ;  /* 0x00000006f90a7221 */ /* 0x000fe20000010000 */
[-C--:B------:R-:W-:Y:S04]  /*1eee0*/  HMMA.16816.F32.BF16 R124, R152, R130.reuse, R12 ;  /* 0x00000082987c723c */ /* 0x080fe8000004180c */
[----:B------:R-:W-:Y:S02]  /*1eef0*/  FADD.FTZ R8, R241, R4 ;  /* 0x00000004f1087221 */ /* 0x000fe40000010000 */
[----:B------:R-:W-:Y:S01]  /*1ef00*/  FADD.FTZ R11, R79, R2 ;  /* 0x000000024f0b7221 */ /* 0x000fe20000010000 */
[----:B------:R-:W1:Y:S01]  /*1ef10*/  LDSM.16.MT88.4 R4, [R208+0x2000] ;  /* 0x00200000d004783b */ /* 0x000e620000004200 */
        /* <DEDUP_REMOVED lines=88> */
[----:B------:R-:W-:Y:S01]  /*1f4a0*/  MOV R200, R0 ;  /* 0x0000000000c87202 */ /* 0x000fe20000000f00 */
[----:B------:R-:W-:-:S05]  /*1f4b0*/  @P0 BRA `(.L_x_978) ;  /* 0xffffb46000000947 */ /* 0x000fca000383ffff */
.L_x_961:
[----:B------:R-:W-:Y:S02]  /*1f4c0*/  MOV R11, 0x1f ;  /* 0x0000001f000b7802 */ /* 0x000fe40000000f00 */
[----:B------:R-:W-:Y:S01]  /*1f4d0*/  MOV R10, 0xffffffff ;  /* 0xffffffff000a7802 */ /* 0x000fe20000000f00 */
[----:B------:R-:W-:Y:S05]  /*1f4e0*/  BRA.DIV ~URZ, `(.L_x_979) ;  /* 0x000052527f007947 */ /* 0x000fea000b800000 */
[----:B------:R-:W3:Y:S04]  /*1f4f0*/  LDL R0, [R1+0x8] ;  /* 0x0000080001007983 */ /* 0x000ee80000100800 */
[----:B--23--:R1:W2:Y:S02]  /*1f500*/  SHFL.BFLY PT, R2, R0, 0x2, 0x1f ;  /* 0x0c401f0000027f89 */ /* 0x00c2a400000e0000 */
.L_x_1065:
[----:B-1----:R-:W3:Y:S02]  /*1f510*/  LDL.LU R0, [R1+0x8] ;  /* 0x0000080001007983 */ /* 0x002ee40000300800 */
        /* <DEDUP_REMOVED lines=18> */
.L_x_1066:
[----:B------:R-:W-:Y:S01]  /*1f640*/  FSETP.NE.FTZ.AND P3, PT, R2, RZ, PT ;  /* 0x000000ff0200720b */ /* 0x000fe20003f75000 */
[----:B----4-:R-:W-:Y:S01]  /*1f650*/  FADD.FTZ R7, R9, R7 ;  /* 0x0000000709077221 */ /* 0x010fe20000010000 */
[----:B------:R-:W-:Y:S02]  /*1f660*/  MOV R0, RZ ;  /* 0x000000ff00007202 */ /* 0x000fe40000000f00 */
[----:B------:R-:W-:Y:S02]  /*1f670*/  FSETP.NE.FTZ.AND P2, PT, R5, RZ, PT ;  /* 0x000000ff0500720b */ /* 0x000fe40003f55000 */
[----:B------:R-:W-:Y:S02]  /*1f680*/  FSETP.NE.FTZ.AND P1, PT, R6, RZ, PT ;  /* 0x000000ff0600720b */ /* 0x000fe40003f35000 */
[----:B------:R-:W-:Y:S02]  /*1f690*/  MOV R4, RZ ;  /* 0x000000ff00047202 */ /* 0x000fe40000000f00 */
[----:B------:R-:W-:-:S02]  /*1f6a0*/  FSETP.NE.FTZ.AND P0, PT, R7, RZ, PT ;  /* 0x000000ff0700720b */ /* 0x000fc40003f15000 */
[----:B------:R-:W-:Y:S01]  /*1f6b0*/  MOV R27, 0xff800000 ;  /* 0xff800000001b7802 */ /* 0x000fe20000000f00 */
[----:B------:R-:W1:Y:S01]  /*1f6c0*/  @P3 MUFU.RCP R0, R2 ;  /* 0x0000000200003308 */ /* 0x000e620000001000 */
[----:B------:R-:W-:Y:S02]  /*1f6d0*/  MOV R23, 0xff800000 ;  /* 0xff80000000177802 */ /* 0x000fe40000000f00 */
        /* <DEDUP_REMOVED lines=32> */
[----:B------:R-:W-:Y:S01]  /*1f8e0*/  FMUL.FTZ R39, R2, R125 ;  /* 0x0000007d02277220 */ /* 0x000fe20000410000 */
        /* <DEDUP_REMOVED lines=37> */
[----:B-1----:R-:W-:Y:S02]  /*1fb40*/  @P0 FMUL.FTZ R2, R2, 0.69314718246459960938 ;  /* 0x3f31721802020820 */ /* 0x002fe40000410000 */
[----:B------:R-:W-:Y:S02]  /*1fb50*/  @P3 FMUL.FTZ R10, R10, 0.69314718246459960938 ;  /* 0x3f3172180a0a3820 */ /* 0x000fe40000410000 */
[----:B------:R-:W-:-:S02]  /*1fb60*/  @P0 FMUL.FTZ R4, R4, c[0x0][0x2d0] ;  /* 0x0000b40004040a20 */ /* 0x000fc40000410000 */
[----:B------:R-:W-:Y:S02]  /*1fb70*/  @P3 FMUL.FTZ R6, R6, c[0x0][0x2d0] ;  /* 0x0000b40006063a20 */ /* 0x000fe40000410000 */
[--C-:B------:R-:W-:Y:S01]  /*1fb80*/  @P0 FFMA.FTZ R19, R4, R3, R2.reuse ;  /* 0x0000000304130223 */ /* 0x100fe20000010002 */
[----:B------:R-:W-:Y:S01]  /*1fb90*/  PRMT R2, R5, 0x7610, R2 ;  /* 0x0000761005027816 */ /* 0x000fe20000000002 */
[----:B------:R-:W-:Y:S02]  /*1fba0*/  @P3 FFMA.FTZ R22, R6, R110, R10 ;  /* 0x0000006e06163223 */ /* 0x000fe4000001000a */
        /* <DEDUP_REMOVED lines=15> */
[----:B------:R-:W-:Y:S02]  /*1fca0*/  FMUL.FTZ R31, R0, R155 ;  /* 0x0000009b001f7220 */ /* 0x000fe40000410000 */
.L_x_850:
[----:B------:R1:W5:Y:S01]  /*1fcb0*/  LDL R6, [R1+0x48] ;  /* 0x0000480001067983 */ /* 0x0003620000100800 */
[----:B------:R-:W-:Y:S03]  /*1fcc0*/  BSSY B0, `(.L_x_981) ;  /* 0x0000012000007945 */ /* 0x000fe60003800000 */
[----:B------:R-:W2:Y:S02]  /*1fcd0*/  S2R R81, SR_TID.X ;  /* 0x0000000000517919 */ /* 0x000ea40000002100 */
[----:B--2---:R-:W-:-:S13]  /*1fce0*/  LOP3.LUT P0, RZ, R81, 0x7f, RZ, 0xc0, !PT ;  /* 0x0000007f51ff7812 */ /* 0x004fda000780c0ff */
[----:B------:R-:W-:Y:S05]  /*1fcf0*/  @P0 BRA `(.L_x_982) ;  /* 0x000000e000000947 */ /* 0x000fea0003800000 */
[----:B-1----:R-:W1:Y:S01]  /*1fd00*/  S2R R4, SR_LANEID ;  /* 0x0000000000047919 */ /* 0x002e620000000000 */
[----:B------:R-:W-:Y:S01]  /*1fd10*/  VOTEU.ANY UR4, UPT, PT ;  /* 0x0000000000047886 */ /* 0x000fe200038e0100 */
[----:B------:R-:W-:Y:S01]  /*1fd20*/  IMAD.MOV.U32 R5, RZ, RZ, c[0x0][0x564] ;  /* 0x00015900ff057624 */ /* 0x000fe200078e00ff */
[----:B------:R-:W1:Y:S08]  /*1fd30*/  FLO.U32 R3, UR4 ;  /* 0x0000000400037d00 */ /* 0x000e7000080e0000 */
[----:B------:R-:W2:Y:S01]  /*1fd40*/  POPC R0, UR4 ;  /* 0x0000000400007d09 */ /* 0x000ea20008000000 */
[----:B-1----:R-:W-:Y:S01]  /*1fd50*/  ISETP.EQ.U32.AND P0, PT, R3, R4, PT ;  /* 0x000000040300720c */ /* 0x002fe20003f02070 */
[----:B------:R-:W-:-:S12]  /*1fd60*/  IMAD.MOV.U32 R4, RZ, RZ, c[0x0][0x560] ;  /* 0x00015800ff047624 */ /* 0x000fd800078e00ff */
[----:B--2---:R1:W2:Y:S04]  /*1fd70*/  @P0 ATOMG.E.ADD.STRONG.GPU PT, R0, [R4.64], R0 ;  /* 0x00000000040009a8 */ /* 0x0042a800081ee1c8 */
[----:B-1----:R-:W1:Y:S04]  /*1fd80*/  S2R R4, SR_LTMASK ;  /* 0x0000000000047919 */ /* 0x002e680000003900 */
[----:B--2---:R1:W2:Y:S02]  /*1fd90*/  SHFL.IDX PT, R3, R0, R3, 0x1f ;  /* 0x00001f0300037589 */ /* 0x0042a400000e0000 */
[----:B-1----:R-:W-:-:S06]  /*1fda0*/  LOP3.LUT R0, R4, UR4, RZ, 0xc0, !PT ;  /* 0x0000000404007c12 */ /* 0x002fcc000f8ec0ff */
[----:B------:R-:W2:Y:S02]  /*1fdb0*/  POPC R0, R0 ;  /* 0x0000000000007309 */ /* 0x000ea40000000000 */
[----:B--2--5:R-:W-:-:S05]  /*1fdc0*/  IADD3 R6, R3, c[0x0][0xc], R0 ;  /* 0x0000030003067a10 */ /* 0x024fca0007ffe000 */
[----:B------:R1:W-:Y:S02]  /*1fdd0*/  STL [R1+0x48], R6 ;  /* 0x0000480601007387 */ /* 0x0003e40000100800 */
.L_x_982:
[----:B-1----:R-:W-:Y:S05]  /*1fde0*/  BSYNC B0 ;  /* 0x0000000000007941 */ /* 0x002fea0003800000 */
.L_x_981:
[----:B------:R-:W-:Y:S01]  /*1fdf0*/  SHF.R.S32.HI R4, RZ, 0x1f, R81 ;  /* 0x0000001fff047819 */ /* 0x000fe20000011451 */
[----:B------:R-:W-:Y:S01]  /*1fe00*/  BSSY B1, `(.L_x_983) ;  /* 0x00002db000017945 */ /* 0x000fe20003800000 */
[----:B------:R-:W-:Y:S01]  /*1fe10*/  PRMT R0, R2, 0x9910, RZ ;  /* 0x0000991002007816 */ /* 0x000fe200000000ff */
[----:B-----5:R-:W-:Y:S01]  /*1fe20*/  IMAD.MOV.U32 R45, RZ, RZ, R6 ;  /* 0x000000ffff2d7224 */ /* 0x020fe200078e0006 */
[----:B------:R-:W-:Y:S02]  /*1fe30*/  LEA.HI R3, R4, R81, RZ, 0x3 ;  /* 0x0000005104037211 */ /* 0x000fe400078f18ff */
[----:B------:R-:W-:Y:S02]  /*1fe40*/  ISETP.NE.AND P0, PT, R0, RZ, PT ;  /* 0x000000ff0000720c */ /* 0x000fe40003f05270 */
[----:B------:R-:W-:Y:S02]  /*1fe50*/  LOP3.LUT R2, R3, 0xfffffff8, RZ, 0xc0, !PT ;  /* 0xfffffff803027812 */ /* 0x000fe400078ec0ff */
[----:B------:R-:W-:-:S03]  /*1fe60*/  SHF.R.S32.HI R44, RZ, 0x3, R3 ;  /* 0x00000003ff2c7819 */ /* 0x000fc60000011403 */
[----:B------:R-:W-:-:S04]  /*1fe70*/  IMAD.IADD R2, R81, 0x1, -R2 ;  /* 0x0000000151027824 */ /* 0x000fc800078e0a02 */
[C---:B------:R-:W-:Y:S02]  /*1fe80*/  IMAD.SHL.U32 R0, R2.reuse, 0x8, RZ ;  /* 0x0000000802007824 */ /* 0x040fe400078e00ff */
[----:B------:R-:W-:-:S03]  /*1fe90*/  IMAD R26, R2, 0x10, R44 ;  /* 0x00000010021a7824 */ /* 0x000fc600078e022c */
[----:B------:R-:W-:Y:S01]  /*1fea0*/  SHF.R.S32.HI R80, RZ, 0x1f, R0 ;  /* 0x0000001fff507819 */ /* 0x000fe20000011400 */
[----:B------:R-:W-:Y:S05]  /*1feb0*/  @!P0 BRA `(.L_x_984) ;  /* 0x0000219000008947 */ /* 0x000fea0003800000 */
[----:B------:R-:W2:Y:S04]  /*1fec0*/  LDL.LU R12, [R1+0x4c] ;  /* 0x00004c00010c7983 */ /* 0x000ea80000300800 */
[----:B------:R-:W3:Y:S01]  /*1fed0*/  LDL R18, [R1+0x54] ;  /* 0x0000540001127983 */ /* 0x000ee20000100800 */
[CC--:B------:R-:W-:Y:S01]  /*1fee0*/  LEA.HI R5, R4.reuse, R81.reuse, RZ, 0x2 ;  /* 0x0000005104057211 */ /* 0x0c0fe200078f10ff */
[----:B------:R-:W-:Y:S01]  /*1fef0*/  WARPSYNC 0xffffffff ;  /* 0xffffffff00007948 */ /* 0x000fe20003800000 */
[----:B------:R-:W-:Y:S01]  /*1ff00*/  LEA.HI R25, R4, R81, RZ, 0x5 ;  /* 0x0000005104197211 */ /* 0x000fe200078f28ff */
[----:B------:R-:W-:Y:S01]  /*1ff10*/  IMAD.MOV.U32 R11, RZ, RZ, -0x10 ;  /* 0xfffffff0ff0b7424 */ /* 0x000fe200078e00ff */
[--C-:B------:R-:W-:Y:S01]  /*1ff20*/  SHF.R.S32.HI R3, RZ, 0x2, R5.reuse ;  /* 0x00000002ff037819 */ /* 0x100fe20000011405 */
[----:B------:R-:W-:Y:S01]  /*1ff30*/  IMAD.MOV.U32 R8, RZ, RZ, 0x40 ;  /* 0x00000040ff087424 */ /* 0x000fe200078e00ff */
[----:B------:R-:W-:Y:S01]  /*1ff40*/  SHF.R.S32.HI R2, RZ, 0x1f, R5 ;  /* 0x0000001fff027819 */ /* 0x000fe20000011405 */
[----:B------:R-:W-:Y:S01]  /*1ff50*/  IMAD.MOV.U32 R14, RZ, RZ, c[0x0][0x388] ;  /* 0x0000e200ff0e7624 */ /* 0x000fe200078e00ff */
[----:B------:R-:W-:-:S02]  /*1ff60*/  LOP3.LUT R5, R5, 0xfffffffc, RZ, 0xc0, !PT ;  /* 0xfffffffc05057812 */ /* 0x000fc400078ec0ff */
[----:B------:R-:W-:Y:S02]  /*1ff70*/  LEA.HI R2, R2, R3, RZ, 0x3 ;  /* 0x0000000302027211 */ /* 0x000fe400078f18ff */
[----:B------:R-:W-:Y:S01]  /*1ff80*/  SHF.R.S32.HI R24, RZ, 0x5, R25 ;  /* 0x00000005ff187819 */ /* 0x000fe20000011419 */
[----:B------:R-:W-:Y:S01]  /*1ff90*/  IMAD.IADD R5, R81, 0x1, -R5 ;  /* 0x0000000151057824 */ /* 0x000fe200078e0a05 */
[----:B------:R-:W-:Y:S02]  /*1ffa0*/  LOP3.LUT R2, R2, 0xfffffff8, RZ, 0xc0, !PT ;  /* 0xfffffff802027812 */ /* 0x000fe400078ec0ff */
[----:B------:R-:W-:Y:S01]  /*1ffb0*/  F2FP.BF16.PACK_AB R10, R63, R62 ;  /* 0x0000003e3f0a723e */ /* 0x000fe200000010ff */
[----:B------:R-:W-:Y:S01]  /*1ffc0*/  IMAD.SHL.U32 R4, R24, 0x400, RZ ;  /* 0x0000040018047824 */ /* 0x000fe200078e00ff */
[----:B------:R-:W-:Y:S01]  /*1ffd0*/  F2FP.BF16.PACK_AB R9, R75, R74 ;  /* 0x0000004a4b09723e */ /* 0x000fe200000010ff */
[----:B------:R-:W-:Y:S02]  /*1ffe0*/  IMAD.IADD R2, R3, 0x1, -R2 ;  /* 0x0000000103027824 */ /* 0x000fe400078e0a02 */
[----:B------:R-:W-:Y:S01]  /*1fff0*/  IMAD R4, R5, 0x2, R4 ;  /* 0x0000000205047824 */ /* 0x000fe200078e0204 */
[----:B------:R-:W-:Y:S01]  /*20000*/  F2FP.BF16.PACK_AB R5, R73, R72 ;  /* 0x000000484905723e */ /* 0x000fe200000010ff */
[C---:B------:R-:W-:Y:S01]  /*20010*/  IMAD.SHL.U32 R3, R2.reuse, 0x40, RZ ;  /* 0x0000004002037824 */ /* 0x040fe200078e00ff */
[C---:B------:R-:W-:Y:S01]  /*20020*/  LOP3.LUT R7, R2.reuse, 0x1, RZ, 0xc0, !PT ;  /* 0x0000000102077812 */ /* 0x040fe200078ec0ff */
[----:B------:R-:W-:Y:S01]  /*20030*/  BAR.SYNC.DEFER_BLOCKING 0x1, 0x80 ;  /* 0x0042000000007b1d */ /* 0x000fe20000010000 */
[----:B------:R-:W-:-:S02]  /*20040*/  LOP3.LUT P2, RZ, R2, 0x2, RZ, 0xc0, !PT ;  /* 0x0000000202ff7812 */ /* 0x000fc4000784c0ff */
[----:B------:R-:W-:Y:S02]  /*20050*/  LOP3.LUT R3, R3, 0x1c0, RZ, 0xc0, !PT ;  /* 0x000001c003037812 */ /* 0x000fe400078ec0ff */
[----:B------:R-:W-:Y:S02]  /*20060*/  ISETP.NE.U32.AND P1, PT, R7, 0x1, PT ;  /* 0x000000010700780c */ /* 0x000fe40003f25070 */
[----:B------:R-:W-:Y:S02]  /*20070*/  SHF.R.U32.HI R6, RZ, 0x3, R3 ;  /* 0x00000003ff067819 */ /* 0x000fe40000011603 */
[----:B------:R-:W-:Y:S02]  /*20080*/  LOP3.LUT P0, RZ, R2, 0x4, RZ, 0xc0, !PT ;  /* 0x0000000402ff7812 */ /* 0x000fe4000780c0ff */
[----:B------:R-:W-:Y:S02]  /*20090*/  LOP3.LUT R3, R6, R3, RZ, 0xfc, !PT ;  /* 0x0000000306037212 */ /* 0x000fe400078efcff */
[----:B------:R-:W-:-:S02]  /*200a0*/  SEL R11, R11, 0x10, !P1 ;  /* 0x000000100b0b7807 */ /* 0x000fc40004800000 */
[----:B------:R-:W-:Y:S01]  /*200b0*/  F2FP.BF16.PACK_AB R7, R71, R70 ;  /* 0x000000464707723e */ /* 0x000fe200000010ff */
[----:B------:R-:W-:Y:S01]  /*200c0*/  IMAD.IADD R3, R4, 0x1, R3 ;  /* 0x0000000104037824 */ /* 0x000fe200078e0203 */
[----:B------:R-:W-:-:S04]  /*200d0*/  F2FP.BF16.PACK_AB R6, R97, R96 ;  /* 0x000000606106723e */ /* 0x000fc800000010ff */
[----:B------:R-:W-:Y:S02]  /*200e0*/  LEA R2, R3, 0x80, 0x1 ;  /* 0x0000008003027811 */ /* 0x000fe400078e08ff */
[----:B------:R-:W-:-:S03]  /*200f0*/  F2FP.BF16.PACK_AB R3, R105, R104 ;  /* 0x000000686903723e */ /* 0x000fc600000010ff */
[----:B------:R-:W-:Y:S01]  /*20100*/  IMAD.IADD R4, R2, 0x1, R11 ;  /* 0x0000000102047824 */ /* 0x000fe200078e020b */
[----:B------:R1:W-:Y:S04]  /*20110*/  STS [R2], R7 ;  /* 0x0000000702007388 */ /* 0x0003e80000000800 */
[----:B------:R4:W-:Y:S04]  /*20120*/  STS [R2+0x400], R6 ;  /* 0x0004000602007388 */ /* 0x0009e80000000800 */
[----:B------:R4:W-:Y:S04]  /*20130*/  STS [R4+0x400], R3 ;  /* 0x0004000304007388 */ /* 0x0009e80000000800 */
[----:B------:R4:W-:Y:S01]  /*20140*/  STS [R4], R5 ;  /* 0x0000000504007388 */ /* 0x0009e20000000800 */
[----:B-1----:R-:W-:Y:S01]  /*20150*/  F2FP.BF16.PACK_AB R7, R39, R38 ;  /* 0x000000262707723e */ /* 0x002fe200000010ff */
[----:B----4-:R-:W-:Y:S01]  /*20160*/  IMAD.MOV.U32 R6, RZ, RZ, 0x20 ;  /* 0x00000020ff067424 */ /* 0x010fe200078e00ff */
[----:B------:R-:W-:-:S04]  /*20170*/  F2FP.BF16.PACK_AB R3, R35, R34 ;  /* 0x000000222303723e */ /* 0x000fc800000010ff */
[----:B------:R-:W-:Y:S02]  /*20180*/  SEL R6, R6, 0xffffffe0, !P2 ;  /* 0xffffffe006067807 */ /* 0x000fe40005000000 */
[----:B------:R-:W-:Y:S01]  /*20190*/  F2FP.BF16.PACK_AB R5, R51, R50 ;  /* 0x000000323305723e */ /* 0x000fe200000010ff */
[----:B------:R1:W-:Y:S01]  /*201a0*/  STS [R2+0x2400], R3 ;  /* 0x0024000302007388 */ /* 0x0003e20000000800 */
[----:B------:R-:W-:-:S03]  /*201b0*/  ISETP.NE.U32.AND P2, PT, RZ, c[0x0][0x500], PT ;  /* 0x00014000ff007a0c */ /* 0x000fc60003f45070 */
[----:B------:R4:W-:Y:S01]  /*201c0*/  STS [R2+0x2000], R5 ;  /* 0x0020000502007388 */ /* 0x0009e20000000800 */
[----:B------:R-:W-:-:S03]  /*201d0*/  ISETP.NE.AND.EX P2, PT, RZ, c[0x0][0x504], PT, P2 ;  /* 0x00014100ff007a0c */ /* 0x000fc60003f45320 */
[----:B------:R4:W-:Y:S04]  /*201e0*/  STS [R4+0x2000], R7 ;  /* 0x0020000704007388 */ /* 0x0009e80000000800 */
[----:B------:R4:W-:Y:S01]  /*201f0*/  STS [R4+0x2400], R10 ;  /* 0x0024000a04007388 */ /* 0x0009e20000000800 */
[----:B-1----:R-:W-:Y:S02]  /*20200*/  SEL R3, R8, 0xffffffc0, !P0 ;  /* 0xffffffc008037807 */ /* 0x002fe40004000000 */
[----:B------:R-:W-:Y:S01]  /*20210*/  F2FP.BF16.PACK_AB R8, R113, R112 ;  /* 0x000000707108723e */ /* 0x000fe200000010ff */
[C---:B----4-:R-:W-:Y:S01]  /*20220*/  IMAD.IADD R5, R2.reuse, 0x1, R6 ;  /* 0x0000000102057824 */ /* 0x050fe200078e0206 */
[----:B------:R-:W-:Y:S01]  /*20230*/  ISETP.NE.U32.AND P0, PT, RZ, c[0x0][0x508], PT ;  /* 0x00014200ff007a0c */ /* 0x000fe20003f05070 */
[----:B------:R-:W-:-:S02]  /*20240*/  IMAD.IADD R3, R2, 0x1, R3 ;  /* 0x0000000102037824 */ /* 0x000fc400078e0203 */
[----:B------:R-:W-:Y:S01]  /*20250*/  IMAD.IADD R2, R4, 0x1, R6 ;  /* 0x0000000104027824 */ /* 0x000fe200078e0206 */
[----:B------:R-:W-:Y:S01]  /*20260*/  F2FP.BF16.PACK_AB R7, R77, R76 ;  /* 0x0000004c4d07723e */ /* 0x000fe200000010ff */
[----:B------:R1:W-:Y:S01]  /*20270*/  STS [R5], R9 ;  /* 0x0000000905007388 */ /* 0x0003e20000000800 */
[----:B------:R-:W-:Y:S02]  /*20280*/  ISETP.NE.AND.EX P1, PT, RZ, c[0x0][0x50c], PT, P0 ;  /* 0x00014300ff007a0c */ /* 0x000fe40003f25300 */
[----:B------:R-:W-:Y:S01]  /*20290*/  F2FP.BF16.PACK_AB R4, R115, R114 ;  /* 0x000000727304723e */ /* 0x000fe200000010ff */
[----:B------:R4:W-:Y:S04]  /*202a0*/  STS [R5+0x400], R8 ;  /* 0x0004000805007388 */ /* 0x0009e80000000800 */
[----:B------:R4:W-:Y:S04]  /*202b0*/  STS [R2+0x400], R4 ;  /* 0x0004000402007388 */ /* 0x0009e80000000800 */
[----:B------:R4:W-:Y:S01]  /*202c0*/  STS [R2], R7 ;  /* 0x0000000702007388 */ /* 0x0009e20000000800 */
[----:B-1----:R-:W-:-:S02]  /*202d0*/  F2FP.BF16.PACK_AB R9, R41, R40 ;  /* 0x000000282909723e */ /* 0x002fc400000010ff */
[----:B----4-:R-:W-:-:S03]  /*202e0*/  F2FP.BF16.PACK_AB R8, R61, R60 ;  /* 0x0000003c3d08723e */ /* 0x010fc600000010ff */
[----:B------:R-:W-:Y:S01]  /*202f0*/  STS [R5+0x2000], R9 ;  /* 0x0020000905007388 */ /* 0x000fe20000000800 */
[----:B------:R-:W-:-:S03]  /*20300*/  F2FP.BF16.PACK_AB R4, R59, R58 ;  /* 0x0000003a3b04723e */ /* 0x000fc600000010ff */
[----:B------:R1:W-:Y:S01]  /*20310*/  STS [R5+0x2400], R8 ;  /* 0x0024000805007388 */ /* 0x0003e20000000800 */
[----:B------:R-:W-:-:S03]  /*20320*/  F2FP.BF16.PACK_AB R7, R43, R42 ;  /* 0x0000002a2b07723e */ /* 0x000fc600000010ff */
[----:B------:R4:W-:Y:S04]  /*20330*/  STS [R2+0x2400], R4 ;  /* 0x0024000402007388 */ /* 0x0009e80000000800 */
[----:B------:R4:W-:Y:S01]  /*20340*/  STS [R2+0x2000], R7 ;  /* 0x0020000702007388 */ /* 0x0009e20000000800 */
[----:B-1----:R-:W-:Y:S02]  /*20350*/  F2FP.BF16.PACK_AB R5, R69, R68 ;  /* 0x000000444505723e */ /* 0x002fe400000010ff */
[----:B------:R-:W-:Y:S02]  /*20360*/  F2FP.BF16.PACK_AB R8, R117, R116 ;  /* 0x000000747508723e */ /* 0x000fe400000010ff */
[----:B----4-:R-:W-:Y:S01]  /*20370*/  F2FP.BF16.PACK_AB R4, R119, R118 ;  /* 0x000000767704723e */ /* 0x010fe200000010ff */
[----:B------:R1:W-:Y:S01]  /*20380*/  STS [R3], R5 ;  /* 0x0000000503007388 */ /* 0x0003e20000000800 */
[----:B------:R-:W-:Y:S01]  /*20390*/  IMAD.IADD R2, R11, 0x1, R3 ;  /* 0x000000010b027824 */ /* 0x000fe200078e0203 */
[----:B------:R-:W-:-:S02]  /*203a0*/  F2FP.BF16.PACK_AB R7, R87, R86 ;  /* 0x000000565707723e */ /* 0x000fc400000010ff */
[----:B------:R4:W-:Y:S01]  /*203b0*/  STS [R3+0x400], R4 ;  /* 0x0004000403007388 */ /* 0x0009e20000000800 */
[----:B------:R-:W-:-:S03]  /*203c0*/  IMAD.IADD R9, R6, 0x1, R2 ;  /* 0x0000000106097824 */ /* 0x000fc600078e0202 */
[----:B------:R4:W-:Y:S04]  /*203d0*/  STS [R2], R8 ;  /* 0x0000000802007388 */ /* 0x0009e80000000800 */
[----:B------:R4:W-:Y:S01]  /*203e0*/  STS [R2+0x400], R7 ;  /* 0x0004000702007388 */ /* 0x0009e20000000800 */
[----:B-1----:R-:W-:Y:S02]  /*203f0*/  F2FP.BF16.PACK_AB R5, R57, R56 ;  /* 0x000000383905723e */ /* 0x002fe400000010ff */
[----:B----4-:R-:W-:-:S03]  /*20400*/  F2FP.BF16.PACK_AB R4, R55, R54 ;  /* 0x000000363704723e */ /* 0x010fc600000010ff */
[----:B------:R1:W-:Y:S01]  /*20410*/  STS [R3+0x2000], R5 ;  /* 0x0020000503007388 */ /* 0x0003e20000000800 */
[----:B------:R-:W-:-:S03]  /*20420*/  F2FP.BF16.PACK_AB R8, R53, R52 ;  /* 0x000000343508723e */ /* 0x000fc600000010ff */
[----:B------:R4:W-:Y:S01]  /*20430*/  STS [R3+0x2400], R4 ;  /* 0x0024000403007388 */ /* 0x0009e20000000800 */
[----:B------:R-:W-:-:S03]  /*20440*/  F2FP.BF16.PACK_AB R7, R49, R48 ;  /* 0x000000303107723e */ /* 0x000fc600000010ff */
[----:B------:R4:W-:Y:S04]  /*20450*/  STS [R2+0x2000], R8 ;  /* 0x0020000802007388 */ /* 0x0009e80000000800 */
[----:B------:R4:W-:Y:S01]  /*20460*/  STS [R2+0x2400], R7 ;  /* 0x0024000702007388 */ /* 0x0009e20000000800 */
[----:B-1----:R-:W-:Y:S01]  /*20470*/  F2FP.BF16.PACK_AB R5, R79, R78 ;  /* 0x0000004e4f05723e */ /* 0x002fe200000010ff */
[----:B----4-:R-:W-:Y:S01]  /*20480*/  IMAD.IADD R3, R6, 0x1, R3 ;  /* 0x0000000106037824 */ /* 0x010fe200078e0203 */
[----:B------:R-:W-:Y:S02]  /*20490*/  F2FP.BF16.PACK_AB R4, R85, R84 ;  /* 0x000000545504723e */ /* 0x000fe400000010ff */
[----:B------:R-:W-:Y:S01]  /*204a0*/  F2FP.BF16.PACK_AB R6, R47, R46 ;  /* 0x0000002e2f06723e */ /* 0x000fe200000010ff */
[----:B------:R-:W-:Y:S01]  /*204b0*/  IMAD.IADD R8, R11, 0x1, R3 ;  /* 0x000000010b087824 */ /* 0x000fe200078e0203 */
[----:B------:R1:W-:Y:S01]  /*204c0*/  STS [R3], R5 ;  /* 0x0000000503007388 */ /* 0x0003e20000000800 */
[----:B------:R-:W-:-:S03]  /*204d0*/  F2FP.BF16.PACK_AB R2, R67, R66 ;  /* 0x000000424302723e */ /* 0x000fc600000010ff */
[----:B------:R4:W-:Y:S01]  /*204e0*/  STS [R3+0x400], R4 ;  /* 0x0004000403007388 */ /* 0x0009e20000000800 */
[----:B-1----:R-:W-:Y:S02]  /*204f0*/  F2FP.BF16.PACK_AB R5, R37, R36 ;  /* 0x000000242505723e */ /* 0x002fe400000010ff */
[----:B----4-:R-:W-:-:S05]  /*20500*/  F2FP.BF16.PACK_AB R4, R65, R64 ;  /* 0x000000404104723e */ /* 0x010fca00000010ff */
[----:B------:R1:W-:Y:S04]  /*20510*/  STS [R9], R4 ;  /* 0x0000000409007388 */ /* 0x0003e80000000800 */
[----:B------:R4:W-:Y:S04]  /*20520*/  STS [R8+0x400], R2 ;  /* 0x0004000208007388 */ /* 0x0009e80000000800 */
[----:B------:R2:W-:Y:S04]  /*20530*/  STS [R3+0x2000], R6 ;  /* 0x0020000603007388 */ /* 0x0005e80000000800 */
[----:B------:R3:W-:Y:S01]  /*20540*/  STS [R3+0x2400], R5 ;  /* 0x0024000503007388 */ /* 0x0007e20000000800 */
[----:B-1----:R-:W-:-:S02]  /*20550*/  F2FP.BF16.PACK_AB R4, R33, R32 ;  /* 0x000000202104723e */ /* 0x002fc400000010ff */
[----:B----4-:R-:W-:-:S03]  /*20560*/  F2FP.BF16.PACK_AB R2, R31, R30 ;  /* 0x0000001e1f02723e */ /* 0x010fc600000010ff */
[----:B------:R1:W-:Y:S01]  /*20570*/  STS [R9+0x2000], R4 ;  /* 0x0020000409007388 */ /* 0x0003e20000000800 */
[----:B--2---:R-:W-:-:S03]  /*20580*/  IMAD.MOV.U32 R6, RZ, RZ, 0x4 ;  /* 0x00000004ff067424 */ /* 0x004fc600078e00ff */
[----:B------:R2:W-:Y:S01]  /*20590*/  STS [R8+0x2400], R2 ;  /* 0x0024000208007388 */ /* 0x0005e20000000800 */
[----:B---3--:R-:W-:Y:S02]  /*205a0*/  IMAD.MOV.U32 R3, RZ, RZ, RZ ;  /* 0x000000ffff037224 */ /* 0x008fe400078e00ff */
[CC--:B------:R-:W-:Y:S01]  /*205b0*/  @P1 IMAD.WIDE R10, R18.reuse, R6.reuse, c[0x0][0x508] ;  /* 0x00014200120a1625 */ /* 0x0c0fe200078e0206 */
[----:B------:R-:W-:Y:S03]  /*205c0*/  BAR.SYNC.DEFER_BLOCKING 0x1, 0x80 ;  /* 0x0042000000007b1d */ /* 0x000fe60000010000 */
[----:B------:R-:W-:-:S03]  /*205d0*/  IMAD.WIDE R6, R18, R6, c[0x0][0x500] ;  /* 0x0001400012067625 */ /* 0x000fc600078e0206 */
[----:B------:R2:W5:Y:S04]  /*205e0*/  @P1 LDG.E R14, [R10.64] ;  /* 0x000000080a0e1981 */ /* 0x000568000c1e1900 */
[----:B------:R2:W5:Y:S01]  /*205f0*/  @P2 LDG.E R3, [R6.64] ;  /* 0x0000000806032981 */ /* 0x000562000c1e1900 */
[----:B------:R-:W-:-:S04]  /*20600*/  ISETP.NE.AND P0, PT, R12, RZ, PT ;  /* 0x000000ff0c00720c */ /* 0x000fc80003f05270 */
[----:B-1----:R-:W-:Y:S01]  /*20610*/  SEL R4, R12, c[0x0][0x3d4], P0 ;  /* 0x0000f5000c047a07 */ /* 0x002fe20000000000 */
[----:B------:R-:W-:Y:S05]  /*20620*/  @P1 BRA `(.L_x_985) ;  /* 0x0000004000001947 */ /* 0x000fea0003800000 */
[----:B------:R-:W-:Y:S05]  /*20630*/  @!P2 BRA `(.L_x_985) ;  /* 0x000000300000a947 */ /* 0x000fea0003800000 */
[----:B--2---:R1:W2:Y:S04]  /*20640*/  LDG.E R2, [R6.64] ;  /* 0x0000000806027981 */ /* 0x0042a8000c1e1900 */
[----:B-1----:R-:W2:Y:S02]  /*20650*/  LDG.E R6, [R6.64+0x4] ;  /* 0x0000040806067981 */ /* 0x002ea4000c1e1900 */
[----:B--2--5:R-:W-:Y:S02]  /*20660*/  IADD3 R14, -R2, R6, RZ ;  /* 0x00000006020e7210 */ /* 0x024fe40007ffe1ff */
.L_x_985:
[----:B------:R-:W3:Y:S04]  /*20670*/  LDL R5, [R1+0x58] ;  /* 0x0000580001057983 */ /* 0x000ee80000100800 */
[----:B------:R-:W3:Y:S04]  /*20680*/  LDL R82, [R1+0x44] ;  /* 0x0000440001527983 */ /* 0x000ee80000100800 */
[----:B------:R-:W4:Y:S04]  /*20690*/  LDL R28, [R1+0x5c] ;  /* 0x00005c00011c7983 */ /* 0x000f280000100800 */
[----:B--2---:R-:W2:Y:S04]  /*206a0*/  LDL R15, [R1+0x50] ;  /* 0x00005000010f7983 */ /* 0x004ea80000100800 */
[----:B------:R-:W2:Y:S01]  /*206b0*/  LDL.LU R29, [R1+0x40] ;  /* 0x00004000011d7983 */ /* 0x000ea20000300800 */
[----:B------:R-:W-:Y:S01]  /*206c0*/  IMAD.MOV.U32 R6, RZ, RZ, 0x368 ;  /* 0x00000368ff067424 */ /* 0x000fe200078e00ff */
[----:B------:R-:W-:-:S04]  /*206d0*/  ISETP.GT.AND P2, PT, R4, 0x1, PT ;  /* 0x000000010400780c */ /* 0x000fc80003f44270 */
[----:B------:R-:W-:-:S04]  /*206e0*/  SEL R6, R6, 0x328, P2 ;  /* 0x0000032806067807 */ /* 0x000fc80001000000 */
[----:B------:R-:W1:Y:S08]  /*206f0*/  LDC.64 R8, c[0x0][R6+0x170] ;  /* 0x00005c0006087b82 */ /* 0x000e700000000a00 */
[----:B------:R1:W4:Y:S08]  /*20700*/  LDC.64 R12, c[0x0][R6+0x168] ;  /* 0x00005a00060c7b82 */ /* 0x0003300000000a00 */
[----:B------:R1:W1:Y:S08]  /*20710*/  LDC.64 R16, c[0x0][R6+0x178] ;  /* 0x00005e0006107b82 */ /* 0x0002700000000a00 */
[----:B------:R1:W1:Y:S01]  /*20720*/  LDC.64 R20, c[0x0][R6+0x160] ;  /* 0x0000580006147b82 */ /* 0x0002620000000a00 */
[----:B------:R-:W-:Y:S01]  /*20730*/  ISETP.NE.U32.AND P0, PT, RZ, c[0x0][0x500], PT ;  /* 0x00014000ff007a0c */ /* 0x000fe20003f05070 */
[----:B------:R-:W-:-:S03]  /*20740*/  IMAD.MOV.U32 R2, RZ, RZ, c[0x0][0x4e8] ;  /* 0x00013a00ff027624 */ /* 0x000fc600078e00ff */
[----:B------:R-:W-:Y:S02]  /*20750*/  ISETP.NE.AND.EX P0, PT, RZ, c[0x0][0x504], PT, P0 ;  /* 0x00014100ff007a0c */ /* 0x000fe40003f05300 */
[----:B------:R-:W-:Y:S02]  /*20760*/  ISETP.NE.AND P5, PT, R2, 0x1, PT ;  /* 0x000000010200780c */ /* 0x000fe40003fa5270 */
[----:B------:R-:W-:Y:S02]  /*20770*/  SHF.R.S32.HI R4, RZ, 0x1f, R18 ;  /* 0x0000001fff047819 */ /* 0x000fe40000011412 */
[----:B------:R-:W-:Y:S02]  /*20780*/  SEL R2, R18, RZ, !P0 ;  /* 0x000000ff12027207 */ /* 0x000fe40004000000 */
[----:B-----5:R-:W-:Y:S01]  /*20790*/  SHF.R.S32.HI R18, RZ, 0x1f, R3 ;  /* 0x0000001fff127819 */ /* 0x020fe20000011403 */
[----:B---3--:R-:W-:Y:S01]  /*207a0*/  IMAD.IADD R7, R5, 0x1, R82 ;  /* 0x0000000105077824 */ /* 0x008fe200078e0252 */
[----:B------:R-:W-:Y:S01]  /*207b0*/  SEL R5, R4, RZ, !P0 ;  /* 0x000000ff04057207 */ /* 0x000fe20004000000 */
[----:B-1----:R-:W-:-:S04]  /*207c0*/  IMAD R4, R9, R2, RZ ;  /* 0x0000000209047224 */ /* 0x002fc800078e02ff */
[----:B------:R-:W-:Y:S02]  /*207d0*/  IMAD R6, R8, R5, R4 ;  /* 0x0000000508067224 */ /* 0x000fe400078e0204 */
[----:B------:R-:W-:-:S04]  /*207e0*/  @P5 IMAD.HI.U32 R5, R7, c[0x0][0x4ec], RZ ;  /* 0x00013b0007055a27 */ /* 0x000fc800078e00ff */
[----:B------:R-:W-:Y:S01]  /*207f0*/  IMAD.MOV.U32 R4, RZ, RZ, R7 ;  /* 0x000000ffff047224 */ /* 0x000fe200078e0007 */
[----:B------:R-:W-:Y:S01]  /*20800*/  @P5 SHF.R.U32.HI R4, RZ, c[0x0][0x4f0], R5 ;  /* 0x00013c00ff045a19 */ /* 0x000fe20000011605 */
[----:B------:R-:W-:Y:S01]  /*20810*/  IMAD.WIDE.U32 R8, R8, R2, RZ ;  /* 0x0000000208087225 */ /* 0x000fe200078e00ff */
[----:B--2---:R-:W-:-:S03]  /*20820*/  SEL R5, R15, RZ, P2 ;  /* 0x000000ff0f057207 */ /* 0x004fc60001000000 */
[----:B----4-:R-:W-:-:S04]  /*20830*/  IMAD.WIDE.U32 R10, R12, R28, RZ ;  /* 0x0000001c0c0a7225 */ /* 0x010fc800078e00ff */
[----:B------:R-:W-:Y:S01]  /*20840*/  IMAD R12, R13, R28, RZ ;  /* 0x0000001c0d0c7224 */ /* 0x000fe200078e02ff */
[----:B------:R-:W-:Y:S01]  /*20850*/  IADD3 R15, P1, P0, R8, R10, R3 ;  /* 0x0000000a080f7210 */ /* 0x000fe2000783e003 */
[----:B------:R-:W-:Y:S02]  /*20860*/  IMAD.IADD R13, R9, 0x1, R6 ;  /* 0x00000001090d7824 */ /* 0x000fe400078e0206 */
[----:B------:R-:W-:Y:S02]  /*20870*/  IMAD.IADD R10, R11, 0x1, R12 ;  /* 0x000000010b0a7824 */ /* 0x000fe400078e020c */
[----:B------:R-:W-:Y:S02]  /*20880*/  IMAD.MOV R6, RZ, RZ, -R4 ;  /* 0x000000ffff067224 */ /* 0x000fe400078e0a04 */
[-C--:B------:R-:W-:Y:S02]  /*20890*/  IMAD R11, R17, R5.reuse, RZ ;  /* 0x00000005110b7224 */ /* 0x080fe400078e02ff */
        /* <DEDUP_REMOVED lines=8> */
[----:B------:R-:W-:Y:S02]  /*20920*/  IADD3.X R9, R6, R13, R11, P1, P0 ;  /* 0x0000000d06097210 */ /* 0x000fe40000fe040b */
[----:B------:R-:W-:Y:S01]  /*20930*/  LOP3.LUT R12, R25, 0xffffffe0, RZ, 0xc0, !PT ;  /* 0xffffffe0190c7812 */ /* 0x000fe200078ec0ff */
[----:B------:R-:W-:-:S02]  /*20940*/  IMAD R11, R20, R10, R4 ;  /* 0x0000000a140b7224 */ /* 0x000fc400078e0204 */
[----:B------:R-:W-:Y:S01]  /*20950*/  IMAD.WIDE.U32 R4, R20, R5, R8 ;  /* 0x0000000514047225 */ /* 0x000fe200078e0008 */
[----:B------:R-:W-:-:S03]  /*20960*/  SHF.R.S32.HI R6, RZ, 0x1f, R25 ;  /* 0x0000001fff067819 */ /* 0x000fc60000011419 */
[----:B------:R-:W-:Y:S02]  /*20970*/  IMAD.IADD R8, R81, 0x1, -R12 ;  /* 0x0000000151087824 */ /* 0x000fe400078e0a0c */
[----:B------:R-:W-:Y:S01]  /*20980*/  IMAD.MOV.U32 R12, RZ, RZ, c[0x0][0x4a8] ;  /* 0x00012a00ff0c7624 */ /* 0x000fe200078e00ff */
[----:B------:R-:W-:Y:S01]  /*20990*/  LEA.HI R6, R6, R24, RZ, 0x2 ;  /* 0x0000001806067211 */ /* 0x000fe200078f10ff */
[----:B------:R-:W-:Y:S01]  /*209a0*/  IMAD.MOV.U32 R13, RZ, RZ, c[0x0][0x4ac] ;  /* 0x00012b00ff0d7624 */ /* 0x000fe200078e00ff */
[----:B------:R-:W-:Y:S02]  /*209b0*/  SHF.R.S32.HI R9, RZ, 0x1f, R8 ;  /* 0x0000001fff097819 */ /* 0x000fe40000011408 */
[----:B------:R-:W-:Y:S01]  /*209c0*/  SEL R12, R12, c[0x0][0x450], P2 ;  /* 0x000114000c0c7a07 */ /* 0x000fe20001000000 */
[----:B------:R-:W-:Y:S01]  /*209d0*/  IMAD.IADD R5, R5, 0x1, R11 ;  /* 0x0000000105057824 */ /* 0x000fe200078e020b */
[----:B------:R-:W-:Y:S02]  /*209e0*/  LOP3.LUT R10, R6, 0xffffffc, RZ, 0xc0, !PT ;  /* 0x0ffffffc060a7812 */ /* 0x000fe400078ec0ff */
[----:B------:R-:W-:-:S02]  /*209f0*/  LEA.HI R9, R9, R8, RZ, 0x2 ;  /* 0x0000000809097211 */ /* 0x000fc400078f10ff */
[----:B------:R-:W-:Y:S02]  /*20a00*/  SEL R13, R13, c[0x0][0x454], P2 ;  /* 0x000115000d0d7a07 */ /* 0x000fe40001000000 */
[----:B------:R-:W-:Y:S01]  /*20a10*/  LEA R6, P0, R4, R12, 0x2 ;  /* 0x0000000c04067211 */ /* 0x000fe200078010ff */
[----:B------:R-:W-:Y:S01]  /*20a20*/  IMAD.IADD R10, R24, 0x1, -R10 ;  /* 0x00000001180a7824 */ /* 0x000fe200078e0a0a */
[----:B------:R-:W-:Y:S02]  /*20a30*/  SHF.R.S32.HI R9, RZ, 0x2, R9 ;  /* 0x00000002ff097819 */ /* 0x000fe40000011409 */
[----:B------:R-:W-:Y:S01]  /*20a40*/  LEA.HI.X R5, R4, R13, R5, 0x2, P0 ;  /* 0x0000000d04057211 */ /* 0x000fe200000f1405 */
[----:B------:R-:W-:Y:S01]  /*20a50*/  IMAD R4, R14, c[0x0][0x4e8], RZ ;  /* 0x00013a000e047a24 */ /* 0x000fe200078e02ff */
[----:B------:R-:W-:Y:S01]  /*20a60*/  SHFL.IDX PT, R16, R6, RZ, 0x1c1f ;  /* 0x001c1fff06107589 */ /* 0x000fe200000e0000 */
[----:B------:R-:W-:-:S03]  /*20a70*/  IMAD R9, R10, 0x10, R9 ;  /* 0x000000100a097824 */ /* 0x000fc600078e0209 */
        /* <DEDUP_REMOVED lines=12> */
[CC--:B------:R-:W-:Y:S01]  /*20b40*/  ISETP.GE.OR P1, PT, R8.reuse, R4.reuse, P0 ;  /* 0x000000040800720c */ /* 0x0c0fe20000726670 */
[----:B------:R3:W3:Y:S06]  /*20b50*/  SHFL.IDX PT, R10, R6, 0x3, 0x1c1f ;  /* 0x007c1f00060a7f89 */ /* 0x0006ec00000e0000 */
[----:B-1----:R1:W-:Y:S04]  /*20b60*/  @!P4 ST.E [R16.64], R22 ;  /* 0x000000161000c985 */ /* 0x0023e8000c101908 */
[----:B--2---:R1:W-:Y:S01]  /*20b70*/  @!P3 ST.E [R14.64], R23 ;  /* 0x000000170e00b985 */ /* 0x0043e2000c101908 */
[----:B------:R-:W-:-:S03]  /*20b80*/  ISETP.GE.AND P3, PT, R8, R4, PT ;  /* 0x000000040800720c */ /* 0x000fc60003f66270 */
[----:B----4-:R1:W-:Y:S01]  /*20b90*/  @!P1 ST.E [R12.64], R27 ;  /* 0x0000001b0c009985 */ /* 0x0103e2000c101908 */
[----:B------:R-:W-:Y:S02]  /*20ba0*/  LOP3.LUT R29, R29, 0xfffffffd, RZ, 0xc0, !PT ;  /* 0xfffffffd1d1d7812 */ /* 0x000fe400078ec0ff */
[----:B---3--:R-:W-:-:S04]  /*20bb0*/  IADD3 R6, R5, 0x48, RZ ;  /* 0x0000004805067810 */ /* 0x008fc80007ffe0ff */
[----:B------:R-:W-:Y:S02]  /*20bc0*/  ISETP.GE.AND P1, PT, R6, R4, PT ;  /* 0x000000040600720c */ /* 0x000fe40003f26270 */
[----:B------:R-:W-:-:S04]  /*20bd0*/  LOP3.LUT R29, R29, 0xfffffffe, RZ, 0xc0, !PT ;  /* 0xfffffffe1d1d7812 */ /* 0x000fc800078ec0ff */
[----:B------:R-:W-:-:S07]  /*20be0*/  @P3 LOP3.LUT R29, R29, 0x1, RZ, 0xfc, !PT ;  /* 0x000000011d1d3812 */ /* 0x000fce00078efcff */
[----:B------:R-:W-:-:S05]  /*20bf0*/  @P1 LOP3.LUT R29, R29, 0x2, RZ, 0xfc, !PT ;  /* 0x000000021d1d1812 */ /* 0x000fca00078efcff */
[----:B------:R1:W-:Y:S01]  /*20c00*/  STL [R1+0x40], R29 ;  /* 0x0000401d01007387 */ /* 0x0003e20000100800 */
[-C--:B------:R-:W-:Y:S02]  /*20c10*/  ISETP.GE.OR P0, PT, R6, R4.reuse, P0 ;  /* 0x000000040600720c */ /* 0x080fe40000706670 */
[----:B------:R-:W-:-:S11]  /*20c20*/  ISETP.GE.AND P6, PT, R9, R4, PT ;  /* 0x000000040900720c */ /* 0x000fd60003fc6270 */
[----:B------:R1:W-:Y:S01]  /*20c30*/  @!P0 ST.E [R10.64], R19 ;  /* 0x000000130a008985 */ /* 0x0003e2000c101908 */
[----:B------:R-:W-:Y:S01]  /*20c40*/  ISETP.GE.AND P0, PT, R5, R4, PT ;  /* 0x000000040500720c */ /* 0x000fe20003f06270 */
[----:B------:R-:W-:Y:S05]  /*20c50*/  @P2 BRA `(.L_x_986) ;  /* 0x000006c000002947 */ /* 0x000fea0003800000 */
[----:B------:R-:W-:Y:S01]  /*20c60*/  IMAD R18, R18, c[0x0][0x3a0], RZ ;  /* 0x0000e80012127a24 */ /* 0x000fe200078e02ff */
[----:B------:R-:W-:Y:S01]  /*20c70*/  IADD3 R5, R26, R82, RZ ;  /* 0x000000521a057210 */ /* 0x000fe20007ffe0ff */
[C---:B------:R-:W-:Y:S01]  /*20c80*/  IMAD.WIDE.U32 R6, R3.reuse, c[0x0][0x3a0], RZ ;  /* 0x0000e80003067a25 */ /* 0x040fe200078e00ff */
[----:B------:R-:W-:Y:S01]  /*20c90*/  SHF.R.S32.HI R8, RZ, 0x1f, R2 ;  /* 0x0000001fff087819 */ /* 0x000fe20000011402 */
[----:B-1----:R1:W2:Y:S02]  /*20ca0*/  LDS.128 R12, [R221+0x80] ;  /* 0x00008000dd0c7984 */ /* 0x0022a40000000c00 */
[----:B------:R-:W-:Y:S02]  /*20cb0*/  IMAD R3, R3, c[0x0][0x3a4], R18 ;  /* 0x0000e90003037a24 */ /* 0x000fe400078e0212 */
[----:B------:R-:W-:Y:S01]  /*20cc0*/  @P5 IMAD.HI.U32 R9, R5, c[0x0][0x4ec], RZ ;  /* 0x00013b0005095a27 */ /* 0x000fe200078e00ff */
[----:B------:R1:W3:Y:S02]  /*20cd0*/  LDS.128 R16, [R221+0x880] ;  /* 0x00088000dd107984 */ /* 0x0002e40000000c00 */
[----:B------:R-:W-:Y:S01]  /*20ce0*/  IADD3 R7, R7, R3, RZ ;  /* 0x0000000307077210 */ /* 0x000fe20007ffe0ff */
[----:B------:R-:W-:Y:S01]  /*20cf0*/  IMAD R8, R8, c[0x0][0x3f0], RZ ;  /* 0x0000fc0008087a24 */ /* 0x000fe200078e02ff */
[----:B------:R1:W4:Y:S01]  /*20d00*/  LDS.128 R20, [R221+0x1080] ;  /* 0x00108000dd147984 */ /* 0x0003220000000c00 */
[----:B------:R-:W-:-:S02]  /*20d10*/  MOV R3, R5 ;  /* 0x0000000500037202 */ /* 0x000fc40000000f00 */
[C---:B------:R-:W-:Y:S01]  /*20d20*/  IMAD.WIDE.U32 R6, R28.reuse, c[0x0][0x3e8], R6 ;  /* 0x0000fa001c067a25 */ /* 0x040fe200078e0006 */
[----:B------:R1:W1:Y:S01]  /*20d30*/  LDS.128 R24, [R221+0x1880] ;  /* 0x00188000dd187984 */ /* 0x0002620000000c00 */
[----:B------:R-:W-:Y:S02]  /*20d40*/  @P5 SHF.R.U32.HI R3, RZ, c[0x0][0x4f0], R9 ;  /* 0x00013c00ff035a19 */ /* 0x000fe40000011609 */
[----:B------:R-:W-:Y:S01]  /*20d50*/  IMAD R7, R28, c[0x0][0x3ec], R7 ;  /* 0x0000fb001c077a24 */ /* 0x000fe200078e0207 */
[----:B------:R1:W1:Y:S01]  /*20d60*/  LDS.128 R32, [R221+0x2880] ;  /* 0x00288000dd207984 */ /* 0x0002620000000c00 */
[C---:B------:R-:W-:Y:S01]  /*20d70*/  IMAD R9, R2.reuse, c[0x0][0x3f4], R8 ;  /* 0x0000fd0002097a24 */ /* 0x040fe200078e0208 */
[----:B------:R-:W-:Y:S01]  /*20d80*/  SHF.R.S32.HI R8, RZ, 0x1f, R3 ;  /* 0x0000001fff087819 */ /* 0x000fe20000011403 */
[----:B------:R-:W-:Y:S01]  /*20d90*/  IMAD.WIDE.U32 R6, R2, c[0x0][0x3f0], R6 ;  /* 0x0000fc0002067a25 */ /* 0x000fe200078e0006 */
[----:B------:R1:W1:Y:S01]  /*20da0*/  LDS.128 R28, [R221+0x2080] ;  /* 0x00208000dd1c7984 */ /* 0x0002620000000c00 */
[----:B------:R-:W-:-:S02]  /*20db0*/  IADD3 R2, -R3, RZ, RZ ;  /* 0x000000ff03027210 */ /* 0x000fc40007ffe1ff */
[----:B------:R-:W-:Y:S01]  /*20dc0*/  IMAD R8, R8, c[0x0][0x3e0], RZ ;  /* 0x0000f80008087a24 */ /* 0x000fe200078e02ff */
[----:B------:R1:W1:Y:S01]  /*20dd0*/  LDS.128 R36, [R221+0x3080] ;  /* 0x00308000dd247984 */ /* 0x0002620000000c00 */
[----:B------:R-:W-:Y:S01]  /*20de0*/  IADD3 R7, R7, R9, RZ ;  /* 0x0000000907077210 */ /* 0x000fe20007ffe0ff */
[----:B------:R-:W-:Y:S02]  /*20df0*/  IMAD R5, R2, c[0x0][0x4e8], R5 ;  /* 0x00013a0002057a24 */ /* 0x000fe400078e0205 */
        /* <DEDUP_REMOVED lines=10> */
[----:B------:R-:W-:Y:S02]  /*20ea0*/  IADD3 R5, R44, R82, RZ ;  /* 0x000000522c057210 */ /* 0x000fe40007ffe0ff */
[----:B------:R-:W-:Y:S01]  /*20eb0*/  LEA.HI.X R6, R2, c[0x0][0x384], R3, 0x1, P0 ;  /* 0x0000e10002067a11 */ /* 0x000fe200000f0c03 */
[----:B------:R-:W-:Y:S05]  /*20ec0*/  BRA.DIV ~URZ, `(.L_x_987) ;  /* 0x00003b427f007947 */ /* 0x000fea000b800000 */
[----:B--234-:R2:W3:Y:S02]  /*20ed0*/  SHFL.IDX PT, R8, R6, RZ, 0x181f ;  /* 0x00181fff06087589 */ /* 0x01c4e400000e0000 */
.L_x_1067:
[----:B------:R-:W-:Y:S05]  /*20ee0*/  BRA.DIV ~URZ, `(.L_x_988) ;  /* 0x00003b927f007947 */ /* 0x000fea000b800000 */
[----:B------:R4:W2:Y:S02]  /*20ef0*/  SHFL.IDX PT, R2, R7, RZ, 0x181f ;  /* 0x00181fff07027589 */ /* 0x0008a400000e0000 */
.L_x_1068:
        /* <DEDUP_REMOVED lines=8> */
.L_x_1069:
[----:B------:R-:W-:-:S04]  /*20f80*/  IADD3 R3, R5, 0x10, RZ ;  /* 0x0000001005037810 */ /* 0x000fc80007ffe0ff */
[----:B------:R-:W-:-:S13]  /*20f90*/  ISETP.GE.OR P0, PT, R3, R4, P2 ;  /* 0x000000040300720c */ /* 0x000fda0001706670 */
[----:B--2---:R-:W-:-:S04]  /*20fa0*/  @!P0 LEA R2, P1, R0, R2, 0x1 ;  /* 0x0000000200028211 */ /* 0x004fc800078208ff */
[----:B------:R-:W-:-:S05]  /*20fb0*/  @!P0 LEA.HI.X R3, R0, R8, R80, 0x1, P1 ;  /* 0x0000000800038211 */ /* 0x000fca00008f0c50 */
[----:B------:R2:W-:Y:S01]  /*20fc0*/  @!P0 ST.E.128 [R2.64], R16 ;  /* 0x0000001002008985 */ /* 0x0005e2000c101d08 */
[----:B------:R-:W-:Y:S05]  /*20fd0*/  BRA.DIV ~URZ, `(.L_x_990) ;  /* 0x00003be27f007947 */ /* 0x000fea000b800000 */
[----:B------:R2:W3:Y:S02]  /*20fe0*/  SHFL.IDX PT, R8, R6, 0x2, 0x181f ;  /* 0x00581f0006087f89 */ /* 0x0004e400000e0000 */
.L_x_1070:
[----:B------:R-:W-:Y:S05]  /*20ff0*/  BRA.DIV ~URZ, `(.L_x_991) ;  /* 0x00003c327f007947 */ /* 0x000fea000b800000 */
[----:B--2---:R2:W4:Y:S02]  /*21000*/  SHFL.IDX PT, R2, R7, 0x2, 0x181f ;  /* 0x00581f0007027f89 */ /* 0x00452400000e0000 */
.L_x_1071:
        /* <DEDUP_REMOVED lines=8> */
.L_x_1072:
[----:B------:R-:W-:-:S04]  /*21090*/  IADD3 R3, R5, 0x30, RZ ;  /* 0x0000003005037810 */ /* 0x000fc80007ffe0ff */
[----:B------:R-:W-:-:S13]  /*210a0*/  ISETP.GE.OR P0, PT, R3, R4, P2 ;  /* 0x000000040300720c */ /* 0x000fda0001706670 */
[----:B---3--:R-:W-:-:S04]  /*210b0*/  @!P0 LEA R2, P1, R0, R2, 0x1 ;  /* 0x0000000200028211 */ /* 0x008fc800078208ff */
[----:B--2---:R-:W-:-:S05]  /*210c0*/  @!P0 LEA.HI.X R3, R0, R8, R80, 0x1, P1 ;  /* 0x0000000800038211 */ /* 0x004fca00008f0c50 */
[----:B-1----:R1:W-:Y:S01]  /*210d0*/  @!P0 ST.E.128 [R2.64], R24 ;  /* 0x0000001802008985 */ /* 0x0023e2000c101d08 */
[----:B------:R-:W-:Y:S05]  /*210e0*/  BRA.DIV ~URZ, `(.L_x_993) ;  /* 0x00003c827f007947 */ /* 0x000fea000b800000 */
[----:B------:R2:W3:Y:S02]  /*210f0*/  SHFL.IDX PT, R8, R6, 0x4, 0x181f ;  /* 0x00981f0006087f89 */ /* 0x0004e400000e0000 */
.L_x_1073:
[----:B------:R-:W-:Y:S05]  /*21100*/  BRA.DIV ~URZ, `(.L_x_994) ;  /* 0x00003cd27f007947 */ /* 0x000fea000b800000 */
[----:B-1----:R1:W2:Y:S02]  /*21110*/  SHFL.IDX PT, R2, R7, 0x4, 0x181f ;  /* 0x00981f0007027f89 */ /* 0x0022a400000e0000 */
.L_x_1074:
        /* <DEDUP_REMOVED lines=8> */
.L_x_1075:
[----:B------:R-:W-:-:S04]  /*211a0*/  IADD3 R3, R5, 0x50, RZ ;  /* 0x0000005005037810 */ /* 0x000fc80007ffe0ff */
[----:B------:R-:W-:-:S13]  /*211b0*/  ISETP.GE.OR P0, PT, R3, R4, P2 ;  /* 0x000000040300720c */ /* 0x000fda0001706670 */
[----:B--2---:R-:W-:-:S04]  /*211c0*/  @!P0 LEA R2, P1, R0, R2, 0x1 ;  /* 0x0000000200028211 */ /* 0x004fc800078208ff */
[----:B-1----:R-:W-:-:S05]  /*211d0*/  @!P0 LEA.HI.X R3, R0, R8, R80, 0x1, P1 ;  /* 0x0000000800038211 */ /* 0x002fca00008f0c50 */
[----:B------:R1:W-:Y:S01]  /*211e0*/  @!P0 ST.E.128 [R2.64], R32 ;  /* 0x0000002002008985 */ /* 0x0003e2000c101d08 */
[----:B------:R-:W-:Y:S05]  /*211f0*/  BRA.DIV ~URZ, `(.L_x_996) ;  /* 0x00003d227f007947 */ /* 0x000fea000b800000 */
[----:B------:R2:W1:Y:S02]  /*21200*/  SHFL.IDX PT, R8, R6, 0x6, 0x181f ;  /* 0x00d81f0006087f89 */ /* 0x00046400000e0000 */
.L_x_1076:
[----:B------:R-:W-:Y:S05]  /*21210*/  BRA.DIV ~URZ, `(.L_x_997) ;  /* 0x00003d727f007947 */ /* 0x000fea000b800000 */
[----:B-1----:R1:W2:Y:S02]  /*21220*/  SHFL.IDX PT, R2, R7, 0x6, 0x181f ;  /* 0x00d81f0007027f89 */ /* 0x0022a400000e0000 */
.L_x_1077:
        /* <DEDUP_REMOVED lines=8> */
.L_x_1078:
[----:B------:R-:W-:-:S04]  /*212b0*/  IADD3 R2, R5, 0x70, RZ ;  /* 0x0000007005027810 */ /* 0x000fc80007ffe0ff */
[----:B------:R-:W-:-:S13]  /*212c0*/  ISETP.GE.OR P0, PT, R2, R4, P2 ;  /* 0x000000040200720c */ /* 0x000fda0001706670 */
[----:B------:R-:W-:Y:S05]  /*212d0*/  @P0 BRA `(.L_x_999) ;  /* 0x000018d000000947 */ /* 0x000fea0003800000 */
[----:B----4-:R-:W-:-:S04]  /*212e0*/  LEA R2, P0, R0, R3, 0x1 ;  /* 0x0000000300027211 */ /* 0x010fc800078008ff */
[----:B---3--:R-:W-:-:S05]  /*212f0*/  LEA.HI.X R3, R0, R6, R80, 0x1, P0 ;  /* 0x0000000600037211 */ /* 0x008fca00000f0c50 */
[----:B------:R3:W-:Y:S01]  /*21300*/  ST.E.128 [R2.64], R40 ;  /* 0x0000002802007985 */ /* 0x0007e2000c101d08 */
[----:B------:R-:W-:Y:S05]  /*21310*/  BRA `(.L_x_999) ;  /* 0x0000189000007947 */ /* 0x000fea0003800000 */
.L_x_986:
[----:B------:R-:W2:Y:S04]  /*21320*/  LDL.LU R6, [R1+0x5c] ;  /* 0x00005c0001067983 */ /* 0x000ea80000300800 */
[----:B------:R-:W3:Y:S01]  /*21330*/  LDL.LU R9, [R1+0x50] ;  /* 0x0000500001097983 */ /* 0x000ee20000300800 */
[----:B------:R-:W-:Y:S02]  /*21340*/  IMAD R0, R18, c[0x0][0x408], RZ ;  /* 0x0001020012007a24 */ /* 0x000fe400078e02ff */
[----:B------:R-:W-:-:S04]  /*21350*/  IMAD.WIDE.U32 R4, R3, c[0x0][0x408], RZ ;  /* 0x0001020003047a25 */ /* 0x000fc800078e00ff */
[----:B------:R-:W-:Y:S01]  /*21360*/  IMAD R3, R3, c[0x0][0x40c], R0 ;  /* 0x0001030003037a24 */ /* 0x000fe200078e0200 */
[----:B------:R-:W-:Y:S01]  /*21370*/  SHF.R.S32.HI R0, RZ, 0x1f, R2 ;  /* 0x0000001fff007819 */ /* 0x000fe20000011402 */
[----:B------:R-:W-:-:S03]  /*21380*/  @P5 IMAD.HI.U32 R8, R7, c[0x0][0x4ec], RZ ;  /* 0x00013b0007085a27 */ /* 0x000fc600078e00ff */
[----:B------:R-:W-:Y:S01]  /*21390*/  IADD3 R5, R5, R3, RZ ;  /* 0x0000000305057210 */ /* 0x000fe20007ffe0ff */
[----:B------:R-:W-:-:S04]  /*213a0*/  IMAD R0, R0, c[0x0][0x440], RZ ;  /* 0x0001100000007a24 */ /* 0x000fc800078e02ff */
        /* <DEDUP_REMOVED lines=20> */
[----:B-1----:R-:W-:-:S04]  /*214f0*/  LEA R19, P1, R2, c[0x0][0x400], 0x2 ;  /* 0x0001000002137a11 */ /* 0x002fc800078210ff */
[----:B------:R-:W-:-:S04]  /*21500*/  IADD3 R4, R3, R4, RZ ;  /* 0x0000000403047210 */ /* 0x000fc80007ffe0ff */
[----:B------:R-:W-:Y:S01]  /*21510*/  LEA.HI.X R13, R2, c[0x0][0x404], R4, 0x2, P1 ;  /* 0x00010100020d7a11 */ /* 0x000fe200008f1404 */
[----:B------:R-:W-:Y:S05]  /*21520*/  BRA.DIV ~URZ, `(.L_x_1000) ;  /* 0x00003ba27f007947 */ /* 0x000fea000b800000 */
[----:B------:R1:W2:Y:S02]  /*21530*/  SHFL.IDX PT, R12, R13, RZ, 0x1c1f ;  /* 0x001c1fff0d0c7589 */ /* 0x0002a400000e0000 */
.L_x_1079:
[----:B------:R-:W-:Y:S05]  /*21540*/  BRA.DIV ~URZ, `(.L_x_1001) ;  /* 0x00003bf27f007947 */ /* 0x000fea000b800000 */
[----:B------:R3:W4:Y:S02]  /*21550*/  SHFL.IDX PT, R2, R19, RZ, 0x1c1f ;  /* 0x001c1fff13027589 */ /* 0x00072400000e0000 */
.L_x_1080:
        /* <DEDUP_REMOVED lines=15> */
[----:B------:R-:W-:Y:S02]  /*21650*/  SHF.R.S32.HI R24, RZ, 0x1f, R5 ;  /* 0x0000001fff187819 */ /* 0x000fe40000011405 */
[----:B------:R-:W-:Y:S01]  /*21660*/  SHF.R.S32.HI R22, RZ, 0x1f, R0 ;  /* 0x0000001fff167819 */ /* 0x000fe20000011400 */
[----:B------:R-:W-:Y:S05]  /*21670*/  @P0 BRA `(.L_x_1003) ;  /* 0x0000020000000947 */ /* 0x000fea0003800000 */
[----:B------:R-:W-:Y:S02]  /*21680*/  ISETP.GE.AND P1, PT, R3, c[0x0][0x3c8], PT ;  /* 0x0000f20003007a0c */ /* 0x000fe40003f26270 */
[----:B------:R-:W-:Y:S02]  /*21690*/  ISETP.GE.AND P2, PT, R9, c[0x0][0x3c8], PT ;  /* 0x0000f20009007a0c */ /* 0x000fe40003f46270 */
[----:B------:R-:W-:-:S02]  /*216a0*/  ISETP.GE.AND P3, PT, R4, c[0x0][0x3c8], PT ;  /* 0x0000f20004007a0c */ /* 0x000fc40003f66270 */
        /* <DEDUP_REMOVED lines=29> */
.L_x_1003:
[----:B------:R-:W-:Y:S05]  /*21880*/  BSYNC B0 ;  /* 0x0000000000007941 */ /* 0x000fea0003800000 */
.L_x_1002:
[----:B------:R-:W-:Y:S05]  /*21890*/  BRA.DIV ~URZ, `(.L_x_1004) ;  /* 0x000039127f007947 */ /* 0x000fea000b800000 */
[----:B--2---:R2:W1:Y:S04]  /*218a0*/  SHFL.IDX PT, R12, R13, 0x1, 0x1c1f ;  /* 0x003c1f000d0c7f89 */ /* 0x00446800000e0000 */
[----:B----4-:R2:W4:Y:S02]  /*218b0*/  SHFL.IDX PT, R2, R19, 0x1, 0x1c1f ;  /* 0x003c1f0013027f89 */ /* 0x01052400000e0000 */
.L_x_1081:
[----:B------:R-:W-:Y:S01]  /*218c0*/  BSSY B0, `(.L_x_1005) ;  /* 0x0000023000007945 */ /* 0x000fe20003800000 */
[----:B------:R-:W-:Y:S05]  /*218d0*/  @P6 BRA `(.L_x_1006) ;  /* 0x0000021000006947 */ /* 0x000fea0003800000 */
[----:B------:R-:W5:Y:S01]  /*218e0*/  LDL R3, [R1+0x1c] ;  /* 0x00001c0001037983 */ /* 0x000f620000100800 */
[----:B------:R-:W-:Y:S02]  /*218f0*/  ISETP.GE.AND P0, PT, R9, c[0x0][0x3c8], PT ;  /* 0x0000f20009007a0c */ /* 0x000fe40003f06270 */
[----:B------:R-:W-:Y:S02]  /*21900*/  ISETP.GE.AND P2, PT, R4, c[0x0][0x3c8], PT ;  /* 0x0000f20004007a0c */ /* 0x000fe40003f46270 */
[----:B------:R-:W-:-:S02]  /*21910*/  ISETP.GE.AND P4, PT, R0, c[0x0][0x3c8], PT ;  /* 0x0000f20000007a0c */ /* 0x000fc40003f86270 */
[----:B------:R-:W-:Y:S02]  /*21920*/  ISETP.GE.AND P5, PT, R5, c[0x0][0x3c8], PT ;  /* 0x0000f20005007a0c */ /* 0x000fe40003fa6270 */
[----:B-----5:R-:W-:-:S13]  /*21930*/  ISETP.GE.AND P1, PT, R3, c[0x0][0x3c8], PT ;  /* 0x0000f20003007a0c */ /* 0x020fda0003f26270 */
        /* <DEDUP_REMOVED lines=27> */
.L_x_1006:
[----:B------:R-:W-:Y:S05]  /*21af0*/  BSYNC B0 ;  /* 0x0000000000007941 */ /* 0x000fea0003800000 */
.L_x_1005:
[----:B------:R-:W-:Y:S05]  /*21b00*/  BRA.DIV ~URZ, `(.L_x_1007) ;  /* 0x000037727f007947 */ /* 0x000fea000b800000 */
[----:B-1----:R1:W2:Y:S02]  /*21b10*/  SHFL.IDX PT, R12, R13, 0x2, 0x1c1f ;  /* 0x005c1f000d0c7f89 */ /* 0x0022a400000e0000 */
.L_x_1082:
[----:B------:R-:W-:Y:S05]  /*21b20*/  BRA.DIV ~URZ, `(.L_x_1008) ;  /* 0x000037c27f007947 */ /* 0x000fea000b800000 */
[----:B----4-:R4:W1:Y:S02]  /*21b30*/  SHFL.IDX PT, R2, R19, 0x2, 0x1c1f ;  /* 0x005c1f0013027f89 */ /* 0x01086400000e0000 */
.L_x_1083:
[----:B------:R-:W5:Y:S01]  /*21b40*/  LDL R3, [R1+0x40] ;  /* 0x0000400001037983 */ /* 0x000f620000100800 */
[----:B------:R-:W-:Y:S01]  /*21b50*/  BSSY B0, `(.L_x_1009) ;  /* 0x0000024000007945 */ /* 0x000fe20003800000 */
[----:B-----5:R-:W-:-:S13]  /*21b60*/  LOP3.LUT P0, RZ, R3, 0x1, RZ, 0xc0, !PT ;  /* 0x0000000103ff7812 */ /* 0x020fda000780c0ff */
[----:B------:R-:W-:Y:S05]  /*21b70*/  @P0 BRA `(.L_x_1010) ;  /* 0x0000021000000947 */ /* 0x000fea0003800000 */
[----:B------:R-:W5:Y:S01]  /*21b80*/  LDL R3, [R1+0x1c] ;  /* 0x00001c0001037983 */ /* 0x000f620000100800 */
[----:B------:R-:W-:Y:S02]  /*21b90*/  ISETP.GE.AND P0, PT, R9, c[0x0][0x3c8], PT ;  /* 0x0000f20009007a0c */ /* 0x000fe40003f06270 */
[----:B------:R-:W-:Y:S02]  /*21ba0*/  ISETP.GE.AND P4, PT, R4, c[0x0][0x3c8], PT ;  /* 0x0000f20004007a0c */ /* 0x000fe40003f86270 */
[----:B------:R-:W-:-:S09]  /*21bb0*/  ISETP.GE.AND P5, PT, R0, c[0x0][0x3c8], PT ;  /* 0x0000f20000007a0c */ /* 0x000fd20003fa6270 */
[----:B-1----:R-:W-:-:S04]  /*21bc0*/  @!P0 LEA R10, P3, R9, R2, 0x2 ;  /* 0x00000002090a8211 */ /* 0x002fc800078610ff */
[----:B--2---:R-:W-:Y:S02]  /*21bd0*/  @!P0 LEA.HI.X R11, R9, R12, R21, 0x2, P3 ;  /* 0x0000000c090b8211 */ /* 0x004fe400018f1415 */
[----:B------:R-:W-:Y:S02]  /*21be0*/  ISETP.GE.AND P3, PT, R5, c[0x0][0x3c8], PT ;  /* 0x0000f20005007a0c */ /* 0x000fe40003f66270 */
[----:B-----5:R-:W-:-:S13]  /*21bf0*/  ISETP.GE.AND P1, PT, R3, c[0x0][0x3c8], PT ;  /* 0x0000f20003007a0c */ /* 0x020fda0003f26270 */
[----:B------:R-:W-:-:S04]  /*21c00*/  @!P1 LEA R14, P2, R3, R2, 0x2 ;  /* 0x00000002030e9211 */ /* 0x000fc800078410ff */
[----:B------:R-:W-:Y:S02]  /*21c10*/  @!P1 LEA.HI.X R15, R3, R12, R18, 0x2, P2 ;  /* 0x0000000c030f9211 */ /* 0x000fe400010f1412 */
[----:B------:R-:W-:-:S03]  /*21c20*/  @!P4 LEA R16, P2, R4, R2, 0x2 ;  /* 0x000000020410c211 */ /* 0x000fc600078410ff */
[----:B------:R1:W-:Y:S01]  /*21c30*/  @!P1 ST.E.64 [R14.64], R50 ;  /* 0x000000320e009985 */ /* 0x0003e2000c101b08 */
[----:B------:R-:W-:Y:S02]  /*21c40*/  @!P4 LEA.HI.X R17, R4, R12, R23, 0x2, P2 ;  /* 0x0000000c0411c211 */ /* 0x000fe400010f1417 */
[----:B------:R-:W-:Y:S01]  /*21c50*/  ISETP.GE.AND P2, PT, R8, c[0x0][0x3c8], PT ;  /* 0x0000f20008007a0c */ /* 0x000fe20003f46270 */
[----:B------:R2:W-:Y:S01]  /*21c60*/  @!P0 ST.E.64 [R10.64], R38 ;  /* 0x000000260a008985 */ /* 0x0005e2000c101b08 */
[----:B------:R-:W-:Y:S02]  /*21c70*/  ISETP.GE.AND P1, PT, R7, c[0x0][0x3c8], PT ;  /* 0x0000f20007007a0c */ /* 0x000fe40003f26270 */
[----:B------:R-:W-:Y:S01]  /*21c80*/  ISETP.GE.AND P0, PT, R6, c[0x0][0x3c8], PT ;  /* 0x0000f20006007a0c */ /* 0x000fe20003f06270 */
[----:B------:R5:W-:Y:S08]  /*21c90*/  @!P4 ST.E.64 [R16.64], R40 ;  /* 0x000000281000c985 */ /* 0x000bf0000c101b08 */
[----:B-1----:R-:W-:-:S02]  /*21ca0*/  @!P2 LEA R14, P4, R8, R2, 0x2 ;  /* 0x00000002080ea211 */ /* 0x002fc400078810ff */
        /* <DEDUP_REMOVED lines=8> */
[CC--:B-1----:R-:W-:Y:S02]  /*21d30*/  @!P1 LEA R10, P5, R7.reuse, R2.reuse, 0x2 ;  /* 0x00000002070a9211 */ /* 0x0c2fe400078a10ff */
[C---:B------:R-:W-:Y:S02]  /*21d40*/  @!P0 LEA R2, P4, R6.reuse, R2, 0x2 ;  /* 0x0000000206028211 */ /* 0x040fe400078810ff */
[-C--:B------:R-:W-:Y:S02]  /*21d50*/  @!P1 LEA.HI.X R11, R7, R12.reuse, R26, 0x2, P5 ;  /* 0x0000000c070b9211 */ /* 0x080fe400028f141a */
[----:B------:R-:W-:-:S03]  /*21d60*/  @!P0 LEA.HI.X R3, R6, R12, R27, 0x2, P4 ;  /* 0x0000000c06038211 */ /* 0x000fc600020f141b */
[----:B------:R2:W-:Y:S04]  /*21d70*/  @!P1 ST.E.64 [R10.64], R46 ;  /* 0x0000002e0a009985 */ /* 0x0005e8000c101b08 */
[----:B------:R2:W-:Y:S02]  /*21d80*/  @!P0 ST.E.64 [R2.64], R32 ;  /* 0x0000002002008985 */ /* 0x0005e4000c101b08 */
.L_x_1010:
[----:B------:R-:W-:Y:S05]  /*21d90*/  BSYNC B0 ;  /* 0x0000000000007941 */ /* 0x000fea0003800000 */
.L_x_1009:
[----:B------:R-:W-:Y:S05]  /*21da0*/  BRA.DIV ~URZ, `(.L_x_1011) ;  /* 0x000035b27f007947 */ /* 0x000fea000b800000 */
[----:B--2---:R2:W3:Y:S04]  /*21db0*/  SHFL.IDX PT, R12, R13, 0x3, 0x1c1f ;  /* 0x007c1f000d0c7f89 */ /* 0x0044e800000e0000 */
[----:B-1----:R2:W1:Y:S02]  /*21dc0*/  SHFL.IDX PT, R2, R19, 0x3, 0x1c1f ;  /* 0x007c1f0013027f89 */ /* 0x00246400000e0000 */
.L_x_1084:
[----:B------:R-:W5:Y:S02]  /*21dd0*/  LDL R3, [R1+0x40] ;  /* 0x0000400001037983 */ /* 0x000f640000100800 */
[----:B-----5:R-:W-:-:S13]  /*21de0*/  LOP3.LUT P0, RZ, R3, 0x2, RZ, 0xc0, !PT ;  /* 0x0000000203ff7812 */ /* 0x020fda000780c0ff */
[----:B------:R-:W-:Y:S05]  /*21df0*/  @P0 BRA `(.L_x_999) ;  /* 0x00000db000000947 */ /* 0x000fea0003800000 */
[----:B------:R-:W5:Y:S01]  /*21e00*/  LDL R3, [R1+0x1c] ;  /* 0x00001c0001037983 */ /* 0x000f620000100800 */
[----:B------:R-:W-:Y:S02]  /*21e10*/  ISETP.GE.AND P4, PT, R4, c[0x0][0x3c8], PT ;  /* 0x0000f20004007a0c */ /* 0x000fe40003f86270 */
[----:B------:R-:W-:Y:S02]  /*21e20*/  ISETP.GE.AND P5, PT, R9, c[0x0][0x3c8], PT ;  /* 0x0000f20009007a0c */ /* 0x000fe40003fa6270 */
[----:B------:R-:W-:Y:S02]  /*21e30*/  ISETP.GE.AND P3, PT, R0, c[0x0][0x3c8], PT ;  /* 0x0000f20000007a0c */ /* 0x000fe40003f66270 */
[----:B------:R-:W-:Y:S02]  /*21e40*/  ISETP.GE.AND P2, PT, R5, c[0x0][0x3c8], PT ;  /* 0x0000f20005007a0c */ /* 0x000fe40003f46270 */
[----:B-----5:R-:W-:-:S13]  /*21e50*/  ISETP.GE.AND P0, PT, R3, c[0x0][0x3c8], PT ;  /* 0x0000f20003007a0c */ /* 0x020fda0003f06270 */
[----:B-1----:R-:W-:-:S04]  /*21e60*/  @!P0 LEA R10, P1, R3, R2, 0x2 ;  /* 0x00000002030a8211 */ /* 0x002fc800078210ff */
[----:B---3--:R-:W-:Y:S02]  /*21e70*/  @!P0 LEA.HI.X R11, R3, R12, R18, 0x2, P1 ;  /* 0x0000000c030b8211 */ /* 0x008fe400008f1412 */
[-C--:B------:R-:W-:Y:S02]  /*21e80*/  @!P4 LEA R18, P6, R4, R2.reuse, 0x2 ;  /* 0x000000020412c211 */ /* 0x080fe400078c10ff */
[----:B------:R-:W-:Y:S01]  /*21e90*/  ISETP.GE.AND P1, PT, R8, c[0x0][0x3c8], PT ;  /* 0x0000f20008007a0c */ /* 0x000fe20003f26270 */
[----:B------:R1:W-:Y:S01]  /*21ea0*/  @!P0 ST.E.64 [R10.64], R34 ;  /* 0x000000220a008985 */ /* 0x0003e2000c101b08 */
[----:B------:R-:W-:-:S04]  /*21eb0*/  @!P5 LEA R20, P0, R9, R2, 0x2 ;  /* 0x000000020914d211 */ /* 0x000fc800078010ff */
[----:B------:R-:W-:-:S05]  /*21ec0*/  @!P5 LEA.HI.X R21, R9, R12, R21, 0x2, P0 ;  /* 0x0000000c0915d211 */ /* 0x000fca00000f1415 */
[----:B------:R-:W-:Y:S01]  /*21ed0*/  P2R R3, PR, RZ, 0x40 ;  /* 0x00000040ff037803 */ /* 0x000fe20000000000 */
[----:B------:R3:W-:Y:S01]  /*21ee0*/  @!P5 ST.E.64 [R20.64], R62 ;  /* 0x0000003e1400d985 */ /* 0x0007e2000c101b08 */
[C---:B------:R-:W-:Y:S02]  /*21ef0*/  @!P3 LEA R16, P6, R0.reuse, R2, 0x2 ;  /* 0x000000020010b211 */ /* 0x040fe400078c10ff */
[----:B------:R-:W-:Y:S02]  /*21f00*/  ISETP.NE.AND P0, PT, R3, RZ, PT ;  /* 0x000000ff0300720c */ /* 0x000fe40003f05270 */
[-C--:B------:R-:W-:Y:S02]  /*21f10*/  @!P3 LEA.HI.X R17, R0, R12.reuse, R22, 0x2, P6 ;  /* 0x0000000c0011b211 */ /* 0x080fe400030f1416 */
[----:B--2-4-:R-:W-:Y:S02]  /*21f20*/  @!P4 LEA.HI.X R19, R4, R12, R23, 0x2, P0 ;  /* 0x0000000c0413c211 */ /* 0x014fe400000f1417 */
[----:B------:R-:W-:-:S02]  /*21f30*/  ISETP.GE.AND P0, PT, R7, c[0x0][0x3c8], PT ;  /* 0x0000f20007007a0c */ /* 0x000fc40003f06270 */
[C---:B------:R-:W-:Y:S01]  /*21f40*/  @!P2 LEA R14, P6, R5.reuse, R2, 0x2 ;  /* 0x00000002050ea211 */ /* 0x040fe200078c10ff */
[----:B------:R3:W-:Y:S03]  /*21f50*/  @!P4 ST.E.64 [R18.64], R60 ;  /* 0x0000003c1200c985 */ /* 0x0007e6000c101b08 */
[----:B------:R-:W-:Y:S01]  /*21f60*/  @!P2 LEA.HI.X R15, R5, R12, R24, 0x2, P6 ;  /* 0x0000000c050fa211 */ /* 0x000fe200030f1418 */
[----:B------:R3:W-:Y:S01]  /*21f70*/  @!P3 ST.E.64 [R16.64], R58 ;  /* 0x0000003a1000b985 */ /* 0x0007e2000c101b08 */
[----:B-1----:R-:W-:-:S03]  /*21f80*/  @!P1 LEA R10, P6, R8, R2, 0x2 ;  /* 0x00000002080a9211 */ /* 0x002fc600078c10ff */
        /* <DEDUP_REMOVED lines=12> */
.L_x_984:
[----:B------:R-:W2:Y:S04]  /*22050*/  LDL.LU R3, [R1+0x4c] ;  /* 0x00004c0001037983 */ /* 0x000ea80000300800 */
[----:B------:R-:W3:Y:S01]  /*22060*/  LDL R8, [R1+0x54] ;  /* 0x0000540001087983 */ /* 0x000ee20000100800 */
        /* <DEDUP_REMOVED lines=15> */
[----:B------:R2:W3:Y:S04]  /*22160*/  LDG.E R3, [R4.64] ;  /* 0x0000000804037981 */ /* 0x0004e8000c1e1900 */
[----:B-12---:R-:W3:Y:S02]  /*22170*/  LDG.E R4, [R4.64+0x4] ;  /* 0x0000040804047981 */ /* 0x006ee4000c1e1900 */
[----:B---3-5:R-:W-:Y:S02]  /*22180*/  IADD3 R20, -R3, R4, RZ ;  /* 0x0000000403147210 */ /* 0x028fe40007ffe1ff */
.L_x_1012:
[----:B------:R-:W-:Y:S01]  /*22190*/  ISETP.GT.AND P0, PT, R81, 0x7f, PT ;  /* 0x0000007f5100780c */ /* 0x000fe20003f04270 */
[----:B------:R-:W-:Y:S01]  /*221a0*/  BSSY B0, `(.L_x_1013) ;  /* 0x0000038000007945 */ /* 0x000fe20003800000 */
[----:B------:R-:W-:Y:S02]  /*221b0*/  SHF.R.S32.HI R3, RZ, 0x1f, R8 ;  /* 0x0000001fff037819 */ /* 0x000fe40000011408 */
[----:B-----5:R-:W-:-:S02]  /*221c0*/  SHF.R.S32.HI R18, RZ, 0x1f, R2 ;  /* 0x0000001fff127819 */ /* 0x020fc40000011402 */
[----:B------:R-:W-:Y:S02]  /*221d0*/  SEL R10, R8, RZ, !P2 ;  /* 0x000000ff080a7207 */ /* 0x000fe40005000000 */
[----:B------:R-:W-:-:S05]  /*221e0*/  SEL R21, R3, RZ, !P2 ;  /* 0x000000ff03157207 */ /* 0x000fca0005000000 */
[----:B------:R-:W-:Y:S05]  /*221f0*/  @P0 BRA `(.L_x_1014) ;  /* 0x0000032000000947 */ /* 0x000fea0003800000 */
[----:B-1----:R-:W2:Y:S01]  /*22200*/  LDL R4, [R1+0x44] ;  /* 0x0000440001047983 */ /* 0x002ea20000100800 */
        /* <DEDUP_REMOVED lines=49> */
.L_x_1014:
[----:B------:R-:W-:Y:S05]  /*22520*/  BSYNC B0 ;  /* 0x0000000000007941 */ /* 0x000fea0003800000 */
.L_x_1013:
[----:B------:R-:W-:-:S13]  /*22530*/  ISETP.GT.AND P0, PT, R19, 0x1, PT ;  /* 0x000000011300780c */ /* 0x000fda0003f04270 */
[----:B------:R-:W-:Y:S05]  /*22540*/  @P0 BRA `(.L_x_999) ;  /* 0x0000066000000947 */ /* 0x000fea0003800000 */
[----:B------:R-:W2:Y:S04]  /*22550*/  LDL.LU R8, [R1+0x5c] ;  /* 0x00005c0001087983 */ /* 0x000ea80000300800 */
[----:B------:R-:W3:Y:S01]  /*22560*/  LDL.LU R9, [R1+0x44] ;  /* 0x0000440001097983 */ /* 0x000ee20000300800 */
[----:B-1----:R-:W-:Y:S01]  /*22570*/  MOV R4, c[0x0][0x4e8] ;  /* 0x00013a0000047a02 */ /* 0x002fe20000000f00 */
[----:B------:R-:W-:Y:S01]  /*22580*/  IMAD R3, R18, c[0x0][0x3a0], RZ ;  /* 0x0000e80012037a24 */ /* 0x000fe200078e02ff */
[----:B------:R-:W-:Y:S01]  /*22590*/  ISETP.GE.AND P2, PT, R0, c[0x0][0x3c8], PT ;  /* 0x0000f20000007a0c */ /* 0x000fe20003f46270 */
[----:B------:R-:W-:Y:S01]  /*225a0*/  IMAD R6, R21, c[0x0][0x3f0], RZ ;  /* 0x0000fc0015067a24 */ /* 0x000fe200078e02ff */
[----:B------:R-:W-:Y:S01]  /*225b0*/  ISETP.NE.AND P0, PT, R4, 0x1, PT ;  /* 0x000000010400780c */ /* 0x000fe20003f05270 */
[----:B------:R-:W-:-:S04]  /*225c0*/  IMAD.WIDE.U32 R4, R2, c[0x0][0x3a0], RZ ;  /* 0x0000e80002047a25 */ /* 0x000fc800078e00ff */
[----:B------:R-:W-:-:S05]  /*225d0*/  IMAD R2, R2, c[0x0][0x3a4], R3 ;  /* 0x0000e90002027a24 */ /* 0x000fca00078e0203 */
[----:B------:R-:W-:-:S05]  /*225e0*/  IADD3 R5, R5, R2, RZ ;  /* 0x0000000205057210 */ /* 0x000fca0007ffe0ff */
[----:B--2---:R-:W-:Y:S01]  /*225f0*/  IMAD.WIDE.U32 R4, R8, c[0x0][0x3e8], R4 ;  /* 0x0000fa0008047a25 */ /* 0x004fe200078e0004 */
[----:B---3--:R-:W-:-:S03]  /*22600*/  IADD3 R3, R26, R9, RZ ;  /* 0x000000091a037210 */ /* 0x008fc60007ffe0ff */
        /* <DEDUP_REMOVED lines=23> */
[----:B------:R1:W2:Y:S02]  /*22780*/  SHFL.IDX PT, R8, R6, RZ, 0x181f ;  /* 0x00181fff06087589 */ /* 0x0002a400000e0000 */
.L_x_1085:
[----:B------:R-:W-:Y:S05]  /*22790*/  BRA.DIV ~URZ, `(.L_x_1016) ;  /* 0x00002d027f007947 */ /* 0x000fea000b800000 */
[----:B------:R3:W4:Y:S02]  /*227a0*/  SHFL.IDX PT, R2, R7, RZ, 0x181f ;  /* 0x00181fff07027589 */ /* 0x00072400000e0000 */
.L_x_1086:
        /* <DEDUP_REMOVED lines=8> */
.L_x_1087:
[----:B------:R-:W-:-:S04]  /*22830*/  IADD3 R3, R4, 0x10, RZ ;  /* 0x0000001004037810 */ /* 0x000fc80007ffe0ff */
[----:B------:R-:W-:-:S13]  /*22840*/  ISETP.GE.OR P0, PT, R3, R5, P2 ;  /* 0x000000050300720c */ /* 0x000fda0001706670 */
[----:B--2---:R-:W-:-:S04]  /*22850*/  @!P0 LEA R2, P1, R0, R2, 0x1 ;  /* 0x0000000200028211 */ /* 0x004fc800078208ff */
[----:B-1----:R-:W-:-:S05]  /*22860*/  @!P0 LEA.HI.X R3, R0, R8, R80, 0x1, P1 ;  /* 0x0000000800038211 */ /* 0x002fca00008f0c50 */
[----:B------:R1:W-:Y:S01]  /*22870*/  @!P0 ST.E.128 [R2.64], RZ ;  /* 0x000000ff02008985 */ /* 0x0003e2000c101d08 */
[----:B------:R-:W-:Y:S05]  /*22880*/  BRA.DIV ~URZ, `(.L_x_1018) ;  /* 0x00002d527f007947 */ /* 0x000fea000b800000 */
[----:B------:R2:W1:Y:S02]  /*22890*/  SHFL.IDX PT, R8, R6, 0x2, 0x181f ;  /* 0x00581f0006087f89 */ /* 0x00046400000e0000 */
.L_x_1088:
[----:B------:R-:W-:Y:S05]  /*228a0*/  BRA.DIV ~URZ, `(.L_x_1019) ;  /* 0x00002da27f007947 */ /* 0x000fea000b800000 */
[----:B-1----:R1:W2:Y:S02]  /*228b0*/  SHFL.IDX PT, R2, R7, 0x2, 0x181f ;  /* 0x00581f0007027f89 */ /* 0x0022a400000e0000 */
.L_x_1089:
        /* <DEDUP_REMOVED lines=8> */
.L_x_1090:
[----:B------:R-:W-:-:S04]  /*22940*/  IADD3 R3, R4, 0x30, RZ ;  /* 0x0000003004037810 */ /* 0x000fc80007ffe0ff */
[----:B------:R-:W-:-:S13]  /*22950*/  ISETP.GE.OR P0, PT, R3, R5, P2 ;  /* 0x000000050300720c */ /* 0x000fda0001706670 */
[----:B--2---:R-:W-:-:S04]  /*22960*/  @!P0 LEA R2, P1, R0, R2, 0x1 ;  /* 0x0000000200028211 */ /* 0x004fc800078208ff */
[----:B------:R-:W-:-:S05]  /*22970*/  @!P0 LEA.HI.X R3, R0, R8, R80, 0x1, P1 ;  /* 0x0000000800038211 */ /* 0x000fca00008f0c50 */
[----:B------:R2:W-:Y:S01]  /*22980*/  @!P0 ST.E.128 [R2.64], RZ ;  /* 0x000000ff02008985 */ /* 0x0005e2000c101d08 */
[----:B------:R-:W-:Y:S05]  /*22990*/  BRA.DIV ~URZ, `(.L_x_1021) ;  /* 0x00002df27f007947 */ /* 0x000fea000b800000 */
[----:B------:R1:W2:Y:S02]  /*229a0*/  SHFL.IDX PT, R8, R6, 0x4, 0x181f ;  /* 0x00981f0006087f89 */ /* 0x0002a400000e0000 */
.L_x_1091:
[----:B------:R-:W-:Y:S05]  /*229b0*/  BRA.DIV ~URZ, `(.L_x_1022) ;  /* 0x00002e427f007947 */ /* 0x000fea000b800000 */
[----:B--2---:R2:W1:Y:S02]  /*229c0*/  SHFL.IDX PT, R2, R7, 0x4, 0x181f ;  /* 0x00981f0007027f89 */ /* 0x00446400000e0000 */
.L_x_1092:
        /* <DEDUP_REMOVED lines=8> */
.L_x_1093:
[----:B------:R-:W-:-:S04]  /*22a50*/  IADD3 R3, R4, 0x50, RZ ;  /* 0x0000005004037810 */ /* 0x000fc80007ffe0ff */
[----:B------:R-:W-:-:S13]  /*22a60*/  ISETP.GE.OR P0, PT, R3, R5, P2 ;  /* 0x000000050300720c */ /* 0x000fda0001706670 */
[----:B---3--:R-:W-:-:S04]  /*22a70*/  @!P0 LEA R2, P1, R0, R2, 0x1 ;  /* 0x0000000200028211 */ /* 0x008fc800078208ff */
[----:B--2---:R-:W-:-:S05]  /*22a80*/  @!P0 LEA.HI.X R3, R0, R8, R80, 0x1, P1 ;  /* 0x0000000800038211 */ /* 0x004fca00008f0c50 */
[----:B------:R2:W-:Y:S01]  /*22a90*/  @!P0 ST.E.128 [R2.64], RZ ;  /* 0x000000ff02008985 */ /* 0x0005e2000c101d08 */
[----:B------:R-:W-:Y:S05]  /*22aa0*/  BRA.DIV ~URZ, `(.L_x_1024) ;  /* 0x00002e927f007947 */ /* 0x000fea000b800000 */
[----:B------:R3:W1:Y:S02]  /*22ab0*/  SHFL.IDX PT, R8, R6, 0x6, 0x181f ;  /* 0x00d81f0006087f89 */ /* 0x00066400000e0000 */
.L_x_1094:
[----:B------:R-:W-:Y:S05]  /*22ac0*/  BRA.DIV ~URZ, `(.L_x_1025) ;  /* 0x00002ee27f007947 */ /* 0x000fea000b800000 */
[----:B--2---:R2:W3:Y:S02]  /*22ad0*/  SHFL.IDX PT, R2, R7, 0x6, 0x181f ;  /* 0x00d81f0007027f89 */ /* 0x0044e400000e0000 */
.L_x_1095:
        /* <DEDUP_REMOVED lines=8> */
.L_x_1096:
[----:B------:R-:W-:-:S04]  /*22b60*/  IADD3 R4, R4, 0x70, RZ ;  /* 0x0000007004047810 */ /* 0x000fc80007ffe0ff */
[----:B------:R-:W-:-:S13]  /*22b70*/  ISETP.GE.OR P0, PT, R4, R5, P2 ;  /* 0x000000050400720c */ /* 0x000fda0001706670 */
[----:B----4-:R-:W-:-:S04]  /*22b80*/  @!P0 LEA R2, P1, R0, R2, 0x1 ;  /* 0x0000000200028211 */ /* 0x010fc800078208ff */
[----:B---3--:R-:W-:-:S05]  /*22b90*/  @!P0 LEA.HI.X R3, R0, R6, R80, 0x1, P1 ;  /* 0x0000000600038211 */ /* 0x008fca00008f0c50 */
[----:B------:R3:W-:Y:S04]  /*22ba0*/  @!P0 ST.E.128 [R2.64], RZ ;  /* 0x000000ff02008985 */ /* 0x0007e8000c101d08 */
.L_x_999:
[----:B------:R-:W-:Y:S05]  /*22bb0*/  BSYNC B1 ;  /* 0x0000000000017941 */ /* 0x000fea0003800000 */
.L_x_983:
        /* <DEDUP_REMOVED lines=9> */
[----:B------:R-:W-:Y:S01]  /*22c50*/  LOP3.LUT R14, R81, 0x1f, RZ, 0xc0, !PT ;  /* 0x0000001f510e7812 */ /* 0x000fe200078ec0ff */
[----:B-1----:R-:W-:-:S03]  /*22c60*/  IMAD.MOV.U32 R7, RZ, RZ, RZ ;  /* 0x000000ffff077224 */ /* 0x002fc600078e00ff */
[----:B------:R-:W-:Y:S01]  /*22c70*/  ISETP.NE.AND P6, PT, R14, 0x1f, PT ;  /* 0x0000001f0e00780c */ /* 0x000fe20003fc5270 */
[----:B------:R-:W-:Y:S10]  /*22c80*/  BRA.DIV ~URZ, `(.L_x_1028) ;  /* 0x00002e627f007947 */ /* 0x000ff4000b800000 */
[----:B------:R1:W2:Y:S02]  /*22c90*/  SHFL.IDX PT, R9, R45, RZ, 0x1f ;  /* 0x00001fff2d097589 */ /* 0x0002a400000e0000 */
.L_x_1097:
[----:B------:R-:W-:Y:S05]  /*22ca0*/  BRA.DIV ~URZ, `(.L_x_1029) ;  /* 0x00002eb27f007947 */ /* 0x000fea000b800000 */
[----:B------:R3:W1:Y:S02]  /*22cb0*/  SHFL.IDX PT, R8, R45, 0x1, 0x1f ;  /* 0x00201f002d087f89 */ /* 0x00066400000e0000 */
.L_x_1098:
        /* <DEDUP_REMOVED lines=19> */
.L_x_1099:
        /* <DEDUP_REMOVED lines=16> */
.L_x_1100:
[----:B----4-:R-:W-:Y:S01]  /*22ef0*/  IMAD R0, R0, c[0x0][0x538], RZ ;  /* 0x00014e0000007a24 */ /* 0x010fe200078e02ff */
[----:B------:R-:W-:Y:S04]  /*22f00*/  BSSY B1, `(.L_x_1032) ;  /* 0x00000ce000017945 */ /* 0x000fe80003800000 */
[----:B-1----:R-:W-:-:S04]  /*22f10*/  IADD3 R8, R0, R8, RZ ;  /* 0x0000000800087210 */ /* 0x002fc80007ffe0ff */
[----:B--2---:R-:W-:-:S13]  /*22f20*/  ISETP.GT.AND P0, PT, R8, R9, PT ;  /* 0x000000090800720c */ /* 0x004fda0003f04270 */
[----:B------:R-:W-:Y:S05]  /*22f30*/  @P0 BRA `(.L_x_1033) ;  /* 0x0000025000000947 */ /* 0x000fea0003800000 */
.L_x_1037:
        /* <DEDUP_REMOVED lines=17> */
.L_x_1101:
        /* <DEDUP_REMOVED lines=16> */
.L_x_1102:
[----:B--2---:R-:W-:-:S05]  /*23150*/  IMAD R0, R0, c[0x0][0x538], RZ ;  /* 0x00014e0000007a24 */ /* 0x004fca00078e02ff */
[----:B------:R-:W-:-:S04]  /*23160*/  IADD3 R8, R0, R8, RZ ;  /* 0x0000000800087210 */ /* 0x000fc80007ffe0ff */
[----:B------:R-:W-:-:S13]  /*23170*/  ISETP.GT.AND P0, PT, R8, R9, PT ;  /* 0x000000090800720c */ /* 0x000fda0003f04270 */
[----:B-1----:R-:W-:Y:S05]  /*23180*/  @!P0 BRA `(.L_x_1037) ;  /* 0xfffffdb000008947 */ /* 0x002fea000383ffff */
.L_x_1033:
[----:B------:R-:W-:-:S05]  /*23190*/  IADD3 R8, -R0, R8, RZ ;  /* 0x0000000800087210 */ /* 0x000fca0007ffe1ff */
[----:B------:R-:W-:-:S05]  /*231a0*/  IMAD R0, R4, c[0x0][0x538], R8 ;  /* 0x00014e0004007a24 */ /* 0x000fca00078e0208 */
[----:B------:R-:W-:Y:S01]  /*231b0*/  ISETP.GT.AND P0, PT, R0, R9, PT ;  /* 0x000000090000720c */ /* 0x000fe20003f04270 */
[----:B------:R-:W-:-:S12]  /*231c0*/  BRA.DIV ~URZ, `(.L_x_1038) ;  /* 0x00002df27f007947 */ /* 0x000fd8000b800000 */
[----:B------:R-:W-:-:S03]  /*231d0*/  VOTE.ANY R5, PT, !P0 ;  /* 0x0000000000057806 */ /* 0x000fc600040e0100 */
.L_x_1103:
[----:B------:R-:W2:Y:S01]  /*231e0*/  LDL.LU R2, [R1+0x54] ;  /* 0x0000540001027983 */ /* 0x000ea20000300800 */
[----:B------:R-:W2:Y:S02]  /*231f0*/  POPC R0, R5 ;  /* 0x0000000500007309 */ /* 0x000ea40000000000 */
[----:B--2---:R-:W-:-:S05]  /*23200*/  IADD3 R2, R0, R2, RZ ;  /* 0x0000000200027210 */ /* 0x004fca0007ffe0ff */
[----:B------:R1:W-:Y:S01]  /*23210*/  STL [R1+0x54], R2 ;  /* 0x0000540201007387 */ /* 0x0003e20000100800 */
[----:B------:R-:W-:Y:S05]  /*23220*/  BRA.DIV ~URZ, `(.L_x_1039) ;  /* 0x00002de27f007947 */ /* 0x000fea000b800000 */
[----:B------:R2:W4:Y:S04]  /*23230*/  SHFL.IDX PT, R12, R6, R0, 0x1f ;  /* 0x00001f00060c7589 */ /* 0x00052800000e0000 */
[----:B------:R2:W1:Y:S02]  /*23240*/  SHFL.IDX PT, R7, R7, R0, 0x1f ;  /* 0x00001f0007077589 */ /* 0x00046400000e0000 */
.L_x_1104:
[----:B------:R-:W-:Y:S01]  /*23250*/  ISETP.NE.AND P0, PT, R5, RZ, PT ;  /* 0x000000ff0500720c */ /* 0x000fe20003f05270 */
[----:B------:R-:W-:-:S12]  /*23260*/  BSSY B0, `(.L_x_1040) ;  /* 0x0000005000007945 */ /* 0x000fd80003800000 */
[----:B------:R-:W-:Y:S05]  /*23270*/  @!P0 BRA `(.L_x_1041) ;  /* 0x0000003000008947 */ /* 0x000fea0003800000 */
[----:B--2---:R-:W-:Y:S01]  /*23280*/  IADD3 R0, R0, -0x1, RZ ;  /* 0xffffffff00007810 */ /* 0x004fe20007ffe0ff */
[----:B------:R-:W-:Y:S05]  /*23290*/  BRA.DIV ~URZ, `(.L_x_1042) ;  /* 0x00002e427f007947 */ /* 0x000fea000b800000 */
[----:B------:R2:W3:Y:S02]  /*232a0*/  SHFL.IDX PT, R13, R4, R0, 0x1f ;  /* 0x00001f00040d7589 */ /* 0x0004e400000e0000 */
.L_x_1041:
[----:B------:R-:W-:Y:S05]  /*232b0*/  BSYNC B0 ;  /* 0x0000000000007941 */ /* 0x000fea0003800000 */
.L_x_1040:
        /* <DEDUP_REMOVED lines=68> */
.L_x_1044:
        /* <DEDUP_REMOVED lines=68> */
.L_x_1045:
[----:B------:R-:W-:Y:S05]  /*23b40*/  BSYNC B0 ;  /* 0x0000000000007941 */ /* 0x000fea0003800000 */
.L_x_1043:
[----:B------:R-:W-:-:S04]  /*23b50*/  LOP3.LUT R2, RZ, R2, RZ, 0x33, !PT ;  /* 0x00000002ff027212 */ /* 0x000fc800078e33ff */
[----:B-1----:R-:W-:-:S05]  /*23b60*/  IADD3 R0, R2, R12, RZ ;  /* 0x0000000c02007210 */ /* 0x002fca0007ffe0ff */
[----:B------:R1:W-:Y:S01]  /*23b70*/  STL [R1+0x4c], R0 ;  /* 0x00004c0001007387 */ /* 0x0003e20000100800 */
[----:B------:R-:W-:Y:S05]  /*23b80*/  BRA `(.L_x_1046) ;  /* 0x0000005000007947 */ /* 0x000fea0003800000 */
.L_x_1034:
[----:B------:R-:W-:Y:S01]  /*23b90*/  MOV R0, c[0x0][0x53c] ;  /* 0x00014f0000007a02 */ /* 0x000fe20000000f00 */
[----:B------:R1:W-:Y:S04]  /*23ba0*/  STL [R1+0x48], R9 ;  /* 0x0000480901007387 */ /* 0x0003e80000100800 */
[----:B------:R1:W-:Y:S04]  /*23bb0*/  STL [R1+0x4c], RZ ;  /* 0x00004cff01007387 */ /* 0x0003e80000100800 */
[----:B------:R1:W-:Y:S04]  /*23bc0*/  STL [R1+0x50], RZ ;  /* 0x000050ff01007387 */ /* 0x0003e80000100800 */
[----:B------:R1:W-:Y:S02]  /*23bd0*/  STL [R1+0x54], R0 ;  /* 0x0000540001007387 */ /* 0x0003e40000100800 */
.L_x_1046:
[----:B------:R-:W-:Y:S05]  /*23be0*/  BSYNC B1 ;  /* 0x0000000000017941 */ /* 0x000fea0003800000 */
.L_x_1032:
        /* <DEDUP_REMOVED lines=9> */
.L_x_1027:
[----:B-1----:R-:W3:Y:S02]  /*23c80*/  LDL R0, [R1+0x54] ;  /* 0x0000540001007983 */ /* 0x002ee40000100800 */
[----:B---3--:R-:W-:-:S13]  /*23c90*/  ISETP.GE.AND P0, PT, R0, c[0x0][0x53c], PT ;  /* 0x00014f0000007a0c */ /* 0x008fda0003f06270 */
[----:B--2-4-:R-:W-:Y:S01]  /*23ca0*/  @P0 CALL.REL.NOINC `(.L_x_1047) ;  /* 0x0000001000000944 */ /* 0x014fe20003c00000 */
[----:B------:R-:W-:Y:S05]  /*23cb0*/  BRA `(.L_x_1048) ;  /* 0xfffdda2000007947 */ /* 0x000fea000383ffff */
.L_x_1047:
[----:B------:R-:W-:Y:S05]  /*23cc0*/  EXIT ;  /* 0x000000000000794d */ /* 0x000fea0003800000 */
.L_x_779:
[----:B------:R-:W-:Y:S01]  /*23cd0*/  IMAD.MOV.U32 R0, RZ, RZ, R5 ;  /* 0x000000ffff007224 */ /* 0x000fe200078e0005 */
[----:B------:R-:W-:Y:S02]  /*23ce0*/  MOV R2, 0x1 ;  /* 0x0000000100027802 */ /* 0x000fe40000000f00 */
[----:B------:R-:W-:Y:S02]  /*23cf0*/  MOV R3, 0x23d10 ;  /* 0x00023d1000037802 */ /* 0x000fe40000000f00 */
[----:B------:R-:W-:Y:S05]  /*23d00*/  CALL.REL.NOINC `($__internal_14_$__cuda_sm70_shflsync_up_p) ;  /* 0x000024e000007944 */ /* 0x000fea0003c00000 */
[----:B------:R-:W-:Y:S01]  /*23d10*/  MOV R0, R4 ;  /* 0x0000000400007202 */ /* 0x000fe20000000f00 */
[----:B------:R-:W-:Y:S05]  /*23d20*/  BRA `(.L_x_1049) ;  /* 0xfffdc73000007947 */ /* 0x000fea000383ffff */
.L_x_780:
[----:B------:R-:W-:Y:S01]  /*23d30*/  IMAD.MOV.U32 R0, RZ, RZ, R5 ;  /* 0x000000ffff007224 */ /* 0x000fe200078e0005 */
[----:B------:R-:W-:Y:S02]  /*23d40*/  MOV R2, 0x2 ;  /* 0x0000000200027802 */ /* 0x000fe40000000f00 */
[----:B------:R-:W-:Y:S02]  /*23d50*/  MOV R3, 0x23d70 ;  /* 0x00023d7000037802 */ /* 0x000fe40000000f00 */
[----:B------:R-:W-:Y:S05]  /*23d60*/  CALL.REL.NOINC `($__internal_14_$__cuda_sm70_shflsync_up_p) ;  /* 0x0000248000007944 */ /* 0x000fea0003c00000 */
[----:B------:R-:W-:Y:S01]  /*23d70*/  SEL R0, R4, RZ, P4 ;  /* 0x000000ff04007207 */ /* 0x000fe20002000000 */
[----:B------:R-:W-:Y:S01]  /*23d80*/  IMAD.MOV.U32 R2, RZ, RZ, 0x4 ;  /* 0x00000004ff027424 */ /* 0x000fe200078e00ff */
[----:B------:R-:W-:-:S03]  /*23d90*/  MOV R3, 0x23dc0 ;  /* 0x00023dc000037802 */ /* 0x000fc60000000f00 */
[----:B------:R-:W-:Y:S02]  /*23da0*/  IMAD.IADD R0, R5, 0x1, R0 ;  /* 0x0000000105007824 */ /* 0x000fe400078e0200 */
        /* <DEDUP_REMOVED lines=13> */
[----:B------:R-:W-:Y:S02]  /*23e80*/  MOV R3, 0x1f ;  /* 0x0000001f00037802 */ /* 0x000fe40000000f00 */
[----:B------:R-:W-:Y:S01]  /*23e90*/  MOV R2, 0x23ed0 ;  /* 0x00023ed000027802 */ /* 0x000fe20000000f00 */
[----:B------:R-:W-:-:S04]  /*23ea0*/  IMAD.IADD R4, R0, 0x1, R4 ;  /* 0x0000000100047824 */ /* 0x000fc800078e0204 */
[----:B------:R-:W-:Y:S02]  /*23eb0*/  IMAD.MOV.U32 R11, RZ, RZ, R4 ;  /* 0x000000ffff0b7224 */ /* 0x000fe400078e0004 */
[----:B------:R-:W-:Y:S05]  /*23ec0*/  CALL.REL.NOINC `($__internal_13_$__cuda_sm70_shflsync_idx_p) ;  /* 0x000022d000007944 */ /* 0x000fea0003c00000 */
[----:B------:R-:W-:Y:S01]  /*23ed0*/  MOV R0, R10 ;  /* 0x0000000a00007202 */ /* 0x000fe20000000f00 */
[----:B------:R-:W-:Y:S05]  /*23ee0*/  BRA `(.L_x_1050) ;  /* 0xfffdc67000007947 */ /* 0x000fea000383ffff */
.L_x_782:
[----:B------:R-:W-:Y:S02]  /*23ef0*/  SEL R0, RZ, 0x1, P0 ;  /* 0x00000001ff007807 */ /* 0x000fe40000000000 */
[----:B------:R-:W-:Y:S02]  /*23f00*/  MOV R2, 0x23f20 ;  /* 0x00023f2000027802 */ /* 0x000fe40000000f00 */
[----:B------:R-:W-:Y:S05]  /*23f10*/  CALL.REL.NOINC `($__internal_15_$__cuda_sm70_votesync_ballot) ;  /* 0x0000234000007944 */ /* 0x000fea0003c00000 */
[----:B------:R-:W-:Y:S01]  /*23f20*/  MOV R6, R0 ;  /* 0x0000000000067202 */ /* 0x000fe20000000f00 */
[----:B------:R-:W-:Y:S05]  /*23f30*/  BRA `(.L_x_1051) ;  /* 0xfffdc6b000007947 */ /* 0x000fea000383ffff */
.L_x_783:
[----:B------:R-:W-:Y:S01]  /*23f40*/  IMAD.MOV.U32 R11, RZ, RZ, R9 ;  /* 0x000000ffff0b7224 */ /* 0x000fe200078e0009 */
[----:B------:R-:W-:Y:S01]  /*23f50*/  MOV R10, R0 ;  /* 0x00000000000a7202 */ /* 0x000fe20000000f00 */
[----:B------:R-:W-:Y:S01]  /*23f60*/  IMAD.MOV.U32 R3, RZ, RZ, 0x1f ;  /* 0x0000001fff037424 */ /* 0x000fe200078e00ff */
[----:B-1----:R-:W-:Y:S02]  /*23f70*/  MOV R2, 0x23f90 ;  /* 0x00023f9000027802 */ /* 0x002fe40000000f00 */
[----:B------:R-:W-:Y:S05]  /*23f80*/  CALL.REL.NOINC `($__internal_13_$__cuda_sm70_shflsync_idx_p) ;  /* 0x0000221000007944 */ /* 0x000fea0003c00000 */
[----:B------:R-:W-:Y:S01]  /*23f90*/  IMAD.MOV.U32 R13, RZ, RZ, R10 ;  /* 0x000000ffff0d7224 */ /* 0x000fe200078e000a */
[----:B------:R-:W-:Y:S01]  /*23fa0*/  MOV R11, R8 ;  /* 0x00000008000b7202 */ /* 0x000fe20000000f00 */
[----:B------:R-:W-:Y:S01]  /*23fb0*/  IMAD.MOV.U32 R5, RZ, RZ, RZ ;  /* 0x000000ffff057224 */ /* 0x000fe200078e00ff */
[----:B------:R-:W-:Y:S01]  /*23fc0*/  MOV R10, R0 ;  /* 0x00000000000a7202 */ /* 0x000fe20000000f00 */
[----:B------:R-:W-:Y:S01]  /*23fd0*/  IMAD.MOV.U32 R3, RZ, RZ, 0x1f ;  /* 0x0000001fff037424 */ /* 0x000fe200078e00ff */
[----:B------:R-:W-:-:S02]  /*23fe0*/  MOV R2, 0x24000 ;  /* 0x0002400000027802 */ /* 0x000fc40000000f00 */
[----:B------:R-:W-:Y:S05]  /*23ff0*/  CALL.REL.NOINC `($__internal_13_$__cuda_sm70_shflsync_idx_p) ;  /* 0x000021a000007944 */ /* 0x000fea0003c00000 */
[----:B------:R-:W-:Y:S01]  /*24000*/  MOV R9, R10 ;  /* 0x0000000a00097202 */ /* 0x000fe20000000f00 */
[----:B------:R-:W-:Y:S05]  /*24010*/  BRA `(.L_x_1052) ;  /* 0xfffdc64000007947 */ /* 0x000fea000383ffff */
.L_x_786:
[----:B------:R-:W-:Y:S01]  /*24020*/  IMAD.MOV.U32 R11, RZ, RZ, R4 ;  /* 0x000000ffff0b7224 */ /* 0x000fe200078e0004 */
[----:B------:R-:W-:-:S02]  /*24030*/  MOV R3, 0x1f ;  /* 0x0000001f00037802 */ /* 0x000fc40000000f00 */
[----:B-1----:R-:W-:Y:S02]  /*24040*/  MOV R2, 0x24060 ;  /* 0x0002406000027802 */ /* 0x002fe40000000f00 */
[----:B--234-:R-:W-:Y:S05]  /*24050*/  CALL.REL.NOINC `($__internal_13_$__cuda_sm70_shflsync_idx_p) ;  /* 0x0000214000007944 */ /* 0x01cfea0003c00000 */
[----:B------:R-:W-:Y:S01]  /*24060*/  MOV R5, R10 ;  /* 0x0000000a00057202 */ /* 0x000fe20000000f00 */
[----:B------:R-:W-:Y:S05]  /*24070*/  BRA `(.L_x_785) ;  /* 0xfffdc64000007947 */ /* 0x000fea000383ffff */
.L_x_851:
[----:B------:R-:W-:Y:S01]  /*24080*/  IMAD.MOV.U32 R11, RZ, RZ, R5 ;  /* 0x000000ffff0b7224 */ /* 0x000fe200078e0005 */
[----:B------:R-:W-:Y:S01]  /*24090*/  MOV R10, RZ ;  /* 0x000000ff000a7202 */ /* 0x000fe20000000f00 */
[----:B------:R-:W-:Y:S01]  /*240a0*/  IMAD.MOV.U32 R3, RZ, RZ, 0x181f ;  /* 0x0000181fff037424 */ /* 0x000fe200078e00ff */
[----:B-1----:R-:W-:Y:S02]  /*240b0*/  MOV R2, 0x240d0 ;  /* 0x000240d000027802 */ /* 0x002fe40000000f00 */
[----:B-----5:R-:W-:Y:S05]  /*240c0*/  CALL.REL.NOINC `($__internal_13_$__cuda_sm70_shflsync_idx_p) ;  /* 0x000020d000007944 */ /* 0x020fea0003c00000 */
[----:B------:R-:W-:Y:S01]  /*240d0*/  MOV R7, R10 ;  /* 0x0000000a00077202 */ /* 0x000fe20000000f00 */
[----:B------:R-:W-:Y:S05]  /*240e0*/  BRA `(.L_x_1053) ;  /* 0xfffe483000007947 */ /* 0x000fea000383ffff */
.L_x_852:
[----:B------:R-:W-:Y:S01]  /*240f0*/  IMAD.MOV.U32 R11, RZ, RZ, R6 ;  /* 0x000000ffff0b7224 */ /* 0x000fe200078e0006 */
[----:B------:R-:W-:Y:S01]  /*24100*/  MOV R10, RZ ;  /* 0x000000ff000a7202 */ /* 0x000fe20000000f00 */
[----:B------:R-:W-:Y:S01]  /*24110*/  IMAD.MOV.U32 R3, RZ, RZ, 0x181f ;  /* 0x0000181fff037424 */ /* 0x000fe200078e00ff */
[----:B-1----:R-:W-:Y:S02]  /*24120*/  MOV R2, 0x24140 ;  /* 0x0002414000027802 */ /* 0x002fe40000000f00 */
[----:B--23-5:R-:W-:Y:S05]  /*24130*/  CALL.REL.NOINC `($__internal_13_$__cuda_sm70_shflsync_idx_p) ;  /* 0x0000206000007944 */ /* 0x02cfea0003c00000 */
[----:B------:R-:W-:Y:S01]  /*24140*/  MOV R2, R10 ;  /* 0x0000000a00027202 */ /* 0x000fe20000000f00 */
[----:B------:R-:W-:Y:S05]  /*24150*/  BRA `(.L_x_1054) ;  /* 0xfffe47e000007947 */ /* 0x000fea000383ffff */
.L_x_855:
[----:B------:R-:W-:Y:S01]  /*24160*/  IMAD.MOV.U32 R11, RZ, RZ, R5 ;  /* 0x000000ffff0b7224 */ /* 0x000fe200078e0005 */
[----:B------:R-:W-:Y:S01]  /*24170*/  MOV R10, 0x1 ;  /* 0x00000001000a7802 */ /* 0x000fe20000000f00 */
[----:B--2---:R-:W-:Y:S01]  /*24180*/  IMAD.MOV.U32 R3, RZ, RZ, 0x181f ;  /* 0x0000181fff037424 */ /* 0x004fe200078e00ff */
[----:B----4-:R-:W-:-:S02]  /*24190*/  MOV R2, 0x241b0 ;  /* 0x000241b000027802 */ /* 0x010fc40000000f00 */
[----:B-1-3-5:R-:W-:Y:S05]  /*241a0*/  CALL.REL.NOINC `($__internal_13_$__cuda_sm70_shflsync_idx_p) ;  /* 0x00001ff000007944 */ /* 0x02afea0003c00000 */
[----:B------:R-:W-:Y:S01]  /*241b0*/  IMAD.MOV.U32 R7, RZ, RZ, R10 ;  /* 0x000000ffff077224 */ /* 0x000fe200078e000a */
[----:B------:R-:W-:Y:S01]  /*241c0*/  MOV R10, 0x1 ;  /* 0x00000001000a7802 */ /* 0x000fe20000000f00 */
[----:B------:R-:W-:Y:S01]  /*241d0*/  IMAD.MOV.U32 R11, RZ, RZ, R6 ;  /* 0x000000ffff0b7224 */ /* 0x000fe200078e0006 */
[----:B------:R-:W-:-:S02]  /*241e0*/  MOV R3, 0x181f ;  /* 0x0000181f00037802 */ /* 0x000fc40000000f00 */
[----:B------:R-:W-:Y:S02]  /*241f0*/  MOV R2, 0x24210 ;  /* 0x0002421000027802 */ /* 0x000fe40000000f00 */
[----:B------:R-:W-:Y:S05]  /*24200*/  CALL.REL.NOINC `($__internal_13_$__cuda_sm70_shflsync_idx_p) ;  /* 0x00001f9000007944 */ /* 0x000fea0003c00000 */
[----:B------:R-:W-:Y:S01]  /*24210*/  MOV R2, R10 ;  /* 0x0000000a00027202 */ /* 0x000fe20000000f00 */
[----:B------:R-:W-:Y:S05]  /*24220*/  BRA `(.L_x_1055) ;  /* 0xfffe480000007947 */ /* 0x000fea000383ffff */
.L_x_858:
[----:B------:R-:W-:Y:S01]  /*24230*/  IMAD.MOV.U32 R11, RZ, RZ, R5 ;  /* 0x000000ffff0b7224 */ /* 0x000fe200078e0005 */
[----:B------:R-:W-:Y:S01]  /*24240*/  MOV R10, 0x2 ;  /* 0x00000002000a7802 */ /* 0x000fe20000000f00 */
[----:B-1----:R-:W-:Y:S01]  /*24250*/  IMAD.MOV.U32 R3, RZ, RZ, 0x181f ;  /* 0x0000181fff037424 */ /* 0x002fe200078e00ff */
[----:B--2---:R-:W-:Y:S02]  /*24260*/  MOV R2, 0x24280 ;  /* 0x0002428000027802 */ /* 0x004fe40000000f00 */
[----:B---3-5:R-:W-:Y:S05]  /*24270*/  CALL.REL.NOINC `($__internal_13_$__cuda_sm70_shflsync_idx_p) ;  /* 0x00001f2000007944 */ /* 0x028fea0003c00000 */
[----:B------:R-:W-:Y:S01]  /*24280*/  MOV R7, R10 ;  /* 0x0000000a00077202 */ /* 0x000fe20000000f00 */
[----:B------:R-:W-:Y:S05]  /*24290*/  BRA `(.L_x_1056) ;  /* 0xfffe486000007947 */ /* 0x000fea000383ffff */
.L_x_859:
[----:B------:R-:W-:Y:S01]  /*242a0*/  IMAD.MOV.U32 R11, RZ, RZ, R6 ;  /* 0x000000ffff0b7224 */ /* 0x000fe200078e0006 */
[----:B------:R-:W-:Y:S01]  /*242b0*/  MOV R10, 0x2 ;  /* 0x00000002000a7802 */ /* 0x000fe20000000f00 */
[----:B------:R-:W-:Y:S01]  /*242c0*/  IMAD.MOV.U32 R3, RZ, RZ, 0x181f ;  /* 0x0000181fff037424 */ /* 0x000fe200078e00ff */
[----:B--2---:R-:W-:Y:S02]  /*242d0*/  MOV R2, 0x242f0 ;  /* 0x000242f000027802 */ /* 0x004fe40000000f00 */
[----:B-1-345:R-:W-:Y:S05]  /*242e0*/  CALL.REL.NOINC `($__internal_13_$__cuda_sm70_shflsync_idx_p) ;  /* 0x00001eb000007944 */ /* 0x03afea0003c00000 */
[----:B------:R-:W-:Y:S01]  /*242f0*/  MOV R2, R10 ;  /* 0x0000000a00027202 */ /* 0x000fe20000000f00 */
[----:B------:R-:W-:Y:S05]  /*24300*/  BRA `(.L_x_1057) ;  /* 0xfffe481000007947 */ /* 0x000fea000383ffff */
.L_x_862:
[----:B------:R-:W-:Y:S01]  /*24310*/  IMAD.MOV.U32 R11, RZ, RZ, R5 ;  /* 0x000000ffff0b7224 */ /* 0x000fe200078e0005 */
[----:B------:R-:W-:Y:S01]  /*24320*/  MOV R10, 0x3 ;  /* 0x00000003000a7802 */ /* 0x000fe20000000f00 */
[----:B-1----:R-:W-:Y:S01]  /*24330*/  IMAD.MOV.U32 R3, RZ, RZ, 0x181f ;  /* 0x0000181fff037424 */ /* 0x002fe200078e00ff */
[----:B------:R-:W-:-:S02]  /*24340*/  MOV R2, 0x24360 ;  /* 0x0002436000027802 */ /* 0x000fc40000000f00 */
[----:B--2345:R-:W-:Y:S05]  /*24350*/  CALL.REL.NOINC `($__internal_13_$__cuda_sm70_shflsync_idx_p) ;  /* 0x00001e4000007944 */ /* 0x03cfea0003c00000 */
        /* <DEDUP_REMOVED lines=8> */
.L_x_865:
[----:B------:R-:W-:Y:S01]  /*243e0*/  IMAD.MOV.U32 R11, RZ, RZ, R5 ;  /* 0x000000ffff0b7224 */ /* 0x000fe200078e0005 */
[----:B------:R-:W-:Y:S01]  /*243f0*/  MOV R10, 0x4 ;  /* 0x00000004000a7802 */ /* 0x000fe20000000f00 */
[----:B-1----:R-:W-:Y:S01]  /*24400*/  IMAD.MOV.U32 R3, RZ, RZ, 0x181f ;  /* 0x0000181fff037424 */ /* 0x002fe200078e00ff */
[----:B------:R-:W-:Y:S02]  /*24410*/  MOV R2, 0x24430 ;  /* 0x0002443000027802 */ /* 0x000fe40000000f00 */
[----:B--2345:R-:W-:Y:S05]  /*24420*/  CALL.REL.NOINC `($__internal_13_$__cuda_sm70_shflsync_idx_p) ;  /* 0x00001d7000007944 */ /* 0x03cfea0003c00000 */
[----:B------:R-:W-:Y:S01]  /*24430*/  MOV R7, R10 ;  /* 0x0000000a00077202 */ /* 0x000fe20000000f00 */
[----:B------:R-:W-:Y:S05]  /*24440*/  BRA `(.L_x_1059) ;  /* 0xfffe488000007947 */ /* 0x000fea000383ffff */
.L_x_866:
[----:B------:R-:W-:Y:S01]  /*24450*/  IMAD.MOV.U32 R11, RZ, RZ, R6 ;  /* 0x000000ffff0b7224 */ /* 0x000fe200078e0006 */
[----:B------:R-:W-:Y:S01]  /*24460*/  MOV R10, 0x4 ;  /* 0x00000004000a7802 */ /* 0x000fe20000000f00 */
[----:B-1----:R-:W-:Y:S01]  /*24470*/  IMAD.MOV.U32 R3, RZ, RZ, 0x181f ;  /* 0x0000181fff037424 */ /* 0x002fe200078e00ff */
[----:B------:R-:W-:Y:S02]  /*24480*/  MOV R2, 0x244a0 ;  /* 0x000244a000027802 */ /* 0x000fe40000000f00 */
[----:B--2345:R-:W-:Y:S05]  /*24490*/  CALL.REL.NOINC `($__internal_13_$__cuda_sm70_shflsync_idx_p) ;  /* 0x00001d0000007944 */ /* 0x03cfea0003c00000 */
[----:B------:R-:W-:Y:S01]  /*244a0*/  MOV R2, R10 ;  /* 0x0000000a00027202 */ /* 0x000fe20000000f00 */
[----:B------:R-:W-:Y:S05]  /*244b0*/  BRA `(.L_x_1060) ;  /* 0xfffe483000007947 */ /* 0x000fea000383ffff */
.L_x_869:
[----:B------:R-:W-:Y:S01]  /*244c0*/  IMAD.MOV.U32 R11, RZ, RZ, R5 ;  /* 0x000000ffff0b7224 */ /* 0x000fe200078e0005 */
[----:B------:R-:W-:Y:S01]  /*244d0*/  MOV R10, 0x5 ;  /* 0x00000005000a7802 */ /* 0x000fe20000000f00 */
[----:B--2---:R-:W-:Y:S01]  /*244e0*/  IMAD.MOV.U32 R3, RZ, RZ, 0x181f ;  /* 0x0000181fff037424 */ /* 0x004fe200078e00ff */
[----:B------:R-:W-:-:S02]  /*244f0*/  MOV R2, 0x24510 ;  /* 0x0002451000027802 */ /* 0x000fc40000000f00 */
[----:B-1-345:R-:W-:Y:S05]  /*24500*/  CALL.REL.NOINC `($__internal_13_$__cuda_sm70_shflsync_idx_p) ;  /* 0x00001c9000007944 */ /* 0x03afea0003c00000 */
        /* <DEDUP_REMOVED lines=8> */
.L_x_872:
[----:B------:R-:W-:Y:S01]  /*24590*/  IMAD.MOV.U32 R11, RZ, RZ, R5 ;  /* 0x000000ffff0b7224 */ /* 0x000fe200078e0005 */
[----:B------:R-:W-:Y:S01]  /*245a0*/  MOV R10, 0x6 ;  /* 0x00000006000a7802 */ /* 0x000fe20000000f00 */
[----:B-1----:R-:W-:Y:S01]  /*245b0*/  IMAD.MOV.U32 R3, RZ, RZ, 0x181f ;  /* 0x0000181fff037424 */ /* 0x002fe200078e00ff */
[----:B--2---:R-:W-:Y:S02]  /*245c0*/  MOV R2, 0x245e0 ;  /* 0x000245e000027802 */ /* 0x004fe40000000f00 */
[----:B---345:R-:W-:Y:S05]  /*245d0*/  CALL.REL.NOINC `($__internal_13_$__cuda_sm70_shflsync_idx_p) ;  /* 0x00001bc000007944 */ /* 0x038fea0003c00000 */
[----:B------:R-:W-:Y:S01]  /*245e0*/  MOV R7, R10 ;  /* 0x0000000a00077202 */ /* 0x000fe20000000f00 */
[----:B------:R-:W-:Y:S05]  /*245f0*/  BRA `(.L_x_1062) ;  /* 0xfffe48a000007947 */ /* 0x000fea000383ffff */
.L_x_873:
[----:B------:R-:W-:Y:S01]  /*24600*/  IMAD.MOV.U32 R11, RZ, RZ, R6 ;  /* 0x000000ffff0b7224 */ /* 0x000fe200078e0006 */
[----:B------:R-:W-:Y:S01]  /*24610*/  MOV R10, 0x6 ;  /* 0x00000006000a7802 */ /* 0x000fe20000000f00 */
[----:B------:R-:W-:Y:S01]  /*24620*/  IMAD.MOV.U32 R3, RZ, RZ, 0x181f ;  /* 0x0000181fff037424 */ /* 0x000fe200078e00ff */
[----:B--2---:R-:W-:Y:S02]  /*24630*/  MOV R2, 0x24650 ;  /* 0x0002465000027802 */ /* 0x004fe40000000f00 */
[----:B-1-345:R-:W-:Y:S05]  /*24640*/  CALL.REL.NOINC `($__internal_13_$__cuda_sm70_shflsync_idx_p) ;  /* 0x00001b5000007944 */ /* 0x03afea0003c00000 */
[----:B------:R-:W-:Y:S01]  /*24650*/  MOV R2, R10 ;  /* 0x0000000a00027202 */ /* 0x000fe20000000f00 */
[----:B------:R-:W-:Y:S05]  /*24660*/  BRA `(.L_x_1063) ;  /* 0xfffe485000007947 */ /* 0x000fea000383ffff */
.L_x_876:
        /* <DEDUP_REMOVED lines=13> */
.L_x_979:
[----:B------:R1:W5:Y:S01]  /*24740*/  LDL R0, [R1+0x8] ;  /* 0x0000080001007983 */ /* 0x0003620000100800 */
[----:B------:R-:W-:Y:S02]  /*24750*/  MOV R8, 0x2 ;  /* 0x0000000200087802 */ /* 0x000fe40000000f00 */
[----:B--2---:R-:W-:Y:S02]  /*24760*/  MOV R4, 0x24780 ;  /* 0x0002478000047802 */ /* 0x004fe40000000f00 */
[----:B-1---5:R-:W-:Y:S05]  /*24770*/  CALL.REL.NOINC `($__internal_12_$__cuda_sm70_shflsync_bfly_p) ;  /* 0x000019d000007944 */ /* 0x022fea0003c00000 */
[----:B------:R-:W-:Y:S01]  /*24780*/  MOV R2, R0 ;  /* 0x0000000000027202 */ /* 0x000fe20000000f00 */
[----:B------:R-:W-:Y:S05]  /*24790*/  BRA `(.L_x_1065) ;  /* 0xffffad7000007947 */ /* 0x000fea000383ffff */
.L_x_980:
[----:B------:R-:W-:Y:S01]  /*247a0*/  IMAD.MOV.U32 R0, RZ, RZ, R2 ;  /* 0x000000ffff007224 */ /* 0x000fe200078e0002 */
[----:B------:R-:W-:Y:S02]  /*247b0*/  MOV R8, 0x1 ;  /* 0x0000000100087802 */ /* 0x000fe40000000f00 */
[----:B------:R-:W-:Y:S02]  /*247c0*/  MOV R4, 0x247e0 ;  /* 0x000247e000047802 */ /* 0x000fe40000000f00 */
[----:B------:R-:W-:Y:S05]  /*247d0*/  CALL.REL.NOINC `($__internal_12_$__cuda_sm70_shflsync_bfly_p) ;  /* 0x0000197000007944 */ /* 0x000fea0003c00000 */
[----:B------:R-:W-:Y:S02]  /*247e0*/  FADD.FTZ R2, R2, R0 ;  /* 0x0000000002027221 */ /* 0x000fe40000010000 */
[----:B------:R1:W5:Y:S01]  /*247f0*/  LDL R0, [R1+0x4] ;  /* 0x0000040001007983 */ /* 0x0003620000100800 */
[----:B------:R-:W-:-:S02]  /*24800*/  MOV R8, 0x2 ;  /* 0x0000000200087802 */ /* 0x000fc40000000f00 */
[----:B------:R-:W-:Y:S02]  /*24810*/  MOV R4, 0x24830 ;  /* 0x0002483000047802 */ /* 0x000fe40000000f00 */
[----:B-1---5:R-:W-:Y:S05]  /*24820*/  CALL.REL.NOINC `($__internal_12_$__cuda_sm70_shflsync_bfly_p) ;  /* 0x0000192000007944 */ /* 0x022fea0003c00000 */
[----:B------:R-:W2:Y:S01]  /*24830*/  LDL.LU R4, [R1+0x4] ;  /* 0x0000040001047983 */ /* 0x000ea20000300800 */
[----:B------:R-:W-:Y:S01]  /*24840*/  MOV R8, 0x1 ;  /* 0x0000000100087802 */ /* 0x000fe20000000f00 */
[----:B--2---:R-:W-:Y:S01]  /*24850*/  FADD.FTZ R5, R4, R0 ;  /* 0x0000000004057221 */ /* 0x004fe20000010000 */
[----:B------:R-:W-:-:S04]  /*24860*/  MOV R4, 0x24890 ;  /* 0x0002489000047802 */ /* 0x000fc80000000f00 */
[----:B------:R-:W-:Y:S02]  /*24870*/  MOV R0, R5 ;  /* 0x0000000500007202 */ /* 0x000fe40000000f00 */
[----:B------:R-:W-:Y:S05]  /*24880*/  CALL.REL.NOINC `($__internal_12_$__cuda_sm70_shflsync_bfly_p) ;  /* 0x000018c000007944 */ /* 0x000fea0003c00000 */
[----:B------:R-:W-:Y:S02]  /*24890*/  FADD.FTZ R5, R5, R0 ;  /* 0x0000000005057221 */ /* 0x000fe40000010000 */
[----:B------:R1:W5:Y:S01]  /*248a0*/  LDL R0, [R1+0xc] ;  /* 0x00000c0001007983 */ /* 0x0003620000100800 */
[----:B------:R-:W-:Y:S02]  /*248b0*/  MOV R8, 0x2 ;  /* 0x0000000200087802 */ /* 0x000fe40000000f00 */
        /* <DEDUP_REMOVED lines=19> */
[----:B------:R-:W-:Y:S01]  /*249f0*/  MOV R9, R0 ;  /* 0x0000000000097202 */ /* 0x000fe20000000f00 */
[----:B------:R-:W-:Y:S05]  /*24a00*/  BRA `(.L_x_1066) ;  /* 0xffffac3000007947 */ /* 0x000fea000383ffff */
.L_x_987:
[----:B--234-:R-:W-:Y:S01]  /*24a10*/  IMAD.MOV.U32 R11, RZ, RZ, R6 ;  /* 0x000000ffff0b7224 */ /* 0x01cfe200078e0006 */
[----:B------:R-:W-:Y:S01]  /*24a20*/  MOV R10, RZ ;  /* 0x000000ff000a7202 */ /* 0x000fe20000000f00 */
[----:B------:R-:W-:Y:S01]  /*24a30*/  IMAD.MOV.U32 R3, RZ, RZ, 0x181f ;  /* 0x0000181fff037424 */ /* 0x000fe200078e00ff */
[----:B------:R-:W-:Y:S02]  /*24a40*/  MOV R2, 0x24a60 ;  /* 0x00024a6000027802 */ /* 0x000fe40000000f00 */
[----:B-1----:R-:W-:Y:S05]  /*24a50*/  CALL.REL.NOINC `($__internal_13_$__cuda_sm70_shflsync_idx_p) ;  /* 0x0000174000007944 */ /* 0x002fea0003c00000 */
[----:B------:R-:W-:Y:S01]  /*24a60*/  MOV R8, R10 ;  /* 0x0000000a00087202 */ /* 0x000fe20000000f00 */
[----:B------:R-:W-:Y:S05]  /*24a70*/  BRA `(.L_x_1067) ;  /* 0xffffc46000007947 */ /* 0x000fea000383ffff */
.L_x_988:
[----:B------:R-:W-:Y:S01]  /*24a80*/  IMAD.MOV.U32 R11, RZ, RZ, R7 ;  /* 0x000000ffff0b7224 */ /* 0x000fe200078e0007 */
[----:B------:R-:W-:Y:S01]  /*24a90*/  MOV R10, RZ ;  /* 0x000000ff000a7202 */ /* 0x000fe20000000f00 */
[----:B------:R-:W-:Y:S01]  /*24aa0*/  IMAD.MOV.U32 R3, RZ, RZ, 0x181f ;  /* 0x0000181fff037424 */ /* 0x000fe200078e00ff */
[----:B------:R-:W-:Y:S02]  /*24ab0*/  MOV R2, 0x24ad0 ;  /* 0x00024ad000027802 */ /* 0x000fe40000000f00 */
[----:B-123--:R-:W-:Y:S05]  /*24ac0*/  CALL.REL.NOINC `($__internal_13_$__cuda_sm70_shflsync_idx_p) ;  /* 0x000016d000007944 */ /* 0x00efea0003c00000 */
[----:B------:R-:W-:Y:S01]  /*24ad0*/  MOV R2, R10 ;  /* 0x0000000a00027202 */ /* 0x000fe20000000f00 */
[----:B------:R-:W-:Y:S05]  /*24ae0*/  BRA `(.L_x_1068) ;  /* 0xffffc41000007947 */ /* 0x000fea000383ffff */
.L_x_989:
[----:B------:R-:W-:Y:S01]  /*24af0*/  IMAD.MOV.U32 R11, RZ, RZ, R6 ;  /* 0x000000ffff0b7224 */ /* 0x000fe200078e0006 */
[----:B------:R-:W-:Y:S01]  /*24b00*/  MOV R10, 0x1 ;  /* 0x00000001000a7802 */ /* 0x000fe20000000f00 */
[----:B--2---:R-:W-:Y:S01]  /*24b10*/  IMAD.MOV.U32 R3, RZ, RZ, 0x181f ;  /* 0x0000181fff037424 */ /* 0x004fe200078e00ff */
[----:B------:R-:W-:-:S02]  /*24b20*/  MOV R2, 0x24b40 ;  /* 0x00024b4000027802 */ /* 0x000fc40000000f00 */
[----:B-1--4-:R-:W-:Y:S05]  /*24b30*/  CALL.REL.NOINC `($__internal_13_$__cuda_sm70_shflsync_idx_p) ;  /* 0x0000166000007944 */ /* 0x012fea0003c00000 */
        /* <DEDUP_REMOVED lines=8> */
.L_x_990:
[----:B------:R-:W-:Y:S01]  /*24bc0*/  IMAD.MOV.U32 R11, RZ, RZ, R6 ;  /* 0x000000ffff0b7224 */ /* 0x000fe200078e0006 */
[----:B------:R-:W-:Y:S01]  /*24bd0*/  MOV R10, 0x2 ;  /* 0x00000002000a7802 */ /* 0x000fe20000000f00 */
[----:B--2---:R-:W-:Y:S01]  /*24be0*/  IMAD.MOV.U32 R3, RZ, RZ, 0x181f ;  /* 0x0000181fff037424 */ /* 0x004fe200078e00ff */
[----:B------:R-:W-:Y:S02]  /*24bf0*/  MOV R2, 0x24c10 ;  /* 0x00024c1000027802 */ /* 0x000fe40000000f00 */
[----:B-1-34-:R-:W-:Y:S05]  /*24c00*/  CALL.REL.NOINC `($__internal_13_$__cuda_sm70_shflsync_idx_p) ;  /* 0x0000159000007944 */ /* 0x01afea0003c00000 */
[----:B------:R-:W-:Y:S01]  /*24c10*/  MOV R8, R10 ;  /* 0x0000000a00087202 */ /* 0x000fe20000000f00 */
[----:B------:R-:W-:Y:S05]  /*24c20*/  BRA `(.L_x_1070) ;  /* 0xffffc3c000007947 */ /* 0x000fea000383ffff */
.L_x_991:
[----:B------:R-:W-:Y:S01]  /*24c30*/  IMAD.MOV.U32 R11, RZ, RZ, R7 ;  /* 0x000000ffff0b7224 */ /* 0x000fe200078e0007 */
[----:B------:R-:W-:Y:S01]  /*24c40*/  MOV R10, 0x2 ;  /* 0x00000002000a7802 */ /* 0x000fe20000000f00 */
[----:B--2---:R-:W-:Y:S01]  /*24c50*/  IMAD.MOV.U32 R3, RZ, RZ, 0x181f ;  /* 0x0000181fff037424 */ /* 0x004fe200078e00ff */
[----:B------:R-:W-:Y:S02]  /*24c60*/  MOV R2, 0x24c80 ;  /* 0x00024c8000027802 */ /* 0x000fe40000000f00 */
[----:B-1-34-:R-:W-:Y:S05]  /*24c70*/  CALL.REL.NOINC `($__internal_13_$__cuda_sm70_shflsync_idx_p) ;  /* 0x0000152000007944 */ /* 0x01afea0003c00000 */
[----:B------:R-:W-:Y:S01]  /*24c80*/  MOV R2, R10 ;  /* 0x0000000a00027202 */ /* 0x000fe20000000f00 */
[----:B------:R-:W-:Y:S05]  /*24c90*/  BRA `(.L_x_1071) ;  /* 0xffffc37000007947 */ /* 0x000fea000383ffff */
.L_x_992:
[----:B------:R-:W-:Y:S01]  /*24ca0*/  IMAD.MOV.U32 R11, RZ, RZ, R6 ;  /* 0x000000ffff0b7224 */ /* 0x000fe200078e0006 */
[----:B------:R-:W-:Y:S01]  /*24cb0*/  MOV R10, 0x3 ;  /* 0x00000003000a7802 */ /* 0x000fe20000000f00 */
[----:B---3--:R-:W-:Y:S01]  /*24cc0*/  IMAD.MOV.U32 R3, RZ, RZ, 0x181f ;  /* 0x0000181fff037424 */ /* 0x008fe200078e00ff */
[----:B------:R-:W-:-:S02]  /*24cd0*/  MOV R2, 0x24cf0 ;  /* 0x00024cf000027802 */ /* 0x000fc40000000f00 */
[----:B-12---:R-:W-:Y:S05]  /*24ce0*/  CALL.REL.NOINC `($__internal_13_$__cuda_sm70_shflsync_idx_p) ;  /* 0x000014b000007944 */ /* 0x006fea0003c00000 */
        /* <DEDUP_REMOVED lines=8> */
.L_x_993:
[----:B------:R-:W-:Y:S01]  /*24d70*/  IMAD.MOV.U32 R11, RZ, RZ, R6 ;  /* 0x000000ffff0b7224 */ /* 0x000fe200078e0006 */
[----:B------:R-:W-:Y:S01]  /*24d80*/  MOV R10, 0x4 ;  /* 0x00000004000a7802 */ /* 0x000fe20000000f00 */
[----:B-1----:R-:W-:Y:S01]  /*24d90*/  IMAD.MOV.U32 R3, RZ, RZ, 0x181f ;  /* 0x0000181fff037424 */ /* 0x002fe200078e00ff */
[----:B------:R-:W-:Y:S02]  /*24da0*/  MOV R2, 0x24dc0 ;  /* 0x00024dc000027802 */ /* 0x000fe40000000f00 */
[----:B----4-:R-:W-:Y:S05]  /*24db0*/  CALL.REL.NOINC `($__internal_13_$__cuda_sm70_shflsync_idx_p) ;  /* 0x000013e000007944 */ /* 0x010fea0003c00000 */
[----:B------:R-:W-:Y:S01]  /*24dc0*/  MOV R8, R10 ;  /* 0x0000000a00087202 */ /* 0x000fe20000000f00 */
[----:B------:R-:W-:Y:S05]  /*24dd0*/  BRA `(.L_x_1073) ;  /* 0xffffc32000007947 */ /* 0x000fea000383ffff */
.L_x_994:
[----:B------:R-:W-:Y:S01]  /*24de0*/  IMAD.MOV.U32 R11, RZ, RZ, R7 ;  /* 0x000000ffff0b7224 */ /* 0x000fe200078e0007 */
[----:B------:R-:W-:Y:S01]  /*24df0*/  MOV R10, 0x4 ;  /* 0x00000004000a7802 */ /* 0x000fe20000000f00 */
[----:B-1----:R-:W-:Y:S01]  /*24e00*/  IMAD.MOV.U32 R3, RZ, RZ, 0x181f ;  /* 0x0000181fff037424 */ /* 0x002fe200078e00ff */
[----:B------:R-:W-:Y:S02]  /*24e10*/  MOV R2, 0x24e30 ;  /* 0x00024e3000027802 */ /* 0x000fe40000000f00 */
[----:B--234-:R-:W-:Y:S05]  /*24e20*/  CALL.REL.NOINC `($__internal_13_$__cuda_sm70_shflsync_idx_p) ;  /* 0x0000137000007944 */ /* 0x01cfea0003c00000 */
[----:B------:R-:W-:Y:S01]  /*24e30*/  MOV R2, R10 ;  /* 0x0000000a00027202 */ /* 0x000fe20000000f00 */
[----:B------:R-:W-:Y:S05]  /*24e40*/  BRA `(.L_x_1074) ;  /* 0xffffc2d000007947 */ /* 0x000fea000383ffff */
.L_x_995:
        /* <DEDUP_REMOVED lines=13> */
.L_x_996:
[----:B------:R-:W-:Y:S01]  /*24f20*/  IMAD.MOV.U32 R11, RZ, RZ, R6 ;  /* 0x000000ffff0b7224 */ /* 0x000fe200078e0006 */
[----:B------:R-:W-:Y:S01]  /*24f30*/  MOV R10, 0x6 ;  /* 0x00000006000a7802 */ /* 0x000fe20000000f00 */
[----:B-1----:R-:W-:Y:S01]  /*24f40*/  IMAD.MOV.U32 R3, RZ, RZ, 0x181f ;  /* 0x0000181fff037424 */ /* 0x002fe200078e00ff */
[----:B------:R-:W-:Y:S02]  /*24f50*/  MOV R2, 0x24f70 ;  /* 0x00024f7000027802 */ /* 0x000fe40000000f00 */
[----:B---34-:R-:W-:Y:S05]  /*24f60*/  CALL.REL.NOINC `($__internal_13_$__cuda_sm70_shflsync_idx_p) ;  /* 0x0000123000007944 */ /* 0x018fea0003c00000 */
[----:B------:R-:W-:Y:S01]  /*24f70*/  MOV R8, R10 ;  /* 0x0000000a00087202 */ /* 0x000fe20000000f00 */
[----:B------:R-:W-:Y:S05]  /*24f80*/  BRA `(.L_x_1076) ;  /* 0xffffc28000007947 */ /* 0x000fea000383ffff */
.L_x_997:
[----:B------:R-:W-:Y:S01]  /*24f90*/  IMAD.MOV.U32 R11, RZ, RZ, R7 ;  /* 0x000000ffff0b7224 */ /* 0x000fe200078e0007 */
[----:B------:R-:W-:Y:S01]  /*24fa0*/  MOV R10, 0x6 ;  /* 0x00000006000a7802 */ /* 0x000fe20000000f00 */
[----:B-1----:R-:W-:Y:S01]  /*24fb0*/  IMAD.MOV.U32 R3, RZ, RZ, 0x181f ;  /* 0x0000181fff037424 */ /* 0x002fe200078e00ff */
[----:B------:R-:W-:Y:S02]  /*24fc0*/  MOV R2, 0x24fe0 ;  /* 0x00024fe000027802 */ /* 0x000fe40000000f00 */
[----:B--234-:R-:W-:Y:S05]  /*24fd0*/  CALL.REL.NOINC `($__internal_13_$__cuda_sm70_shflsync_idx_p) ;  /* 0x000011c000007944 */ /* 0x01cfea0003c00000 */
[----:B------:R-:W-:Y:S01]  /*24fe0*/  MOV R2, R10 ;  /* 0x0000000a00027202 */ /* 0x000fe20000000f00 */
[----:B------:R-:W-:Y:S05]  /*24ff0*/  BRA `(.L_x_1077) ;  /* 0xffffc23000007947 */ /* 0x000fea000383ffff */
.L_x_998:
[----:B------:R-:W-:Y:S01]  /*25000*/  IMAD.MOV.U32 R11, RZ, RZ, R6 ;  /* 0x000000ffff0b7224 */ /* 0x000fe200078e0006 */
[----:B------:R-:W-:Y:S01]  /*25010*/  MOV R10, 0x7 ;  /* 0x00000007000a7802 */ /* 0x000fe20000000f00 */
[----:B--2---:R-:W-:Y:S01]  /*25020*/  IMAD.MOV.U32 R3, RZ, RZ, 0x181f ;  /* 0x0000181fff037424 */ /* 0x004fe200078e00ff */
[----:B------:R-:W-:-:S02]  /*25030*/  MOV R2, 0x25050 ;  /* 0x0002505000027802 */ /* 0x000fc40000000f00 */
[----:B-1-34-:R-:W-:Y:S05]  /*25040*/  CALL.REL.NOINC `($__internal_13_$__cuda_sm70_shflsync_idx_p) ;  /* 0x0000115000007944 */ /* 0x01afea0003c00000 */
        /* <DEDUP_REMOVED lines=8> */
.L_x_1000:
[----:B------:R-:W-:Y:S01]  /*250d0*/  IMAD.MOV.U32 R11, RZ, RZ, R13 ;  /* 0x000000ffff0b7224 */ /* 0x000fe200078e000d */
[----:B------:R-:W-:Y:S01]  /*250e0*/  MOV R10, RZ ;  /* 0x000000ff000a7202 */ /* 0x000fe20000000f00 */
[----:B------:R-:W-:Y:S01]  /*250f0*/  IMAD.MOV.U32 R3, RZ, RZ, 0x1c1f ;  /* 0x00001c1fff037424 */ /* 0x000fe200078e00ff */
[----:B------:R-:W-:Y:S02]  /*25100*/  MOV R2, 0x25120 ;  /* 0x0002512000027802 */ /* 0x000fe40000000f00 */
[----:B------:R-:W-:Y:S05]  /*25110*/  CALL.REL.NOINC `($__internal_13_$__cuda_sm70_shflsync_idx_p) ;  /* 0x0000108000007944 */ /* 0x000fea0003c00000 */
[----:B------:R-:W-:Y:S01]  /*25120*/  MOV R12, R10 ;  /* 0x0000000a000c7202 */ /* 0x000fe20000000f00 */
[----:B------:R-:W-:Y:S05]  /*25130*/  BRA `(.L_x_1079) ;  /* 0xffffc40000007947 */ /* 0x000fea000383ffff */
.L_x_1001:
[----:B------:R-:W-:Y:S01]  /*25140*/  IMAD.MOV.U32 R11, RZ, RZ, R19 ;  /* 0x000000ffff0b7224 */ /* 0x000fe200078e0013 */
[----:B------:R-:W-:Y:S01]  /*25150*/  MOV R10, RZ ;  /* 0x000000ff000a7202 */ /* 0x000fe20000000f00 */
[----:B------:R-:W-:Y:S01]  /*25160*/  IMAD.MOV.U32 R3, RZ, RZ, 0x1c1f ;  /* 0x00001c1fff037424 */ /* 0x000fe200078e00ff */
[----:B------:R-:W-:Y:S02]  /*25170*/  MOV R2, 0x25190 ;  /* 0x0002519000027802 */ /* 0x000fe40000000f00 */
[----:B-12---:R-:W-:Y:S05]  /*25180*/  CALL.REL.NOINC `($__internal_13_$__cuda_sm70_shflsync_idx_p) ;  /* 0x0000101000007944 */ /* 0x006fea0003c00000 */
[----:B------:R-:W-:Y:S01]  /*25190*/  MOV R2, R10 ;  /* 0x0000000a00027202 */ /* 0x000fe20000000f00 */
[----:B------:R-:W-:Y:S05]  /*251a0*/  BRA `(.L_x_1080) ;  /* 0xffffc3b000007947 */ /* 0x000fea000383ffff */
.L_x_1004:
[----:B----4-:R-:W-:Y:S01]  /*251b0*/  IMAD.MOV.U32 R11, RZ, RZ, R13 ;  /* 0x000000ffff0b7224 */ /* 0x010fe200078e000d */
[----:B------:R-:W-:Y:S01]  /*251c0*/  MOV R10, 0x1 ;  /* 0x00000001000a7802 */ /* 0x000fe20000000f00 */
[----:B------:R-:W-:Y:S01]  /*251d0*/  IMAD.MOV.U32 R3, RZ, RZ, 0x1c1f ;  /* 0x00001c1fff037424 */ /* 0x000fe200078e00ff */
[----:B------:R-:W-:-:S02]  /*251e0*/  MOV R2, 0x25200 ;  /* 0x0002520000027802 */ /* 0x000fc40000000f00 */
[----:B-123--:R-:W-:Y:S05]  /*251f0*/  CALL.REL.NOINC `($__internal_13_$__cuda_sm70_shflsync_idx_p) ;  /* 0x00000fa000007944 */ /* 0x00efea0003c00000 */
        /* <DEDUP_REMOVED lines=8> */
.L_x_1007:
[----:B----4-:R-:W-:Y:S01]  /*25280*/  IMAD.MOV.U32 R11, RZ, RZ, R13 ;  /* 0x000000ffff0b7224 */ /* 0x010fe200078e000d */
[----:B------:R-:W-:Y:S01]  /*25290*/  MOV R10, 0x2 ;  /* 0x00000002000a7802 */ /* 0x000fe20000000f00 */
[----:B------:R-:W-:Y:S01]  /*252a0*/  IMAD.MOV.U32 R3, RZ, RZ, 0x1c1f ;  /* 0x00001c1fff037424 */ /* 0x000fe200078e00ff */
[----:B------:R-:W-:Y:S02]  /*252b0*/  MOV R2, 0x252d0 ;  /* 0x000252d000027802 */ /* 0x000fe40000000f00 */
[----:B-123--:R-:W-:Y:S05]  /*252c0*/  CALL.REL.NOINC `($__internal_13_$__cuda_sm70_shflsync_idx_p) ;  /* 0x00000ed000007944 */ /* 0x00efea0003c00000 */
[----:B------:R-:W-:Y:S01]  /*252d0*/  MOV R12, R10 ;  /* 0x0000000a000c7202 */ /* 0x000fe20000000f00 */
[----:B------:R-:W-:Y:S05]  /*252e0*/  BRA `(.L_x_1082) ;  /* 0xffffc83000007947 */ /* 0x000fea000383ffff */
.L_x_1008:
[----:B----4-:R-:W-:Y:S01]  /*252f0*/  IMAD.MOV.U32 R11, RZ, RZ, R19 ;  /* 0x000000ffff0b7224 */ /* 0x010fe200078e0013 */
[----:B------:R-:W-:Y:S01]  /*25300*/  MOV R10, 0x2 ;  /* 0x00000002000a7802 */ /* 0x000fe20000000f00 */
[----:B------:R-:W-:Y:S01]  /*25310*/  IMAD.MOV.U32 R3, RZ, RZ, 0x1c1f ;  /* 0x00001c1fff037424 */ /* 0x000fe200078e00ff */
[----:B------:R-:W-:Y:S02]  /*25320*/  MOV R2, 0x25340 ;  /* 0x0002534000027802 */ /* 0x000fe40000000f00 */
[----:B-123--:R-:W-:Y:S05]  /*25330*/  CALL.REL.NOINC `($__internal_13_$__cuda_sm70_shflsync_idx_p) ;  /* 0x00000e6000007944 */ /* 0x00efea0003c00000 */
[----:B------:R-:W-:Y:S01]  /*25340*/  MOV R2, R10 ;  /* 0x0000000a00027202 */ /* 0x000fe20000000f00 */
[----:B------:R-:W-:Y:S05]  /*25350*/  BRA `(.L_x_1083) ;  /* 0xffffc7e000007947 */ /* 0x000fea000383ffff */
.L_x_1011:
[----:B--2---:R-:W-:Y:S01]  /*25360*/  IMAD.MOV.U32 R11, RZ, RZ, R13 ;  /* 0x000000ffff0b7224 */ /* 0x004fe200078e000d */
[----:B------:R-:W-:Y:S01]  /*25370*/  MOV R10, 0x3 ;  /* 0x00000003000a7802 */ /* 0x000fe20000000f00 */
[----:B------:R-:W-:Y:S01]  /*25380*/  IMAD.MOV.U32 R3, RZ, RZ, 0x1c1f ;  /* 0x00001c1fff037424 */ /* 0x000fe200078e00ff */
[----:B-1----:R-:W-:-:S02]  /*25390*/  MOV R2, 0x253b0 ;  /* 0x000253b000027802 */ /* 0x002fc40000000f00 */
[----:B---34-:R-:W-:Y:S05]  /*253a0*/  CALL.REL.NOINC `($__internal_13_$__cuda_sm70_shflsync_idx_p) ;  /* 0x00000df000007944 */ /* 0x018fea0003c00000 */
        /* <DEDUP_REMOVED lines=8> */
.L_x_1015:
[----:B------:R-:W-:Y:S01]  /*25430*/  IMAD.MOV.U32 R11, RZ, RZ, R6 ;  /* 0x000000ffff0b7224 */ /* 0x000fe200078e0006 */
[----:B------:R-:W-:Y:S01]  /*25440*/  MOV R10, RZ ;  /* 0x000000ff000a7202 */ /* 0x000fe20000000f00 */
[----:B------:R-:W-:Y:S01]  /*25450*/  IMAD.MOV.U32 R3, RZ, RZ, 0x181f ;  /* 0x0000181fff037424 */ /* 0x000fe200078e00ff */
[----:B------:R-:W-:Y:S02]  /*25460*/  MOV R2, 0x25480 ;  /* 0x0002548000027802 */ /* 0x000fe40000000f00 */
[----:B------:R-:W-:Y:S05]  /*25470*/  CALL.REL.NOINC `($__internal_13_$__cuda_sm70_shflsync_idx_p) ;  /* 0x00000d2000007944 */ /* 0x000fea0003c00000 */
[----:B------:R-:W-:Y:S01]  /*25480*/  MOV R8, R10 ;  /* 0x0000000a00087202 */ /* 0x000fe20000000f00 */
[----:B------:R-:W-:Y:S05]  /*25490*/  BRA `(.L_x_1085) ;  /* 0xffffd2f000007947 */ /* 0x000fea000383ffff */
.L_x_1016:
[----:B------:R-:W-:Y:S01]  /*254a0*/  IMAD.MOV.U32 R11, RZ, RZ, R7 ;  /* 0x000000ffff0b7224 */ /* 0x000fe200078e0007 */
[----:B------:R-:W-:Y:S01]  /*254b0*/  MOV R10, RZ ;  /* 0x000000ff000a7202 */ /* 0x000fe20000000f00 */
[----:B------:R-:W-:Y:S01]  /*254c0*/  IMAD.MOV.U32 R3, RZ, RZ, 0x181f ;  /* 0x0000181fff037424 */ /* 0x000fe200078e00ff */
[----:B------:R-:W-:Y:S02]  /*254d0*/  MOV R2, 0x254f0 ;  /* 0x000254f000027802 */ /* 0x000fe40000000f00 */
[----:B-12---:R-:W-:Y:S05]  /*254e0*/  CALL.REL.NOINC `($__internal_13_$__cuda_sm70_shflsync_idx_p) ;  /* 0x00000cb000007944 */ /* 0x006fea0003c00000 */
[----:B------:R-:W-:Y:S01]  /*254f0*/  MOV R2, R10 ;  /* 0x0000000a00027202 */ /* 0x000fe20000000f00 */
[----:B------:R-:W-:Y:S05]  /*25500*/  BRA `(.L_x_1086) ;  /* 0xffffd2a000007947 */ /* 0x000fea000383ffff */
.L_x_1017:
[----:B------:R-:W-:Y:S01]  /*25510*/  IMAD.MOV.U32 R11, RZ, RZ, R6 ;  /* 0x000000ffff0b7224 */ /* 0x000fe200078e0006 */
[----:B------:R-:W-:Y:S01]  /*25520*/  MOV R10, 0x1 ;  /* 0x00000001000a7802 */ /* 0x000fe20000000f00 */
[----:B--2---:R-:W-:Y:S01]  /*25530*/  IMAD.MOV.U32 R3, RZ, RZ, 0x181f ;  /* 0x0000181fff037424 */ /* 0x004fe200078e00ff */
[----:B------:R-:W-:-:S02]  /*25540*/  MOV R2, 0x25560 ;  /* 0x0002556000027802 */ /* 0x000fc40000000f00 */
[----:B-1-3--:R-:W-:Y:S05]  /*25550*/  CALL.REL.NOINC `($__internal_13_$__cuda_sm70_shflsync_idx_p) ;  /* 0x00000c4000007944 */ /* 0x00afea0003c00000 */
        /* <DEDUP_REMOVED lines=8> */
.L_x_1018:
[----:B------:R-:W-:Y:S01]  /*255e0*/  IMAD.MOV.U32 R11, RZ, RZ, R6 ;  /* 0x000000ffff0b7224 */ /* 0x000fe200078e0006 */
[----:B------:R-:W-:Y:S01]  /*255f0*/  MOV R10, 0x2 ;  /* 0x00000002000a7802 */ /* 0x000fe20000000f00 */
[----:B-1----:R-:W-:Y:S01]  /*25600*/  IMAD.MOV.U32 R3, RZ, RZ, 0x181f ;  /* 0x0000181fff037424 */ /* 0x002fe200078e00ff */
[----:B------:R-:W-:Y:S02]  /*25610*/  MOV R2, 0x25630 ;  /* 0x0002563000027802 */ /* 0x000fe40000000f00 */
[----:B---34-:R-:W-:Y:S05]  /*25620*/  CALL.REL.NOINC `($__internal_13_$__cuda_sm70_shflsync_idx_p) ;  /* 0x00000b7000007944 */ /* 0x018fea0003c00000 */
[----:B------:R-:W-:Y:S01]  /*25630*/  MOV R8, R10 ;  /* 0x0000000a00087202 */ /* 0x000fe20000000f00 */
[----:B------:R-:W-:Y:S05]  /*25640*/  BRA `(.L_x_1088) ;  /* 0xffffd25000007947 */ /* 0x000fea000383ffff */
.L_x_1019:
[----:B------:R-:W-:Y:S01]  /*25650*/  IMAD.MOV.U32 R11, RZ, RZ, R7 ;  /* 0x000000ffff0b7224 */ /* 0x000fe200078e0007 */
[----:B------:R-:W-:Y:S01]  /*25660*/  MOV R10, 0x2 ;  /* 0x00000002000a7802 */ /* 0x000fe20000000f00 */
[----:B-1----:R-:W-:Y:S01]  /*25670*/  IMAD.MOV.U32 R3, RZ, RZ, 0x181f ;  /* 0x0000181fff037424 */ /* 0x002fe200078e00ff */
[----:B------:R-:W-:Y:S02]  /*25680*/  MOV R2, 0x256a0 ;  /* 0x000256a000027802 */ /* 0x000fe40000000f00 */
[----:B--234-:R-:W-:Y:S05]  /*25690*/  CALL.REL.NOINC `($__internal_13_$__cuda_sm70_shflsync_idx_p) ;  /* 0x00000b0000007944 */ /* 0x01cfea0003c00000 */
[----:B------:R-:W-:Y:S01]  /*256a0*/  MOV R2, R10 ;  /* 0x0000000a00027202 */ /* 0x000fe20000000f00 */
[----:B------:R-:W-:Y:S05]  /*256b0*/  BRA `(.L_x_1089) ;  /* 0xffffd20000007947 */ /* 0x000fea000383ffff */
.L_x_1020:
        /* <DEDUP_REMOVED lines=13> */
.L_x_1021:
[----:B------:R-:W-:Y:S01]  /*25790*/  IMAD.MOV.U32 R11, RZ, RZ, R6 ;  /* 0x000000ffff0b7224 */ /* 0x000fe200078e0006 */
[----:B------:R-:W-:Y:S01]  /*257a0*/  MOV R10, 0x4 ;  /* 0x00000004000a7802 */ /* 0x000fe20000000f00 */
[----:B--2---:R-:W-:Y:S01]  /*257b0*/  IMAD.MOV.U32 R3, RZ, RZ, 0x181f ;  /* 0x0000181fff037424 */ /* 0x004fe200078e00ff */
[----:B------:R-:W-:Y:S02]  /*257c0*/  MOV R2, 0x257e0 ;  /* 0x000257e000027802 */ /* 0x000fe40000000f00 */
[----:B-1-34-:R-:W-:Y:S05]  /*257d0*/  CALL.REL.NOINC `($__internal_13_$__cuda_sm70_shflsync_idx_p) ;  /* 0x000009c000007944 */ /* 0x01afea0003c00000 */
[----:B------:R-:W-:Y:S01]  /*257e0*/  MOV R8, R10 ;  /* 0x0000000a00087202 */ /* 0x000fe20000000f00 */
[----:B------:R-:W-:Y:S05]  /*257f0*/  BRA `(.L_x_1091) ;  /* 0xffffd1b000007947 */ /* 0x000fea000383ffff */
.L_x_1022:
[----:B------:R-:W-:Y:S01]  /*25800*/  IMAD.MOV.U32 R11, RZ, RZ, R7 ;  /* 0x000000ffff0b7224 */ /* 0x000fe200078e0007 */
[----:B------:R-:W-:Y:S01]  /*25810*/  MOV R10, 0x4 ;  /* 0x00000004000a7802 */ /* 0x000fe20000000f00 */
[----:B--2---:R-:W-:Y:S01]  /*25820*/  IMAD.MOV.U32 R3, RZ, RZ, 0x181f ;  /* 0x0000181fff037424 */ /* 0x004fe200078e00ff */
[----:B------:R-:W-:Y:S02]  /*25830*/  MOV R2, 0x25850 ;  /* 0x0002585000027802 */ /* 0x000fe40000000f00 */
[----:B-1-34-:R-:W-:Y:S05]  /*25840*/  CALL.REL.NOINC `($__internal_13_$__cuda_sm70_shflsync_idx_p) ;  /* 0x0000095000007944 */ /* 0x01afea0003c00000 */
[----:B------:R-:W-:Y:S01]  /*25850*/  MOV R2, R10 ;  /* 0x0000000a00027202 */ /* 0x000fe20000000f00 */
[----:B------:R-:W-:Y:S05]  /*25860*/  BRA `(.L_x_1092) ;  /* 0xffffd16000007947 */ /* 0x000fea000383ffff */
.L_x_1023:
[----:B------:R-:W-:Y:S01]  /*25870*/  IMAD.MOV.U32 R11, RZ, RZ, R6 ;  /* 0x000000ffff0b7224 */ /* 0x000fe200078e0006 */
[----:B------:R-:W-:Y:S01]  /*25880*/  MOV R10, 0x5 ;  /* 0x00000005000a7802 */ /* 0x000fe20000000f00 */
[----:B-1----:R-:W-:Y:S01]  /*25890*/  IMAD.MOV.U32 R3, RZ, RZ, 0x181f ;  /* 0x0000181fff037424 */ /* 0x002fe200078e00ff */
[----:B------:R-:W-:-:S02]  /*258a0*/  MOV R2, 0x258c0 ;  /* 0x000258c000027802 */ /* 0x000fc40000000f00 */
[----:B--234-:R-:W-:Y:S05]  /*258b0*/  CALL.REL.NOINC `($__internal_13_$__cuda_sm70_shflsync_idx_p) ;  /* 0x000008e000007944 */ /* 0x01cfea0003c00000 */
        /* <DEDUP_REMOVED lines=8> */
.L_x_1024:
[----:B------:R-:W-:Y:S01]  /*25940*/  IMAD.MOV.U32 R11, RZ, RZ, R6 ;  /* 0x000000ffff0b7224 */ /* 0x000fe200078e0006 */
[----:B------:R-:W-:Y:S01]  /*25950*/  MOV R10, 0x6 ;  /* 0x00000006000a7802 */ /* 0x000fe20000000f00 */
[----:B--2---:R-:W-:Y:S01]  /*25960*/  IMAD.MOV.U32 R3, RZ, RZ, 0x181f ;  /* 0x0000181fff037424 */ /* 0x004fe200078e00ff */
[----:B------:R-:W-:Y:S02]  /*25970*/  MOV R2, 0x25990 ;  /* 0x0002599000027802 */ /* 0x000fe40000000f00 */
[----:B-1--4-:R-:W-:Y:S05]  /*25980*/  CALL.REL.NOINC `($__internal_13_$__cuda_sm70_shflsync_idx_p) ;  /* 0x0000081000007944 */ /* 0x012fea0003c00000 */
[----:B------:R-:W-:Y:S01]  /*25990*/  MOV R8, R10 ;  /* 0x0000000a00087202 */ /* 0x000fe20000000f00 */
[----:B------:R-:W-:Y:S05]  /*259a0*/  BRA `(.L_x_1094) ;  /* 0xffffd11000007947 */ /* 0x000fea000383ffff */
.L_x_1025:
[----:B------:R-:W-:Y:S01]  /*259b0*/  IMAD.MOV.U32 R11, RZ, RZ, R7 ;  /* 0x000000ffff0b7224 */ /* 0x000fe200078e0007 */
[----:B------:R-:W-:Y:S01]  /*259c0*/  MOV R10, 0x6 ;  /* 0x00000006000a7802 */ /* 0x000fe20000000f00 */
[----:B--2---:R-:W-:Y:S01]  /*259d0*/  IMAD.MOV.U32 R3, RZ, RZ, 0x181f ;  /* 0x0000181fff037424 */ /* 0x004fe200078e00ff */
[----:B------:R-:W-:Y:S02]  /*259e0*/  MOV R2, 0x25a00 ;  /* 0x00025a0000027802 */ /* 0x000fe40000000f00 */
[----:B-1-34-:R-:W-:Y:S05]  /*259f0*/  CALL.REL.NOINC `($__internal_13_$__cuda_sm70_shflsync_idx_p) ;  /* 0x000007a000007944 */ /* 0x01afea0003c00000 */
[----:B------:R-:W-:Y:S01]  /*25a00*/  MOV R2, R10 ;  /* 0x0000000a00027202 */ /* 0x000fe20000000f00 */
[----:B------:R-:W-:Y:S05]  /*25a10*/  BRA `(.L_x_1095) ;  /* 0xffffd0c000007947 */ /* 0x000fea000383ffff */
.L_x_1026:
[----:B------:R-:W-:Y:S01]  /*25a20*/  IMAD.MOV.U32 R11, RZ, RZ, R6 ;  /* 0x000000ffff0b7224 */ /* 0x000fe200078e0006 */
[----:B------:R-:W-:Y:S01]  /*25a30*/  MOV R10, 0x7 ;  /* 0x00000007000a7802 */ /* 0x000fe20000000f00 */
[----:B-1----:R-:W-:Y:S01]  /*25a40*/  IMAD.MOV.U32 R3, RZ, RZ, 0x181f ;  /* 0x0000181fff037424 */ /* 0x002fe200078e00ff */
[----:B------:R-:W-:-:S02]  /*25a50*/  MOV R2, 0x25a70 ;  /* 0x00025a7000027802 */ /* 0x000fc40000000f00 */
[----:B--2-4-:R-:W-:Y:S05]  /*25a60*/  CALL.REL.NOINC `($__internal_13_$__cuda_sm70_shflsync_idx_p) ;  /* 0x0000073000007944 */ /* 0x014fea0003c00000 */
        /* <DEDUP_REMOVED lines=8> */
.L_x_1028:
[----:B------:R-:W-:Y:S01]  /*25af0*/  IMAD.MOV.U32 R11, RZ, RZ, R45 ;  /* 0x000000ffff0b7224 */ /* 0x000fe200078e002d */
[----:B------:R-:W-:Y:S01]  /*25b00*/  MOV R10, RZ ;  /* 0x000000ff000a7202 */ /* 0x000fe20000000f00 */
[----:B----4-:R-:W-:Y:S01]  /*25b10*/  IMAD.MOV.U32 R3, RZ, RZ, 0x1f ;  /* 0x0000001fff037424 */ /* 0x010fe200078e00ff */
[----:B------:R-:W-:Y:S02]  /*25b20*/  MOV R2, 0x25b40 ;  /* 0x00025b4000027802 */ /* 0x000fe40000000f00 */
[----:B------:R-:W-:Y:S05]  /*25b30*/  CALL.REL.NOINC `($__internal_13_$__cuda_sm70_shflsync_idx_p) ;  /* 0x0000066000007944 */ /* 0x000fea0003c00000 */
[----:B------:R-:W-:Y:S01]  /*25b40*/  MOV R9, R10 ;  /* 0x0000000a00097202 */ /* 0x000fe20000000f00 */
[----:B------:R-:W-:Y:S05]  /*25b50*/  BRA `(.L_x_1097) ;  /* 0xffffd14000007947 */ /* 0x000fea000383ffff */
.L_x_1029:
[----:B------:R-:W-:Y:S01]  /*25b60*/  IMAD.MOV.U32 R11, RZ, RZ, R45 ;  /* 0x000000ffff0b7224 */ /* 0x000fe200078e002d */
[----:B------:R-:W-:Y:S01]  /*25b70*/  MOV R10, 0x1 ;  /* 0x00000001000a7802 */ /* 0x000fe20000000f00 */
[----:B----4-:R-:W-:Y:S01]  /*25b80*/  IMAD.MOV.U32 R3, RZ, RZ, 0x1f ;  /* 0x0000001fff037424 */ /* 0x010fe200078e00ff */
[----:B------:R-:W-:Y:S02]  /*25b90*/  MOV R2, 0x25bb0 ;  /* 0x00025bb000027802 */ /* 0x000fe40000000f00 */
[----:B-12---:R-:W-:Y:S05]  /*25ba0*/  CALL.REL.NOINC `($__internal_13_$__cuda_sm70_shflsync_idx_p) ;  /* 0x000005f000007944 */ /* 0x006fea0003c00000 */
[----:B------:R-:W-:Y:S01]  /*25bb0*/  MOV R8, R10 ;  /* 0x0000000a00087202 */ /* 0x000fe20000000f00 */
[----:B------:R-:W-:Y:S05]  /*25bc0*/  BRA `(.L_x_1098) ;  /* 0xffffd0f000007947 */ /* 0x000fea000383ffff */
.L_x_1030:
[----:B------:R-:W-:Y:S02]  /*25bd0*/  MOV R2, 0x1 ;  /* 0x0000000100027802 */ /* 0x000fe40000000f00 */
[----:B------:R-:W-:-:S02]  /*25be0*/  MOV R3, 0x25c00 ;  /* 0x00025c0000037802 */ /* 0x000fc40000000f00 */
[----:B-123--:R-:W-:Y:S05]  /*25bf0*/  CALL.REL.NOINC `($__internal_14_$__cuda_sm70_shflsync_up_p) ;  /* 0x000005f000007944 */ /* 0x00efea0003c00000 */
[----:B------:R-:W-:Y:S05]  /*25c00*/  BRA `(.L_x_1099) ;  /* 0xffffd1e000007947 */ /* 0x000fea000383ffff */
.L_x_1031:
[----:B------:R-:W-:Y:S02]  /*25c10*/  MOV R2, 0x2 ;  /* 0x0000000200027802 */ /* 0x000fe40000000f00 */
[----:B------:R-:W-:-:S02]  /*25c20*/  MOV R3, 0x25c40 ;  /* 0x00025c4000037802 */ /* 0x000fc40000000f00 */
[----:B-12---:R-:W-:Y:S05]  /*25c30*/  CALL.REL.NOINC `($__internal_14_$__cuda_sm70_shflsync_up_p) ;  /* 0x000005b000007944 */ /* 0x006fea0003c00000 */
        /* <DEDUP_REMOVED lines=24> */
.L_x_1035:
[----:B------:R-:W-:Y:S02]  /*25dc0*/  MOV R2, 0x1 ;  /* 0x0000000100027802 */ /* 0x000fe40000000f00 */
[----:B------:R-:W-:Y:S02]  /*25dd0*/  MOV R3, 0x25df0 ;  /* 0x00025df000037802 */ /* 0x000fe40000000f00 */
[----:B------:R-:W-:Y:S05]  /*25de0*/  CALL.REL.NOINC `($__internal_14_$__cuda_sm70_shflsync_up_p) ;  /* 0x0000040000007944 */ /* 0x000fea0003c00000 */
[----:B------:R-:W-:Y:S01]  /*25df0*/  MOV R2, R4 ;  /* 0x0000000400027202 */ /* 0x000fe20000000f00 */
[----:B------:R-:W-:Y:S05]  /*25e00*/  BRA `(.L_x_1101) ;  /* 0xffffd24000007947 */ /* 0x000fea000383ffff */
.L_x_1036:
        /* <DEDUP_REMOVED lines=27> */
.L_x_1038:
[----:B------:R-:W-:Y:S02]  /*25fc0*/  SEL R0, RZ, 0x1, P0 ;  /* 0x00000001ff007807 */ /* 0x000fe40000000000 */
[----:B------:R-:W-:Y:S02]  /*25fd0*/  MOV R2, 0x25ff0 ;  /* 0x00025ff000027802 */ /* 0x000fe40000000f00 */
[----:B---3--:R-:W-:Y:S05]  /*25fe0*/  CALL.REL.NOINC `($__internal_15_$__cuda_sm70_votesync_ballot) ;  /* 0x0000027000007944 */ /* 0x008fea0003c00000 */
[----:B------:R-:W-:Y:S01]  /*25ff0*/  MOV R5, R0 ;  /* 0x0000000000057202 */ /* 0x000fe20000000f00 */
[----:B------:R-:W-:Y:S05]  /*26000*/  BRA `(.L_x_1103) ;  /* 0xffffd1d000007947 */ /* 0x000fea000383ffff */
.L_x_1039:
[----:B------:R-:W-:Y:S01]  /*26010*/  IMAD.MOV.U32 R11, RZ, RZ, R6 ;  /* 0x000000ffff0b7224 */ /* 0x000fe200078e0006 */
[----:B------:R-:W-:Y:S01]  /*26020*/  MOV R10, R0 ;  /* 0x00000000000a7202 */ /* 0x000fe20000000f00 */
[----:B------:R-:W-:Y:S01]  /*26030*/  IMAD.MOV.U32 R3, RZ, RZ, 0x1f ;  /* 0x0000001fff037424 */ /* 0x000fe200078e00ff */
[----:B-1----:R-:W-:Y:S02]  /*26040*/  MOV R2, 0x26060 ;  /* 0x0002606000027802 */ /* 0x002fe40000000f00 */
[----:B---3--:R-:W-:Y:S05]  /*26050*/  CALL.REL.NOINC `($__internal_13_$__cuda_sm70_shflsync_idx_p) ;  /* 0x0000014000007944 */ /* 0x008fea0003c00000 */
[----:B------:R-:W-:Y:S01]  /*26060*/  IMAD.MOV.U32 R12, RZ, RZ, R10 ;  /* 0x000000ffff0c7224 */ /* 0x000fe200078e000a */
[----:B------:R-:W-:Y:S01]  /*26070*/  MOV R10, R0 ;  /* 0x00000000000a7202 */ /* 0x000fe20000000f00 */
[----:B------:R-:W-:Y:S01]  /*26080*/  IMAD.MOV.U32 R11, RZ, RZ, R7 ;  /* 0x000000ffff0b7224 */ /* 0x000fe200078e0007 */
[----:B------:R-:W-:-:S02]  /*26090*/  MOV R3, 0x1f ;  /* 0x0000001f00037802 */ /* 0x000fc40000000f00 */
[----:B------:R-:W-:Y:S02]  /*260a0*/  MOV R2, 0x260c0 ;  /* 0x000260c000027802 */ /* 0x000fe40000000f00 */
[----:B------:R-:W-:Y:S05]  /*260b0*/  CALL.REL.NOINC `($__internal_13_$__cuda_sm70_shflsync_idx_p) ;  /* 0x000000e000007944 */ /* 0x000fea0003c00000 */
[----:B------:R-:W-:Y:S01]  /*260c0*/  MOV R7, R10 ;  /* 0x0000000a00077202 */ /* 0x000fe20000000f00 */
[----:B------:R-:W-:Y:S05]  /*260d0*/  BRA `(.L_x_1104) ;  /* 0xffffd17000007947 */ /* 0x000fea000383ffff */
.L_x_1042:
[----:B------:R-:W-:Y:S01]  /*260e0*/  IMAD.MOV.U32 R11, RZ, RZ, R4 ;  /* 0x000000ffff0b7224 */ /* 0x000fe200078e0004 */
[----:B------:R-:W-:Y:S01]  /*260f0*/  MOV R10, R0 ;  /* 0x00000000000a7202 */ /* 0x000fe20000000f00 */
[----:B------:R-:W-:Y:S01]  /*26100*/  IMAD.MOV.U32 R3, RZ, RZ, 0x1f ;  /* 0x0000001fff037424 */ /* 0x000fe200078e00ff */
[----:B-1----:R-:W-:Y:S02]  /*26110*/  MOV R2, 0x26130 ;  /* 0x0002613000027802 */ /* 0x002fe40000000f00 */
[----:B---34-:R-:W-:Y:S05]  /*26120*/  CALL.REL.NOINC `($__internal_13_$__cuda_sm70_shflsync_idx_p) ;  /* 0x0000007000007944 */ /* 0x018fea0003c00000 */
[----:B------:R-:W-:Y:S01]  /*26130*/  MOV R13, R10 ;  /* 0x0000000a000d7202 */ /* 0x000fe20000000f00 */
[----:B------:R-:W-:Y:S05]  /*26140*/  BRA `(.L_x_1041) ;  /* 0xffffd16000007947 */ /* 0x000fea000383ffff */
        .weak           $__internal_12_$__cuda_sm70_shflsync_bfly_p
        .type           $__internal_12_$__cuda_sm70_shflsync_bfly_p,@function
        .size           $__internal_12_$__cuda_sm70_shflsync_bfly_p,($__internal_13_$__cuda_sm70_shflsync_idx_p - $__internal_12_$__cuda_sm70_shflsync_bfly_p)
$__internal_12_$__cuda_sm70_shflsync_bfly_p:
[----:B------:R-:W-:Y:S04]  /*26150*/  WARPSYNC R10 ;  /* 0x0000000a00007348 */ /* 0x000fe80003800000 */
[----:B------:R1:W2:Y:S01]  /*26160*/  SHFL.BFLY PT, R0, R0, R8, R11 ;  /* 0x0c00000800007389 */ /* 0x0002a200000e000b */
[----:B------:R-:W-:-:S02]  /*26170*/  MOV R9, 0x0 ;  /* 0x0000000000097802 */ /* 0x000fc40000000f00 */
[----:B-1----:R-:W-:-:S04]  /*26180*/  MOV R8, R4 ;  /* 0x0000000400087202 */ /* 0x002fc80000000f00 */
[----:B--2---:R-:W-:Y:S05]  /*26190*/  RET.REL.NODEC R8 `(_ZN7cutlass13device_kernelIN5flash19enable_sm80_to_sm89INS1_16FlashAttnFwdSm80INS1_25CollectiveMainloopFwdSm80ILi4ELi1ELb0EN4cute5tupleIJNS5_1CILi128EEENS7_ILi80EEENS7_ILi64EEEEEELi64ENS_10bfloat16_tEfNS_4arch4Sm80ELb0ELb1ELb0ELb1ELb0ELb1ELb1ELb1EEENS1_21CollectiveEpilogueFwdINS6_IJS8_SA_S9_EEENS6_IJNS7_ILi1EEESI_SI_EEESC_SE_Li128ELb1ELb1ELb1ELb0EEENS1_36VarlenDynamicPersistentTileSchedulerILi128ELi80ELi128ELi128ELb1ELb1ELb0ELb1ELb0ELb1EEEEEEEEEvNT_6ParamsE) ;  /* 0xfffd9e6008007950 */ /* 0x004fea0003c3ffff */
        .weak           $__internal_13_$__cuda_sm70_shflsync_idx_p
        .type           $__internal_13_$__cuda_sm70_shflsync_idx_p,@function
        .size           $__internal_13_$__cuda_sm70_shflsync_idx_p,($__internal_14_$__cuda_sm70_shflsync_up_p - $__internal_13_$__cuda_sm70_shflsync_idx_p)
$__internal_13_$__cuda_sm70_shflsync_idx_p:
[----:B------:R-:W-:-:S04]  /*261a0*/  MOV R44, 0xffffffff ;  /* 0xffffffff002c7802 */ /* 0x000fc80000000f00 */
[----:B------:R-:W-:Y:S04]  /*261b0*/  WARPSYNC R44 ;  /* 0x0000002c00007348 */ /* 0x000fe80003800000 */
[----:B------:R1:W2:Y:S02]  /*261c0*/  SHFL.IDX PT, R10, R11, R10, R3 ;  /* 0x0000000a0b0a7389 */ /* 0x0002a400000e0003 */
[----:B-1----:R-:W-:-:S04]  /*261d0*/  MOV R3, 0x0 ;  /* 0x0000000000037802 */ /* 0x002fc80000000f00 */
[----:B--2---:R-:W-:Y:S05]  /*261e0*/  RET.REL.NODEC R2 `(_ZN7cutlass13device_kernelIN5flash19enable_sm80_to_sm89INS1_16FlashAttnFwdSm80INS1_25CollectiveMainloopFwdSm80ILi4ELi1ELb0EN4cute5tupleIJNS5_1CILi128EEENS7_ILi80EEENS7_ILi64EEEEEELi64ENS_10bfloat16_tEfNS_4arch4Sm80ELb0ELb1ELb0ELb1ELb0ELb1ELb1ELb1EEENS1_21CollectiveEpilogueFwdINS6_IJS8_SA_S9_EEENS6_IJNS7_ILi1EEESI_SI_EEESC_SE_Li128ELb1ELb1ELb1ELb0EEENS1_36VarlenDynamicPersistentTileSchedulerILi128ELi80ELi128ELi128ELb1ELb1ELb0ELb1ELb0ELb1EEEEEEEEEvNT_6ParamsE) ;  /* 0xfffd9e1002007950 */ /* 0x004fea0003c3ffff */
        .weak           $__internal_14_$__cuda_sm70_shflsync_up_p
        .type           $__internal_14_$__cuda_sm70_shflsync_up_p,@function
        .size           $__internal_14_$__cuda_sm70_shflsync_up_p,($__internal_15_$__cuda_sm70_votesync_ballot - $__internal_14_$__cuda_sm70_shflsync_up_p)
$__internal_14_$__cuda_sm70_shflsync_up_p:
[----:B------:R-:W-:Y:S02]  /*261f0*/  IMAD.MOV.U32 R4, RZ, RZ, RZ ;  /* 0x000000ffff047224 */ /* 0x000fe400078e00ff */
[----:B------:R-:W-:-:S04]  /*26200*/  IMAD.MOV.U32 R10, RZ, RZ, -0x1 ;  /* 0xffffffffff0a7424 */ /* 0x000fc800078e00ff */
[----:B------:R-:W-:Y:S04]  /*26210*/  WARPSYNC R10 ;  /* 0x0000000a00007348 */ /* 0x000fe80003800000 */
[----:B------:R1:W2:Y:S02]  /*26220*/  SHFL.UP PT, R4, R0, R2, R4 ;  /* 0x0400000200047389 */ /* 0x0002a400000e0004 */
[----:B-1----:R-:W-:Y:S02]  /*26230*/  MOV R2, R3 ;  /* 0x0000000300027202 */ /* 0x002fe40000000f00 */
[----:B------:R-:W-:-:S04]  /*26240*/  MOV R3, 0x0 ;  /* 0x0000000000037802 */ /* 0x000fc80000000f00 */
[----:B--2---:R-:W-:Y:S05]  /*26250*/  RET.REL.NODEC R2 `(_ZN7cutlass13device_kernelIN5flash19enable_sm80_to_sm89INS1_16FlashAttnFwdSm80INS1_25CollectiveMainloopFwdSm80ILi4ELi1ELb0EN4cute5tupleIJNS5_1CILi128EEENS7_ILi80EEENS7_ILi64EEEEEELi64ENS_10bfloat16_tEfNS_4arch4Sm80ELb0ELb1ELb0ELb1ELb0ELb1ELb1ELb1EEENS1_21CollectiveEpilogueFwdINS6_IJS8_SA_S9_EEENS6_IJNS7_ILi1EEESI_SI_EEESC_SE_Li128ELb1ELb1ELb1ELb0EEENS1_36VarlenDynamicPersistentTileSchedulerILi128ELi80ELi128ELi128ELb1ELb1ELb0ELb1ELb0ELb1EEEEEEEEEvNT_6ParamsE) ;  /* 0xfffd9da002007950 */ /* 0x004fea0003c3ffff */
        .weak           $__internal_15_$__cuda_sm70_votesync_ballot
        .type           $__internal_15_$__cuda_sm70_votesync_ballot,@function
        .size           $__internal_15_$__cuda_sm70_votesync_ballot,(.L_x_1631 - $__internal_15_$__cuda_sm70_votesync_ballot)
$__internal_15_$__cuda_sm70_votesync_ballot:
[----:B------:R-:W-:Y:S01]  /*26260*/  ISETP.NE.U32.AND P0, PT, R0, 0x1, PT ;  /* 0x000000010000780c */ /* 0x000fe20003f05070 */
[----:B------:R-:W-:-:S04]  /*26270*/  IMAD.MOV.U32 R3, RZ, RZ, -0x1 ;  /* 0xffffffffff037424 */ /* 0x000fc800078e00ff */
[----:B------:R-:W-:Y:S08]  /*26280*/  WARPSYNC R3 ;  /* 0x0000000300007348 */ /* 0x000ff00003800000 */
[----:B------:R-:W-:-:S04]  /*26290*/  VOTE.ANY R0, PT, !P0 ;  /* 0x0000000000007806 */ /* 0x000fc800040e0100 */
[----:B------:R-:W-:Y:S01]  /*262a0*/  LOP3.LUT R0, R0, R3, RZ, 0xc0, !PT ;  /* 0x0000000300007212 */ /* 0x000fe200078ec0ff */
[----:B------:R-:W-:-:S04]  /*262b0*/  IMAD.MOV.U32 R3, RZ, RZ, 0x0 ;  /* 0x00000000ff037424 */ /* 0x000fc800078e00ff */
[----:B------:R-:W-:Y:S05]  /*262c0*/  RET.REL.NODEC R2 `(_ZN7cutlass13device_kernelIN5flash19enable_sm80_to_sm89INS1_16FlashAttnFwdSm80INS1_25CollectiveMainloopFwdSm80ILi4ELi1ELb0EN4cute5tupleIJNS5_1CILi128EEENS7_ILi80EEENS7_ILi64EEEEEELi64ENS_10bfloat16_tEfNS_4arch4Sm80ELb0ELb1ELb0ELb1ELb0ELb1ELb1ELb1EEENS1_21CollectiveEpilogueFwdINS6_IJS8_SA_S9_EEENS6_IJNS7_ILi1EEESI_SI_EEESC_SE_Li128ELb1ELb1ELb1ELb0EEENS1_36VarlenDynamicPersistentTileSchedulerILi128ELi80ELi128ELi128ELb1ELb1ELb0ELb1ELb0ELb1EEEEEEEEEvNT_6ParamsE) ;  /* 0xfffd9d3002007950 */ /* 0x000fea0003c3ffff */
.L_x_1105:
        /* <DEDUP_REMOVED lines=11> */
.L_x_1631:


//--------------------- .text._ZN7cutlass13device_kernelIN5flash19enable_sm80_to_sm89INS1_16FlashAttnFwdSm80INS1_25CollectiveMainloopFwdSm80ILi4ELi1ELb0EN4cute5tupleIJNS5_1CILi128EEENS7_ILi112EEENS7_ILi64EEEEEELi64ENS_10bfloat16_tEfNS_4arch4Sm80ELb1ELb0ELb0ELb0ELb0ELb0ELb1ELb1EEENS1_21CollectiveEpilogueFwdINS6_IJS8_SA_S9_EEENS6_IJNS7_ILi1EEESI_SI_EEESC_SE_Li128ELb0ELb1ELb1ELb0EEENS1_30DynamicPersistentTileSchedulerILi128ELi128ELb1ELb1ELb0EEEEEEEEEvNT_6ParamsE --------------------------
	.section	.text._ZN7cutlass13device_kernelIN5flash19enable_sm80_to_sm89INS1_16FlashAttnFwdSm80INS1_25CollectiveMainloopFwdSm80ILi4ELi1ELb0EN4cute5tupleIJNS5_1CILi128EEENS7_ILi112EEENS7_ILi64EEEEEELi64ENS_10bfloat16_tEfNS_4arch4Sm80ELb1ELb0ELb0ELb0ELb0ELb0ELb1ELb1EEENS1_21CollectiveEpilogueFwdINS6_IJS8_SA_S9_EEENS6_IJNS7_ILi1EEESI_SI_EEESC_SE_Li128ELb0ELb1ELb1ELb0EEENS1_30DynamicPersistentTileSchedulerILi128ELi128ELb1ELb1ELb0EEEEEEEEEvNT_6ParamsE,"ax",@progbits
	.sectioninfo	@"SHI_REGISTERS=255"
	.align	128
.text._ZN7cutlass13device_kernelIN5flash19enable_sm80_to_sm89INS1_16FlashAttnFwdSm80INS1_25CollectiveMainloopFwdSm80ILi4ELi1ELb0EN4cute5tupleIJNS5_1CILi128EEENS7_ILi112EEENS7_ILi64EEEEEELi64ENS_10bfloat16_tEfNS_4arch4Sm80ELb1ELb0ELb0ELb0ELb0ELb0ELb1ELb1EEENS1_21CollectiveEpilogueFwdINS6_IJS8_SA_S9_EEENS6_IJNS7_ILi1EEESI_SI_EEESC_SE_Li128ELb0ELb1ELb1ELb0EEENS1_30DynamicPersistentTileSchedulerILi128ELi128ELb1ELb1ELb0EEEEEEEEEvNT_6ParamsE:
        .type           _ZN7cutlass13device_kernelIN5flash19enable_sm80_to_sm89INS1_16FlashAttnFwdSm80INS1_25CollectiveMainloopFwdSm80ILi4ELi1ELb0EN4cute5tupleIJNS5_1CILi128EEENS7_ILi112EEENS7_ILi64EEEEEELi64ENS_10bfloat16_tEfNS_4arch4Sm80ELb1ELb0ELb0ELb0ELb0ELb0ELb1ELb1EEENS1_21CollectiveEpilogueFwdINS6_IJS8_SA_S9_EEENS6_IJNS7_ILi1EEESI_SI_EEESC_SE_Li128ELb0ELb1ELb1ELb0EEENS1_30DynamicPersistentTileSchedulerILi128ELi128ELb1ELb1ELb0EEEEEEEEEvNT_6ParamsE,@function
        .size           _ZN7cutlass13device_kernelIN5flash19enable_sm80_to_sm89INS1_16FlashAttnFwdSm80INS1_25CollectiveMainloopFwdSm80ILi4ELi1ELb0EN4cute5tupleIJNS5_1CILi128EEENS7_ILi112EEENS7_ILi64EEEEEELi64ENS_10bfloat16_tEfNS_4arch4Sm80ELb1ELb0ELb0ELb0ELb0ELb0ELb1ELb1EEENS1_21CollectiveEpilogueFwdINS6_IJS8_SA_S9_EEENS6_IJNS7_ILi1EEESI_SI_EEESC_SE_Li128ELb0ELb1ELb1ELb0EEENS1_30DynamicPersistentTileSchedulerILi128ELi128ELb1ELb1ELb0EEEEEEEEEvNT_6ParamsE,(.L_x_1636 - _ZN7cutlass13device_kernelIN5flash19enable_sm80_to_sm89INS1_16FlashAttnFwdSm80INS1_25CollectiveMainloopFwdSm80ILi4ELi1ELb0EN4cute5tupleIJNS5_1CILi128EEENS7_ILi112EEENS7_ILi64EEEEEELi64ENS_10bfloat16_tEfNS_4arch4Sm80ELb1ELb0ELb0ELb0ELb0ELb0ELb1ELb1EEENS1_21CollectiveEpilogueFwdINS6_IJS8_SA_S9_EEENS6_IJNS7_ILi1EEESI_SI_EEESC_SE_Li128ELb0ELb1ELb1ELb0EEENS1_30DynamicPersistentTileSchedulerILi128ELi128ELb1ELb1ELb0EEEEEEEEEvNT_6ParamsE)
        .other          _ZN7cutlass13device_kernelIN5flash19enable_sm80_to_sm89INS1_16FlashAttnFwdSm80INS1_25CollectiveMainloopFwdSm80ILi4ELi1ELb0EN4cute5tupleIJNS5_1CILi128EEENS7_ILi112EEENS7_ILi64EEEEEELi64ENS_10bfloat16_tEfNS_4arch4Sm80ELb1ELb0ELb0ELb0ELb0ELb0ELb1ELb1EEENS1_21CollectiveEpilogueFwdINS6_IJS8_SA_S9_EEENS6_IJNS7_ILi1EEESI_SI_EEESC_SE_Li128ELb0ELb1ELb1ELb0EEENS1_30DynamicPersistentTileSchedulerILi128ELi128ELb1ELb1ELb0EEEEEEEEEvNT_6ParamsE,@"STO_CUDA_ENTRY STV_DEFAULT"
_ZN7cutlass13device_kernelIN5flash19enable_sm80_to_sm89INS1_16FlashAttnFwdSm80INS1_25CollectiveMainloopFwdSm80ILi4ELi1ELb0EN4cute5tupleIJNS5_1CILi128EEENS7_ILi112EEENS7_ILi64EEEEEELi64ENS_10bfloat16_tEfNS_4arch4Sm80ELb1ELb0ELb0ELb0ELb0ELb0ELb1ELb1EEENS1_21CollectiveEpilogueFwdINS6_IJS8_SA_S9_EEENS6_IJNS7_ILi1EEESI_SI_EEESC_SE_Li128ELb0ELb1ELb1ELb0EEENS1_30DynamicPersistentTileSchedulerILi128ELi128ELb1ELb1ELb0EEEEEEEEEvNT_6ParamsE:
[----:B------:R-:W-:-:S03]  /*0000*/  MOV R1, c[0x0][0x28] ;  /* 0x00000a0000017a02 */ /* 0x000fc60000000f00 */
[----:B------:R-:W1:Y:S01]  /*0010*/  S2R R17, SR_TID.X ;  /* 0x0000000000117919 */ /* 0x000e620000002100 */
[----:B------:R-:W-:-:S03]  /*0020*/  IADD3 R1, R1, -0xd8, RZ ;  /* 0xffffff2801017810 */ /* 0x000fc60007ffe0ff */
[----:B------:R-:W2:Y:S01]  /*0030*/  S2R R16, SR_CTAID.X ;  /* 0x0000000000107919 */ /* 0x000ea20000002500 */
[----:B-1----:R-:W-:-:S05]  /*0040*/  SHF.R.U32.HI R2, RZ, 0x5, R17 ;  /* 0x00000005ff027819 */ /* 0x002fca0000011611 */
[----:B------:R-:W1:Y:S02]  /*0050*/  SHFL.IDX PT, R0, R2, RZ, 0x1f ;  /* 0x00001fff02007589 */ /* 0x000e6400000e0000 */
[----:B-1----:R-:W-:Y:S02]  /*0060*/  ISETP.GE.AND P0, PT, R0, 0x1, PT ;  /* 0x000000010000780c */ /* 0x002fe40003f06270 */
[----:B------:R1:W-:Y:S11]  /*0070*/  STL [R1+0x74], R0 ;  /* 0x0000740001007387 */ /* 0x0003f60000100800 */
[----:B------:R-:W-:Y:S06]  /*0080*/  @P0 BAR.ARV 0x4, 0x80 ;  /* 0x0102000000000b1d */ /* 0x000fec0000002000 */
[----:B--2---:R-:W-:-:S13]  /*0090*/  ISETP.GE.AND P0, PT, R16, c[0x0][0x538], PT ;  /* 0x00014e0010007a0c */ /* 0x004fda0003f06270 */
[----:B------:R-:W-:Y:S05]  /*00a0*/  @P0 EXIT ;  /* 0x000000000000094d */ /* 0x000fea0003800000 */
[----:B-1----:R-:W-:Y:S01]  /*00b0*/  SHF.R.S32.HI R15, RZ, 0x1f, R17 ;  /* 0x0000001fff0f7819 */ /* 0x002fe20000011411 */
[----:B------:R-:W-:Y:S01]  /*00c0*/  IMAD.MOV.U32 R230, RZ, RZ, 0x40 ;  /* 0x00000040ffe67424 */ /* 0x000fe200078e00ff */
[----:B------:R-:W-:Y:S01]  /*00d0*/  ULDC.64 UR8, c[0x0][0x118] ;  /* 0x0000460000087ab9 */ /* 0x000fe20000000a00 */
[----:B------:R-:W-:Y:S01]  /*00e0*/  IMAD.MOV.U32 R232, RZ, RZ, 0x20 ;  /* 0x00000020ffe87424 */ /* 0x000fe200078e00ff */
[CC--:B------:R-:W-:Y:S02]  /*00f0*/  LEA.HI R4, R15.reuse, R17.reuse, RZ, 0x4 ;  /* 0x000000110f047211 */ /* 0x0c0fe400078f20ff */
[CC--:B------:R-:W-:Y:S02]  /*0100*/  LEA.HI R12, R15.reuse, R17.reuse, RZ, 0x3 ;  /* 0x000000110f0c7211 */ /* 0x0c0fe400078f18ff */
[----:B------:R-:W-:Y:S02]  /*0110*/  LEA.HI R0, R15, R17, RZ, 0x2 ;  /* 0x000000110f007211 */ /* 0x000fe400078f10ff */
[----:B------:R-:W-:-:S02]  /*0120*/  LOP3.LUT R2, R4, 0xfffffff0, RZ, 0xc0, !PT ;  /* 0xfffffff004027812 */ /* 0x000fc400078ec0ff */
[----:B------:R-:W-:Y:S02]  /*0130*/  SHF.R.S32.HI R18, RZ, 0x3, R12 ;  /* 0x00000003ff127819 */ /* 0x000fe4000001140c */
[----:B------:R-:W-:Y:S01]  /*0140*/  LOP3.LUT R3, R12, 0xfffffff8, RZ, 0xc0, !PT ;  /* 0xfffffff80c037812 */ /* 0x000fe200078ec0ff */
[C---:B------:R-:W-:Y:S01]  /*0150*/  IMAD.IADD R2, R17.reuse, 0x1, -R2 ;  /* 0x0000000111027824 */ /* 0x040fe200078e0a02 */
[----:B------:R-:W-:Y:S01]  /*0160*/  LOP3.LUT R0, R0, 0xfffffffc, RZ, 0xc0, !PT ;  /* 0xfffffffc00007812 */ /* 0x000fe200078ec0ff */
[----:B------:R-:W-:Y:S01]  /*0170*/  IMAD.SHL.U32 R7, R18, 0x40, RZ ;  /* 0x0000004012077824 */ /* 0x000fe200078e00ff */
[----:B------:R-:W-:Y:S01]  /*0180*/  SHF.R.S32.HI R5, RZ, 0x4, R4 ;  /* 0x00000004ff057819 */ /* 0x000fe20000011404 */
[C---:B------:R-:W-:Y:S02]  /*0190*/  IMAD.IADD R9, R17.reuse, 0x1, -R3 ;  /* 0x0000000111097824 */ /* 0x040fe400078e0a03 */
[----:B------:R-:W-:Y:S01]  /*01a0*/  IMAD.IADD R3, R17, 0x1, -R0 ;  /* 0x0000000111037824 */ /* 0x000fe200078e0a00 */
[----:B------:R-:W-:Y:S01]  /*01b0*/  LEA.HI R4, R4, R5, RZ, 0x1 ;  /* 0x0000000504047211 */ /* 0x000fe200078f08ff */
[----:B------:R-:W-:Y:S01]  /*01c0*/  IMAD.SHL.U32 R10, R9, 0x8, RZ ;  /* 0x00000008090a7824 */ /* 0x000fe200078e00ff */
[----:B------:R-:W-:-:S02]  /*01d0*/  LOP3.LUT R0, R7, 0x1c0, RZ, 0xc0, !PT ;  /* 0x000001c007007812 */ /* 0x000fc400078ec0ff */
[----:B------:R-:W-:Y:S02]  /*01e0*/  LOP3.LUT R6, R4, 0xfffffffe, RZ, 0xc0, !PT ;  /* 0xfffffffe04067812 */ /* 0x000fe400078ec0ff */
[----:B------:R-:W-:Y:S01]  /*01f0*/  SHF.R.S32.HI R4, RZ, 0x1f, R2 ;  /* 0x0000001fff047819 */ /* 0x000fe20000011402 */
[----:B------:R1:W-:Y:S01]  /*0200*/  STL [R1+0x58], R10 ;  /* 0x0000580a01007387 */ /* 0x0003e20000100800 */
[----:B------:R-:W-:Y:S01]  /*0210*/  LEA.HI R8, R3, R3, RZ, 0x1 ;  /* 0x0000000303087211 */ /* 0x000fe200078f08ff */
[----:B------:R-:W-:Y:S01]  /*0220*/  IMAD.IADD R13, R5, 0x1, -R6 ;  /* 0x00000001050d7824 */ /* 0x000fe200078e0a06 */
[----:B------:R-:W-:Y:S02]  /*0230*/  SHF.R.U32.HI R7, RZ, 0x3, R0 ;  /* 0x00000003ff077819 */ /* 0x000fe40000011600 */
[----:B------:R-:W-:Y:S02]  /*0240*/  LEA.HI R11, R4, R2, RZ, 0x3 ;  /* 0x00000002040b7211 */ /* 0x000fe400078f18ff */
[----:B------:R-:W-:-:S02]  /*0250*/  LOP3.LUT R0, R0, 0x38, R10, 0xf8, !PT ;  /* 0x0000003800007812 */ /* 0x000fc400078ef80a */
[----:B------:R-:W-:Y:S02]  /*0260*/  LOP3.LUT R4, R8, 0x1ffffffe, RZ, 0xc0, !PT ;  /* 0x1ffffffe08047812 */ /* 0x000fe400078ec0ff */
[----:B------:R-:W-:-:S03]  /*0270*/  LEA.HI R5, R15, R17, RZ, 0x5 ;  /* 0x000000110f057211 */ /* 0x000fc600078f28ff */
[----:B------:R-:W-:Y:S01]  /*0280*/  IMAD.IADD R14, R3, 0x1, -R4 ;  /* 0x00000001030e7824 */ /* 0x000fe200078e0a04 */
[----:B------:R-:W-:Y:S01]  /*0290*/  SHF.R.S32.HI R235, RZ, 0x5, R5 ;  /* 0x00000005ffeb7819 */ /* 0x000fe20000011405 */
[----:B------:R-:W-:Y:S01]  /*02a0*/  IMAD.SHL.U32 R3, R9, 0x40, RZ ;  /* 0x0000004009037824 */ /* 0x000fe200078e00ff */
[----:B------:R-:W-:-:S05]  /*02b0*/  LEA.HI R4, R15, R17, RZ, 0x6 ;  /* 0x000000110f047211 */ /* 0x000fca00078f30ff */
[----:B------:R-:W-:Y:S01]  /*02c0*/  IMAD.SHL.U32 R4, R4, 0x8, RZ ;  /* 0x0000000804047824 */ /* 0x000fe200078e00ff */
[----:B-1----:R-:W-:Y:S02]  /*02d0*/  LOP3.LUT R10, R0, R7, RZ, 0x3c, !PT ;  /* 0x00000007000a7212 */ /* 0x002fe400078e3cff */
[----:B------:R-:W-:Y:S02]  /*02e0*/  LOP3.LUT R0, R11, 0xfffffff8, RZ, 0xc0, !PT ;  /* 0xfffffff80b007812 */ /* 0x000fe400078ec0ff */
[----:B------:R-:W-:Y:S01]  /*02f0*/  LOP3.LUT R10, R10, 0x7ffffe00, R4, 0xf8, !PT ;  /* 0x7ffffe000a0a7812 */ /* 0x000fe200078ef804 */
[----:B------:R-:W-:Y:S02]  /*0300*/  IMAD.SHL.U32 R4, R8, 0x20, RZ ;  /* 0x0000002008047824 */ /* 0x000fe400078e00ff */
[----:B------:R-:W-:Y:S01]  /*0310*/  IMAD.IADD R7, R2, 0x1, -R0 ;  /* 0x0000000102077824 */ /* 0x000fe200078e0a00 */
[----:B------:R-:W-:Y:S01]  /*0320*/  LOP3.LUT R0, R3, 0x1c0, RZ, 0xc0, !PT ;  /* 0x000001c003007812 */ /* 0x000fe200078ec0ff */
[----:B------:R-:W-:Y:S01]  /*0330*/  IMAD.SHL.U32 R246, R10, 0x2, RZ ;  /* 0x000000020af67824 */ /* 0x000fe200078e00ff */
[----:B------:R-:W-:-:S02]  /*0340*/  SHF.R.S32.HI R2, RZ, 0x1f, R5 ;  /* 0x0000001fff027819 */ /* 0x000fc40000011405 */
[----:B------:R-:W-:Y:S02]  /*0350*/  LOP3.LUT R6, R0, 0x8, R12, 0xf8, !PT ;  /* 0x0000000800067812 */ /* 0x000fe400078ef80c */
[----:B------:R-:W-:Y:S02]  /*0360*/  SHF.R.U32.HI R3, RZ, 0x3, R0 ;  /* 0x00000003ff037819 */ /* 0x000fe40000011600 */
[----:B------:R-:W-:Y:S01]  /*0370*/  LEA.HI R0, R2, R235, RZ, 0x2 ;  /* 0x000000eb02007211 */ /* 0x000fe200078f10ff */
[----:B------:R-:W-:Y:S01]  /*0380*/  IMAD.SHL.U32 R2, R13, 0x8, RZ ;  /* 0x000000080d027824 */ /* 0x000fe200078e00ff */
[----:B------:R-:W-:Y:S02]  /*0390*/  LOP3.LUT R5, R5, 0xffffffe0, RZ, 0xc0, !PT ;  /* 0xffffffe005057812 */ /* 0x000fe400078ec0ff */
[----:B------:R-:W-:Y:S01]  /*03a0*/  LOP3.LUT R12, R6, R3, RZ, 0x3c, !PT ;  /* 0x00000003060c7212 */ /* 0x000fe200078e3cff */
[----:B------:R-:W-:Y:S01]  /*03b0*/  IMAD.SHL.U32 R3, R7, 0x40, RZ ;  /* 0x0000004007037824 */ /* 0x000fe200078e00ff */
[----:B------:R-:W-:Y:S01]  /*03c0*/  LOP3.LUT R0, R0, 0xffffffc, RZ, 0xc0, !PT ;  /* 0x0ffffffc00007812 */ /* 0x000fe200078ec0ff */
[----:B------:R-:W-:Y:S01]  /*03d0*/  IMAD.IADD R17, R17, 0x1, -R5 ;  /* 0x0000000111117824 */ /* 0x000fe200078e0a05 */
[----:B------:R-:W-:-:S02]  /*03e0*/  LOP3.LUT R4, R4, 0xffffffc0, RZ, 0xc0, !PT ;  /* 0xffffffc004047812 */ /* 0x000fc400078ec0ff */
[----:B------:R-:W-:Y:S01]  /*03f0*/  LOP3.LUT P3, RZ, R7, 0x2, RZ, 0xc0, !PT ;  /* 0x0000000207ff7812 */ /* 0x000fe2000786c0ff */
[----:B------:R-:W-:Y:S01]  /*0400*/  IMAD.IADD R8, R235, 0x1, -R0 ;  /* 0x00000001eb087824 */ /* 0x000fe200078e0a00 */
[----:B------:R-:W-:Y:S01]  /*0410*/  LOP3.LUT R0, R3, 0x1c0, RZ, 0xc0, !PT ;  /* 0x000001c003007812 */ /* 0x000fe200078ec0ff */
[----:B------:R-:W-:Y:S01]  /*0420*/  IMAD.SHL.U32 R3, R11, 0x40, RZ ;  /* 0x000000400b037824 */ /* 0x000fe200078e00ff */
[----:B------:R-:W-:Y:S01]  /*0430*/  SHF.R.S32.HI R6, RZ, 0x1f, R17 ;  /* 0x0000001fff067819 */ /* 0x000fe20000011411 */
[----:B------:R-:W-:Y:S01]  /*0440*/  IMAD R4, R14, 0x8, R4 ;  /* 0x000000080e047824 */ /* 0x000fe200078e0204 */
[----:B------:R-:W-:Y:S02]  /*0450*/  LOP3.LUT R2, R0, 0x8, R2, 0xf8, !PT ;  /* 0x0000000800027812 */ /* 0x000fe400078ef802 */
[----:B------:R-:W-:Y:S02]  /*0460*/  LEA.HI R6, R6, R17, RZ, 0x2 ;  /* 0x0000001106067211 */ /* 0x000fe400078f10ff */
[----:B------:R-:W-:-:S02]  /*0470*/  SHF.R.U32.HI R0, RZ, 0x3, R0 ;  /* 0x00000003ff007819 */ /* 0x000fc40000011600 */
[----:B------:R-:W-:Y:S02]  /*0480*/  SHF.R.S32.HI R5, RZ, 0x2, R6 ;  /* 0x00000002ff057819 */ /* 0x000fe40000011406 */
[----:B------:R-:W-:Y:S01]  /*0490*/  LOP3.LUT R229, R2, R0, RZ, 0x3c, !PT ;  /* 0x0000000002e57212 */ /* 0x000fe200078e3cff */
[----:B------:R-:W-:Y:S01]  /*04a0*/  IMAD R0, R13, 0x200, R12 ;  /* 0x000002000d007824 */ /* 0x000fe200078e020c */
[----:B------:R-:W-:Y:S01]  /*04b0*/  LOP3.LUT R3, R3, 0xfffffe00, RZ, 0xc0, !PT ;  /* 0xfffffe0003037812 */ /* 0x000fe200078ec0ff */
[----:B------:R-:W-:Y:S01]  /*04c0*/  IMAD R15, R8, 0x10, R5 ;  /* 0x00000010080f7824 */ /* 0x000fe200078e0205 */
[----:B------:R-:W-:Y:S02]  /*04d0*/  LOP3.LUT R2, R6, 0x7ffffffc, RZ, 0xc0, !PT ;  /* 0x7ffffffc06027812 */ /* 0x000fe400078ec0ff */
[----:B------:R-:W-:Y:S01]  /*04e0*/  LEA R228, R0, 0x3900, 0x1 ;  /* 0x0000390000e47811 */ /* 0x000fe200078e08ff */
[----:B------:R-:W-:Y:S01]  /*04f0*/  IMAD R235, R235, 0x400, R3 ;  /* 0x00000400ebeb7824 */ /* 0x000fe200078e0203 */
[----:B------:R-:W-:Y:S01]  /*0500*/  STL [R1+0x78], R15 ;  /* 0x0000780f01007387 */ /* 0x000fe20000100800 */
[----:B------:R-:W-:Y:S01]  /*0510*/  IMAD R0, R9, 0x10, R18 ;  /* 0x0000001009007824 */ /* 0x000fe200078e0212 */
[----:B------:R-:W-:Y:S01]  /*0520*/  LOP3.LUT P0, RZ, R7, 0x4, RZ, 0xc0, !PT ;  /* 0x0000000407ff7812 */ /* 0x000fe2000780c0ff */
[----:B------:R-:W-:Y:S01]  /*0530*/  IMAD.IADD R2, R17, 0x1, -R2 ;  /* 0x0000000111027824 */ /* 0x000fe200078e0a02 */
[----:B------:R-:W-:Y:S01]  /*0540*/  STL [R1+0x6c], R16 ;  /* 0x00006c1001007387 */ /* 0x000fe20000100800 */
[----:B------:R-:W-:Y:S01]  /*0550*/  IMAD.IADD R235, R235, 0x1, R229 ;  /* 0x00000001ebeb7824 */ /* 0x000fe200078e02e5 */
[----:B------:R-:W-:Y:S01]  /*0560*/  LOP3.LUT R229, R229, R3, RZ, 0xfc, !PT ;  /* 0x00000003e5e57212 */ /* 0x000fe200078efcff */
[----:B------:R-:W-:Y:S01]  /*0570*/  IMAD.IADD R3, R15, 0x1, R4 ;  /* 0x000000010f037824 */ /* 0x000fe200078e0204 */
[----:B------:R1:W-:Y:S01]  /*0580*/  STL [R1+0x7c], R0 ;  /* 0x00007c0001007387 */ /* 0x0003e20000100800 */
[----:B------:R-:W-:-:S02]  /*0590*/  R2P PR, R9, 0x6 ;  /* 0x0000000609007804 */ /* 0x000fc40000000000 */
[----:B------:R-:W-:Y:S01]  /*05a0*/  LEA R235, R235, 0x7100, 0x1 ;  /* 0x00007100ebeb7811 */ /* 0x000fe200078e08ff */
[----:B------:R2:W-:Y:S01]  /*05b0*/  STL [R1+0x70], R3 ;  /* 0x0000700301007387 */ /* 0x0005e20000100800 */
[----:B------:R-:W-:Y:S02]  /*05c0*/  LEA R229, R229, 0x100, 0x1 ;  /* 0x00000100e5e57811 */ /* 0x000fe400078e08ff */
[C---:B------:R-:W-:Y:S02]  /*05d0*/  SEL R231, R230.reuse, 0xffffffc0, !P2 ;  /* 0xffffffc0e6e77807 */ /* 0x040fe40005000000 */
[----:B------:R-:W-:Y:S02]  /*05e0*/  SEL R230, R230, 0xffffffc0, !P0 ;  /* 0xffffffc0e6e67807 */ /* 0x000fe40004000000 */
[C---:B------:R-:W-:Y:S01]  /*05f0*/  IADD3 R239, R228.reuse, 0x20, RZ ;  /* 0x00000020e4ef7810 */ /* 0x040fe20007ffe0ff */
[----:B------:R-:W-:Y:S01]  /*0600*/  IMAD.IADD R234, R228, 0x1, R231 ;  /* 0x00000001e4ea7824 */ /* 0x000fe200078e02e7 */
[----:B------:R-:W-:Y:S01]  /*0610*/  SEL R232, R232, 0xffffffe0, !P3 ;  /* 0xffffffe0e8e87807 */ /* 0x000fe20005800000 */
[----:B------:R-:W-:Y:S01]  /*0620*/  IMAD.IADD R236, R235, 0x1, R230 ;  /* 0x00000001ebec7824 */ /* 0x000fe200078e02e6 */
[----:B------:R-:W-:Y:S01]  /*0630*/  @P1 IADD3 R239, R228, -0x20, RZ ;  /* 0xffffffe0e4ef1810 */ /* 0x000fe20007ffe0ff */
[----:B------:R-:W-:-:S02]  /*0640*/  IMAD.IADD R230, R230, 0x1, R229 ;  /* 0x00000001e6e67824 */ /* 0x000fc400078e02e5 */
[----:B------:R-:W-:Y:S01]  /*0650*/  IMAD.IADD R238, R235, 0x1, R232 ;  /* 0x00000001ebee7824 */ /* 0x000fe200078e02e8 */
[C---:B------:R-:W-:Y:S01]  /*0660*/  IADD3 R245, R239.reuse, 0x800, RZ ;  /* 0x00000800eff57810 */ /* 0x040fe20007ffe0ff */
[C---:B------:R-:W-:Y:S01]  /*0670*/  IMAD.IADD R233, R232.reuse, 0x1, R229 ;  /* 0x00000001e8e97824 */ /* 0x040fe200078e02e5 */
[C---:B------:R-:W-:Y:S01]  /*0680*/  IADD3 R244, R239.reuse, 0x1000, RZ ;  /* 0x00001000eff47810 */ /* 0x040fe20007ffe0ff */
[----:B------:R-:W-:Y:S01]  /*0690*/  IMAD.IADD R237, R232, 0x1, R236 ;  /* 0x00000001e8ed7824 */ /* 0x000fe200078e02ec */
[----:B------:R-:W-:Y:S01]  /*06a0*/  IADD3 R243, R239, 0x1800, RZ ;  /* 0x00001800eff37810 */ /* 0x000fe20007ffe0ff */
[----:B------:R-:W-:Y:S01]  /*06b0*/  IMAD.IADD R231, R231, 0x1, R239 ;  /* 0x00000001e7e77824 */ /* 0x000fe200078e02ef */
[C---:B------:R-:W-:Y:S01]  /*06c0*/  IADD3 R242, R239.reuse, 0x2000, RZ ;  /* 0x00002000eff27810 */ /* 0x040fe20007ffe0ff */
[----:B-1----:R-:W-:Y:S01]  /*06d0*/  IMAD.SHL.U32 R0, R2, 0x2, RZ ;  /* 0x0000000202007824 */ /* 0x002fe200078e00ff */
[C---:B------:R-:W-:Y:S01]  /*06e0*/  IADD3 R241, R239.reuse, 0x2800, RZ ;  /* 0x00002800eff17810 */ /* 0x040fe20007ffe0ff */
[----:B------:R-:W-:Y:S01]  /*06f0*/  IMAD.IADD R232, R232, 0x1, R230 ;  /* 0x00000001e8e87824 */ /* 0x000fe200078e02e6 */
[----:B------:R-:W-:-:S02]  /*0700*/  IADD3 R240, R239, 0x3000, RZ ;  /* 0x00003000eff07810 */ /* 0x000fc40007ffe0ff */
[----:B------:R2:W-:Y:S04]  /*0710*/  STL [R1+0x50], R0 ;  /* 0x0000500001007387 */ /* 0x0005e80000100800 */
.L_x_1161:
[----:B------:R-:W3:Y:S01]  /*0720*/  LDL R4, [R1+0x6c] ;  /* 0x00006c0001047983 */ /* 0x000ee20000100800 */
[----:B--2---:R-:W-:Y:S01]  /*0730*/  IMAD.MOV.U32 R0, RZ, RZ, c[0x0][0x560] ;  /* 0x00015800ff007624 */ /* 0x004fe200078e00ff */
[----:B------:R-:W-:Y:S01]  /*0740*/  YIELD ;  /* 0x0000000000007946 */ /* 0x000fe20003800000 */
[----:B------:R-:W-:Y:S03]  /*0750*/  BSSY B0, `(.L_x_1106) ;  /* 0x0000016000007945 */ /* 0x000fe60003800000 */
[----:B------:R-:W-:-:S13]  /*0760*/  ISETP.NE.AND P0, PT, R0, 0x1, PT ;  /* 0x000000010000780c */ /* 0x000fda0003f05270 */
[----:B---3--:R-:W-:Y:S01]  /*0770*/  @P0 IMAD.HI.U32 R0, R4, c[0x0][0x564], RZ ;  /* 0x0001590004000a27 */ /* 0x008fe200078e00ff */
[----:B------:R-:W-:-:S04]  /*0780*/  MOV R3, R4 ;  /* 0x0000000400037202 */ /* 0x000fc80000000f00 */
[----:B------:R-:W-:-:S04]  /*0790*/  @P0 SHF.R.U32.HI R3, RZ, c[0x0][0x568], R0 ;  /* 0x00015a00ff030a19 */ /* 0x000fc80000011600 */
[----:B------:R-:W-:Y:S01]  /*07a0*/  ISETP.GE.AND P0, PT, R3, c[0x0][0x578], PT ;  /* 0x00015e0003007a0c */ /* 0x000fe20003f06270 */
[----:B------:R-:W-:-:S04]  /*07b0*/  IMAD.MOV R2, RZ, RZ, -R3 ;  /* 0x000000ffff027224 */ /* 0x000fc800078e0a03 */
[----:B------:R-:W-:-:S08]  /*07c0*/  IMAD R2, R2, c[0x0][0x560], R4 ;  /* 0x0001580002027a24 */ /* 0x000fd000078e0204 */
[----:B------:R-:W-:Y:S05]  /*07d0*/  @!P0 BRA `(.L_x_1107) ;  /* 0x0000007000008947 */ /* 0x000fea0003800000 */
[----:B------:R-:W-:-:S04]  /*07e0*/  MOV R0, c[0x0][0x56c] ;  /* 0x00015b0000007a02 */ /* 0x000fc80000000f00 */
[----:B------:R-:W-:Y:S02]  /*07f0*/  ISETP.NE.AND P0, PT, R0, 0x1, PT ;  /* 0x000000010000780c */ /* 0x000fe40003f05270 */
[----:B------:R-:W-:-:S11]  /*0800*/  MOV R0, R2 ;  /* 0x0000000200007202 */ /* 0x000fd60000000f00 */
[----:B------:R-:W-:-:S05]  /*0810*/  @P0 IMAD.HI.U32 R4, R2, c[0x0][0x570], RZ ;  /* 0x00015c0002040a27 */ /* 0x000fca00078e00ff */
[----:B------:R-:W-:-:S05]  /*0820*/  @P0 SHF.R.U32.HI R0, RZ, c[0x0][0x574], R4 ;  /* 0x00015d00ff000a19 */ /* 0x000fca0000011604 */
[----:B------:R-:W-:Y:S01]  /*0830*/  IMAD R6, R0, c[0x0][0x56c], RZ ;  /* 0x00015b0000067a24 */ /* 0x000fe200078e02ff */
[----:B------:R-:W-:Y:S05]  /*0840*/  BRA `(.L_x_1108) ;  /* 0x0000006000007947 */ /* 0x000fea0003800000 */
.L_x_1107:
[----:B------:R-:W-:-:S04]  /*0850*/  MOV R0, c[0x0][0x554] ;  /* 0x0001550000007a02 */ /* 0x000fc80000000f00 */
[----:B------:R-:W-:Y:S02]  /*0860*/  ISETP.NE.AND P0, PT, R0, 0x1, PT ;  /* 0x000000010000780c */ /* 0x000fe40003f05270 */
[----:B------:R-:W-:-:S11]  /*0870*/  MOV R0, R2 ;  /* 0x0000000200007202 */ /* 0x000fd60000000f00 */
[----:B------:R-:W-:-:S05]  /*0880*/  @P0 IMAD.HI.U32 R4, R2, c[0x0][0x558], RZ ;  /* 0x0001560002040a27 */ /* 0x000fca00078e00ff */
[----:B------:R-:W-:-:S05]  /*0890*/  @P0 SHF.R.U32.HI R0, RZ, c[0x0][0x55c], R4 ;  /* 0x00015700ff000a19 */ /* 0x000fca0000011604 */
[----:B------:R-:W-:Y:S02]  /*08a0*/  IMAD R6, R0, c[0x0][0x554], RZ ;  /* 0x0001550000067a24 */ /* 0x000fe400078e02ff */
.L_x_1108:
[----:B------:R-:W-:Y:S05]  /*08b0*/  BSYNC B0 ;  /* 0x0000000000007941 */ /* 0x000fea0003800000 */
.L_x_1106:
[----:B------:R-:W-:Y:S01]  /*08c0*/  IMAD.MOV.U32 R4, RZ, RZ, c[0x0][0x53c] ;  /* 0x00014f00ff047624 */ /* 0x000fe200078e00ff */
[----:B------:R-:W-:Y:S01]  /*08d0*/  ULDC UR4, c[0x0][0x1d0] ;  /* 0x0000740000047ab9 */ /* 0x000fe20000000800 */
[----:B------:R-:W-:Y:S01]  /*08e0*/  IMAD.MOV.U32 R11, RZ, RZ, R0 ;  /* 0x000000ffff0b7224 */ /* 0x000fe200078e0000 */
[----:B------:R-:W-:Y:S01]  /*08f0*/  UIADD3 UR5, UR4, 0x6f, URZ ;  /* 0x0000006f04057890 */ /* 0x000fe2000fffe03f */
[----:B------:R-:W-:Y:S01]  /*0900*/  BSSY B0, `(.L_x_1109) ;  /* 0x0000048000007945 */ /* 0x000fe20003800000 */
[----:B------:R-:W-:Y:S01]  /*0910*/  ISETP.NE.AND P0, PT, R4, 0x1, PT ;  /* 0x000000010400780c */ /* 0x000fe20003f05270 */
[----:B------:R-:W-:Y:S01]  /*0920*/  UMOV UR4, URZ ;  /* 0x0000003f00047c82 */ /* 0x000fe20008000000 */
[----:B------:R-:W-:Y:S01]  /*0930*/  LOP3.LUT R4, RZ, R0, RZ, 0x33, !PT ;  /* 0x00000000ff047212 */ /* 0x000fe200078e33ff */
[----:B------:R-:W-:-:S04]  /*0940*/  UIMAD.WIDE UR4, UR5, -0x6db6db6d, UR4 ;  /* 0x92492493050478a5 */ /* 0x000fc8000f8e0204 */
[----:B------:R-:W-:-:S04]  /*0950*/  USHF.R.U32.HI UR4, URZ, 0x1f, UR5 ;  /* 0x0000001f3f047899 */ /* 0x000fc80008011605 */
[----:B------:R-:W-:Y:S02]  /*0960*/  ULEA.HI.SX32 UR4, UR5, UR4, 0x1a ;  /* 0x0000000405047291 */ /* 0x000fe4000f8fd23f */
[----:B------:R-:W-:Y:S01]  /*0970*/  @P0 IMAD.HI.U32 R5, R0, c[0x0][0x540], RZ ;  /* 0x0001500000050a27 */ /* 0x000fe200078e00ff */
[----:B------:R-:W-:-:S03]  /*0980*/  IADD3 R0, R4, c[0x0][0x53c], RZ ;  /* 0x00014f0004007a10 */ /* 0x000fc60007ffe0ff */
[----:B------:R-:W-:Y:S01]  /*0990*/  IMAD.MOV.U32 R4, RZ, RZ, c[0x0][0x2c4] ;  /* 0x0000b100ff047624 */ /* 0x000fe200078e00ff */
[----:B------:R-:W-:Y:S01]  /*09a0*/  @P0 SHF.R.U32.HI R11, RZ, c[0x0][0x544], R5 ;  /* 0x00015100ff0b0a19 */ /* 0x000fe20000011605 */
[----:B------:R-:W-:-:S03]  /*09b0*/  IMAD.MOV.U32 R5, RZ, RZ, c[0x0][0x168] ;  /* 0x00005a00ff057624 */ /* 0x000fc600078e00ff */
[----:B------:R-:W-:Y:S01]  /*09c0*/  ISETP.NE.AND P4, PT, R4, 0x1, PT ;  /* 0x000000010400780c */ /* 0x000fe20003f85270 */
[----:B------:R-:W-:Y:S01]  /*09d0*/  IMAD R0, R11, c[0x0][0x53c], R0 ;  /* 0x00014f000b007a24 */ /* 0x000fe200078e0200 */
[----:B------:R-:W-:Y:S01]  /*09e0*/  IADD3 R5, -R5, 0x70, RZ ;  /* 0x0000007005057810 */ /* 0x000fe20007ffe1ff */
[----:B------:R1:W-:Y:S03]  /*09f0*/  STL [R1+0x64], R11 ;  /* 0x0000640b01007387 */ /* 0x0003e60000100800 */
[----:B------:R-:W-:-:S04]  /*0a00*/  SHF.L.U32 R16, R0, 0x7, RZ ;  /* 0x0000000700107819 */ /* 0x000fc800000006ff */
[----:B------:R-:W-:Y:S01]  /*0a10*/  IADD3 R4, R16, 0x7f, RZ ;  /* 0x0000007f10047810 */ /* 0x000fe20007ffe0ff */
[----:B------:R1:W-:Y:S04]  /*0a20*/  STL [R1+0x68], R16 ;  /* 0x0000681001007387 */ /* 0x0003e80000100800 */
[----:B------:R-:W-:-:S05]  /*0a30*/  @P4 IMAD.HI.U32 R0, R4, c[0x0][0x2c8], RZ ;  /* 0x0000b20004004a27 */ /* 0x000fca00078e00ff */
[----:B------:R-:W-:Y:S01]  /*0a40*/  @P4 SHF.R.U32.HI R4, RZ, c[0x0][0x2cc], R0 ;  /* 0x0000b300ff044a19 */ /* 0x000fe20000011600 */
[----:B------:R-:W-:-:S03]  /*0a50*/  IMAD.MOV.U32 R0, RZ, RZ, c[0x0][0x548] ;  /* 0x00015200ff007624 */ /* 0x000fc600078e00ff */
[----:B------:R-:W-:Y:S01]  /*0a60*/  IADD3 R5, R4, c[0x0][0x1d0], R5 ;  /* 0x0000740004057a10 */ /* 0x000fe20007ffe005 */
[----:B------:R-:W-:Y:S01]  /*0a70*/  IMAD.MOV.U32 R4, RZ, RZ, RZ ;  /* 0x000000ffff047224 */ /* 0x000fe200078e00ff */
[----:B------:R-:W-:Y:S02]  /*0a80*/  ISETP.NE.AND P0, PT, R0, 0x1, PT ;  /* 0x000000010000780c */ /* 0x000fe40003f05270 */
[----:B------:R-:W-:Y:S01]  /*0a90*/  IADD3 R0, R2, -R6, RZ ;  /* 0x8000000602007210 */ /* 0x000fe20007ffe0ff */
[----:B------:R-:W-:-:S04]  /*0aa0*/  IMAD.HI R4, R5, -0x6db6db6d, R4 ;  /* 0x9249249305047827 */ /* 0x000fc800078e0204 */
[----:B------:R-:W-:Y:S01]  /*0ab0*/  IMAD R0, R3, c[0x0][0x554], R0 ;  /* 0x0001550003007a24 */ /* 0x000fe200078e0200 */
[----:B------:R-:W-:-:S03]  /*0ac0*/  SHF.R.U32.HI R6, RZ, 0x1f, R4 ;  /* 0x0000001fff067819 */ /* 0x000fc60000011604 */
[----:B------:R-:W-:Y:S01]  /*0ad0*/  IMAD.MOV.U32 R18, RZ, RZ, R0 ;  /* 0x000000ffff127224 */ /* 0x000fe200078e0000 */
[----:B------:R-:W-:Y:S01]  /*0ae0*/  LEA.HI.SX32 R6, R4, R6, 0x1a ;  /* 0x0000000604067211 */ /* 0x000fe200078fd2ff */
[----:B------:R-:W-:-:S03]  /*0af0*/  @P0 IMAD.HI.U32 R2, R0, c[0x0][0x54c], RZ ;  /* 0x0001530000020a27 */ /* 0x000fc600078e00ff */
[----:B------:R-:W-:Y:S02]  /*0b00*/  IMNMX R6, R6, UR4, PT ;  /* 0x0000000406067c17 */ /* 0x000fe4000b800200 */
[----:B------:R-:W-:Y:S01]  /*0b10*/  @P0 SHF.R.U32.HI R18, RZ, c[0x0][0x550], R2 ;  /* 0x00015400ff120a19 */ /* 0x000fe20000011602 */
[----:B------:R-:W-:Y:S01]  /*0b20*/  IMAD.MOV.U32 R2, RZ, RZ, RZ ;  /* 0x000000ffff027224 */ /* 0x000fe200078e00ff */
[----:B------:R-:W-:Y:S02]  /*0b30*/  ISETP.GE.AND P0, PT, R6, 0x1, PT ;  /* 0x000000010600780c */ /* 0x000fe40003f06270 */
[----:B------:R-:W-:Y:S01]  /*0b40*/  IADD3 R3, -R18, RZ, RZ ;  /* 0x000000ff12037210 */ /* 0x000fe20007ffe1ff */
[----:B------:R1:W-:Y:S04]  /*0b50*/  STL [R1+0x60], R18 ;  /* 0x0000601201007387 */ /* 0x0003e80000100800 */
[----:B------:R-:W-:-:S05]  /*0b60*/  IMAD R23, R3, c[0x0][0x548], R0 ;  /* 0x0001520003177a24 */ /* 0x000fca00078e0200 */
[----:B------:R1:W-:Y:S01]  /*0b70*/  STL [R1+0x54], R23 ;  /* 0x0000541701007387 */ /* 0x0003e20000100800 */
[----:B------:R-:W-:Y:S05]  /*0b80*/  @!P0 BRA `(.L_x_1110) ;  /* 0x000001f000008947 */ /* 0x000fea0003800000 */
[----:B------:R-:W-:-:S04]  /*0b90*/  SHF.R.U32.HI R0, RZ, 0x10, R11 ;  /* 0x00000010ff007819 */ /* 0x000fc8000001160b */
[----:B------:R-:W-:-:S04]  /*0ba0*/  ISETP.NE.AND P0, PT, R0, RZ, PT ;  /* 0x000000ff0000720c */ /* 0x000fc80003f05270 */
[----:B------:R-:W-:-:S04]  /*0bb0*/  SEL R0, R0, c[0x0][0x338], P0 ;  /* 0x0000ce0000007a07 */ /* 0x000fc80000000000 */
[-C--:B------:R-:W-:Y:S02]  /*0bc0*/  IABS R3, R0.reuse ;  /* 0x0000000000037213 */ /* 0x080fe40000000000 */
[----:B------:R-:W-:Y:S02]  /*0bd0*/  IADD3 R7, R0, -0x1, R6 ;  /* 0xffffffff00077810 */ /* 0x000fe40007ffe006 */
[----:B------:R-:W2:Y:S02]  /*0be0*/  I2F.RP R4, R3 ;  /* 0x0000000300047306 */ /* 0x000ea40000209400 */
[----:B------:R-:W-:Y:S02]  /*0bf0*/  IABS R10, R7 ;  /* 0x00000007000a7213 */ /* 0x000fe40000000000 */
[----:B------:R-:W-:-:S04]  /*0c00*/  LOP3.LUT R7, R7, R0, RZ, 0x3c, !PT ;  /* 0x0000000007077212 */ /* 0x000fc800078e3cff */
[----:B------:R-:W-:Y:S01]  /*0c10*/  ISETP.GE.AND P0, PT, R7, RZ, PT ;  /* 0x000000ff0700720c */ /* 0x000fe20003f06270 */
[----:B--2---:R-:W2:Y:S02]  /*0c20*/  MUFU.RCP R4, R4 ;  /* 0x0000000400047308 */ /* 0x004ea40000001000 */
[----:B--2---:R-:W-:-:S06]  /*0c30*/  IADD3 R4, R4, 0xffffffe, RZ ;  /* 0x0ffffffe04047810 */ /* 0x004fcc0007ffe0ff */
[----:B------:R-:W2:Y:S02]  /*0c40*/  F2I.FTZ.U32.TRUNC.NTZ R5, R4 ;  /* 0x0000000400057305 */ /* 0x000ea4000021f000 */
[----:B--2---:R-:W-:Y:S02]  /*0c50*/  IMAD.MOV R2, RZ, RZ, -R5 ;  /* 0x000000ffff027224 */ /* 0x004fe400078e0a05 */
        /* <DEDUP_REMOVED lines=14> */
[----:B------:R-:W-:-:S13]  /*0d40*/  ISETP.GE.U32.AND P2, PT, R4, R3, PT ;  /* 0x000000030400720c */ /* 0x000fda0003f46070 */
[----:B------:R-:W-:-:S05]  /*0d50*/  @P2 IADD3 R2, R2, 0x1, RZ ;  /* 0x0000000102022810 */ /* 0x000fca0007ffe0ff */
[----:B------:R-:W-:Y:S01]  /*0d60*/  @!P0 IMAD.MOV R2, RZ, RZ, -R2 ;  /* 0x000000ffff028224 */ /* 0x000fe200078e0a02 */
[----:B------:R-:W-:Y:S02]  /*0d70*/  @!P1 LOP3.LUT R2, RZ, R0, RZ, 0x33, !PT ;  /* 0x00000000ff029212 */ /* 0x000fe400078e33ff */
.L_x_1110:
[----:B------:R-:W-:Y:S05]  /*0d80*/  BSYNC B0 ;  /* 0x0000000000007941 */ /* 0x000fea0003800000 */
.L_x_1109:
[----:B------:R-:W-:Y:S01]  /*0d90*/  LOP3.LUT R0, R11, 0xffff, RZ, 0xc0, !PT ;  /* 0x0000ffff0b007812 */ /* 0x000fe200078ec0ff */
[----:B------:R-:W-:Y:S01]  /*0da0*/  IMAD.MOV.U32 R19, RZ, RZ, RZ ;  /* 0x000000ffff137224 */ /* 0x000fe200078e00ff */
[----:B------:R-:W-:Y:S01]  /*0db0*/  CS2R R20, SRZ ;  /* 0x0000000000147805 */ /* 0x000fe2000001ff00 */
[----:B------:R-:W-:Y:S01]  /*0dc0*/  IMAD.MOV.U32 R22, RZ, RZ, RZ ;  /* 0x000000ffff167224 */ /* 0x000fe200078e00ff */
[----:B------:R-:W-:Y:S01]  /*0dd0*/  CS2R R126, SRZ ;  /* 0x00000000007e7805 */ /* 0x000fe2000001ff00 */
[----:B------:R-:W-:Y:S01]  /*0de0*/  IMAD R3, R0, R2, RZ ;  /* 0x0000000200037224 */ /* 0x000fe200078e02ff */
[----:B------:R-:W-:Y:S01]  /*0df0*/  PRMT R0, RZ, 0x7610, R0 ;  /* 0x00007610ff007816 */ /* 0x000fe20000000000 */
        /* <DEDUP_REMOVED lines=12> */
[----:B------:R2:W-:Y:S01]  /*0ec0*/  STL [R1], R17 ;  /* 0x0000001101007387 */ /* 0x0005e20000100800 */
        /* <DEDUP_REMOVED lines=24> */
[----:B------:R-:W3:Y:S04]  /*1050*/  LDL R5, [R1+0x7c] ;  /* 0x00007c0001057983 */ /* 0x000ee80000100800 */
[----:B------:R-:W4:Y:S04]  /*1060*/  LDL.64 R6, [R1+0x58] ;  /* 0x0000580001067983 */ /* 0x000f280000100a00 */
[----:B------:R1:W4:Y:S01]  /*1070*/  LDL.64 R24, [R1+0x58] ;  /* 0x0000580001187983 */ /* 0x0003220000100a00 */
[----:B------:R-:W-:-:S03]  /*1080*/  ISETP.NE.U32.AND P0, PT, RZ, c[0x0][0x340], PT ;  /* 0x0000d000ff007a0c */ /* 0x000fc60003f05070 */
[----:B------:R-:W5:Y:S01]  /*1090*/  S2R R4, SR_TID.X ;  /* 0x0000000000047919 */ /* 0x000f620000002100 */
[----:B------:R-:W-:-:S13]  /*10a0*/  ISETP.NE.AND.EX P0, PT, RZ, c[0x0][0x344], PT, P0 ;  /* 0x0000d100ff007a0c */ /* 0x000fda0003f05300 */
[----:B------:R-:W-:-:S05]  /*10b0*/  @P0 MOV R2, 0x4 ;  /* 0x0000000400020802 */ /* 0x000fca0000000f00 */
[----:B--2---:R-:W-:-:S05]  /*10c0*/  @P0 IMAD.WIDE R2, R18, R2, c[0x0][0x340] ;  /* 0x0000d00012020625 */ /* 0x004fca00078e0202 */
[----:B------:R2:W4:Y:S01]  /*10d0*/  @P0 LDG.E R14, [R2.64] ;  /* 0x00000008020e0981 */ /* 0x000522000c1e1900 */
[----:B-----5:R-:W-:Y:S02]  /*10e0*/  SHF.R.S32.HI R15, RZ, 0x1f, R4 ;  /* 0x0000001fff0f7819 */ /* 0x020fe40000011404 */
[----:B------:R-:W-:Y:S02]  /*10f0*/  SHF.R.S32.HI R12, RZ, 0x1f, R23 ;  /* 0x0000001fff0c7819 */ /* 0x000fe40000011417 */
[----:B------:R-:W-:Y:S02]  /*1100*/  LEA.HI R15, R15, R4, RZ, 0x3 ;  /* 0x000000040f0f7211 */ /* 0x000fe400078f18ff */
[----:B------:R-:W-:Y:S02]  /*1110*/  SHF.R.S32.HI R13, RZ, 0x1f, R18 ;  /* 0x0000001fff0d7819 */ /* 0x000fe40000011412 */
[----:B------:R-:W-:Y:S02]  /*1120*/  SHF.R.S32.HI R15, RZ, 0x3, R15 ;  /* 0x00000003ff0f7819 */ /* 0x000fe4000001140f */
[----:B------:R-:W-:Y:S01]  /*1130*/  IADD3 R80, R17, -0x1, RZ ;  /* 0xffffffff11507810 */ /* 0x000fe20007ffe0ff */
[----:B-1----:R-:W-:Y:S01]  /*1140*/  IMAD R11, R13, c[0x0][0x1c0], RZ ;  /* 0x000070000d0b7a24 */ /* 0x002fe200078e02ff */
[----:B------:R-:W-:-:S03]  /*1150*/  SHF.R.S32.HI R9, RZ, 0x1f, R15 ;  /* 0x0000001fff097819 */ /* 0x000fc6000001140f */
[----:B------:R-:W-:Y:S02]  /*1160*/  IMAD R11, R18, c[0x0][0x1c4], R11 ;  /* 0x00007100120b7a24 */ /* 0x000fe400078e020b */
[C---:B------:R-:W-:Y:S02]  /*1170*/  IMAD R4, R9.reuse, c[0x0][0x1e0], RZ ;  /* 0x0000780009047a24 */ /* 0x040fe400078e02ff */
[----:B------:R-:W-:Y:S02]  /*1180*/  IMAD R9, R9, c[0x0][0x208], RZ ;  /* 0x0000820009097a24 */ /* 0x000fe400078e02ff */
[C---:B------:R-:W-:Y:S02]  /*1190*/  IMAD R10, R15.reuse, c[0x0][0x1e4], R4 ;  /* 0x000079000f0a7a24 */ /* 0x040fe400078e0204 */
[----:B------:R-:W-:Y:S01]  /*11a0*/  IMAD R9, R15, c[0x0][0x20c], R9 ;  /* 0x000083000f097a24 */ /* 0x000fe200078e0209 */
[----:B---3--:R-:W-:Y:S01]  /*11b0*/  IADD3 R8, R5, R16, RZ ;  /* 0x0000001005087210 */ /* 0x008fe20007ffe0ff */
[----:B------:R-:W-:-:S03]  /*11c0*/  IMAD R5, R12, c[0x0][0x1b8], RZ ;  /* 0x00006e000c057a24 */ /* 0x000fc600078e02ff */
[----:B------:R-:W-:Y:S01]  /*11d0*/  MOV R0, R8 ;  /* 0x0000000800007202 */ /* 0x000fe20000000f00 */
[----:B--2---:R-:W-:Y:S01]  /*11e0*/  @P4 IMAD.HI.U32 R2, R8, c[0x0][0x2c8], RZ ;  /* 0x0000b20008024a27 */ /* 0x004fe200078e00ff */
[----:B----4-:R-:W-:-:S03]  /*11f0*/  MOV R24, R6 ;  /* 0x0000000600187202 */ /* 0x010fc60000000f00 */
[C---:B------:R-:W-:Y:S01]  /*1200*/  IMAD R5, R23.reuse, c[0x0][0x1bc], R5 ;  /* 0x00006f0017057a24 */ /* 0x040fe200078e0205 */
[----:B------:R-:W-:Y:S01]  /*1210*/  @P4 SHF.R.U32.HI R0, RZ, c[0x0][0x2cc], R2 ;  /* 0x0000b300ff004a19 */ /* 0x000fe20000011602 */
[----:B------:R-:W-:Y:S01]  /*1220*/  IMAD.WIDE.U32 R2, R23, c[0x0][0x1b8], RZ ;  /* 0x00006e0017027a25 */ /* 0x000fe200078e00ff */
[--C-:B------:R-:W-:Y:S02]  /*1230*/  SHF.R.S32.HI R25, RZ, 0x1f, R24.reuse ;  /* 0x0000001fff197819 */ /* 0x100fe40000011418 */
[----:B------:R-:W-:Y:S02]  /*1240*/  ISETP.GE.AND P2, PT, R24, c[0x0][0x198], PT ;  /* 0x0000660018007a0c */ /* 0x000fe40003f46270 */
[----:B------:R-:W-:Y:S01]  /*1250*/  IADD3 R3, R3, R5, RZ ;  /* 0x0000000503037210 */ /* 0x000fe20007ffe0ff */
[C-C-:B------:R-:W-:Y:S01]  /*1260*/  IMAD.WIDE.U32 R4, R15.reuse, c[0x0][0x208], R24.reuse ;  /* 0x000082000f047a25 */ /* 0x140fe200078e0018 */
[----:B------:R1:W-:Y:S03]  /*1270*/  STL [R1+0x5c], R25 ;  /* 0x00005c1901007387 */ /* 0x0003e60000100800 */
[----:B------:R-:W-:Y:S01]  /*1280*/  IMAD.WIDE.U32 R6, R15, c[0x0][0x1e0], R24 ;  /* 0x000078000f067a25 */ /* 0x000fe200078e0018 */
[----:B------:R-:W-:-:S02]  /*1290*/  IADD3 R5, R5, R9, RZ ;  /* 0x0000000905057210 */ /* 0x000fc40007ffe0ff */
[----:B------:R-:W-:Y:S01]  /*12a0*/  SHF.R.S32.HI R9, RZ, 0x1f, R0 ;  /* 0x0000001fff097819 */ /* 0x000fe20000011400 */
[----:B------:R-:W-:Y:S01]  /*12b0*/  IMAD.WIDE.U32 R2, R18, c[0x0][0x1c0], R2 ;  /* 0x0000700012027a25 */ /* 0x000fe200078e0002 */
[----:B------:R-:W-:Y:S02]  /*12c0*/  IADD3 R7, R7, R10, RZ ;  /* 0x0000000a07077210 */ /* 0x000fe40007ffe0ff */
[----:B------:R-:W-:Y:S01]  /*12d0*/  IADD3 R10, -R0, RZ, RZ ;  /* 0x000000ff000a7210 */ /* 0x000fe20007ffe1ff */
[----:B------:R-:W-:Y:S01]  /*12e0*/  IMAD R9, R9, c[0x0][0x1b0], RZ ;  /* 0x00006c0009097a24 */ /* 0x000fe200078e02ff */
[----:B------:R-:W-:Y:S01]  /*12f0*/  IADD3 R3, R3, R11, RZ ;  /* 0x0000000b03037210 */ /* 0x000fe20007ffe0ff */
[C---:B------:R-:W-:Y:S02]  /*1300*/  IMAD R11, R12.reuse, c[0x0][0x1e8], RZ ;  /* 0x00007a000c0b7a24 */ /* 0x040fe400078e02ff */
[----:B------:R-:W-:Y:S02]  /*1310*/  IMAD R12, R12, c[0x0][0x210], RZ ;  /* 0x000084000c0c7a24 */ /* 0x000fe400078e02ff */
[----:B------:R-:W-:-:S02]  /*1320*/  IMAD R10, R10, c[0x0][0x2c4], R8 ;  /* 0x0000b1000a0a7a24 */ /* 0x000fc400078e0208 */
[C---:B------:R-:W-:Y:S02]  /*1330*/  IMAD R11, R23.reuse, c[0x0][0x1ec], R11 ;  /* 0x00007b00170b7a24 */ /* 0x040fe400078e020b */
[----:B------:R-:W-:-:S04]  /*1340*/  IMAD.WIDE.U32 R6, R23, c[0x0][0x1e8], R6 ;  /* 0x00007a0017067a25 */ /* 0x000fc800078e0006 */
[C---:B------:R-:W-:Y:S02]  /*1350*/  IMAD R12, R23.reuse, c[0x0][0x214], R12 ;  /* 0x00008500170c7a24 */ /* 0x040fe400078e020c */
[----:B------:R-:W-:-:S04]  /*1360*/  IMAD.WIDE.U32 R4, R23, c[0x0][0x210], R4 ;  /* 0x0000840017047a25 */ /* 0x000fc800078e0004 */
[C---:B------:R-:W-:Y:S01]  /*1370*/  IMAD R8, R0.reuse, c[0x0][0x1b4], R9 ;  /* 0x00006d0000087a24 */ /* 0x040fe200078e0209 */
[----:B------:R-:W-:Y:S01]  /*1380*/  IADD3 R9, R5, R12, RZ ;  /* 0x0000000c05097210 */ /* 0x000fe20007ffe0ff */
[----:B------:R-:W-:-:S04]  /*1390*/  IMAD.WIDE.U32 R2, R0, c[0x0][0x1b0], R2 ;  /* 0x00006c0000027a25 */ /* 0x000fc800078e0002 */
[----:B------:R-:W-:Y:S01]  /*13a0*/  IMAD.IADD R7, R7, 0x1, R11 ;  /* 0x0000000107077824 */ /* 0x000fe200078e020b */
[----:B------:R-:W-:Y:S02]  /*13b0*/  SHF.R.S32.HI R11, RZ, 0x1f, R10 ;  /* 0x0000001fff0b7819 */ /* 0x000fe4000001140a */
[----:B------:R-:W-:Y:S02]  /*13c0*/  IADD3 R5, R3, R8, RZ ;  /* 0x0000000803057210 */ /* 0x000fe40007ffe0ff */
[----:B------:R-:W-:Y:S01]  /*13d0*/  MOV R8, R4 ;  /* 0x0000000400087202 */ /* 0x000fe20000000f00 */
[----:B------:R-:W-:Y:S01]  /*13e0*/  IMAD R11, R11, c[0x0][0x1a8], RZ ;  /* 0x00006a000b0b7a24 */ /* 0x000fe200078e02ff */
[----:B------:R-:W-:Y:S02]  /*13f0*/  MOV R4, R2 ;  /* 0x0000000200047202 */ /* 0x000fe40000000f00 */
[----:B------:R-:W-:Y:S01]  /*1400*/  @P0 SHF.R.S32.HI R3, RZ, 0x1f, R14 ;  /* 0x0000001fff030819 */ /* 0x000fe2000001140e */
[C---:B------:R-:W-:Y:S01]  /*1410*/  IMAD R11, R10.reuse, c[0x0][0x1ac], R11 ;  /* 0x00006b000a0b7a24 */ /* 0x040fe200078e020b */
[----:B------:R-:W-:Y:S01]  /*1420*/  @P0 MOV R2, R14 ;  /* 0x0000000e00020202 */ /* 0x000fe20000000f00 */
[----:B------:R-:W-:Y:S01]  /*1430*/  @!P0 IMAD.MOV.U32 R2, RZ, RZ, R18 ;  /* 0x000000ffff028224 */ /* 0x000fe200078e0012 */
[----:B------:R-:W-:Y:S01]  /*1440*/  @!P0 MOV R3, R13 ;  /* 0x0000000d00038202 */ /* 0x000fe20000000f00 */
[----:B------:R-:W-:-:S04]  /*1450*/  IMAD.WIDE.U32 R4, R10, c[0x0][0x1a8], R4 ;  /* 0x00006a000a047a25 */ /* 0x000fc800078e0004 */
[----:B------:R-:W-:Y:S01]  /*1460*/  IMAD.WIDE.U32 R12, R2, c[0x0][0x1f0], R6 ;  /* 0x00007c00020c7a25 */ /* 0x000fe200078e0006 */
[----:B------:R-:W-:-:S03]  /*1470*/  IADD3 R7, R5, R11, RZ ;  /* 0x0000000b05077210 */ /* 0x000fc60007ffe0ff */
[C---:B------:R-:W-:Y:S01]  /*1480*/  IMAD R0, R3.reuse, c[0x0][0x218], RZ ;  /* 0x0000860003007a24 */ /* 0x040fe200078e02ff */
[----:B------:R1:W-:Y:S01]  /*1490*/  STL.64 [R1+0x38], R12 ;  /* 0x0000380c01007387 */ /* 0x0003e20000100a00 */
[----:B------:R-:W-:Y:S01]  /*14a0*/  IMAD R6, R3, c[0x0][0x1f0], RZ ;  /* 0x00007c0003067a24 */ /* 0x000fe200078e02ff */
[----:B------:R-:W-:Y:S01]  /*14b0*/  LEA R3, P0, R4, c[0x0][0x160], 0x1 ;  /* 0x0000580004037a11 */ /* 0x000fe200078008ff */
[----:B------:R-:W-:-:S04]  /*14c0*/  IMAD.WIDE.U32 R8, R2, c[0x0][0x218], R8 ;  /* 0x0000860002087a25 */ /* 0x000fc800078e0008 */
[C---:B------:R-:W-:Y:S01]  /*14d0*/  IMAD R5, R2.reuse, c[0x0][0x21c], R0 ;  /* 0x0000870002057a24 */ /* 0x040fe200078e0200 */
[----:B------:R1:W-:Y:S01]  /*14e0*/  STL.64 [R1+0x40], R8 ;  /* 0x0000400801007387 */ /* 0x0003e20000100a00 */
[----:B------:R-:W-:Y:S01]  /*14f0*/  IMAD R6, R2, c[0x0][0x1f4], R6 ;  /* 0x00007d0002067a24 */ /* 0x000fe200078e0206 */
[----:B------:R-:W-:Y:S02]  /*1500*/  LEA.HI.X R2, R4, c[0x0][0x164], R7, 0x1, P0 ;  /* 0x0000590004027a11 */ /* 0x000fe400000f0c07 */
[----:B------:R-:W-:Y:S02]  /*1510*/  IADD3 R4, R9, R5, RZ ;  /* 0x0000000509047210 */ /* 0x000fe40007ffe0ff */
[----:B------:R-:W-:Y:S02]  /*1520*/  IADD3 R6, R13, R6, RZ ;  /* 0x000000060d067210 */ /* 0x000fe40007ffe0ff */
[----:B------:R-:W-:Y:S01]  /*1530*/  IADD3 R0, R15, R16, RZ ;  /* 0x000000100f007210 */ /* 0x000fe20007ffe0ff */
[----:B------:R1:W-:Y:S04]  /*1540*/  STL [R1+0x48], R4 ;  /* 0x0000480401007387 */ /* 0x0003e80000100800 */
[----:B------:R1:W-:Y:S01]  /*1550*/  STL [R1+0x34], R6 ;  /* 0x0000340601007387 */ /* 0x0003e20000100800 */
[----:B------:R-:W-:Y:S05]  /*1560*/  BRA.DIV ~URZ, `(.L_x_1112) ;  /* 0x00012ad27f007947 */ /* 0x000fea000b800000 */
[----:B------:R2:W3:Y:S02]  /*1570*/  SHFL.IDX PT, R5, R2, RZ, 0x181f ;  /* 0x00181fff02057589 */ /* 0x0004e400000e0000 */
.L_x_1162:
[----:B------:R-:W-:Y:S05]  /*1580*/  BRA.DIV ~URZ, `(.L_x_1113) ;  /* 0x00012b227f007947 */ /* 0x000fea000b800000 */
[----:B-1----:R1:W4:Y:S02]  /*1590*/  SHFL.IDX PT, R4, R3, RZ, 0x181f ;  /* 0x00181fff03047589 */ /* 0x00232400000e0000 */
.L_x_1163:
[----:B------:R-:W-:Y:S01]  /*15a0*/  MOV R11, c[0x0][0x168] ;  /* 0x00005a00000b7a02 */ /* 0x000fe20000000f00 */
[----:B------:R-:W-:Y:S04]  /*15b0*/  BSSY B0, `(.L_x_1114) ;  /* 0x000000b000007945 */ /* 0x000fe80003800000 */
[----:B------:R-:W-:-:S05]  /*15c0*/  IMAD R11, R11, c[0x0][0x2c4], RZ ;  /* 0x0000b1000b0b7a24 */ /* 0x000fca00078e02ff */
[----:B------:R-:W-:-:S13]  /*15d0*/  ISETP.GE.AND P0, PT, R0, R11, PT ;  /* 0x0000000b0000720c */ /* 0x000fda0003f06270 */
[----:B------:R-:W-:Y:S05]  /*15e0*/  @P0 BRA `(.L_x_1115) ;  /* 0x0000007000000947 */ /* 0x000fea0003800000 */
[----:B------:R-:W5:Y:S02]  /*15f0*/  LDL.64 R6, [R1+0x58] ;  /* 0x0000580001067983 */ /* 0x000f640000100a00 */
[----:B----45:R-:W-:-:S04]  /*1600*/  LEA R4, P0, R6, R4, 0x1 ;  /* 0x0000000406047211 */ /* 0x030fc800078008ff */
[----:B---3--:R-:W-:-:S05]  /*1610*/  LEA.HI.X R5, R6, R5, R7, 0x1, P0 ;  /* 0x0000000506057211 */ /* 0x008fca00000f0c07 */
[----:B------:R-:W-:Y:S01]  /*1620*/  @!PT LDS RZ, [RZ] ;  /* 0x00000000fffff984 */ /* 0x000fe20000000800 */
[----:B------:R-:W-:Y:S01]  /*1630*/  @!PT LDS RZ, [RZ] ;  /* 0x00000000fffff984 */ /* 0x000fe20000000800 */
[----:B------:R-:W-:Y:S01]  /*1640*/  @!PT LDS RZ, [RZ] ;  /* 0x00000000fffff984 */ /* 0x000fe20000000800 */
[----:B------:R3:W-:Y:S04]  /*1650*/  LDGSTS.E.BYPASS.LTC128B.128 [R246+0x7100], [R4.64], !P2 ;  /* 0x0710000004f67fae */ /* 0x0007e8000d101d48 */
.L_x_1115:
[----:B------:R-:W-:Y:S05]  /*1660*/  BSYNC B0 ;  /* 0x0000000000007941 */ /* 0x000fea0003800000 */
.L_x_1114:
[----:B------:R-:W-:Y:S05]  /*1670*/  BRA.DIV ~URZ, `(.L_x_1116) ;  /* 0x00012aa27f007947 */ /* 0x000fea000b800000 */
[----:B------:R1:W2:Y:S04]  /*1680*/  SHFL.IDX PT, R6, R2, 0x1, 0x181f ;  /* 0x00381f0002067f89 */ /* 0x0002a800000e0000 */
[----:B---34-:R1:W3:Y:S02]  /*1690*/  SHFL.IDX PT, R4, R3, 0x1, 0x181f ;  /* 0x00381f0003047f89 */ /* 0x0182e400000e0000 */
.L_x_1164:
[----:B------:R-:W-:Y:S01]  /*16a0*/  IADD3 R5, R0, 0x10, RZ ;  /* 0x0000001000057810 */ /* 0x000fe20007ffe0ff */
[----:B------:R-:W-:Y:S03]  /*16b0*/  BSSY B0, `(.L_x_1117) ;  /* 0x000000a000007945 */ /* 0x000fe60003800000 */
[----:B------:R-:W-:-:S13]  /*16c0*/  ISETP.GE.AND P0, PT, R5, R11, PT ;  /* 0x0000000b0500720c */ /* 0x000fda0003f06270 */
[----:B------:R-:W-:Y:S05]  /*16d0*/  @P0 BRA `(.L_x_1118) ;  /* 0x0000007000000947 */ /* 0x000fea0003800000 */
[----:B------:R-:W4:Y:S02]  /*16e0*/  LDL.64 R8, [R1+0x58] ;  /* 0x0000580001087983 */ /* 0x000f240000100a00 */
[----:B---34-:R-:W-:-:S04]  /*16f0*/  LEA R4, P0, R8, R4, 0x1 ;  /* 0x0000000408047211 */ /* 0x018fc800078008ff */
[----:B--2---:R-:W-:-:S05]  /*1700*/  LEA.HI.X R5, R8, R6, R9, 0x1, P0 ;  /* 0x0000000608057211 */ /* 0x004fca00000f0c09 */
[----:B------:R-:W-:Y:S01]  /*1710*/  @!PT LDS RZ, [RZ] ;  /* 0x00000000fffff984 */ /* 0x000fe20000000800 */
[----:B------:R-:W-:Y:S01]  /*1720*/  @!PT LDS RZ, [RZ] ;  /* 0x00000000fffff984 */ /* 0x000fe20000000800 */
[----:B------:R-:W-:Y:S01]  /*1730*/  @!PT LDS RZ, [RZ] ;  /* 0x00000000fffff984 */ /* 0x000fe20000000800 */
[----:B------:R2:W-:Y:S04]  /*1740*/  LDGSTS.E.BYPASS.LTC128B.128 [R246+0x7900], [R4.64], !P2 ;  /* 0x0790000004f67fae */ /* 0x0005e8000d101d48 */
.L_x_1118:
[----:B------:R-:W-:Y:S05]  /*1750*/  BSYNC B0 ;  /* 0x0000000000007941 */ /* 0x000fea0003800000 */
.L_x_1117:
[----:B------:R-:W-:Y:S05]  /*1760*/  BRA.DIV ~URZ, `(.L_x_1119) ;  /* 0x00012a827f007947 */ /* 0x000fea000b800000 */
[----:B--2---:R2:W4:Y:S02]  /*1770*/  SHFL.IDX PT, R6, R2, 0x2, 0x181f ;  /* 0x00581f0002067f89 */ /* 0x00452400000e0000 */
.L_x_1165:
[----:B------:R-:W-:Y:S05]  /*1780*/  BRA.DIV ~URZ, `(.L_x_1120) ;  /* 0x00012ad27f007947 */ /* 0x000fea000b800000 */
[----:B---3--:R3:W1:Y:S02]  /*1790*/  SHFL.IDX PT, R4, R3, 0x2, 0x181f ;  /* 0x00581f0003047f89 */ /* 0x00866400000e0000 */
.L_x_1166:
[----:B------:R-:W-:Y:S01]  /*17a0*/  IADD3 R5, R0, 0x20, RZ ;  /* 0x0000002000057810 */ /* 0x000fe20007ffe0ff */
[----:B------:R-:W-:Y:S03]  /*17b0*/  BSSY B0, `(.L_x_1121) ;  /* 0x000000a000007945 */ /* 0x000fe60003800000 */
[----:B------:R-:W-:-:S13]  /*17c0*/  ISETP.GE.AND P0, PT, R5, R11, PT ;  /* 0x0000000b0500720c */ /* 0x000fda0003f06270 */
[----:B------:R-:W-:Y:S05]  /*17d0*/  @P0 BRA `(.L_x_1122) ;  /* 0x0000007000000947 */ /* 0x000fea0003800000 */
[----:B------:R-:W5:Y:S02]  /*17e0*/  LDL.64 R8, [R1+0x58] ;  /* 0x0000580001087983 */ /* 0x000f640000100a00 */
[----:B-1---5:R-:W-:-:S04]  /*17f0*/  LEA R4, P0, R8, R4, 0x1 ;  /* 0x0000000408047211 */ /* 0x022fc800078008ff */
[----:B----4-:R-:W-:-:S05]  /*1800*/  LEA.HI.X R5, R8, R6, R9, 0x1, P0 ;  /* 0x0000000608057211 */ /* 0x010fca00000f0c09 */
[----:B------:R-:W-:Y:S01]  /*1810*/  @!PT LDS RZ, [RZ] ;  /* 0x00000000fffff984 */ /* 0x000fe20000000800 */
[----:B------:R-:W-:Y:S01]  /*1820*/  @!PT LDS RZ, [RZ] ;  /* 0x00000000fffff984 */ /* 0x000fe20000000800 */
[----:B------:R-:W-:Y:S01]  /*1830*/  @!PT LDS RZ, [RZ] ;  /* 0x00000000fffff984 */ /* 0x000fe20000000800 */
[----:B------:R1:W-:Y:S04]  /*1840*/  LDGSTS.E.BYPASS.LTC128B.128 [R246+0x8100], [R4.64], !P2 ;  /* 0x0810000004f67fae */ /* 0x0003e8000d101d48 */
.L_x_1122:
[----:B------:R-:W-:Y:S05]  /*1850*/  BSYNC B0 ;  /* 0x0000000000007941 */ /* 0x000fea0003800000 */
.L_x_1121:
[----:B------:R-:W-:Y:S05]  /*1860*/  BRA.DIV ~URZ, `(.L_x_1123) ;  /* 0x00012a627f007947 */ /* 0x000fea000b800000 */
[----:B----4-:R4:W2:Y:S04]  /*1870*/  SHFL.IDX PT, R6, R2, 0x3, 0x181f ;  /* 0x00781f0002067f89 */ /* 0x0108a800000e0000 */
[----:B-1----:R4:W1:Y:S02]  /*1880*/  SHFL.IDX PT, R4, R3, 0x3, 0x181f ;  /* 0x00781f0003047f89 */ /* 0x00286400000e0000 */
.L_x_1167:
        /* <DEDUP_REMOVED lines=11> */
.L_x_1125:
[----:B------:R-:W-:Y:S05]  /*1940*/  BSYNC B0 ;  /* 0x0000000000007941 */ /* 0x000fea0003800000 */
.L_x_1124:
[----:B------:R-:W-:Y:S05]  /*1950*/  BRA.DIV ~URZ, `(.L_x_1126) ;  /* 0x00012a427f007947 */ /* 0x000fea000b800000 */
[----:B--2---:R2:W3:Y:S02]  /*1960*/  SHFL.IDX PT, R6, R2, 0x4, 0x181f ;  /* 0x00981f0002067f89 */ /* 0x0044e400000e0000 */
.L_x_1168:
[----:B------:R-:W-:Y:S05]  /*1970*/  BRA.DIV ~URZ, `(.L_x_1127) ;  /* 0x00012a927f007947 */ /* 0x000fea000b800000 */
[----:B-1----:R1:W2:Y:S02]  /*1980*/  SHFL.IDX PT, R4, R3, 0x4, 0x181f ;  /* 0x00981f0003047f89 */ /* 0x0022a400000e0000 */
.L_x_1169:
[----:B------:R-:W-:Y:S01]  /*1990*/  IADD3 R5, R0, 0x40, RZ ;  /* 0x0000004000057810 */ /* 0x000fe20007ffe0ff */
[----:B------:R-:W-:Y:S03]  /*19a0*/  BSSY B0, `(.L_x_1128) ;  /* 0x000000a000007945 */ /* 0x000fe60003800000 */
[----:B------:R-:W-:-:S13]  /*19b0*/  ISETP.GE.AND P0, PT, R5, R11, PT ;  /* 0x0000000b0500720c */ /* 0x000fda0003f06270 */
[----:B------:R-:W-:Y:S05]  /*19c0*/  @P0 BRA `(.L_x_1129) ;  /* 0x0000007000000947 */ /* 0x000fea0003800000 */
[----:B------:R-:W5:Y:S02]  /*19d0*/  LDL.64 R8, [R1+0x58] ;  /* 0x0000580001087983 */ /* 0x000f640000100a00 */
[----:B--2--5:R-:W-:-:S04]  /*19e0*/  LEA R4, P0, R8, R4, 0x1 ;  /* 0x0000000408047211 */ /* 0x024fc800078008ff */
[----:B---3--:R-:W-:-:S05]  /*19f0*/  LEA.HI.X R5, R8, R6, R9, 0x1, P0 ;  /* 0x0000000608057211 */ /* 0x008fca00000f0c09 */
[----:B------:R-:W-:Y:S01]  /*1a00*/  @!PT LDS RZ, [RZ] ;  /* 0x00000000fffff984 */ /* 0x000fe20000000800 */
[----:B------:R-:W-:Y:S01]  /*1a10*/  @!PT LDS RZ, [RZ] ;  /* 0x00000000fffff984 */ /* 0x000fe20000000800 */
[----:B------:R-:W-:Y:S01]  /*1a20*/  @!PT LDS RZ, [RZ] ;  /* 0x00000000fffff984 */ /* 0x000fe20000000800 */
[----:B------:R2:W-:Y:S04]  /*1a30*/  LDGSTS.E.BYPASS.LTC128B.128 [R246+0x9100], [R4.64], !P2 ;  /* 0x0910000004f67fae */ /* 0x0005e8000d101d48 */
.L_x_1129:
[----:B------:R-:W-:Y:S05]  /*1a40*/  BSYNC B0 ;  /* 0x0000000000007941 */ /* 0x000fea0003800000 */
.L_x_1128:
[----:B------:R-:W-:Y:S05]  /*1a50*/  BRA.DIV ~URZ, `(.L_x_1130) ;  /* 0x00012a227f007947 */ /* 0x000fea000b800000 */
[----:B---3--:R3:W1:Y:S04]  /*1a60*/  SHFL.IDX PT, R6, R2, 0x5, 0x181f ;  /* 0x00b81f0002067f89 */ /* 0x00866800000e0000 */
[----:B--2---:R3:W2:Y:S02]  /*1a70*/  SHFL.IDX PT, R4, R3, 0x5, 0x181f ;  /* 0x00b81f0003047f89 */ /* 0x0046a400000e0000 */
.L_x_1170:
[----:B------:R-:W-:Y:S01]  /*1a80*/  IADD3 R5, R0, 0x50, RZ ;  /* 0x0000005000057810 */ /* 0x000fe20007ffe0ff */
[----:B------:R-:W-:Y:S03]  /*1a90*/  BSSY B0, `(.L_x_1131) ;  /* 0x000000a000007945 */ /* 0x000fe60003800000 */
[----:B------:R-:W-:-:S13]  /*1aa0*/  ISETP.GE.AND P0, PT, R5, R11, PT ;  /* 0x0000000b0500720c */ /* 0x000fda0003f06270 */
[----:B------:R-:W-:Y:S05]  /*1ab0*/  @P0 BRA `(.L_x_1132) ;  /* 0x0000007000000947 */ /* 0x000fea0003800000 */
[----:B------:R-:W5:Y:S02]  /*1ac0*/  LDL.64 R8, [R1+0x58] ;  /* 0x0000580001087983 */ /* 0x000f640000100a00 */
[----:B--2--5:R-:W-:-:S04]  /*1ad0*/  LEA R4, P0, R8, R4, 0x1 ;  /* 0x0000000408047211 */ /* 0x024fc800078008ff */
[----:B-1----:R-:W-:-:S05]  /*1ae0*/  LEA.HI.X R5, R8, R6, R9, 0x1, P0 ;  /* 0x0000000608057211 */ /* 0x002fca00000f0c09 */
[----:B------:R-:W-:Y:S01]  /*1af0*/  @!PT LDS RZ, [RZ] ;  /* 0x00000000fffff984 */ /* 0x000fe20000000800 */
[----:B------:R-:W-:Y:S01]  /*1b00*/  @!PT LDS RZ, [RZ] ;  /* 0x00000000fffff984 */ /* 0x000fe20000000800 */
[----:B------:R-:W-:Y:S01]  /*1b10*/  @!PT LDS RZ, [RZ] ;  /* 0x00000000fffff984 */ /* 0x000fe20000000800 */
[----:B------:R1:W-:Y:S04]  /*1b20*/  LDGSTS.E.BYPASS.LTC128B.128 [R246+0x9900], [R4.64], !P2 ;  /* 0x0990000004f67fae */ /* 0x0003e8000d101d48 */
.L_x_1132:
[----:B------:R-:W-:Y:S05]  /*1b30*/  BSYNC B0 ;  /* 0x0000000000007941 */ /* 0x000fea0003800000 */
.L_x_1131:
[----:B------:R-:W-:Y:S05]  /*1b40*/  BRA.DIV ~URZ, `(.L_x_1133) ;  /* 0x00012a027f007947 */ /* 0x000fea000b800000 */
[----:B-1----:R1:W3:Y:S02]  /*1b50*/  SHFL.IDX PT, R6, R2, 0x6, 0x181f ;  /* 0x00d81f0002067f89 */ /* 0x0022e400000e0000 */
.L_x_1171:
[----:B------:R-:W-:Y:S05]  /*1b60*/  BRA.DIV ~URZ, `(.L_x_1134) ;  /* 0x00012a527f007947 */ /* 0x000fea000b800000 */
[----:B--2---:R2:W1:Y:S02]  /*1b70*/  SHFL.IDX PT, R4, R3, 0x6, 0x181f ;  /* 0x00d81f0003047f89 */ /* 0x00446400000e0000 */
.L_x_1172:
        /* <DEDUP_REMOVED lines=11> */
.L_x_1136:
[----:B------:R-:W-:Y:S05]  /*1c30*/  BSYNC B0 ;  /* 0x0000000000007941 */ /* 0x000fea0003800000 */
.L_x_1135:
[----:B------:R-:W-:Y:S05]  /*1c40*/  BRA.DIV ~URZ, `(.L_x_1137) ;  /* 0x000129e27f007947 */ /* 0x000fea000b800000 */
[----:B-1----:R1:W2:Y:S04]  /*1c50*/  SHFL.IDX PT, R4, R2, 0x7, 0x181f ;  /* 0x00f81f0002047f89 */ /* 0x0022a800000e0000 */
[----:B--234-:R-:W2:Y:S02]  /*1c60*/  SHFL.IDX PT, R3, R3, 0x7, 0x181f ;  /* 0x00f81f0003037f89 */ /* 0x01cea400000e0000 */
.L_x_1173:
[----:B------:R-:W3:Y:S01]  /*1c70*/  LDL.64 R100, [R1+0x58] ;  /* 0x0000580001647983 */ /* 0x000ee20000100a00 */
[----:B------:R-:W-:-:S04]  /*1c80*/  IADD3 R0, R0, 0x70, RZ ;  /* 0x0000007000007810 */ /* 0x000fc80007ffe0ff */
[----:B------:R-:W-:-:S13]  /*1c90*/  ISETP.GE.AND P1, PT, R0, R11, PT ;  /* 0x0000000b0000720c */ /* 0x000fda0003f26270 */
[C---:B-123--:R-:W-:Y:S02]  /*1ca0*/  @!P1 LEA R2, P0, R100.reuse, R3, 0x1 ;  /* 0x0000000364029211 */ /* 0x04efe400078008ff */
[C---:B------:R-:W-:Y:S02]  /*1cb0*/  ISETP.GE.AND P6, PT, R100.reuse, c[0x0][0x1d4], PT ;  /* 0x0000750064007a0c */ /* 0x040fe40003fc6270 */
[----:B------:R-:W-:-:S05]  /*1cc0*/  @!P1 LEA.HI.X R3, R100, R4, R101, 0x1, P0 ;  /* 0x0000000464039211 */ /* 0x000fca00000f0c65 */
[----:B------:R-:W-:Y:S01]  /*1cd0*/  @!PT LDS RZ, [RZ] ;  /* 0x00000000fffff984 */ /* 0x000fe20000000800 */
[----:B------:R-:W-:Y:S01]  /*1ce0*/  @!PT LDS RZ, [RZ] ;  /* 0x00000000fffff984 */ /* 0x000fe20000000800 */
[----:B------:R-:W-:Y:S01]  /*1cf0*/  @!PT LDS RZ, [RZ] ;  /* 0x00000000fffff984 */ /* 0x000fe20000000800 */
[----:B------:R1:W-:Y:S04]  /*1d00*/  @!P1 LDGSTS.E.BYPASS.LTC128B.128 [R246+0xa900], [R2.64], !P2 ;  /* 0x0a90000002f69fae */ /* 0x0003e8000d101d48 */
[----:B------:R-:W0:Y:S01]  /*1d10*/  LDGDEPBAR ;  /* 0x00000000000079af */ /* 0x000e220000000000 */
[----:B------:R-:W-:Y:S02]  /*1d20*/  WARPSYNC 0xffffffff ;  /* 0xffffffff00007948 */ /* 0x000fe40003800000 */
[----:B------:R-:W2:Y:S04]  /*1d30*/  LDL R26, [R1] ;  /* 0x00000000011a7983 */ /* 0x000ea80000100800 */
[----:B------:R-:W3:Y:S04]  /*1d40*/  LDL R5, [R1+0x34] ;  /* 0x0000340001057983 */ /* 0x000ee80000100800 */
[----:B------:R-:W4:Y:S04]  /*1d50*/  LDL.64 R6, [R1+0x38] ;  /* 0x0000380001067983 */ /* 0x000f280000100a00 */
[----:B------:R-:W5:Y:S04]  /*1d60*/  LDL R27, [R1+0x48] ;  /* 0x00004800011b7983 */ /* 0x000f680000100800 */
[----:B------:R-:W5:Y:S04]  /*1d70*/  LDL.64 R102, [R1+0x40] ;  /* 0x0000400001667983 */ /* 0x000f680000100a00 */
[----:B------:R-:W1:Y:S01]  /*1d80*/  S2R R9, SR_TID.X ;  /* 0x0000000000097919 */ /* 0x000e620000002100 */
[----:B------:R-:W-:Y:S01]  /*1d90*/  IMAD.MOV.U32 R81, RZ, RZ, -0x70 ;  /* 0xffffff90ff517424 */ /* 0x000fe200078e00ff */
[----:B------:R-:W-:Y:S01]  /*1da0*/  SHF.R.S32.HI R25, RZ, 0x1f, R80 ;  /* 0x0000001fff197819 */ /* 0x000fe20000011450 */
[----:B-1----:R-:W-:Y:S01]  /*1db0*/  IMAD.WIDE.U32 R2, R80, c[0x0][0x1e0], RZ ;  /* 0x0000780050027a25 */ /* 0x002fe200078e00ff */
[----:B------:R-:W-:-:S03]  /*1dc0*/  ULDC.64 UR4, c[0x0][0x208] ;  /* 0x0000820000047ab9 */ /* 0x000fc60000000a00 */
[----:B------:R-:W-:Y:S01]  /*1dd0*/  IMAD R0, R25, c[0x0][0x1e0], RZ ;  /* 0x0000780019007a24 */ /* 0x000fe200078e02ff */
[----:B------:R-:W-:-:S04]  /*1de0*/  SHF.R.S32.HI R8, RZ, 0x1f, R9 ;  /* 0x0000001fff087819 */ /* 0x000fc80000011409 */
[----:B------:R-:W-:-:S04]  /*1df0*/  LEA.HI R8, R8, R9, RZ, 0x3 ;  /* 0x0000000908087211 */ /* 0x000fc800078f18ff */
[----:B------:R-:W-:Y:S01]  /*1e00*/  SHF.R.S32.HI R8, RZ, 0x3, R8 ;  /* 0x00000003ff087819 */ /* 0x000fe20000011408 */
[----:B------:R-:W-:-:S04]  /*1e10*/  IMAD R0, R80, c[0x0][0x1e4], R0 ;  /* 0x0000790050007a24 */ /* 0x000fc800078e0200 */
[----:B------:R-:W-:Y:S02]  /*1e20*/  IMAD.IADD R0, R3, 0x1, R0 ;  /* 0x0000000103007824 */ /* 0x000fe400078e0200 */
[----:B------:R-:W-:Y:S02]  /*1e30*/  IMAD.MOV.U32 R247, RZ, RZ, c[0x0][0x1e0] ;  /* 0x00007800fff77624 */ /* 0x000fe400078e00ff */
[----:B------:R-:W-:Y:S02]  /*1e40*/  IMAD R0, R0, 0x70, RZ ;  /* 0x0000007000007824 */ /* 0x000fe400078e02ff */
[----:B------:R-:W-:Y:S02]  /*1e50*/  IMAD.MOV.U32 R252, RZ, RZ, c[0x0][0x1e4] ;  /* 0x00007900fffc7624 */ /* 0x000fe400078e00ff */
[----:B------:R-:W-:Y:S01]  /*1e60*/  IMAD.WIDE.U32 R10, R247, 0x20, RZ ;  /* 0x00000020f70a7825 */ /* 0x000fe200078e00ff */
[----:B------:R-:W-:Y:S02]  /*1e70*/  USHF.L.U32 UR7, UR4, 0x5, URZ ;  /* 0x0000000504077899 */ /* 0x000fe4000800063f */
[----:B------:R-:W-:-:S02]  /*1e80*/  UMOV UR6, 0x5 ;  /* 0x0000000500067882 */ /* 0x000fc40000000000 */
[----:B------:R-:W-:Y:S01]  /*1e90*/  USHF.L.U64.HI UR5, UR4, UR6, UR5 ;  /* 0x0000000604057299 */ /* 0x000fe20008010205 */
[----:B------:R-:W-:Y:S01]  /*1ea0*/  BAR.SYNC.DEFER_BLOCKING 0x0 ;  /* 0x0000000000007b1d */ /* 0x000fe20000010000 */
[----:B--2---:R-:W-:-:S05]  /*1eb0*/  IMAD R81, R26, R81, 0x70 ;  /* 0x000000701a517424 */ /* 0x004fca00078e0251 */
[----:B------:R-:W-:-:S04]  /*1ec0*/  IADD3 R24, R81, c[0x0][0x1d0], -R8 ;  /* 0x0000740051187a10 */ /* 0x000fc80007ffe808 */
[C---:B------:R-:W-:Y:S02]  /*1ed0*/  ISETP.GE.AND P3, PT, R24.reuse, 0x1, PT ;  /* 0x000000011800780c */ /* 0x040fe40003f66270 */
[----:B------:R-:W-:Y:S01]  /*1ee0*/  ISETP.GE.AND P2, PT, R24, 0x11, PT ;  /* 0x000000111800780c */ /* 0x000fe20003f46270 */
[----:B----4-:R-:W-:Y:S02]  /*1ef0*/  IMAD.MOV.U32 R82, RZ, RZ, R6 ;  /* 0x000000ffff527224 */ /* 0x010fe400078e0006 */
[----:B---3--:R-:W-:-:S04]  /*1f00*/  IMAD.MOV.U32 R83, RZ, RZ, R5 ;  /* 0x000000ffff537224 */ /* 0x008fc800078e0005 */
[----:B------:R-:W-:Y:S01]  /*1f10*/  IMAD.WIDE.U32 R2, R2, 0x70, R82 ;  /* 0x0000007002027825 */ /* 0x000fe200078e0052 */
[----:B------:R-:W-:-:S03]  /*1f20*/  ISETP.GE.AND P0, PT, R24, 0x21, PT ;  /* 0x000000211800780c */ /* 0x000fc60003f06270 */
[----:B------:R-:W-:Y:S01]  /*1f30*/  IMAD.IADD R3, R3, 0x1, R0 ;  /* 0x0000000103037824 */ /* 0x000fe200078e0200 */
[C---:B------:R-:W-:Y:S02]  /*1f40*/  @P3 LEA R6, P5, R2.reuse, c[0x0][0x1c8], 0x1 ;  /* 0x0000720002063a11 */ /* 0x040fe400078a08ff */
[C---:B------:R-:W-:Y:S02]  /*1f50*/  @P2 LEA R0, P1, R247.reuse, R2, 0x4 ;  /* 0x00000002f7002211 */ /* 0x040fe400078220ff */
[----:B------:R-:W-:Y:S02]  /*1f60*/  @P3 LEA.HI.X R7, R2, c[0x0][0x1cc], R3, 0x1, P5 ;  /* 0x0000730002073a11 */ /* 0x000fe400028f0c03 */
[----:B------:R-:W-:Y:S02]  /*1f70*/  @P2 LEA R4, P5, R0, c[0x0][0x1c8], 0x1 ;  /* 0x0000720000042a11 */ /* 0x000fe400078a08ff */
[----:B------:R-:W-:Y:S01]  /*1f80*/  @P2 LEA.HI.X R5, R247, R3, R252, 0x4, P1 ;  /* 0x00000003f7052211 */ /* 0x000fe200008f24fc */
[----:B------:R-:W-:Y:S01]  /*1f90*/  IMAD.SHL.U32 R8, R252, 0x20, RZ ;  /* 0x00000020fc087824 */ /* 0x000fe200078e00ff */
[----:B------:R-:W-:Y:S01]  /*1fa0*/  @!PT LDS RZ, [RZ] ;  /* 0x00000000fffff984 */ /* 0x000fe20000000800 */
[----:B------:R-:W-:Y:S01]  /*1fb0*/  @!PT LDS RZ, [RZ] ;  /* 0x00000000fffff984 */ /* 0x000fe20000000800 */
[----:B------:R-:W-:Y:S01]  /*1fc0*/  @!PT LDS RZ, [RZ] ;  /* 0x00000000fffff984 */ /* 0x000fe20000000800 */
[----:B------:R1:W-:Y:S02]  /*1fd0*/  @P3 LDGSTS.E.BYPASS.LTC128B.128 [R246+0x3900], [R6.64], !P6 ;  /* 0x0390000006f63fae */ /* 0x0003e4000f101d48 */
[----:B------:R-:W-:-:S02]  /*1fe0*/  @P2 LEA.HI.X R5, R0, c[0x0][0x1cc], R5, 0x1, P5 ;  /* 0x0000730000052a11 */ /* 0x000fc400028f0c05 */
[----:B------:R-:W-:Y:S02]  /*1ff0*/  ISETP.GE.AND P5, PT, R24, 0x31, PT ;  /* 0x000000311800780c */ /* 0x000fe40003fa6270 */
[----:B------:R-:W-:Y:S01]  /*2000*/  @P0 IADD3 R9, P1, R2, R10, RZ ;  /* 0x0000000a02090210 */ /* 0x000fe20007f3e0ff */
[----:B------:R2:W-:Y:S03]  /*2010*/  @P2 LDGSTS.E.BYPASS.LTC128B.128 [R246+0x4100], [R4.64], !P6 ;  /* 0x0410000004f62fae */ /* 0x0005e6000f101d48 */
[----:B------:R-:W-:Y:S02]  /*2020*/  @P0 IADD3.X R0, R3, R11, R8, P1, !PT ;  /* 0x0000000b03000210 */ /* 0x000fe40000ffe408 */
[----:B------:R-:W-:Y:S02]  /*2030*/  @P0 LEA R8, P1, R9, c[0x0][0x1c8], 0x1 ;  /* 0x0000720009080a11 */ /* 0x000fe400078208ff */
[----:B------:R-:W-:-:S02]  /*2040*/  ISETP.GE.AND P3, PT, R24, 0x41, PT ;  /* 0x000000411800780c */ /* 0x000fc40003f66270 */
[----:B------:R-:W-:Y:S01]  /*2050*/  @P0 LEA.HI.X R9, R9, c[0x0][0x1cc], R0, 0x1, P1 ;  /* 0x0000730009090a11 */ /* 0x000fe200008f0c00 */
[----:B------:R-:W-:Y:S01]  /*2060*/  @P5 IMAD R0, R252, 0x30, RZ ;  /* 0x00000030fc005824 */ /* 0x000fe200078e02ff */
[----:B------:R-:W-:-:S03]  /*2070*/  ISETP.GE.AND P2, PT, R24, 0x51, PT ;  /* 0x000000511800780c */ /* 0x000fc60003f46270 */
[----:B------:R3:W-:Y:S01]  /*2080*/  @P0 LDGSTS.E.BYPASS.LTC128B.128 [R246+0x4900], [R8.64], !P6 ;  /* 0x0490000008f60fae */ /* 0x0007e2000f101d48 */
[----:B------:R-:W-:Y:S01]  /*2090*/  ISETP.GE.AND P1, PT, R24, 0x61, PT ;  /* 0x000000611800780c */ /* 0x000fe20003f26270 */
[----:B--2---:R-:W-:-:S04]  /*20a0*/  @P5 IMAD.WIDE.U32 R4, R247, 0x30, R2 ;  /* 0x00000030f7045825 */ /* 0x004fc800078e0002 */
[----:B------:R-:W-:Y:S01]  /*20b0*/  @P5 IMAD.IADD R0, R5, 0x1, R0 ;  /* 0x0000000105005824 */ /* 0x000fe200078e0200 */
[----:B------:R-:W-:-:S03]  /*20c0*/  @P5 LEA R10, P0, R4, c[0x0][0x1c8], 0x1 ;  /* 0x00007200040a5a11 */ /* 0x000fc600078008ff */
[----:B------:R-:W-:Y:S01]  /*20d0*/  @P2 IMAD.MOV.U32 R5, RZ, RZ, R3 ;  /* 0x000000ffff052224 */ /* 0x000fe200078e0003 */
[----:B------:R-:W-:Y:S02]  /*20e0*/  @P5 LEA.HI.X R11, R4, c[0x0][0x1cc], R0, 0x1, P0 ;  /* 0x00007300040b5a11 */ /* 0x000fe400000f0c00 */
[C---:B------:R-:W-:Y:S01]  /*20f0*/  @P3 LEA R0, P0, R247.reuse, R2, 0x6 ;  /* 0x00000002f7003211 */ /* 0x040fe200078030ff */
[----:B------:R-:W-:Y:S02]  /*2100*/  @P2 IMAD.MOV.U32 R4, RZ, RZ, R2 ;  /* 0x000000ffff042224 */ /* 0x000fe400078e0002 */
[----:B-1----:R-:W-:Y:S01]  /*2110*/  @P2 IMAD R7, R252, 0x50, RZ ;  /* 0x00000050fc072824 */ /* 0x002fe200078e02ff */
[C---:B------:R-:W-:Y:S01]  /*2120*/  @P3 LEA.HI.X R6, R247.reuse, R3, R252, 0x6, P0 ;  /* 0x00000003f7063211 */ /* 0x040fe200000f34fc */
[----:B------:R-:W-:Y:S01]  /*2130*/  @P2 IMAD.WIDE.U32 R4, R247, 0x50, R4 ;  /* 0x00000050f7042825 */ /* 0x000fe200078e0004 */
[C---:B---3--:R-:W-:Y:S01]  /*2140*/  @P3 LEA R8, P0, R0.reuse, c[0x0][0x1c8], 0x1 ;  /* 0x0000720000083a11 */ /* 0x048fe200078008ff */
[----:B------:R1:W-:Y:S03]  /*2150*/  @P5 LDGSTS.E.BYPASS.LTC128B.128 [R246+0x5100], [R10.64], !P6 ;  /* 0x051000000af65fae */ /* 0x0003e6000f101d48 */
[----:B------:R-:W-:Y:S01]  /*2160*/  @P3 LEA.HI.X R9, R0, c[0x0][0x1cc], R6, 0x1, P0 ;  /* 0x0000730000093a11 */ /* 0x000fe200000f0c06 */
[----:B------:R-:W-:Y:S01]  /*2170*/  @P2 IMAD.IADD R0, R5, 0x1, R7 ;  /* 0x0000000105002824 */ /* 0x000fe200078e0207 */
[----:B------:R-:W-:Y:S01]  /*2180*/  @P2 LEA R6, P0, R4, c[0x0][0x1c8], 0x1 ;  /* 0x0000720004062a11 */ /* 0x000fe200078008ff */
[----:B------:R-:W-:-:S02]  /*2190*/  @P1 IMAD R12, R252, 0x60, RZ ;  /* 0x00000060fc0c1824 */ /* 0x000fc400078e02ff */
[----:B------:R-:W-:Y:S01]  /*21a0*/  @P1 IMAD.WIDE.U32 R2, R247, 0x60, R2 ;  /* 0x00000060f7021825 */ /* 0x000fe200078e0002 */
[----:B------:R-:W-:Y:S01]  /*21b0*/  @P2 LEA.HI.X R7, R4, c[0x0][0x1cc], R0, 0x1, P0 ;  /* 0x0000730004072a11 */ /* 0x000fe200000f0c00 */
[----:B------:R1:W-:Y:S02]  /*21c0*/  @P3 LDGSTS.E.BYPASS.LTC128B.128 [R246+0x5900], [R8.64], !P6 ;  /* 0x0590000008f63fae */ /* 0x0003e4000f101d48 */
[----:B------:R-:W-:Y:S01]  /*21d0*/  @P1 IMAD.IADD R0, R3, 0x1, R12 ;  /* 0x0000000103001824 */ /* 0x000fe200078e020c */
[C---:B------:R-:W-:Y:S01]  /*21e0*/  @P1 LEA R4, P0, R2.reuse, c[0x0][0x1c8], 0x1 ;  /* 0x0000720002041a11 */ /* 0x040fe200078008ff */
[----:B------:R2:W-:Y:S03]  /*21f0*/  @P2 LDGSTS.E.BYPASS.LTC128B.128 [R246+0x6100], [R6.64], !P6 ;  /* 0x0610000006f62fae */ /* 0x0005e6000f101d48 */
[----:B------:R-:W-:-:S05]  /*2200*/  @P1 LEA.HI.X R5, R2, c[0x0][0x1cc], R0, 0x1, P0 ;  /* 0x0000730002051a11 */ /* 0x000fca00000f0c00 */
[----:B------:R2:W-:Y:S04]  /*2210*/  @P1 LDGSTS.E.BYPASS.LTC128B.128 [R246+0x6900], [R4.64], !P6 ;  /* 0x0690000004f61fae */ /* 0x0005e8000f101d48 */
[----:B------:R-:W0:Y:S01]  /*2220*/  LDGDEPBAR ;  /* 0x00000000000079af */ /* 0x000e220000000000 */
[----:B------:R-:W-:-:S04]  /*2230*/  DEPBAR.LE SB0, 0x1 ;  /* 0x000080400000791a */ /* 0x000fc80000000000 */
[----:B------:R-:W-:-:S04]  /*2240*/  DEPBAR.LE SB0, 0x0 ;  /* 0x000080000000791a */ /* 0x000fc80000000000 */
[----:B------:R-:W-:Y:S06]  /*2250*/  BAR.SYNC.DEFER_BLOCKING 0x0 ;  /* 0x0000000000007b1d */ /* 0x000fec0000010000 */
[----:B------:R-:W-:Y:S04]  /*2260*/  LDSM.16.M88.4 R28, [R228] ;  /* 0x00000000e41c783b */ /* 0x000fe80000000200 */
[----:B------:R-:W-:Y:S04]  /*2270*/  LDSM.16.M88.4 R20, [R228+0x800] ;  /* 0x00080000e414783b */ /* 0x000fe80000000200 */
[----:B------:R-:W-:Y:S04]  /*2280*/  LDSM.16.M88.4 R16, [R228+0x1000] ;  /* 0x00100000e410783b */ /* 0x000fe80000000200 */
[----:B------:R-:W-:Y:S04]  /*2290*/  LDSM.16.M88.4 R12, [R228+0x1800] ;  /* 0x00180000e40c783b */ /* 0x000fe80000000200 */
[----:B------:R-:W-:Y:S04]  /*22a0*/  LDSM.16.M88.4 R32, [R228+0x2000] ;  /* 0x00200000e420783b */ /* 0x000fe80000000200 */
[----:B------:R-:W-:Y:S04]  /*22b0*/  LDSM.16.M88.4 R36, [R228+0x2800] ;  /* 0x00280000e424783b */ /* 0x000fe80000000200 */
[----:B------:R-:W-:Y:S04]  /*22c0*/  LDSM.16.M88.4 R40, [R228+0x3000] ;  /* 0x00300000e428783b */ /* 0x000fe80000000200 */
[----:B-1----:R-:W1:Y:S04]  /*22d0*/  LDSM.16.M88.4 R8, [R235] ;  /* 0x00000000eb08783b */ /* 0x002e680000000200 */
[----:B--2---:R-:W2:Y:S01]  /*22e0*/  LDSM.16.M88.4 R4, [R235+0x2000] ;  /* 0x00200000eb04783b */ /* 0x004ea20000000200 */
[----:B------:R-:W-:-:S02]  /*22f0*/  IMAD R0, R25, c[0x0][0x208], RZ ;  /* 0x0000820019007a24 */ /* 0x000fc400078e02ff */
[C---:B------:R-:W-:Y:S01]  /*2300*/  IMAD.WIDE.U32 R2, R80.reuse, c[0x0][0x208], RZ ;  /* 0x0000820050027a25 */ /* 0x040fe200078e00ff */
[----:B------:R-:W-:Y:S03]  /*2310*/  LDSM.16.M88.4 R56, [R239] ;  /* 0x00000000ef38783b */ /* 0x000fe60000000200 */
[----:B------:R-:W-:Y:S01]  /*2320*/  IMAD R0, R80, c[0x0][0x20c], R0 ;  /* 0x0000830050007a24 */ /* 0x000fe200078e0200 */
[----:B------:R-:W-:Y:S03]  /*2330*/  LDSM.16.M88.4 R52, [R245] ;  /* 0x00000000f534783b */ /* 0x000fe60000000200 */
[----:B------:R-:W-:Y:S01]  /*2340*/  IMAD.IADD R0, R3, 0x1, R0 ;  /* 0x0000000103007824 */ /* 0x000fe200078e0200 */
[----:B------:R-:W-:Y:S03]  /*2350*/  LDSM.16.M88.4 R48, [R244] ;  /* 0x00000000f430783b */ /* 0x000fe60000000200 */
[----:B------:R-:W-:Y:S01]  /*2360*/  IMAD R0, R0, 0x70, RZ ;  /* 0x0000007000007824 */ /* 0x000fe200078e02ff */
        /* <DEDUP_REMOVED lines=15> */
[----:B-----5:R-:W-:-:S02]  /*2460*/  IMAD.MOV.U32 R8, RZ, RZ, R102 ;  /* 0x000000ffff087224 */ /* 0x020fc400078e0066 */
[----:B------:R-:W-:-:S04]  /*2470*/  IMAD.MOV.U32 R9, RZ, RZ, R27 ;  /* 0x000000ffff097224 */ /* 0x000fc800078e001b */
[----:B------:R-:W-:Y:S01]  /*2480*/  IMAD.WIDE.U32 R2, R2, 0x70, R8 ;  /* 0x0000007002027825 */ /* 0x000fe200078e0008 */
[----:B--2---:R-:W-:Y:S01]  /*2490*/  HMMA.16816.F32.BF16 R64, R4, R20, RZ ;  /* 0x000000140440723c */ /* 0x004fe200000418ff */
[----:B------:R-:W-:Y:S02]  /*24a0*/  LDSM.16.M88.4 R8, [R238] ;  /* 0x00000000ee08783b */ /* 0x000fe40000000200 */
[----:B------:R-:W-:-:S04]  /*24b0*/  IMAD.IADD R0, R3, 0x1, R0 ;  /* 0x0000000103007824 */ /* 0x000fc800078e0200 */
[C---:B------:R-:W-:Y:S01]  /*24c0*/  LEA R20, P0, R2.reuse, c[0x0][0x1f8], 0x1 ;  /* 0x00007e0002147a11 */ /* 0x040fe200078008ff */
[----:B------:R-:W-:Y:S03]  /*24d0*/  HMMA.16816.F32.BF16 R184, R4, R18, RZ ;  /* 0x0000001204b8723c */ /* 0x000fe600000418ff */
[----:B------:R-:W-:-:S04]  /*24e0*/  LEA.HI.X R21, R2, c[0x0][0x1fc], R0, 0x1, P0 ;  /* 0x00007f0002157a11 */ /* 0x000fc800000f0c00 */
[----:B------:R-:W-:Y:S01]  /*24f0*/  IADD3 R18, P1, R20, UR7, RZ ;  /* 0x0000000714127c10 */ /* 0x000fe2000ff3e0ff */
[----:B------:R-:W-:Y:S03]  /*2500*/  HMMA.16816.F32.BF16 R60, R4, R28, RZ ;  /* 0x0000001c043c723c */ /* 0x000fe600000418ff */
[----:B------:R-:W-:-:S05]  /*2510*/  IADD3.X R19, R21, UR5, RZ, P1, !PT ;  /* 0x0000000515137c10 */ /* 0x000fca0008ffe4ff */
[C---:B------:R-:W-:Y:S08]  /*2520*/  HMMA.16816.F32.BF16 R68, R4.reuse, R16, RZ ;  /* 0x000000100444723c */ /* 0x040ff000000418ff */
[----:B------:R-:W-:Y:S01]  /*2530*/  HMMA.16816.F32.BF16 R96, R4, R12, RZ ;  /* 0x0000000c0460723c */ /* 0x000fe200000418ff */
[----:B------:R-:W-:-:S07]  /*2540*/  IADD3 R16, P0, R18, UR7, RZ ;  /* 0x0000000712107c10 */ /* 0x000fce000ff1e0ff */
        /* <DEDUP_REMOVED lines=10> */
[----:B------:R-:W-:-:S02]  /*25f0*/  ISETP.GE.AND P1, PT, R100, c[0x0][0x1d4], PT ;  /* 0x0000750064007a0c */ /* 0x000fc40003f26270 */
[----:B------:R-:W-:Y:S01]  /*2600*/  IADD3 R14, P2, R16, UR7, RZ ;  /* 0x00000007100e7c10 */ /* 0x000fe2000ff5e0ff */
[----:B------:R-:W2:Y:S01]  /*2610*/  LDSM.16.M88.4 R32, [R241] ;  /* 0x00000000f120783b */ /* 0x000ea20000000200 */
[----:B------:R-:W-:Y:S02]  /*2620*/  IADD3.X R17, R19, UR5, RZ, P0, !PT ;  /* 0x0000000513117c10 */ /* 0x000fe400087fe4ff */
[----:B------:R-:W-:Y:S01]  /*2630*/  ISETP.LT.OR P3, PT, R24, 0x1, P1 ;  /* 0x000000011800780c */ /* 0x000fe20000f61670 */
[----:B------:R-:W-:Y:S01]  /*2640*/  LDSM.16.M88.4 R36, [R242] ;  /* 0x00000000f224783b */ /* 0x000fe20000000200 */
[----:B------:R-:W-:Y:S02]  /*2650*/  IADD3.X R15, R17, UR5, RZ, P2, !PT ;  /* 0x00000005110f7c10 */ /* 0x000fe400097fe4ff */
[----:B------:R-:W-:Y:S01]  /*2660*/  IADD3 R12, P0, R14, UR7, RZ ;  /* 0x000000070e0c7c10 */ /* 0x000fe2000ff1e0ff */
[----:B------:R-:W3:Y:S01]  /*2670*/  LDSM.16.M88.4 R28, [R240] ;  /* 0x00000000f01c783b */ /* 0x000ee20000000200 */
[----:B------:R-:W-:-:S02]  /*2680*/  ISETP.LT.OR P2, PT, R24, 0x11, P1 ;  /* 0x000000111800780c */ /* 0x000fc40000f41670 */
[----:B------:R-:W-:Y:S02]  /*2690*/  IADD3.X R13, R15, UR5, RZ, P0, !PT ;  /* 0x000000050f0d7c10 */ /* 0x000fe400087fe4ff */
[----:B------:R-:W-:Y:S02]  /*26a0*/  ISETP.LT.OR P0, PT, R24, 0x21, P1 ;  /* 0x000000211800780c */ /* 0x000fe40000f01670 */
[----:B------:R-:W-:Y:S01]  /*26b0*/  IADD3 R2, P5, R12, UR7, RZ ;  /* 0x000000070c027c10 */ /* 0x000fe2000ffbe0ff */
[----:B------:R-:W-:Y:S01]  /*26c0*/  @!PT LDS RZ, [RZ] ;  /* 0x00000000fffff984 */ /* 0x000fe20000000800 */
[----:B------:R-:W-:Y:S01]  /*26d0*/  @!PT LDS RZ, [RZ] ;  /* 0x00000000fffff984 */ /* 0x000fe20000000800 */
[----:B------:R-:W-:Y:S01]  /*26e0*/  @!PT LDS RZ, [RZ] ;  /* 0x00000000fffff984 */ /* 0x000fe20000000800 */
[----:B------:R4:W-:Y:S01]  /*26f0*/  LDGSTS.E.BYPASS.LTC128B.128 [R246+0x100], [R20.64], !P3 ;  /* 0x0010000014f67fae */ /* 0x0009e2000d901d48 */
[C---:B------:R-:W-:Y:S02]  /*2700*/  ISETP.LT.OR P3, PT, R24.reuse, 0x41, P1 ;  /* 0x000000411800780c */ /* 0x040fe40000f61670 */
[----:B------:R-:W-:Y:S02]  /*2710*/  IADD3.X R3, R13, UR5, RZ, P5, !PT ;  /* 0x000000050d037c10 */ /* 0x000fe4000affe4ff */
[C---:B------:R-:W-:Y:S01]  /*2720*/  ISETP.LT.OR P5, PT, R24.reuse, 0x31, P1 ;  /* 0x000000311800780c */ /* 0x040fe20000fa1670 */
[----:B------:R5:W-:Y:S01]  /*2730*/  LDGSTS.E.BYPASS.LTC128B.128 [R246+0x900], [R18.64], !P2 ;  /* 0x0090000012f67fae */ /* 0x000be2000d101d48 */
[----:B------:R-:W-:-:S02]  /*2740*/  ISETP.LT.OR P2, PT, R24, 0x51, P1 ;  /* 0x000000511800780c */ /* 0x000fc40000f41670 */
[----:B------:R-:W-:Y:S01]  /*2750*/  ISETP.LT.OR P1, PT, R24, 0x61, P1 ;  /* 0x000000611800780c */ /* 0x000fe20000f21670 */
[----:B------:R2:W-:Y:S01]  /*2760*/  LDGSTS.E.BYPASS.LTC128B.128 [R246+0x1100], [R16.64], !P0 ;  /* 0x0110000010f67fae */ /* 0x0005e2000c101d48 */
[----:B------:R-:W-:-:S07]  /*2770*/  IMAD.MOV.U32 R0, RZ, RZ, R26 ;  /* 0x000000ffff007224 */ /* 0x000fce00078e001a */
[----:B------:R3:W-:Y:S01]  /*2780*/  LDGSTS.E.BYPASS.LTC128B.128 [R246+0x1900], [R14.64], !P5 ;  /* 0x019000000ef67fae */ /* 0x0007e2000e901d48 */
[----:B-1----:R-:W-:Y:S03]  /*2790*/  HMMA.16816.F32.BF16 R24, R4, R58, R84 ;  /* 0x0000003a0418723c */ /* 0x002fe60000041854 */
[----:B------:R3:W-:Y:S04]  /*27a0*/  LDGSTS.E.BYPASS.LTC128B.128 [R246+0x2100], [R12.64], !P3 ;  /* 0x021000000cf67fae */ /* 0x0007e8000d901d48 */
[----:B------:R1:W-:Y:S01]  /*27b0*/  LDGSTS.E.BYPASS.LTC128B.128 [R246+0x2900], [R2.64], !P2 ;  /* 0x0290000002f67fae */ /* 0x0003e2000d101d48 */
[----:B--2---:R-:W-:-:S04]  /*27c0*/  IADD3 R16, P0, R2, UR7, RZ ;  /* 0x0000000702107c10 */ /* 0x004fc8000ff1e0ff */
[----:B------:R-:W-:-:S05]  /*27d0*/  IADD3.X R17, R3, UR5, RZ, P0, !PT ;  /* 0x0000000503117c10 */ /* 0x000fca00087fe4ff */
[----:B------:R5:W-:Y:S04]  /*27e0*/  LDGSTS.E.BYPASS.LTC128B.128 [R246+0x3100], [R16.64], !P1 ;  /* 0x0310000010f67fae */ /* 0x000be8000c901d48 */
[----:B------:R-:W-:Y:S01]  /*27f0*/  LDSM.16.M88.4 R84, [R234+0x2800] ;  /* 0x00280000ea54783b */ /* 0x000fe20000000200 */
[----:B------:R-:W-:Y:S03]  /*2800*/  HMMA.16816.F32.BF16 R200, R4, R34, R172 ;  /* 0x0000002204c8723c */ /* 0x000fe600000418ac */
[----:B---3--:R-:W-:Y:S04]  /*2810*/  LDSM.16.M88.4 R12, [R236] ;  /* 0x00000000ec0c783b */ /* 0x008fe80000000200 */
[----:B------:R-:W0:Y:S04]  /*2820*/  LDGDEPBAR ;  /* 0x00000000000079af */ /* 0x000e280000000000 */
[----:B-----5:R-:W2:Y:S01]  /*2830*/  LDSM.16.M88.4 R16, [R236+0x2000] ;  /* 0x00200000ec10783b */ /* 0x020ea20000000200 */
[----:B------:R-:W-:Y:S11]  /*2840*/  HMMA.16816.F32.BF16 R248, R8, R28, R112 ;  /* 0x0000001c08f8723c */ /* 0x000ff60000041870 */
[----:B------:R-:W-:Y:S01]  /*2850*/  @!UPT UIADD3 URZ, URZ, URZ, URZ ;  /* 0x0000003f3f3ff290 */ /* 0x000fe2000fffe03f */
[----:B--2---:R-:W-:Y:S01]  /*2860*/  HMMA.16816.F32.BF16 R112, R16, R86, R200 ;  /* 0x000000561070723c */ /* 0x004fe200000418c8 */
[----:B------:R-:W2:Y:S07]  /*2870*/  LDL R200, [R1+0x28] ;  /* 0x0000280001c87983 */ /* 0x000eae0000100800 */
[C---:B----4-:R-:W-:Y:S01]  /*2880*/  HMMA.16816.F32.BF16 R20, R4.reuse, R28, R76 ;  /* 0x0000001c0414723c */ /* 0x050fe2000004184c */
[----:B------:R-:W-:Y:S07]  /*2890*/  LDSM.16.M88.4 R76, [R234] ;  /* 0x00000000ea4c783b */ /* 0x000fee0000000200 */
[C---:B------:R-:W-:Y:S01]  /*28a0*/  HMMA.16816.F32.BF16 R188, R4.reuse, R54, R88 ;  /* 0x0000003604bc723c */ /* 0x040fe20000041858 */
[----:B------:R-:W3:Y:S07]  /*28b0*/  LDSM.16.M88.4 R88, [R234+0x3000] ;  /* 0x00300000ea58783b */ /* 0x000eee0000000200 */
[C---:B------:R-:W-:Y:S01]  /*28c0*/  HMMA.16816.F32.BF16 R108, R4.reuse, R56, R60 ;  /* 0x00000038046c723c */ /* 0x040fe2000004183c */
[----:B------:R-:W-:Y:S07]  /*28d0*/  LDSM.16.M88.4 R60, [R234+0x2000] ;  /* 0x00200000ea3c783b */ /* 0x000fee0000000200 */
[C---:B------:R-:W-:Y:S01]  /*28e0*/  HMMA.16816.F32.BF16 R104, R4.reuse, R52, R64 ;  /* 0x000000340468723c */ /* 0x040fe20000041840 */
[----:B------:R-:W-:Y:S07]  /*28f0*/  LDSM.16.M88.4 R64, [R234+0x1800] ;  /* 0x00180000ea40783b */ /* 0x000fee0000000200 */
[C---:B------:R-:W-:Y:S01]  /*2900*/  HMMA.16816.F32.BF16 R100, R4.reuse, R48, R68 ;  /* 0x000000300464723c */ /* 0x040fe20000041844 */
[----:B------:R-:W-:Y:S07]  /*2910*/  LDSM.16.M88.4 R68, [R234+0x1000] ;  /* 0x00100000ea44783b */ /* 0x000fee0000000200 */
[C---:B------:R-:W-:Y:S01]  /*2920*/  HMMA.16816.F32.BF16 R40, R4.reuse, R32, R72 ;  /* 0x000000200428723c */ /* 0x040fe20000041848 */
[----:B------:R-:W4:Y:S07]  /*2930*/  LDSM.16.M88.4 R72, [R234+0x800] ;  /* 0x00080000ea48783b */ /* 0x000f2e0000000200 */
[C---:B------:R-:W-:Y:S08]  /*2940*/  HMMA.16816.F32.BF16 R208, R4.reuse, R46, R180 ;  /* 0x0000002e04d0723c */ /* 0x040ff000000418b4 */
[C---:B------:R-:W-:Y:S08]  /*2950*/  HMMA.16816.F32.BF16 R96, R4.reuse, R44, R96 ;  /* 0x0000002c0460723c */ /* 0x040ff00000041860 */
[----:B------:R-:W-:Y:S08]  /*2960*/  HMMA.16816.F32.BF16 R92, R4, R36, R92 ;  /* 0x00000024045c723c */ /* 0x000ff0000004185c */
[C---:B------:R-:W-:Y:S08]  /*2970*/  HMMA.16816.F32.BF16 R180, R8.reuse, R56, R164 ;  /* 0x0000003808b4723c */ /* 0x040ff000000418a4 */
[----:B------:R-:W-:Y:S08]  /*2980*/  HMMA.16816.F32.BF16 R192, R8, R52, R140 ;  /* 0x0000003408c0723c */ /* 0x000ff0000004188c */
[----:B------:R-:W-:Y:S08]  /*2990*/  HMMA.16816.F32.BF16 R216, R4, R50, R184 ;  /* 0x0000003204d8723c */ /* 0x000ff000000418b8 */
[C---:B------:R-:W-:Y:S08]  /*29a0*/  HMMA.16816.F32.BF16 R196, R8.reuse, R48, R132 ;  /* 0x0000003008c4723c */ /* 0x040ff00000041884 */
[C---:B------:R-:W-:Y:S08]  /*29b0*/  HMMA.16816.F32.BF16 R56, R8.reuse, R58, R160 ;  /* 0x0000003a0838723c */ /* 0x040ff000000418a0 */
[C---:B------:R-:W-:Y:S08]  /*29c0*/  HMMA.16816.F32.BF16 R52, R8.reuse, R54, R156 ;  /* 0x000000360834723c */ /* 0x040ff0000004189c */
[----:B------:R-:W-:Y:S08]  /*29d0*/  HMMA.16816.F32.BF16 R48, R8, R50, R148 ;  /* 0x000000320830723c */ /* 0x000ff00000041894 */
[C---:B------:R-:W-:Y:S08]  /*29e0*/  HMMA.16816.F32.BF16 R204, R4.reuse, R38, R176 ;  /* 0x0000002604cc723c */ /* 0x040ff000000418b0 */
[----:B------:R-:W-:Y:S01]  /*29f0*/  HMMA.16816.F32.BF16 R184, R4, R30, R168 ;  /* 0x0000001e04b8723c */ /* 0x000fe200000418a8 */
[----:B------:R-:W-:Y:S07]  /*2a00*/  LDSM.16.M88.4 R4, [R237+0x2000] ;  /* 0x00200000ed04783b */ /* 0x000fee0000000200 */
[C---:B------:R-:W-:Y:S08]  /*2a10*/  HMMA.16816.F32.BF16 R212, R8.reuse, R44, R128 ;  /* 0x0000002c08d4723c */ /* 0x040ff00000041880 */
[C---:B------:R-:W-:Y:S08]  /*2a20*/  HMMA.16816.F32.BF16 R220, R8.reuse, R36, R124 ;  /* 0x0000002408dc723c */ /* 0x040ff0000004187c */
[C---:B------:R-:W-:Y:S08]  /*2a30*/  HMMA.16816.F32.BF16 R224, R8.reuse, R32, R120 ;  /* 0x0000002008e0723c */ /* 0x040ff00000041878 */
[C---:B------:R-:W-:Y:S01]  /*2a40*/  HMMA.16816.F32.BF16 R152, R8.reuse, R46, R152 ;  /* 0x0000002e0898723c */ /* 0x040fe20000041898 */
[----:B------:R-:W5:Y:S07]  /*2a50*/  LDSM.16.M88.4 R44, [R231] ;  /* 0x00000000e72c783b */ /* 0x000f6e0000000200 */
[C---:B------:R-:W-:Y:S01]  /*2a60*/  HMMA.16816.F32.BF16 R172, R8.reuse, R38, R144 ;  /* 0x0000002608ac723c */ /* 0x040fe20000041890 */
[----:B------:R-:W-:Y:S07]  /*2a70*/  LDSM.16.M88.4 R36, [R231+0x1000] ;  /* 0x00100000e724783b */ /* 0x000fee0000000200 */
[C---:B------:R-:W-:Y:S01]  /*2a80*/  HMMA.16816.F32.BF16 R176, R8.reuse, R34, R136 ;  /* 0x0000002208b0723c */ /* 0x040fe20000041888 */
[----:B------:R-:W-:Y:S07]  /*2a90*/  LDSM.16.M88.4 R32, [R231+0x1800] ;  /* 0x00180000e720783b */ /* 0x000fee0000000200 */
[----:B------:R-:W-:Y:S01]  /*2aa0*/  HMMA.16816.F32.BF16 R168, R8, R30, R116 ;  /* 0x0000001e08a8723c */ /* 0x000fe20000041874 */
[----:B------:R-:W1:Y:S04]  /*2ab0*/  LDSM.16.M88.4 R8, [R237] ;  /* 0x00000000ed08783b */ /* 0x000e680000000200 */
[----:B------:R-:W-:Y:S03]  /*2ac0*/  LDSM.16.M88.4 R28, [R231+0x2000] ;  /* 0x00200000e71c783b */ /* 0x000fe60000000200 */
[C---:B------:R-:W-:Y:S01]  /*2ad0*/  HMMA.16816.F32.BF16 R140, R16.reuse, R84, R40 ;  /* 0x00000054108c723c */ /* 0x040fe20000041828 */
[----:B------:R-:W1:Y:S07]  /*2ae0*/  LDSM.16.M88.4 R40, [R231+0x800] ;  /* 0x00080000e728783b */ /* 0x000e6e0000000200 */
[C---:B---3--:R-:W-:Y:S01]  /*2af0*/  HMMA.16816.F32.BF16 R136, R16.reuse, R88, R20 ;  /* 0x000000581088723c */ /* 0x048fe20000041814 */
[----:B------:R-:W-:Y:S07]  /*2b00*/  LDSM.16.M88.4 R20, [R231+0x3000] ;  /* 0x00300000e714783b */ /* 0x000fee0000000200 */
[----:B------:R-:W-:Y:S01]  /*2b10*/  HMMA.16816.F32.BF16 R132, R16, R78, R24 ;  /* 0x0000004e1084723c */ /* 0x000fe20000041818 */
[----:B------:R-:W3:Y:S01]  /*2b20*/  LDSM.16.M88.4 R24, [R231+0x2800] ;  /* 0x00280000e718783b */ /* 0x000ee20000000200 */
[----:B------:R-:W-:-:S06]  /*2b30*/  DEPBAR.LE SB0, 0x0 ;  /* 0x000080000000791a */ /* 0x000fcc0000000000 */
        /* <DEDUP_REMOVED lines=24> */
[----:B--2---:R-:W-:Y:S01]  /*2cc0*/  ISETP.GT.AND P0, PT, R80, R200, PT ;  /* 0x000000c85000720c */ /* 0x004fe20003f04270 */
[----:B------:R-:W-:Y:S01]  /*2cd0*/  BSSY B0, `(.L_x_1138) ;  /* 0x0000044000007945 */ /* 0x000fe20003800000 */
[----:B------:R-:W-:-:S05]  /*2ce0*/  IMAD.MOV.U32 R209, RZ, RZ, R0 ;  /* 0x000000ffffd17224 */ /* 0x000fca00078e0000 */
[C---:B-----5:R-:W-:Y:S08]  /*2cf0*/  HMMA.16816.F32.BF16 R164, R4.reuse, R44, R164 ;  /* 0x0000002c04a4723c */ /* 0x060ff000000418a4 */
[----:B------:R-:W-:Y:S08]  /*2d00*/  HMMA.16816.F32.BF16 R132, R4, R46, R132 ;  /* 0x0000002e0484723c */ /* 0x000ff00000041884 */
[C---:B-1----:R-:W-:Y:S08]  /*2d10*/  HMMA.16816.F32.BF16 R104, R8.reuse, R44, R104 ;  /* 0x0000002c0868723c */ /* 0x042ff00000041868 */
        /* <DEDUP_REMOVED lines=15> */
[C---:B---3--:R-:W-:Y:S08]  /*2e10*/  HMMA.16816.F32.BF16 R140, R4.reuse, R24, R140 ;  /* 0x00000018048c723c */ /* 0x048ff0000004188c */
        /* <DEDUP_REMOVED lines=22> */
[----:B------:R-:W-:-:S03]  /*2f80*/  LEA R12, P0, R2, c[0x0][0x1c8], 0x1 ;  /* 0x00007200020c7a11 */ /* 0x000fc600078008ff */
[----:B------:R-:W-:Y:S01]  /*2f90*/  IMAD.IADD R0, R3, 0x1, R0 ;  /* 0x0000000103007824 */ /* 0x000fe200078e0200 */
[----:B------:R-:W-:-:S04]  /*2fa0*/  IADD3 R10, P1, R15, R12, RZ ;  /* 0x0000000c0f0a7210 */ /* 0x000fc80007f3e0ff */
[----:B------:R-:W-:Y:S02]  /*2fb0*/  LEA.HI.X R13, R2, c[0x0][0x1cc], R0, 0x1, P0 ;  /* 0x00007300020d7a11 */ /* 0x000fe400000f0c00 */
[----:B------:R-:W-:Y:S02]  /*2fc0*/  IADD3 R8, P0, R10, R15, RZ ;  /* 0x0000000f0a087210 */ /* 0x000fe40007f1e0ff */
[----:B------:R-:W-:Y:S01]  /*2fd0*/  IADD3.X R11, R14, R13, RZ, P1, !PT ;  /* 0x0000000d0e0b7210 */ /* 0x000fe20000ffe4ff */
[----:B------:R-:W-:Y:S01]  /*2fe0*/  @!PT LDS RZ, [RZ] ;  /* 0x00000000fffff984 */ /* 0x000fe20000000800 */
[----:B------:R-:W-:Y:S01]  /*2ff0*/  @!PT LDS RZ, [RZ] ;  /* 0x00000000fffff984 */ /* 0x000fe20000000800 */
[----:B------:R-:W-:Y:S01]  /*3000*/  @!PT LDS RZ, [RZ] ;  /* 0x00000000fffff984 */ /* 0x000fe20000000800 */
[----:B------:R1:W-:Y:S01]  /*3010*/  LDGSTS.E.BYPASS.LTC128B.128 [R246+0x3900], [R12.64], !P6 ;  /* 0x039000000cf67fae */ /* 0x0003e2000f101d48 */
[----:B------:R-:W-:-:S03]  /*3020*/  IADD3 R6, P1, R8, R15, RZ ;  /* 0x0000000f08067210 */ /* 0x000fc60007f3e0ff */
[--C-:B------:R-:W-:Y:S01]  /*3030*/  IMAD.X R9, R11, 0x1, R14.reuse, P0 ;  /* 0x000000010b097824 */ /* 0x100fe200000e060e */
[-C--:B------:R-:W-:Y:S01]  /*3040*/  IADD3 R4, P0, R6, R15.reuse, RZ ;  /* 0x0000000f06047210 */ /* 0x080fe20007f1e0ff */
[----:B------:R2:W-:Y:S02]  /*3050*/  LDGSTS.E.BYPASS.LTC128B.128 [R246+0x4100], [R10.64], !P6 ;  /* 0x041000000af67fae */ /* 0x0005e4000f101d48 */
[--C-:B------:R-:W-:Y:S01]  /*3060*/  IMAD.X R7, R9, 0x1, R14.reuse, P1 ;  /* 0x0000000109077824 */ /* 0x100fe200008e060e */
[-C--:B------:R-:W-:Y:S01]  /*3070*/  IADD3 R2, P1, R4, R15.reuse, RZ ;  /* 0x0000000f04027210 */ /* 0x080fe20007f3e0ff */
[----:B------:R2:W-:Y:S03]  /*3080*/  LDGSTS.E.BYPASS.LTC128B.128 [R246+0x4900], [R8.64], !P6 ;  /* 0x0490000008f67fae */ /* 0x0005e6000f101d48 */
[----:B------:R-:W-:Y:S01]  /*3090*/  IADD3.X R5, R7, R14, RZ, P0, !PT ;  /* 0x0000000e07057210 */ /* 0x000fe200007fe4ff */
[----:B------:R2:W-:Y:S04]  /*30a0*/  LDGSTS.E.BYPASS.LTC128B.128 [R246+0x5100], [R6.64], !P6 ;  /* 0x0510000006f67fae */ /* 0x0005e8000f101d48 */
[----:B------:R-:W-:Y:S01]  /*30b0*/  IMAD.X R3, R5, 0x1, R14, P1 ;  /* 0x0000000105037824 */ /* 0x000fe200008e060e */
[----:B------:R2:W-:Y:S04]  /*30c0*/  LDGSTS.E.BYPASS.LTC128B.128 [R246+0x5900], [R4.64], !P6 ;  /* 0x0590000004f67fae */ /* 0x0005e8000f101d48 */
[----:B------:R2:W-:Y:S01]  /*30d0*/  LDGSTS.E.BYPASS.LTC128B.128 [R246+0x6100], [R2.64], !P6 ;  /* 0x0610000002f67fae */ /* 0x0005e2000f101d48 */
[----:B-1----:R-:W-:-:S04]  /*30e0*/  IADD3 R12, P0, R2, R15, RZ ;  /* 0x0000000f020c7210 */ /* 0x002fc80007f1e0ff */
[----:B------:R-:W-:-:S05]  /*30f0*/  IADD3.X R13, R3, R14, RZ, P0, !PT ;  /* 0x0000000e030d7210 */ /* 0x000fca00007fe4ff */
[----:B------:R2:W-:Y:S04]  /*3100*/  LDGSTS.E.BYPASS.LTC128B.128 [R246+0x6900], [R12.64], !P6 ;  /* 0x069000000cf67fae */ /* 0x0005e8000f101d48 */
.L_x_1139:
[----:B------:R-:W-:Y:S05]  /*3110*/  BSYNC B0 ;  /* 0x0000000000007941 */ /* 0x000fea0003800000 */
.L_x_1138:
[----:B------:R-:W3:Y:S04]  /*3120*/  LDL R0, [R1+0x70] ;  /* 0x0000700001007983 */ /* 0x000ee80000100800 */
[----:B------:R-:W3:Y:S04]  /*3130*/  LDL R196, [R1+0x68] ;  /* 0x0000680001c47983 */ /* 0x000ee80000100800 */
[----:B--2---:R-:W2:Y:S04]  /*3140*/  LDL R5, [R1+0x50] ;  /* 0x0000500001057983 */ /* 0x004ea80000100800 */
[----:B------:R-:W-:Y:S04]  /*3150*/  STL [R1+0xac], R243 ;  /* 0x0000acf301007387 */ /* 0x000fe80000100800 */
        /* <DEDUP_REMOVED lines=11> */
[----:B------:R-:W0:Y:S01]  /*3210*/  LDGDEPBAR ;  /* 0x00000000000079af */ /* 0x000e220000000000 */
[----:B---3--:R-:W-:-:S04]  /*3220*/  IMAD.IADD R2, R0, 0x1, R196 ;  /* 0x0000000100027824 */ /* 0x008fc800078e02c4 */
[----:B------:R-:W-:-:S04]  /*3230*/  @P4 IMAD.HI.U32 R0, R2, c[0x0][0x2c8], RZ ;  /* 0x0000b20002004a27 */ /* 0x000fc800078e00ff */
[----:B------:R-:W-:Y:S01]  /*3240*/  IMAD.MOV.U32 R6, RZ, RZ, R2 ;  /* 0x000000ffff067224 */ /* 0x000fe200078e0002 */
[----:B------:R-:W-:Y:S01]  /*3250*/  @P4 SHF.R.U32.HI R6, RZ, c[0x0][0x2cc], R0 ;  /* 0x0000b300ff064a19 */ /* 0x000fe20000011600 */
[----:B------:R-:W-:Y:S04]  /*3260*/  STL [R1+0x4c], R2 ;  /* 0x00004c0201007387 */ /* 0x000fe80000100800 */
[----:B------:R-:W1:Y:S01]  /*3270*/  SHFL.IDX PT, R2, R6, 0x2, 0x1c1f ;  /* 0x005c1f0006027f89 */ /* 0x000e6200000e0000 */
[----:B------:R-:W-:-:S03]  /*3280*/  IADD3 R0, R81, c[0x0][0x1d0], RZ ;  /* 0x0000740051007a10 */ /* 0x000fc60007ffe0ff */
[----:B------:R-:W3:Y:S01]  /*3290*/  SHFL.IDX PT, R4, R6, 0x3, 0x1c1f ;  /* 0x007c1f0006047f89 */ /* 0x000ee200000e0000 */
[----:B--2---:R-:W-:-:S04]  /*32a0*/  IADD3 R3, -R5, 0x1, R0 ;  /* 0x0000000105037810 */ /* 0x004fc80007ffe100 */
[----:B------:R-:W-:Y:S01]  /*32b0*/  IADD3 R7, R3, -c[0x0][0x168], RZ ;  /* 0x80005a0003077a10 */ /* 0x000fe20007ffe0ff */
[----:B------:R-:W-:Y:S01]  /*32c0*/  IMAD.IADD R8, R0, 0x1, -R5 ;  /* 0x0000000100087824 */ /* 0x000fe200078e0a05 */
[----:B------:R-:W2:Y:S03]  /*32d0*/  SHFL.IDX PT, R3, R6, RZ, 0x1c1f ;  /* 0x001c1fff06037589 */ /* 0x000ea600000e0000 */
[----:B-1----:R-:W-:-:S05]  /*32e0*/  IMAD.IADD R2, R7, 0x1, R2 ;  /* 0x0000000107027824 */ /* 0x002fca00078e0202 */
[----:B------:R-:W-:Y:S01]  /*32f0*/  IMNMX R2, R8, R2, PT ;  /* 0x0000000208027217 */ /* 0x000fe20003800200 */
[----:B---3--:R-:W-:-:S03]  /*3300*/  IMAD.IADD R0, R7, 0x1, R4 ;  /* 0x0000000107007824 */ /* 0x008fc600078e0204 */
[----:B------:R-:W-:Y:S02]  /*3310*/  ISETP.GT.AND P2, PT, R2, 0x1, PT ;  /* 0x000000010200780c */ /* 0x000fe40003f44270 */
[----:B------:R-:W-:Y:S02]  /*3320*/  IMNMX R0, R8, R0, PT ;  /* 0x0000000008007217 */ /* 0x000fe40003800200 */
[----:B------:R-:W-:Y:S02]  /*3330*/  FSEL R12, R165, -INF , P2 ;  /* 0xff800000a50c7808 */ /* 0x000fe40001000000 */
[C---:B------:R-:W-:Y:S02]  /*3340*/  ISETP.GT.AND P2, PT, R2.reuse, 0x9, PT ;  /* 0x000000090200780c */ /* 0x040fe40003f44270 */
[----:B------:R-:W-:Y:S02]  /*3350*/  ISETP.GT.AND P3, PT, R2, RZ, PT ;  /* 0x000000ff0200720c */ /* 0x000fe40003f64270 */
[----:B------:R-:W-:-:S02]  /*3360*/  FSEL R14, R133, -INF , P2 ;  /* 0xff800000850e7808 */ /* 0x000fc40001000000 */
[----:B------:R-:W-:Y:S02]  /*3370*/  ISETP.GT.AND P0, PT, R0, 0x1, PT ;  /* 0x000000010000780c */ /* 0x000fe40003f04270 */
[----:B------:R-:W-:Y:S02]  /*3380*/  ISETP.GT.AND P2, PT, R2, 0x11, PT ;  /* 0x000000110200780c */ /* 0x000fe40003f44270 */
[----:B------:R-:W-:Y:S02]  /*3390*/  ISETP.GT.AND P1, PT, R0, RZ, PT ;  /* 0x000000ff0000720c */ /* 0x000fe40003f24270 */
[----:B------:R-:W-:Y:S02]  /*33a0*/  FSEL R11, R164, -INF , P3 ;  /* 0xff800000a40b7808 */ /* 0x000fe40001800000 */
[----:B------:R-:W-:Y:S02]  /*33b0*/  FSEL R16, R167, -INF , P0 ;  /* 0xff800000a7107808 */ /* 0x000fe40000000000 */
[----:B------:R-:W-:-:S02]  /*33c0*/  FSEL R23, R161, -INF , P2 ;  /* 0xff800000a1177808 */ /* 0x000fc40001000000 */
[----:B------:R-:W-:Y:S02]  /*33d0*/  ISETP.GT.AND P3, PT, R2, 0x8, PT ;  /* 0x000000080200780c */ /* 0x000fe40003f64270 */
[----:B------:R-:W-:Y:S02]  /*33e0*/  ISETP.GT.AND P0, PT, R0, 0x9, PT ;  /* 0x000000090000780c */ /* 0x000fe40003f04270 */
[----:B------:R-:W-:Y:S02]  /*33f0*/  ISETP.GT.AND P2, PT, R2, 0x19, PT ;  /* 0x000000190200780c */ /* 0x000fe40003f44270 */
[----:B------:R-:W-:Y:S02]  /*3400*/  FSEL R15, R166, -INF , P1 ;  /* 0xff800000a60f7808 */ /* 0x000fe40000800000 */
[----:B------:R-:W-:Y:S02]  /*3410*/  ISETP.GT.AND P1, PT, R0, 0x8, PT ;  /* 0x000000080000780c */ /* 0x000fe40003f24270 */
[----:B------:R-:W-:-:S02]  /*3420*/  FSEL R13, R132, -INF , P3 ;  /* 0xff800000840d7808 */ /* 0x000fc40001800000 */
[----:B------:R-:W-:Y:S02]  /*3430*/  FSEL R21, R135, -INF , P0 ;  /* 0xff80000087157808 */ /* 0x000fe40000000000 */
[----:B------:R-:W-:Y:S01]  /*3440*/  FSEL R25, R129, -INF , P2 ;  /* 0xff80000081197808 */ /* 0x000fe20001000000 */
[----:B--2---:R-:W-:Y:S01]  /*3450*/  IMAD.IADD R3, R7, 0x1, R3 ;  /* 0x0000000107037824 */ /* 0x004fe200078e0203 */
[----:B------:R-:W-:Y:S02]  /*3460*/  ISETP.GT.AND P3, PT, R2, 0x10, PT ;  /* 0x000000100200780c */ /* 0x000fe40003f64270 */
[----:B------:R-:W-:Y:S02]  /*3470*/  ISETP.GT.AND P0, PT, R0, 0x11, PT ;  /* 0x000000110000780c */ /* 0x000fe40003f04270 */
[----:B------:R-:W-:Y:S02]  /*3480*/  ISETP.GT.AND P2, PT, R2, 0x21, PT ;  /* 0x000000210200780c */ /* 0x000fe40003f44270 */
[----:B------:R-:W-:-:S02]  /*3490*/  FSEL R20, R134, -INF , P1 ;  /* 0xff80000086147808 */ /* 0x000fc40000800000 */
[----:B------:R-:W-:Y:S02]  /*34a0*/  FSEL R22, R160, -INF , P3 ;  /* 0xff800000a0167808 */ /* 0x000fe40001800000 */
[----:B------:R-:W-:Y:S02]  /*34b0*/  FSEL R27, R163, -INF , P0 ;  /* 0xff800000a31b7808 */ /* 0x000fe40000000000 */
[----:B------:R-:W-:Y:S02]  /*34c0*/  FSEL R134, R157, -INF , P2 ;  /* 0xff8000009d867808 */ /* 0x000fe40001000000 */
[----:B------:R-:W-:Y:S02]  /*34d0*/  ISETP.GT.AND P1, PT, R0, 0x10, PT ;  /* 0x000000100000780c */ /* 0x000fe40003f24270 */
[----:B------:R-:W-:Y:S02]  /*34e0*/  ISETP.GT.AND P3, PT, R2, 0x18, PT ;  /* 0x000000180200780c */ /* 0x000fe40003f64270 */
[----:B------:R-:W-:-:S02]  /*34f0*/  ISETP.GT.AND P0, PT, R0, 0x19, PT ;  /* 0x000000190000780c */ /* 0x000fc40003f04270 */
[----:B------:R-:W-:Y:S02]  /*3500*/  ISETP.GT.AND P2, PT, R2, 0x29, PT ;  /* 0x000000290200780c */ /* 0x000fe40003f44270 */
[----:B------:R-:W-:Y:S02]  /*3510*/  IMNMX R3, R8, R3, PT ;  /* 0x0000000308037217 */ /* 0x000fe40003800200 */
[----:B------:R-:W-:Y:S02]  /*3520*/  FSEL R26, R162, -INF , P1 ;  /* 0xff800000a21a7808 */ /* 0x000fe40000800000 */
[----:B------:R-:W-:Y:S02]  /*3530*/  FSEL R24, R128, -INF , P3 ;  /* 0xff80000080187808 */ /* 0x000fe40001800000 */
[----:B------:R-:W-:Y:S02]  /*3540*/  FSEL R72, R131, -INF , P0 ;  /* 0xff80000083487808 */ /* 0x000fe40000000000 */
[----:B------:R-:W-:-:S02]  /*3550*/  FSEL R132, R125, -INF , P2 ;  /* 0xff8000007d847808 */ /* 0x000fc40001000000 */
[----:B------:R-:W-:Y:S02]  /*3560*/  ISETP.GT.AND P1, PT, R0, 0x18, PT ;  /* 0x000000180000780c */ /* 0x000fe40003f24270 */
[----:B------:R-:W-:Y:S02]  /*3570*/  ISETP.GT.AND P3, PT, R2, 0x20, PT ;  /* 0x000000200200780c */ /* 0x000fe40003f64270 */
[----:B------:R-:W-:Y:S02]  /*3580*/  ISETP.GT.AND P0, PT, R0, 0x21, PT ;  /* 0x000000210000780c */ /* 0x000fe40003f04270 */
[----:B------:R-:W-:Y:S02]  /*3590*/  ISETP.GT.AND P2, PT, R3, 0x1, PT ;  /* 0x000000010300780c */ /* 0x000fe40003f44270 */
[----:B------:R-:W-:Y:S02]  /*35a0*/  FSEL R32, R130, -INF , P1 ;  /* 0xff80000082207808 */ /* 0x000fe40000800000 */
[----:B------:R-:W-:-:S02]  /*35b0*/  FSEL R138, R156, -INF , P3 ;  /* 0xff8000009c8a7808 */ /* 0x000fc40001800000 */
[----:B------:R-:W-:Y:S02]  /*35c0*/  FSEL R139, R159, -INF , P0 ;  /* 0xff8000009f8b7808 */ /* 0x000fe40000000000 */
[----:B------:R-:W-:Y:S02]  /*35d0*/  FSEL R10, R105, -INF , P2 ;  /* 0xff800000690a7808 */ /* 0x000fe40001000000 */
[----:B------:R-:W-:Y:S02]  /*35e0*/  ISETP.GT.AND P1, PT, R0, 0x20, PT ;  /* 0x000000200000780c */ /* 0x000fe40003f24270 */
[----:B------:R-:W-:Y:S02]  /*35f0*/  ISETP.GT.AND P3, PT, R2, 0x28, PT ;  /* 0x000000280200780c */ /* 0x000fe40003f64270 */
[----:B------:R-:W-:Y:S02]  /*3600*/  ISETP.GT.AND P0, PT, R0, 0x29, PT ;  /* 0x000000290000780c */ /* 0x000fe40003f04270 */
[----:B------:R-:W-:-:S02]  /*3610*/  ISETP.GT.AND P2, PT, R3, 0x11, PT ;  /* 0x000000110300780c */ /* 0x000fc40003f44270 */
[----:B------:R-:W-:Y:S02]  /*3620*/  FSEL R152, R158, -INF , P1 ;  /* 0xff8000009e987808 */ /* 0x000fe40000800000 */
[----:B------:R-:W-:Y:S02]  /*3630*/  FSEL R133, R124, -INF , P3 ;  /* 0xff8000007c857808 */ /* 0x000fe40001800000 */
[----:B------:R-:W-:Y:S02]  /*3640*/  FSEL R154, R127, -INF , P0 ;  /* 0xff8000007f9a7808 */ /* 0x000fe40000000000 */
[----:B------:R-:W-:Y:S02]  /*3650*/  FSEL R88, R97, -INF , P2 ;  /* 0xff80000061587808 */ /* 0x000fe40001000000 */
[----:B------:R-:W-:Y:S02]  /*3660*/  ISETP.GT.AND P1, PT, R0, 0x28, PT ;  /* 0x000000280000780c */ /* 0x000fe40003f24270 */
[----:B------:R-:W-:-:S02]  /*3670*/  ISETP.GT.AND P3, PT, R3, RZ, PT ;  /* 0x000000ff0300720c */ /* 0x000fc40003f64270 */
[C---:B------:R-:W-:Y:S02]  /*3680*/  ISETP.GT.AND P0, PT, R3.reuse, 0x9, PT ;  /* 0x000000090300780c */ /* 0x040fe40003f04270 */
[----:B------:R-:W-:Y:S02]  /*3690*/  ISETP.GT.AND P2, PT, R3, 0x21, PT ;  /* 0x000000210300780c */ /* 0x000fe40003f44270 */
[----:B------:R-:W-:Y:S02]  /*36a0*/  FSEL R153, R126, -INF , P1 ;  /* 0xff8000007e997808 */ /* 0x000fe40000800000 */
[----:B------:R-:W-:Y:S02]  /*36b0*/  FSEL R9, R104, -INF , P3 ;  /* 0xff80000068097808 */ /* 0x000fe40001800000 */
[----:B------:R-:W-:Y:S02]  /*36c0*/  FSEL R85, R101, -INF , P0 ;  /* 0xff80000065557808 */ /* 0x000fe40000000000 */
[----:B------:R-:W-:-:S02]  /*36d0*/  FSEL R130, R77, -INF , P2 ;  /* 0xff8000004d827808 */ /* 0x000fc40001000000 */
[C---:B------:R-:W-:Y:S02]  /*36e0*/  ISETP.GT.AND P1, PT, R3.reuse, 0x8, PT ;  /* 0x000000080300780c */ /* 0x040fe40003f24270 */
[C---:B------:R-:W-:Y:S02]  /*36f0*/  ISETP.GT.AND P3, PT, R3.reuse, 0x10, PT ;  /* 0x000000100300780c */ /* 0x040fe40003f64270 */
[C---:B------:R-:W-:Y:S02]  /*3700*/  ISETP.GT.AND P0, PT, R3.reuse, 0x19, PT ;  /* 0x000000190300780c */ /* 0x040fe40003f04270 */
[----:B------:R-:W-:Y:S02]  /*3710*/  ISETP.GT.AND P2, PT, R3, 0x31, PT ;  /* 0x000000310300780c */ /* 0x000fe40003f44270 */
[----:B------:R-:W-:Y:S02]  /*3720*/  FSEL R84, R100, -INF , P1 ;  /* 0xff80000064547808 */ /* 0x000fe40000800000 */
[----:B------:R-:W-:-:S02]  /*3730*/  FSEL R87, R96, -INF , P3 ;  /* 0xff80000060577808 */ /* 0x000fc40001800000 */
[----:B------:R-:W-:Y:S02]  /*3740*/  FSEL R90, R93, -INF , P0 ;  /* 0xff8000005d5a7808 */ /* 0x000fe40000000000 */
[----:B------:R-:W-:Y:S02]  /*3750*/  FSEL R159, R37, -INF , P2 ;  /* 0xff800000259f7808 */ /* 0x000fe40001000000 */
[C---:B------:R-:W-:Y:S02]  /*3760*/  ISETP.GT.AND P1, PT, R3.reuse, 0x18, PT ;  /* 0x000000180300780c */ /* 0x040fe40003f24270 */
[C---:B------:R-:W-:Y:S02]  /*3770*/  ISETP.GT.AND P3, PT, R3.reuse, 0x20, PT ;  /* 0x000000200300780c */ /* 0x040fe40003f64270 */
[C---:B------:R-:W-:Y:S02]  /*3780*/  ISETP.GT.AND P0, PT, R3.reuse, 0x29, PT ;  /* 0x000000290300780c */ /* 0x040fe40003f04270 */
[----:B------:R-:W-:-:S02]  /*3790*/  ISETP.GT.AND P2, PT, R3, 0x41, PT ;  /* 0x000000410300780c */ /* 0x000fc40003f44270 */
        /* <DEDUP_REMOVED lines=14> */
[----:B------:R-:W-:Y:S02]  /*3880*/  ISETP.GT.AND P0, PT, R3, 0x49, PT ;  /* 0x000000490300780c */ /* 0x000fe40003f04270 */
[----:B------:R-:W-:Y:S02]  /*3890*/  ISETP.GT.AND P2, PT, R2, 0x30, PT ;  /* 0x000000300200780c */ /* 0x000fe40003f44270 */
[----:B------:R-:W-:Y:S02]  /*38a0*/  FSEL R158, R64, -INF , P1 ;  /* 0xff800000409e7808 */ /* 0x000fe40000800000 */
[----:B------:R-:W-:-:S02]  /*38b0*/  FSEL R182, R56, -INF , P3 ;  /* 0xff80000038b67808 */ /* 0x000fc40001800000 */
[----:B------:R-:W-:Y:S02]  /*38c0*/  FSEL R185, R61, -INF , P0 ;  /* 0xff8000003db97808 */ /* 0x000fe40000000000 */
[----:B------:R-:W-:Y:S02]  /*38d0*/  FSEL R156, R148, -INF , P2 ;  /* 0xff800000949c7808 */ /* 0x000fe40001000000 */
[C---:B------:R-:W-:Y:S02]  /*38e0*/  ISETP.GT.AND P1, PT, R3.reuse, 0x48, PT ;  /* 0x000000480300780c */ /* 0x040fe40003f24270 */
[C---:B------:R-:W-:Y:S02]  /*38f0*/  ISETP.GT.AND P3, PT, R3.reuse, 0x50, PT ;  /* 0x000000500300780c */ /* 0x040fe40003f64270 */
[----:B------:R-:W-:Y:S02]  /*3900*/  ISETP.GT.AND P0, PT, R3, 0x59, PT ;  /* 0x000000590300780c */ /* 0x000fe40003f04270 */
        /* <DEDUP_REMOVED lines=8> */
[C---:B------:R-:W-:Y:S02]  /*3990*/  ISETP.GT.AND P3, PT, R3.reuse, 0x68, PT ;  /* 0x000000680300780c */ /* 0x040fe40003f64270 */
[----:B------:R-:W-:Y:S02]  /*39a0*/  ISETP.GT.AND P2, PT, R3, 0x69, PT ;  /* 0x000000690300780c */ /* 0x000fe40003f44270 */
[----:B------:R-:W-:Y:S02]  /*39b0*/  FMNMX.FTZ R3, R9, R10, !PT ;  /* 0x0000000a09037209 */ /* 0x000fe40007810000 */
[----:B------:R-:W-:Y:S02]  /*39c0*/  FSEL R197, R48, -INF , P1 ;  /* 0xff80000030c57808 */ /* 0x000fe40000800000 */
[----:B------:R-:W-:-:S02]  /*39d0*/  FMNMX.FTZ R3, R84, R3, !PT ;  /* 0x0000000354037209 */ /* 0x000fc40007810000 */
[----:B------:R-:W-:Y:S02]  /*39e0*/  ISETP.GT.AND P1, PT, R2, 0x31, PT ;  /* 0x000000310200780c */ /* 0x000fe40003f24270 */
[----:B------:R-:W-:Y:S02]  /*39f0*/  FMNMX.FTZ R3, R85, R3, !PT ;  /* 0x0000000355037209 */ /* 0x000fe40007810000 */
[----:B------:R-:W-:Y:S02]  /*3a00*/  FSEL R155, R149, -INF , P1 ;  /* 0xff800000959b7808 */ /* 0x000fe40000800000 */
[----:B------:R-:W-:Y:S02]  /*3a10*/  ISETP.GT.AND P1, PT, R0, 0x31, PT ;  /* 0x000000310000780c */ /* 0x000fe40003f24270 */
[----:B------:R-:W-:Y:S02]  /*3a20*/  FMNMX.FTZ R3, R87, R3, !PT ;  /* 0x0000000357037209 */ /* 0x000fe40007810000 */
[----:B------:R-:W-:-:S02]  /*3a30*/  FSEL R151, R151, -INF , P1 ;  /* 0xff80000097977808 */ /* 0x000fc40000800000 */
[----:B------:R-:W-:Y:S02]  /*3a40*/  ISETP.GT.AND P1, PT, R2, 0x38, PT ;  /* 0x000000380200780c */ /* 0x000fe40003f24270 */
[----:B------:R-:W-:Y:S02]  /*3a50*/  FMNMX.FTZ R3, R88, R3, !PT ;  /* 0x0000000358037209 */ /* 0x000fe40007810000 */
[----:B------:R-:W-:Y:S02]  /*3a60*/  FMNMX.FTZ R4, R11, R12, !PT ;  /* 0x0000000c0b047209 */ /* 0x000fe40007810000 */
[----:B------:R-:W-:Y:S02]  /*3a70*/  FSEL R236, R41, -INF , P0 ;  /* 0xff80000029ec7808 */ /* 0x000fe40000000000 */
[----:B------:R-:W-:Y:S02]  /*3a80*/  FSEL R235, R28, -INF , P3 ;  /* 0xff8000001ceb7808 */ /* 0x000fe40001800000 */
[----:B------:R-:W-:-:S02]  /*3a90*/  FSEL R234, R29, -INF , P2 ;  /* 0xff8000001dea7808 */ /* 0x000fc40001000000 */
[----:B------:R-:W-:Y:S02]  /*3aa0*/  FSEL R149, R120, -INF , P1 ;  /* 0xff80000078957808 */ /* 0x000fe40000800000 */
[----:B------:R-:W-:Y:S02]  /*3ab0*/  FMNMX.FTZ R3, R89, R3, !PT ;  /* 0x0000000359037209 */ /* 0x000fe40007810000 */
[C---:B------:R-:W-:Y:S02]  /*3ac0*/  ISETP.GT.AND P0, PT, R2.reuse, 0x39, PT ;  /* 0x000000390200780c */ /* 0x040fe40003f04270 */
[C---:B------:R-:W-:Y:S02]  /*3ad0*/  ISETP.GT.AND P3, PT, R2.reuse, 0x40, PT ;  /* 0x000000400200780c */ /* 0x040fe40003f64270 */
[C---:B------:R-:W-:Y:S02]  /*3ae0*/  ISETP.GT.AND P2, PT, R2.reuse, 0x41, PT ;  /* 0x000000410200780c */ /* 0x040fe40003f44270 */
[----:B------:R-:W-:-:S02]  /*3af0*/  ISETP.GT.AND P1, PT, R2, 0x48, PT ;  /* 0x000000480200780c */ /* 0x000fc40003f24270 */
[----:B------:R-:W-:Y:S02]  /*3b00*/  FMNMX.FTZ R4, R13, R4, !PT ;  /* 0x000000040d047209 */ /* 0x000fe40007810000 */
[----:B------:R-:W-:Y:S02]  /*3b10*/  FMNMX.FTZ R3, R90, R3, !PT ;  /* 0x000000035a037209 */ /* 0x000fe40007810000 */
[----:B------:R-:W-:Y:S02]  /*3b20*/  FSEL R148, R121, -INF , P0 ;  /* 0xff80000079947808 */ /* 0x000fe40000000000 */
[----:B------:R-:W-:Y:S02]  /*3b30*/  FSEL R177, R144, -INF , P3 ;  /* 0xff80000090b17808 */ /* 0x000fe40001800000 */
[----:B------:R-:W-:Y:S02]  /*3b40*/  FSEL R176, R145, -INF , P2 ;  /* 0xff80000091b07808 */ /* 0x000fe40001000000 */
[----:B------:R-:W-:-:S02]  /*3b50*/  FSEL R181, R116, -INF , P1 ;  /* 0xff80000074b57808 */ /* 0x000fc40000800000 */
[----:B------:R-:W-:Y:S02]  /*3b60*/  FMNMX.FTZ R4, R14, R4, !PT ;  /* 0x000000040e047209 */ /* 0x000fe40007810000 */
[C---:B------:R-:W-:Y:S02]  /*3b70*/  ISETP.GT.AND P0, PT, R2.reuse, 0x49, PT ;  /* 0x000000490200780c */ /* 0x040fe40003f04270 */
[C---:B------:R-:W-:Y:S02]  /*3b80*/  ISETP.GT.AND P3, PT, R2.reuse, 0x50, PT ;  /* 0x000000500200780c */ /* 0x040fe40003f64270 */
[C---:B------:R-:W-:Y:S02]  /*3b90*/  ISETP.GT.AND P2, PT, R2.reuse, 0x51, PT ;  /* 0x000000510200780c */ /* 0x040fe40003f44270 */
[----:B------:R-:W-:Y:S02]  /*3ba0*/  ISETP.GT.AND P1, PT, R2, 0x58, PT ;  /* 0x000000580200780c */ /* 0x000fe40003f24270 */
[----:B------:R-:W-:-:S02]  /*3bb0*/  FMNMX.FTZ R3, R131, R3, !PT ;  /* 0x0000000383037209 */ /* 0x000fc40007810000 */
[----:B------:R-:W-:Y:S02]  /*3bc0*/  FMNMX.FTZ R4, R22, R4, !PT ;  /* 0x0000000416047209 */ /* 0x000fe40007810000 */
[----:B------:R-:W-:Y:S02]  /*3bd0*/  FSEL R238, R40, -INF , P5 ;  /* 0xff80000028ee7808 */ /* 0x000fe40002800000 */
[----:B------:R-:W-:Y:S02]  /*3be0*/  FSEL R180, R117, -INF , P0 ;  /* 0xff80000075b47808 */ /* 0x000fe40000000000 */
[----:B------:R-:W-:Y:S02]  /*3bf0*/  FSEL R190, R140, -INF , P3 ;  /* 0xff8000008cbe7808 */ /* 0x000fe40001800000 */
[----:B------:R-:W-:Y:S02]  /*3c00*/  FSEL R192, R141, -INF , P2 ;  /* 0xff8000008dc07808 */ /* 0x000fe40001000000 */
[----:B------:R-:W-:-:S02]  /*3c10*/  FSEL R194, R112, -INF , P1 ;  /* 0xff80000070c27808 */ /* 0x000fc40000800000 */
[C---:B------:R-:W-:Y:S02]  /*3c20*/  ISETP.GT.AND P0, PT, R2.reuse, 0x59, PT ;  /* 0x000000590200780c */ /* 0x040fe40003f04270 */
[C---:B------:R-:W-:Y:S02]  /*3c30*/  ISETP.GT.AND P5, PT, R2.reuse, 0x60, PT ;  /* 0x000000600200780c */ /* 0x040fe40003fa4270 */
[C---:B------:R-:W-:Y:S02]  /*3c40*/  ISETP.GT.AND P3, PT, R2.reuse, 0x61, PT ;  /* 0x000000610200780c */ /* 0x040fe40003f64270 */
[C---:B------:R-:W-:Y:S02]  /*3c50*/  ISETP.GT.AND P2, PT, R2.reuse, 0x68, PT ;  /* 0x000000680200780c */ /* 0x040fe40003f44270 */
[----:B------:R-:W-:Y:S02]  /*3c60*/  ISETP.GT.AND P1, PT, R2, 0x69, PT ;  /* 0x000000690200780c */ /* 0x000fe40003f24270 */
        /* <DEDUP_REMOVED lines=27> */
[----:B------:R-:W-:Y:S02]  /*3e20*/  FSEL R237, R113, -INF , P0 ;  /* 0xff80000071ed7808 */ /* 0x000fe40000000000 */
[----:B------:R-:W-:Y:S02]  /*3e30*/  ISETP.GT.AND P0, PT, R0, 0x38, PT ;  /* 0x000000380000780c */ /* 0x000fe40003f04270 */
[----:B------:R-:W-:Y:S02]  /*3e40*/  FMNMX.FTZ R3, R155, R3, !PT ;  /* 0x000000039b037209 */ /* 0x000fe40007810000 */
[----:B------:R-:W-:-:S02]  /*3e50*/  FMNMX.FTZ R4, R153, R4, !PT ;  /* 0x0000000499047209 */ /* 0x000fc40007810000 */
[----:B------:R-:W-:Y:S02]  /*3e60*/  FMNMX.FTZ R2, R185, R2, !PT ;  /* 0x00000002b9027209 */ /* 0x000fe40007810000 */
[----:B------:R-:W-:Y:S02]  /*3e70*/  FSEL R145, R122, -INF , P0 ;  /* 0xff8000007a917808 */ /* 0x000fe40000000000 */
[----:B------:R-:W-:Y:S02]  /*3e80*/  FMNMX.FTZ R3, R149, R3, !PT ;  /* 0x0000000395037209 */ /* 0x000fe40007810000 */
[----:B------:R-:W-:Y:S02]  /*3e90*/  FMNMX.FTZ R4, R154, R4, !PT ;  /* 0x000000049a047209 */ /* 0x000fe40007810000 */
[----:B------:R-:W-:Y:S02]  /*3ea0*/  ISETP.GT.AND P0, PT, R0, 0x39, PT ;  /* 0x000000390000780c */ /* 0x000fe40003f04270 */
        /* <DEDUP_REMOVED lines=10> */
[----:B------:R-:W-:Y:S02]  /*3f50*/  ISETP.GT.AND P0, PT, R0, 0x41, PT ;  /* 0x000000410000780c */ /* 0x000fe40003f04270 */
[----:B------:R-:W-:Y:S02]  /*3f60*/  FMNMX.FTZ R3, R176, R3, !PT ;  /* 0x00000003b0037209 */ /* 0x000fe40007810000 */
[----:B------:R-:W-:-:S02]  /*3f70*/  FMNMX.FTZ R4, R145, R4, !PT ;  /* 0x0000000491047209 */ /* 0x000fc40007810000 */
[----:B------:R-:W-:Y:S02]  /*3f80*/  FMNMX.FTZ R2, R239, R2, !PT ;  /* 0x00000002ef027209 */ /* 0x000fe40007810000 */
[----:B------:R-:W-:Y:S02]  /*3f90*/  FSEL R173, R147, -INF , P0 ;  /* 0xff80000093ad7808 */ /* 0x000fe40000000000 */
[----:B------:R-:W-:Y:S02]  /*3fa0*/  ISETP.GT.AND P0, PT, R0, 0x48, PT ;  /* 0x000000480000780c */ /* 0x000fe40003f04270 */
[----:B------:R-:W-:Y:S02]  /*3fb0*/  FMNMX.FTZ R3, R181, R3, !PT ;  /* 0x00000003b5037209 */ /* 0x000fe40007810000 */
[----:B------:R-:W-:Y:S02]  /*3fc0*/  FMNMX.FTZ R4, R144, R4, !PT ;  /* 0x0000000490047209 */ /* 0x000fe40007810000 */
[----:B------:R-:W-:-:S02]  /*3fd0*/  FMNMX.FTZ R2, R238, R2, !PT ;  /* 0x00000002ee027209 */ /* 0x000fc40007810000 */
[----:B------:R-:W-:Y:S02]  /*3fe0*/  FSEL R174, R118, -INF , P0 ;  /* 0xff80000076ae7808 */ /* 0x000fe40000000000 */
[----:B------:R-:W-:Y:S02]  /*3ff0*/  FMNMX.FTZ R3, R180, R3, !PT ;  /* 0x00000003b4037209 */ /* 0x000fe40007810000 */
        /* <DEDUP_REMOVED lines=11> */
[----:B------:R-:W-:Y:S01]  /*40b0*/  FMNMX.FTZ R2, R234, R2, !PT ;  /* 0x00000002ea027209 */ /* 0x000fe20007810000 */
[----:B------:R-:W1:Y:S01]  /*40c0*/  SHFL.IDX PT, R5, R6, 0x1, 0x1c1f ;  /* 0x003c1f0006057f89 */ /* 0x000e6200000e0000 */
[----:B------:R-:W-:Y:S02]  /*40d0*/  ISETP.GT.AND P0, PT, R0, 0x51, PT ;  /* 0x000000510000780c */ /* 0x000fe40003f04270 */
[----:B------:R-:W-:Y:S02]  /*40e0*/  FMNMX.FTZ R3, R194, R3, !PT ;  /* 0x00000003c2037209 */ /* 0x000fe40007810000 */
[----:B------:R-:W-:Y:S01]  /*40f0*/  FMNMX.FTZ R4, R172, R4, !PT ;  /* 0x00000004ac047209 */ /* 0x000fe20007810000 */
[----:B------:R-:W2:Y:S01]  /*4100*/  SHFL.BFLY PT, R137, R2, 0x2, 0x1f ;  /* 0x0c401f0002897f89 */ /* 0x000ea200000e0000 */
[----:B------:R-:W-:-:S02]  /*4110*/  FSEL R207, R143, -INF , P0 ;  /* 0xff8000008fcf7808 */ /* 0x000fc40000000000 */
[----:B------:R-:W-:Y:S02]  /*4120*/  FSEL R201, R168, -INF , P5 ;  /* 0xff800000a8c97808 */ /* 0x000fe40002800000 */
[C---:B------:R-:W-:Y:S02]  /*4130*/  ISETP.GT.AND P0, PT, R0.reuse, 0x58, PT ;  /* 0x000000580000780c */ /* 0x040fe40003f04270 */
[----:B------:R-:W-:Y:S02]  /*4140*/  FMNMX.FTZ R3, R237, R3, !PT ;  /* 0x00000003ed037209 */ /* 0x000fe40007810000 */
[----:B------:R-:W-:Y:S02]  /*4150*/  FMNMX.FTZ R4, R215, R4, !PT ;  /* 0x00000004d7047209 */ /* 0x000fe40007810000 */
[----:B------:R-:W-:Y:S02]  /*4160*/  FSEL R210, R169, -INF , P3 ;  /* 0xff800000a9d27808 */ /* 0x000fe40001800000 */
[----:B------:R-:W-:-:S02]  /*4170*/  ISETP.GT.AND P3, PT, R0, 0x59, PT ;  /* 0x000000590000780c */ /* 0x000fc40003f64270 */
[----:B------:R-:W-:Y:S02]  /*4180*/  FMNMX.FTZ R3, R201, R3, !PT ;  /* 0x00000003c9037209 */ /* 0x000fe40007810000 */
[----:B------:R-:W-:Y:S02]  /*4190*/  FSEL R204, R114, -INF , P0 ;  /* 0xff80000072cc7808 */ /* 0x000fe40000000000 */
[----:B------:R-:W-:Y:S02]  /*41a0*/  FMNMX.FTZ R4, R207, R4, !PT ;  /* 0x00000004cf047209 */ /* 0x000fe40007810000 */
[----:B------:R-:W-:Y:S02]  /*41b0*/  FSEL R199, R109, -INF , P1 ;  /* 0xff8000006dc77808 */ /* 0x000fe40000800000 */
[----:B------:R-:W-:Y:S02]  /*41c0*/  FSEL R193, R108, -INF , P2 ;  /* 0xff8000006cc17808 */ /* 0x000fe40001000000 */
[----:B------:R-:W-:-:S02]  /*41d0*/  FMNMX.FTZ R3, R210, R3, !PT ;  /* 0x00000003d2037209 */ /* 0x000fc40007810000 */
[----:B------:R-:W-:Y:S02]  /*41e0*/  FSEL R203, R115, -INF , P3 ;  /* 0xff80000073cb7808 */ /* 0x000fe40001800000 */
[----:B------:R-:W-:Y:S02]  /*41f0*/  ISETP.GT.AND P1, PT, R0, 0x60, PT ;  /* 0x000000600000780c */ /* 0x000fe40003f24270 */
[----:B------:R-:W-:Y:S02]  /*4200*/  FMNMX.FTZ R4, R204, R4, !PT ;  /* 0x00000004cc047209 */ /* 0x000fe40007810000 */
[----:B------:R-:W-:Y:S02]  /*4210*/  FMNMX.FTZ R3, R193, R3, !PT ;  /* 0x00000003c1037209 */ /* 0x000fe40007810000 */
[----:B------:R-:W-:Y:S02]  /*4220*/  ISETP.GT.AND P0, PT, R0, 0x61, PT ;  /* 0x000000610000780c */ /* 0x000fe40003f04270 */
[----:B------:R-:W-:-:S02]  /*4230*/  FSEL R202, R170, -INF , P1 ;  /* 0xff800000aaca7808 */ /* 0x000fc40000800000 */
[----:B------:R-:W-:Y:S02]  /*4240*/  FMNMX.FTZ R4, R203, R4, !PT ;  /* 0x00000004cb047209 */ /* 0x000fe40007810000 */
[----:B------:R-:W-:Y:S02]  /*4250*/  FMNMX.FTZ R3, R199, R3, !PT ;  /* 0x00000003c7037209 */ /* 0x000fe40007810000 */
[----:B------:R-:W-:Y:S02]  /*4260*/  FSEL R206, R171, -INF , P0 ;  /* 0xff800000abce7808 */ /* 0x000fe40000000000 */
[----:B------:R-:W-:Y:S02]  /*4270*/  ISETP.GT.AND P1, PT, R0, 0x68, PT ;  /* 0x000000680000780c */ /* 0x000fe40003f24270 */
[----:B------:R-:W-:Y:S01]  /*4280*/  FMNMX.FTZ R4, R202, R4, !PT ;  /* 0x00000004ca047209 */ /* 0x000fe20007810000 */
[----:B-1----:R-:W-:Y:S01]  /*4290*/  IMAD.IADD R5, R7, 0x1, R5 ;  /* 0x0000000107057824 */ /* 0x002fe200078e0205 */
[----:B------:R-:W-:Y:S01]  /*42a0*/  ISETP.GT.AND P0, PT, R0, 0x69, PT ;  /* 0x000000690000780c */ /* 0x000fe20003f04270 */
[----:B------:R-:W1:Y:S01]  /*42b0*/  SHFL.BFLY PT, R7, R3, 0x2, 0x1f ;  /* 0x0c401f0003077f89 */ /* 0x000e6200000e0000 */
[----:B------:R-:W-:-:S02]  /*42c0*/  FSEL R208, R110, -INF , P1 ;  /* 0xff8000006ed07808 */ /* 0x000fc40000800000 */
[----:B------:R-:W-:Y:S02]  /*42d0*/  FMNMX.FTZ R4, R206, R4, !PT ;  /* 0x00000004ce047209 */ /* 0x000fe40007810000 */
[----:B--2---:R-:W-:Y:S02]  /*42e0*/  FMNMX.FTZ R137, R2, R137, !PT ;  /* 0x0000008902897209 */ /* 0x004fe40007810000 */
[----:B------:R-:W-:Y:S02]  /*42f0*/  FSEL R216, R111, -INF , P0 ;  /* 0xff8000006fd87808 */ /* 0x000fe40000000000 */
[----:B------:R-:W-:Y:S02]  /*4300*/  FMNMX.FTZ R2, R208, R4, !PT ;  /* 0x00000004d0027209 */ /* 0x000fe40007810000 */
[----:B------:R-:W-:Y:S02]  /*4310*/  IMNMX R0, R8, R5, PT ;  /* 0x0000000508007217 */ /* 0x000fe40003800200 */
[----:B------:R-:W-:-:S02]  /*4320*/  FMNMX.FTZ R2, R216, R2, !PT ;  /* 0x00000002d8027209 */ /* 0x000fc40007810000 */
[C---:B------:R-:W-:Y:S02]  /*4330*/  ISETP.GT.AND P1, PT, R0.reuse, RZ, PT ;  /* 0x000000ff0000720c */ /* 0x040fe40003f24270 */
[----:B------:R-:W-:Y:S01]  /*4340*/  ISETP.GT.AND P0, PT, R0, 0x1, PT ;  /* 0x000000010000780c */ /* 0x000fe20003f04270 */
[----:B------:R-:W2:Y:S01]  /*4350*/  SHFL.BFLY PT, R6, R2, 0x2, 0x1f ;  /* 0x0c401f0002067f89 */ /* 0x000ea200000e0000 */
[----:B------:R-:W-:Y:S02]  /*4360*/  FSEL R69, R106, -INF , P1 ;  /* 0xff8000006a457808 */ /* 0x000fe40000800000 */
[----:B------:R-:W-:Y:S01]  /*4370*/  FSEL R68, R107, -INF , P0 ;  /* 0xff8000006b447808 */ /* 0x000fe20000000000 */
[----:B------:R-:W3:Y:S01]  /*4380*/  SHFL.BFLY PT, R4, R137, 0x1, 0x1f ;  /* 0x0c201f0089047f89 */ /* 0x000ee200000e0000 */
[C---:B------:R-:W-:Y:S02]  /*4390*/  ISETP.GT.AND P3, PT, R0.reuse, 0x8, PT ;  /* 0x000000080000780c */ /* 0x040fe40003f64270 */
[----:B------:R-:W-:-:S02]  /*43a0*/  ISETP.GT.AND P2, PT, R0, 0x9, PT ;  /* 0x000000090000780c */ /* 0x000fc40003f44270 */
[----:B------:R-:W-:Y:S02]  /*43b0*/  FSEL R71, R102, -INF , P3 ;  /* 0xff80000066477808 */ /* 0x000fe40001800000 */
[----:B------:R-:W-:Y:S02]  /*43c0*/  FMNMX.FTZ R5, R69, R68, !PT ;  /* 0x0000004445057209 */ /* 0x000fe40007810000 */
[----:B------:R-:W-:Y:S02]  /*43d0*/  ISETP.GT.AND P1, PT, R0, 0x10, PT ;  /* 0x000000100000780c */ /* 0x000fe40003f24270 */
[----:B------:R-:W-:Y:S02]  /*43e0*/  FSEL R80, R103, -INF , P2 ;  /* 0xff80000067507808 */ /* 0x000fe40001000000 */
[----:B------:R-:W-:Y:S02]  /*43f0*/  FMNMX.FTZ R5, R71, R5, !PT ;  /* 0x0000000547057209 */ /* 0x000fe40007810000 */
[----:B-1----:R-:W-:-:S02]  /*4400*/  FMNMX.FTZ R3, R3, R7, !PT ;  /* 0x0000000703037209 */ /* 0x002fc40007810000 */
[----:B------:R-:W-:Y:S02]  /*4410*/  ISETP.GT.AND P0, PT, R0, 0x11, PT ;  /* 0x000000110000780c */ /* 0x000fe40003f04270 */
[----:B------:R-:W-:Y:S02]  /*4420*/  FSEL R7, R98, -INF , P1 ;  /* 0xff80000062077808 */ /* 0x000fe40000800000 */
[----:B------:R-:W-:Y:S01]  /*4430*/  FMNMX.FTZ R5, R80, R5, !PT ;  /* 0x0000000550057209 */ /* 0x000fe20007810000 */
[----:B------:R-:W1:Y:S01]  /*4440*/  SHFL.BFLY PT, R135, R3, 0x1, 0x1f ;  /* 0x0c201f0003877f89 */ /* 0x000e6200000e0000 */
[----:B------:R-:W-:Y:S02]  /*4450*/  FSEL R81, R99, -INF , P0 ;  /* 0xff80000063517808 */ /* 0x000fe40000000000 */
[----:B------:R-:W-:Y:S02]  /*4460*/  ISETP.GT.AND P3, PT, R0, 0x18, PT ;  /* 0x000000180000780c */ /* 0x000fe40003f64270 */
[----:B------:R-:W-:-:S02]  /*4470*/  FMNMX.FTZ R5, R7, R5, !PT ;  /* 0x0000000507057209 */ /* 0x000fc40007810000 */
[----:B------:R-:W-:Y:S02]  /*4480*/  ISETP.GT.AND P2, PT, R0, 0x19, PT ;  /* 0x000000190000780c */ /* 0x000fe40003f44270 */
[----:B------:R-:W-:Y:S02]  /*4490*/  FSEL R82, R94, -INF , P3 ;  /* 0xff8000005e527808 */ /* 0x000fe40001800000 */
[----:B------:R-:W-:Y:S02]  /*44a0*/  FMNMX.FTZ R5, R81, R5, !PT ;  /* 0x0000000551057209 */ /* 0x000fe40007810000 */
[----:B------:R-:W-:Y:S02]  /*44b0*/  ISETP.GT.AND P0, PT, R0, 0x21, PT ;  /* 0x000000210000780c */ /* 0x000fe40003f04270 */
[----:B--2---:R-:W-:Y:S02]  /*44c0*/  FMNMX.FTZ R2, R2, R6, !PT ;  /* 0x0000000602027209 */ /* 0x004fe40007810000 */
[----:B------:R-:W-:-:S02]  /*44d0*/  ISETP.GT.AND P1, PT, R0, 0x20, PT ;  /* 0x000000200000780c */ /* 0x000fc40003f24270 */
[----:B------:R-:W-:Y:S02]  /*44e0*/  FSEL R83, R95, -INF , P2 ;  /* 0xff8000005f537808 */ /* 0x000fe40001000000 */
[----:B------:R-:W-:Y:S02]  /*44f0*/  FMNMX.FTZ R5, R82, R5, !PT ;  /* 0x0000000552057209 */ /* 0x000fe40007810000 */
[----:B------:R-:W-:Y:S02]  /*4500*/  FSEL R91, R79, -INF , P0 ;  /* 0xff8000004f5b7808 */ /* 0x000fe40000000000 */
[----:B---3--:R-:W-:Y:S01]  /*4510*/  FMNMX.FTZ R137, R137, R4, !PT ;  /* 0x0000000489897209 */ /* 0x008fe20007810000 */
[----:B------:R-:W2:Y:S01]  /*4520*/  SHFL.BFLY PT, R70, R2, 0x1, 0x1f ;  /* 0x0c201f0002467f89 */ /* 0x000ea200000e0000 */
[----:B------:R-:W-:Y:S02]  /*4530*/  ISETP.GT.AND P0, PT, R0, 0x29, PT ;  /* 0x000000290000780c */ /* 0x000fe40003f04270 */
[----:B------:R-:W-:-:S02]  /*4540*/  FSEL R86, R78, -INF , P1 ;  /* 0xff8000004e567808 */ /* 0x000fc40000800000 */
[----:B------:R-:W-:Y:S01]  /*4550*/  FMNMX.FTZ R5, R83, R5, !PT ;  /* 0x0000000553057209 */ /* 0x000fe20007810000 */
[----:B------:R-:W-:Y:S01]  /*4560*/  FMUL.FTZ R4, R137, c[0x0][0x2d0] ;  /* 0x0000b40089047a20 */ /* 0x000fe20000410000 */
[----:B------:R-:W-:Y:S02]  /*4570*/  FSEL R97, R47, -INF , P0 ;  /* 0xff8000002f617808 */ /* 0x000fe40000000000 */
[----:B------:R-:W-:Y:S02]  /*4580*/  FSETP.NEU.FTZ.AND P0, PT, R137, -INF , PT ;  /* 0xff8000008900780b */ /* 0x000fe40003f1d000 */
[----:B------:R-:W-:Y:S02]  /*4590*/  ISETP.GT.AND P1, PT, R0, 0x28, PT ;  /* 0x000000280000780c */ /* 0x000fe40003f24270 */
[----:B------:R-:W-:Y:S02]  /*45a0*/  FMNMX.FTZ R5, R86, R5, !PT ;  /* 0x0000000556057209 */ /* 0x000fe40007810000 */
[----:B------:R-:W-:-:S02]  /*45b0*/  FSEL R4, R4, RZ, P0 ;  /* 0x000000ff04047208 */ /* 0x000fc40000000000 */
[----:B------:R-:W-:Y:S02]  /*45c0*/  FSEL R96, R46, -INF , P1 ;  /* 0xff8000002e607808 */ /* 0x000fe40000800000 */
[----:B------:R-:W-:Y:S02]  /*45d0*/  FMNMX.FTZ R5, R91, R5, !PT ;  /* 0x000000055b057209 */ /* 0x000fe40007810000 */
[----:B-1----:R-:W-:Y:S01]  /*45e0*/  FMNMX.FTZ R135, R3, R135, !PT ;  /* 0x0000008703877209 */ /* 0x002fe20007810000 */
[--C-:B------:R-:W-:Y:S01]  /*45f0*/  FFMA.FTZ R3, R9, c[0x0][0x2d0], -R4.reuse ;  /* 0x0000b40009037a23 */ /* 0x100fe20000010804 */
[----:B------:R-:W-:Y:S02]  /*4600*/  ISETP.GT.AND P2, PT, R0, 0x30, PT ;  /* 0x000000300000780c */ /* 0x000fe40003f44270 */
[----:B--2---:R-:W-:Y:S01]  /*4610*/  FMNMX.FTZ R70, R2, R70, !PT ;  /* 0x0000004602467209 */ /* 0x004fe20007810000 */
[----:B------:R-:W-:Y:S01]  /*4620*/  FFMA.FTZ R6, R10, c[0x0][0x2d0], -R4 ;  /* 0x0000b4000a067a23 */ /* 0x000fe20000010804 */
[----:B------:R-:W-:Y:S01]  /*4630*/  FMNMX.FTZ R5, R96, R5, !PT ;  /* 0x0000000560057209 */ /* 0x000fe20007810000 */
[----:B------:R1:W-:Y:S01]  /*4640*/  MUFU.EX2 R225, R3 ;  /* 0x0000000300e17308 */ /* 0x0003e20000000800 */
[----:B------:R-:W-:Y:S01]  /*4650*/  ISETP.GT.AND P1, PT, R0, 0x31, PT ;  /* 0x000000310000780c */ /* 0x000fe20003f24270 */
[----:B------:R-:W-:Y:S01]  /*4660*/  LDSM.16.MT88.4 R44, [R232] ;  /* 0x00000000e82c783b */ /* 0x000fe20000004200 */
[----:B------:R-:W-:-:S02]  /*4670*/  FSEL R124, R38, -INF , P2 ;  /* 0xff800000267c7808 */ /* 0x000fc40001000000 */
[----:B------:R-:W-:Y:S02]  /*4680*/  FMNMX.FTZ R5, R97, R5, !PT ;  /* 0x0000000561057209 */ /* 0x000fe40007810000 */
[----:B------:R-:W-:Y:S02]  /*4690*/  FSETP.NEU.FTZ.AND P0, PT, R135, -INF , PT ;  /* 0xff8000008700780b */ /* 0x000fe40003f1d000 */
[----:B------:R-:W-:Y:S02]  /*46a0*/  FSEL R127, R39, -INF , P1 ;  /* 0xff800000277f7808 */ /* 0x000fe40000800000 */
[----:B------:R-:W-:Y:S01]  /*46b0*/  ISETP.GT.AND P2, PT, R0, 0x38, PT ;  /* 0x000000380000780c */ /* 0x000fe20003f44270 */
[----:B------:R2:W-:Y:S01]  /*46c0*/  MUFU.EX2 R186, R6 ;  /* 0x0000000600ba7308 */ /* 0x0005e20000000800 */
[----:B------:R-:W-:Y:S01]  /*46d0*/  FMNMX.FTZ R5, R124, R5, !PT ;  /* 0x000000057c057209 */ /* 0x000fe20007810000 */
[----:B------:R-:W-:Y:S01]  /*46e0*/  LDSM.16.MT88.4 R36, [R233] ;  /* 0x00000000e924783b */ /* 0x000fe20000004200 */
[----:B-1----:R-:W-:Y:S01]  /*46f0*/  FMUL.FTZ R3, R135, c[0x0][0x2d0] ;  /* 0x0000b40087037a20 */ /* 0x002fe20000410000 */
[----:B------:R-:W-:-:S02]  /*4700*/  ISETP.GT.AND P1, PT, R0, 0x39, PT ;  /* 0x000000390000780c */ /* 0x000fc40003f24270 */
[----:B------:R-:W-:Y:S02]  /*4710*/  FSEL R125, R66, -INF , P2 ;  /* 0xff800000427d7808 */ /* 0x000fe40001000000 */
[----:B------:R-:W-:Y:S02]  /*4720*/  FSEL R3, R3, RZ, P0 ;  /* 0x000000ff03037208 */ /* 0x000fe40000000000 */
[----:B------:R-:W-:Y:S02]  /*4730*/  FMNMX.FTZ R2, R127, R5, !PT ;  /* 0x000000057f027209 */ /* 0x000fe40007810000 */
[----:B------:R-:W-:Y:S01]  /*4740*/  FSEL R126, R67, -INF , P1 ;  /* 0xff800000437e7808 */ /* 0x000fe20000800000 */
[----:B------:R-:W-:Y:S01]  /*4750*/  FFMA.FTZ R5, R13, c[0x0][0x2d0], -R3 ;  /* 0x0000b4000d057a23 */ /* 0x000fe20000010803 */
[C---:B------:R-:W-:Y:S02]  /*4760*/  ISETP.GT.AND P1, PT, R0.reuse, 0x40, PT ;  /* 0x000000400000780c */ /* 0x040fe40003f24270 */
[----:B------:R-:W-:Y:S01]  /*4770*/  FMNMX.FTZ R2, R125, R2, !PT ;  /* 0x000000027d027209 */ /* 0x000fe20007810000 */
[----:B------:R1:W-:Y:S01]  /*4780*/  MUFU.EX2 R214, R5 ;  /* 0x0000000500d67308 */ /* 0x0003e20000000800 */
[----:B------:R-:W-:-:S02]  /*4790*/  ISETP.GT.AND P0, PT, R0, 0x41, PT ;  /* 0x000000410000780c */ /* 0x000fc40003f04270 */
[----:B------:R-:W-:Y:S02]  /*47a0*/  FSEL R140, R58, -INF , P1 ;  /* 0xff8000003a8c7808 */ /* 0x000fe40000800000 */
[----:B------:R-:W-:Y:S02]  /*47b0*/  FSEL R142, R59, -INF , P0 ;  /* 0xff8000003b8e7808 */ /* 0x000fe40000000000 */
[C---:B------:R-:W-:Y:S02]  /*47c0*/  ISETP.GT.AND P1, PT, R0.reuse, 0x48, PT ;  /* 0x000000480000780c */ /* 0x040fe40003f24270 */
[----:B------:R-:W-:Y:S01]  /*47d0*/  ISETP.GT.AND P2, PT, R0, 0x50, PT ;  /* 0x000000500000780c */ /* 0x000fe20003f44270 */
[----:B--2---:R-:W-:Y:S01]  /*47e0*/  FFMA.FTZ R6, R11, c[0x0][0x2d0], -R3 ;  /* 0x0000b4000b067a23 */ /* 0x004fe20000010803 */
[----:B-1----:R-:W-:Y:S01]  /*47f0*/  FMNMX.FTZ R5, R126, R2, !PT ;  /* 0x000000027e057209 */ /* 0x002fe20007810000 */
[----:B------:R-:W-:Y:S03]  /*4800*/  LDSM.16.MT88.4 R56, [R229+0x800] ;  /* 0x00080000e538783b */ /* 0x000fe60000004200 */
[----:B------:R-:W-:-:S02]  /*4810*/  FMNMX.FTZ R5, R140, R5, !PT ;  /* 0x000000058c057209 */ /* 0x000fc40007810000 */
[----:B------:R-:W-:Y:S02]  /*4820*/  ISETP.GT.AND P0, PT, R0, 0x49, PT ;  /* 0x000000490000780c */ /* 0x000fe40003f04270 */
[----:B------:R-:W-:Y:S02]  /*4830*/  FSEL R141, R62, -INF , P1 ;  /* 0xff8000003e8d7808 */ /* 0x000fe40000800000 */
[----:B------:R-:W-:Y:S02]  /*4840*/  FMNMX.FTZ R5, R142, R5, !PT ;  /* 0x000000058e057209 */ /* 0x000fe40007810000 */
[----:B------:R-:W-:Y:S02]  /*4850*/  FSEL R143, R63, -INF , P0 ;  /* 0xff8000003f8f7808 */ /* 0x000fe40000000000 */
[----:B------:R-:W-:Y:S02]  /*4860*/  FMNMX.FTZ R5, R141, R5, !PT ;  /* 0x000000058d057209 */ /* 0x000fe40007810000 */
[----:B------:R-:W-:Y:S01]  /*4870*/  ISETP.GT.AND P1, PT, R0, 0x51, PT ;  /* 0x000000510000780c */ /* 0x000fe20003f24270 */
[----:B------:R-:W-:Y:S01]  /*4880*/  FMUL.FTZ R2, R70, c[0x0][0x2d0] ;  /* 0x0000b40046027a20 */ /* 0x000fe20000410000 */
[----:B------:R-:W-:-:S02]  /*4890*/  FSEL R168, R54, -INF , P2 ;  /* 0xff80000036a87808 */ /* 0x000fc40001000000 */
[----:B------:R-:W-:Y:S02]  /*48a0*/  FMNMX.FTZ R5, R143, R5, !PT ;  /* 0x000000058f057209 */ /* 0x000fe40007810000 */
[----:B------:R-:W-:Y:S02]  /*48b0*/  FSETP.NEU.FTZ.AND P0, PT, R70, -INF , PT ;  /* 0xff8000004600780b */ /* 0x000fe40003f1d000 */
[----:B------:R-:W-:Y:S02]  /*48c0*/  FSEL R167, R55, -INF , P1 ;  /* 0xff80000037a77808 */ /* 0x000fe40000800000 */
[----:B------:R-:W-:Y:S01]  /*48d0*/  ISETP.GT.AND P1, PT, R0, 0x58, PT ;  /* 0x000000580000780c */ /* 0x000fe20003f24270 */
[----:B------:R1:W-:Y:S01]  /*48e0*/  MUFU.EX2 R205, R6 ;  /* 0x0000000600cd7308 */ /* 0x0003e20000000800 */
[----:B------:R-:W-:Y:S01]  /*48f0*/  FMNMX.FTZ R5, R168, R5, !PT ;  /* 0x00000005a8057209 */ /* 0x000fe20007810000 */
[----:B------:R-:W-:Y:S01]  /*4900*/  LDSM.16.MT88.4 R52, [R233+0x800] ;  /* 0x00080000e934783b */ /* 0x000fe20000004200 */
[----:B------:R-:W-:-:S02]  /*4910*/  FSEL R2, R2, RZ, P0 ;  /* 0x000000ff02027208 */ /* 0x000fc40000000000 */
[----:B------:R-:W-:Y:S02]  /*4920*/  ISETP.GT.AND P0, PT, R0, 0x59, PT ;  /* 0x000000590000780c */ /* 0x000fe40003f04270 */
[----:B------:R-:W-:Y:S02]  /*4930*/  FSEL R164, R50, -INF , P1 ;  /* 0xff80000032a47808 */ /* 0x000fe40000800000 */
[----:B------:R-:W-:Y:S02]  /*4940*/  FMNMX.FTZ R5, R167, R5, !PT ;  /* 0x00000005a7057209 */ /* 0x000fe40007810000 */
[----:B------:R-:W-:Y:S02]  /*4950*/  FSEL R165, R51, -INF , P0 ;  /* 0xff80000033a57808 */ /* 0x000fe40000000000 */
[----:B------:R-:W-:Y:S01]  /*4960*/  ISETP.GT.AND P0, PT, R0, 0x60, PT ;  /* 0x000000600000780c */ /* 0x000fe20003f04270 */
[----:B------:R-:W-:Y:S01]  /*4970*/  LDSM.16.MT88.4 R48, [R230+0x800] ;  /* 0x00080000e630783b */ /* 0x000fe20000004200 */
[----:B------:R-:W-:Y:S01]  /*4980*/  FMNMX.FTZ R5, R164, R5, !PT ;  /* 0x00000005a4057209 */ /* 0x000fe20007810000 */
[----:B-1----:R-:W-:Y:S01]  /*4990*/  FFMA.FTZ R6, R12, c[0x0][0x2d0], -R3 ;  /* 0x0000b4000c067a23 */ /* 0x002fe20000010803 */
[----:B------:R-:W-:-:S02]  /*49a0*/  ISETP.GT.AND P2, PT, R0, 0x61, PT ;  /* 0x000000610000780c */ /* 0x000fc40003f44270 */
[----:B------:R-:W-:Y:S01]  /*49b0*/  FSEL R163, R42, -INF , P0 ;  /* 0xff8000002aa37808 */ /* 0x000fe20000000000 */
[----:B------:R1:W2:Y:S01]  /*49c0*/  MUFU.EX2 R198, R6 ;  /* 0x0000000600c67308 */ /* 0x0002a20000000800 */
[----:B------:R-:W-:Y:S02]  /*49d0*/  FMNMX.FTZ R5, R165, R5, !PT ;  /* 0x00000005a5057209 */ /* 0x000fe40007810000 */
[C---:B------:R-:W-:Y:S02]  /*49e0*/  ISETP.GT.AND P1, PT, R0.reuse, 0x68, PT ;  /* 0x000000680000780c */ /* 0x040fe40003f24270 */
[----:B------:R-:W-:Y:S01]  /*49f0*/  ISETP.GT.AND P0, PT, R0, 0x69, PT ;  /* 0x000000690000780c */ /* 0x000fe20003f04270 */
[----:B------:R-:W-:Y:S01]  /*4a00*/  FFMA.FTZ R0, R21, c[0x0][0x2d0], -R2 ;  /* 0x0000b40015007a23 */ /* 0x000fe20000010802 */
[----:B------:R-:W-:Y:S02]  /*4a10*/  FSEL R162, R43, -INF , P2 ;  /* 0xff8000002ba27808 */ /* 0x000fe40001000000 */
[----:B------:R-:W-:Y:S01]  /*4a20*/  FMNMX.FTZ R5, R163, R5, !PT ;  /* 0x00000005a3057209 */ /* 0x000fe20007810000 */
[----:B-1----:R-:W-:Y:S01]  /*4a30*/  FFMA.FTZ R6, R14, c[0x0][0x2d0], -R3 ;  /* 0x0000b4000e067a23 */ /* 0x002fe20000010803 */
[----:B------:R1:W-:Y:S01]  /*4a40*/  MUFU.EX2 R242, R0 ;  /* 0x0000000000f27308 */ /* 0x0003e20000000800 */
[----:B------:R-:W-:Y:S01]  /*4a50*/  FSEL R161, R30, -INF , P1 ;  /* 0xff8000001ea17808 */ /* 0x000fe20000800000 */
[----:B------:R-:W-:Y:S06]  /*4a60*/  LDSM.16.MT88.4 R40, [R230] ;  /* 0x00000000e628783b */ /* 0x000fec0000004200 */
[----:B------:R3:W4:Y:S01]  /*4a70*/  MUFU.EX2 R191, R6 ;  /* 0x0000000600bf7308 */ /* 0x0007220000000800 */
[----:B------:R-:W-:-:S02]  /*4a80*/  FSEL R147, R31, -INF , P0 ;  /* 0xff8000001f937808 */ /* 0x000fc40000000000 */
[----:B-1----:R-:W-:Y:S01]  /*4a90*/  FMNMX.FTZ R0, R162, R5, !PT ;  /* 0x00000005a2007209 */ /* 0x002fe20007810000 */
[----:B---3--:R-:W-:-:S03]  /*4aa0*/  FFMA.FTZ R6, R15, c[0x0][0x2d0], -R2 ;  /* 0x0000b4000f067a23 */ /* 0x008fc60000010802 */
[----:B------:R-:W-:Y:S01]  /*4ab0*/  FMNMX.FTZ R0, R161, R0, !PT ;  /* 0x00000000a1007209 */ /* 0x000fe20007810000 */
[----:B------:R1:W-:Y:S03]  /*4ac0*/  MUFU.EX2 R227, R6 ;  /* 0x0000000600e37308 */ /* 0x0003e60000000800 */
[----:B------:R-:W-:Y:S01]  /*4ad0*/  FMNMX.FTZ R0, R147, R0, !PT ;  /* 0x0000000093007209 */ /* 0x000fe20007810000 */
[--C-:B-1----:R-:W-:Y:S02]  /*4ae0*/  FFMA.FTZ R6, R16, c[0x0][0x2d0], -R2.reuse ;  /* 0x0000b40010067a23 */ /* 0x102fe40000010802 */
[----:B------:R-:W-:Y:S01]  /*4af0*/  FFMA.FTZ R5, R22, c[0x0][0x2d0], -R3 ;  /* 0x0000b40016057a23 */ /* 0x000fe20000010803 */
[----:B------:R-:W-:Y:S01]  /*4b00*/  LDSM.16.MT88.4 R16, [R229] ;  /* 0x00000000e510783b */ /* 0x000fe20000004200 */
[----:B------:R1:W3:Y:S02]  /*4b10*/  MUFU.EX2 R187, R6 ;  /* 0x0000000600bb7308 */ /* 0x0002e40000000800 */
[----:B-1----:R-:W-:-:S06]  /*4b20*/  FFMA.FTZ R6, R20, c[0x0][0x2d0], -R2 ;  /* 0x0000b40014067a23 */ /* 0x002fcc0000010802 */
[----:B------:R1:W1:Y:S02]  /*4b30*/  MUFU.EX2 R223, R6 ;  /* 0x0000000600df7308 */ /* 0x0002640000000800 */
[----:B-1----:R-:W1:Y:S06]  /*4b40*/  SHFL.BFLY PT, R6, R0, 0x2, 0x1f ;  /* 0x0c401f0000067f89 */ /* 0x002e6c00000e0000 */
[----:B------:R2:W-:Y:S02]  /*4b50*/  MUFU.EX2 R217, R5 ;  /* 0x0000000500d97308 */ /* 0x0005e40000000800 */
[----:B--2---:R-:W-:-:S06]  /*4b60*/  FFMA.FTZ R5, R23, c[0x0][0x2d0], -R3 ;  /* 0x0000b40017057a23 */ /* 0x004fcc0000010803 */
[----:B------:R2:W2:Y:S01]  /*4b70*/  MUFU.EX2 R240, R5 ;  /* 0x0000000500f07308 */ /* 0x0004a20000000800 */
[----:B-1----:R-:W-:Y:S01]  /*4b80*/  FMNMX.FTZ R0, R0, R6, !PT ;  /* 0x0000000600007209 */ /* 0x002fe20007810000 */
[----:B--2---:R-:W-:-:S06]  /*4b90*/  FFMA.FTZ R5, R24, c[0x0][0x2d0], -R3 ;  /* 0x0000b40018057a23 */ /* 0x004fcc0000010803 */
[----:B------:R1:W-:Y:S01]  /*4ba0*/  MUFU.EX2 R212, R5 ;  /* 0x0000000500d47308 */ /* 0x0003e20000000800 */
[----:B------:R-:W2:Y:S01]  /*4bb0*/  SHFL.BFLY PT, R6, R0, 0x1, 0x1f ;  /* 0x0c201f0000067f89 */ /* 0x000ea200000e0000 */
[----:B-1----:R-:W-:-:S06]  /*4bc0*/  FFMA.FTZ R5, R25, c[0x0][0x2d0], -R3 ;  /* 0x0000b40019057a23 */ /* 0x002fcc0000010803 */
[----:B------:R1:W-:Y:S02]  /*4bd0*/  MUFU.EX2 R195, R5 ;  /* 0x0000000500c37308 */ /* 0x0003e40000000800 */
[----:B-1----:R-:W-:-:S06]  /*4be0*/  FFMA.FTZ R5, R26, c[0x0][0x2d0], -R2 ;  /* 0x0000b4001a057a23 */ /* 0x002fcc0000010802 */
[----:B------:R1:W-:Y:S02]  /*4bf0*/  MUFU.EX2 R189, R5 ;  /* 0x0000000500bd7308 */ /* 0x0003e40000000800 */
[----:B-1----:R-:W-:-:S06]  /*4c00*/  FFMA.FTZ R5, R27, c[0x0][0x2d0], -R2 ;  /* 0x0000b4001b057a23 */ /* 0x002fcc0000010802 */
[----:B------:R1:W1:Y:S01]  /*4c10*/  MUFU.EX2 R231, R5 ;  /* 0x0000000500e77308 */ /* 0x0002620000000800 */
[----:B--2---:R-:W-:Y:S01]  /*4c20*/  FMNMX.FTZ R136, R0, R6, !PT ;  /* 0x0000000600887209 */ /* 0x004fe20007810000 */
[----:B-1----:R-:W-:-:S06]  /*4c30*/  FFMA.FTZ R5, R32, c[0x0][0x2d0], -R2 ;  /* 0x0000b40020057a23 */ /* 0x002fcc0000010802 */
[----:B------:R1:W-:Y:S01]  /*4c40*/  MUFU.EX2 R213, R5 ;  /* 0x0000000500d57308 */ /* 0x0003e20000000800 */
[----:B------:R-:W-:Y:S02]  /*4c50*/  FMUL.FTZ R0, R136, c[0x0][0x2d0] ;  /* 0x0000b40088007a20 */ /* 0x000fe40000410000 */
[----:B-1----:R-:W-:Y:S01]  /*4c60*/  FFMA.FTZ R5, R72, c[0x0][0x2d0], -R2 ;  /* 0x0000b40048057a23 */ /* 0x002fe20000010802 */
[----:B------:R-:W-:Y:S01]  /*4c70*/  FSETP.NEU.FTZ.AND P0, PT, R136, -INF , PT ;  /* 0xff8000008800780b */ /* 0x000fe20003f1d000 */
[----:B------:R-:W1:Y:S03]  /*4c80*/  LDSM.16.MT88.4 R72, [R232+0x800] ;  /* 0x00080000e848783b */ /* 0x000e660000004200 */
[----:B------:R2:W1:Y:S01]  /*4c90*/  MUFU.EX2 R228, R5 ;  /* 0x0000000500e47308 */ /* 0x0004620000000800 */
[----:B------:R-:W-:Y:S01]  /*4ca0*/  FSEL R0, R0, RZ, P0 ;  /* 0x000000ff00007208 */ /* 0x000fe20000000000 */
[----:B--2---:R-:W-:-:S06]  /*4cb0*/  FFMA.FTZ R5, R84, c[0x0][0x2d0], -R4 ;  /* 0x0000b40054057a23 */ /* 0x004fcc0000010804 */
[----:B------:R2:W-:Y:S02]  /*4cc0*/  MUFU.EX2 R170, R5 ;  /* 0x0000000500aa7308 */ /* 0x0005e40000000800 */
[----:B--2---:R-:W-:-:S06]  /*4cd0*/  FFMA.FTZ R5, R85, c[0x0][0x2d0], -R4 ;  /* 0x0000b40055057a23 */ /* 0x004fcc0000010804 */
[----:B------:R2:W1:Y:S02]  /*4ce0*/  MUFU.EX2 R171, R5 ;  /* 0x0000000500ab7308 */ /* 0x0004640000000800 */
[----:B--2---:R-:W-:-:S06]  /*4cf0*/  FFMA.FTZ R5, R87, c[0x0][0x2d0], -R4 ;  /* 0x0000b40057057a23 */ /* 0x004fcc0000010804 */
[----:B------:R2:W-:Y:S02]  /*4d00*/  MUFU.EX2 R243, R5 ;  /* 0x0000000500f37308 */ /* 0x0005e40000000800 */
[----:B--2---:R-:W-:-:S06]  /*4d10*/  FFMA.FTZ R5, R88, c[0x0][0x2d0], -R4 ;  /* 0x0000b40058057a23 */ /* 0x004fcc0000010804 */
[----:B------:R2:W-:Y:S02]  /*4d20*/  MUFU.EX2 R6, R5 ;  /* 0x0000000500067308 */ /* 0x0005e40000000800 */
[----:B--2---:R-:W-:-:S06]  /*4d30*/  FFMA.FTZ R5, R69, c[0x0][0x2d0], -R0 ;  /* 0x0000b40045057a23 */ /* 0x004fcc0000010800 */
[----:B------:R2:W-:Y:S02]  /*4d40*/  MUFU.EX2 R146, R5 ;  /* 0x0000000500927308 */ /* 0x0005e40000000800 */
[----:B--2---:R-:W-:-:S06]  /*4d50*/  FFMA.FTZ R5, R68, c[0x0][0x2d0], -R0 ;  /* 0x0000b40044057a23 */ /* 0x004fcc0000010800 */
[----:B------:R2:W1:Y:S02]  /*4d60*/  MUFU.EX2 R69, R5 ;  /* 0x0000000500457308 */ /* 0x0004640000000800 */
        /* <DEDUP_REMOVED lines=27> */
[----:B------:R2:W-:Y:S01]  /*4f20*/  MUFU.EX2 R222, R5 ;  /* 0x0000000500de7308 */ /* 0x0005e20000000800 */
[----:B------:R-:W-:Y:S02]  /*4f30*/  F2FP.BF16.PACK_AB R8, R198, R205 ;  /* 0x000000cdc608723e */ /* 0x000fe400000010ff */
[----:B----4-:R-:W-:Y:S02]  /*4f40*/  F2FP.BF16.PACK_AB R10, R191, R214 ;  /* 0x000000d6bf0a723e */ /* 0x010fe400000010ff */
[----:B---3--:R-:W-:Y:S01]  /*4f50*/  F2FP.BF16.PACK_AB R9, R187, R227 ;  /* 0x000000e3bb09723e */ /* 0x008fe200000010ff */
[----:B--2---:R-:W-:-:S04]  /*4f60*/  FFMA.FTZ R5, R134, c[0x0][0x2d0], -R3 ;  /* 0x0000b40086057a23 */ /* 0x004fc80000010803 */
[----:B------:R2:W3:Y:S01]  /*4f70*/  MUFU.EX2 R226, R5 ;  /* 0x0000000500e27308 */ /* 0x0004e20000000800 */
[----:B------:R-:W-:Y:S01]  /*4f80*/  F2FP.BF16.PACK_AB R11, R242, R223 ;  /* 0x000000dff20b723e */ /* 0x000fe200000010ff */
[----:B--2---:R-:W-:-:S06]  /*4f90*/  FFMA.FTZ R5, R133, c[0x0][0x2d0], -R3 ;  /* 0x0000b40085057a23 */ /* 0x004fcc0000010803 */
[----:B------:R2:W-:Y:S01]  /*4fa0*/  MUFU.EX2 R247, R5 ;  /* 0x0000000500f77308 */ /* 0x0005e20000000800 */
[----:B------:R-:W-:Y:S01]  /*4fb0*/  HMMA.16816.F32.BF16 R60, R8, R16, RZ ;  /* 0x00000010083c723c */ /* 0x000fe200000418ff */
[----:B--2---:R-:W-:-:S06]  /*4fc0*/  FFMA.FTZ R5, R132, c[0x0][0x2d0], -R3 ;  /* 0x0000b40084057a23 */ /* 0x004fcc0000010803 */
[----:B------:R2:W-:Y:S01]  /*4fd0*/  MUFU.EX2 R248, R5 ;  /* 0x0000000500f87308 */ /* 0x0005e20000000800 */
[C---:B------:R-:W-:Y:S08]  /*4fe0*/  HMMA.16816.F32.BF16 R76, R8.reuse, R36, RZ ;  /* 0x00000024084c723c */ /* 0x040ff000000418ff */
[----:B------:R-:W-:Y:S01]  /*4ff0*/  HMMA.16816.F32.BF16 R64, R8, R40, RZ ;  /* 0x000000280840723c */ /* 0x000fe200000418ff */
[----:B--2---:R-:W-:-:S07]  /*5000*/  FFMA.FTZ R5, R152, c[0x0][0x2d0], -R2 ;  /* 0x0000b40098057a23 */ /* 0x004fce0000010802 */
[C---:B------:R-:W-:Y:S01]  /*5010*/  HMMA.16816.F32.BF16 R20, R8.reuse, R44, RZ ;  /* 0x0000002c0814723c */ /* 0x040fe200000418ff */
[----:B------:R2:W-:Y:S07]  /*5020*/  MUFU.EX2 R220, R5 ;  /* 0x0000000500dc7308 */ /* 0x0005ee0000000800 */
[C---:B------:R-:W-:Y:S08]  /*5030*/  HMMA.16816.F32.BF16 R32, R8.reuse, R18, RZ ;  /* 0x000000120820723c */ /* 0x040ff000000418ff */
[----:B------:R-:W-:Y:S01]  /*5040*/  HMMA.16816.F32.BF16 R28, R8, R38, RZ ;  /* 0x00000026081c723c */ /* 0x000fe200000418ff */
[----:B--2---:R-:W-:-:S07]  /*5050*/  FFMA.FTZ R5, R139, c[0x0][0x2d0], -R2 ;  /* 0x0000b4008b057a23 */ /* 0x004fce0000010802 */
[C---:B------:R-:W-:Y:S01]  /*5060*/  HMMA.16816.F32.BF16 R24, R8.reuse, R42, RZ ;  /* 0x0000002a0818723c */ /* 0x040fe200000418ff */
[----:B------:R2:W4:Y:S07]  /*5070*/  MUFU.EX2 R221, R5 ;  /* 0x0000000500dd7308 */ /* 0x00052e0000000800 */
[----:B------:R-:W-:Y:S01]  /*5080*/  HMMA.16816.F32.BF16 R8, R8, R46, RZ ;  /* 0x0000002e0808723c */ /* 0x000fe200000418ff */
[----:B--2---:R-:W-:-:S04]  /*5090*/  FFMA.FTZ R5, R153, c[0x0][0x2d0], -R2 ;  /* 0x0000b40099057a23 */ /* 0x004fc80000010802 */
[----:B------:R2:W-:Y:S01]  /*50a0*/  MUFU.EX2 R218, R5 ;  /* 0x0000000500da7308 */ /* 0x0005e20000000800 */
[----:B------:R-:W-:Y:S02]  /*50b0*/  F2FP.BF16.PACK_AB R12, R240, R217 ;  /* 0x000000d9f00c723e */ /* 0x000fe400000010ff */
[----:B------:R-:W-:Y:S02]  /*50c0*/  F2FP.BF16.PACK_AB R13, R231, R189 ;  /* 0x000000bde70d723e */ /* 0x000fe400000010ff */
[----:B------:R-:W-:Y:S02]  /*50d0*/  F2FP.BF16.PACK_AB R14, R195, R212 ;  /* 0x000000d4c30e723e */ /* 0x000fe400000010ff */
[----:B-1----:R-:W-:Y:S01]  /*50e0*/  F2FP.BF16.PACK_AB R15, R228, R213 ;  /* 0x000000d5e40f723e */ /* 0x002fe200000010ff */
[----:B------:R-:W-:Y:S02]  /*50f0*/  IMAD.MOV.U32 R152, RZ, RZ, R217 ;  /* 0x000000ffff987224 */ /* 0x000fe400078e00d9 */
[----:B--2---:R-:W-:-:S04]  /*5100*/  FFMA.FTZ R5, R154, c[0x0][0x2d0], -R2 ;  /* 0x0000b4009a057a23 */ /* 0x004fc80000010802 */
[----:B------:R1:W2:Y:S05]  /*5110*/  MUFU.EX2 R219, R5 ;  /* 0x0000000500db7308 */ /* 0x0002aa0000000800 */
[----:B------:R-:W-:Y:S01]  /*5120*/  HMMA.16816.F32.BF16 R92, R12, R74, R8 ;  /* 0x0000004a0c5c723c */ /* 0x000fe20000041808 */
[----:B------:R-:W-:Y:S02]  /*5130*/  IMAD.MOV.U32 R153, RZ, RZ, R216 ;  /* 0x000000ffff997224 */ /* 0x000fe400078e00d8 */
[----:B-1----:R-:W-:-:S04]  /*5140*/  FFMA.FTZ R5, R91, c[0x0][0x2d0], -R0 ;  /* 0x0000b4005b057a23 */ /* 0x002fc80000010800 */
[----:B------:R1:W1:Y:S01]  /*5150*/  MUFU.EX2 R217, R5 ;  /* 0x0000000500d97308 */ /* 0x0002620000000800 */
[----:B------:R-:W-:Y:S02]  /*5160*/  F2FP.BF16.PACK_AB R8, R186, R225 ;  /* 0x000000e1ba08723e */ /* 0x000fe400000010ff */
[----:B------:R-:W-:Y:S02]  /*5170*/  F2FP.BF16.PACK_AB R10, R171, R170 ;  /* 0x000000aaab0a723e */ /* 0x000fe400000010ff */
[----:B------:R-:W-:Y:S02]  /*5180*/  F2FP.BF16.PACK_AB R9, R69, R146 ;  /* 0x000000924509723e */ /* 0x000fe400000010ff */
[----:B------:R-:W-:Y:S01]  /*5190*/  F2FP.BF16.PACK_AB R11, R169, R166 ;  /* 0x000000a6a90b723e */ /* 0x000fe200000010ff */
[----:B------:R-:W-:Y:S02]  /*51a0*/  IMAD.MOV.U32 R130, RZ, RZ, R215 ;  /* 0x000000ffff827224 */ /* 0x000fe400078e00d7 */
[----:B-1----:R-:W-:-:S04]  /*51b0*/  FFMA.FTZ R5, R96, c[0x0][0x2d0], -R0 ;  /* 0x0000b40060057a23 */ /* 0x002fc80000010800 */
[----:B------:R1:W-:Y:S01]  /*51c0*/  MUFU.EX2 R216, R5 ;  /* 0x0000000500d87308 */ /* 0x0003e20000000800 */
[----:B------:R-:W-:Y:S01]  /*51d0*/  HMMA.16816.F32.BF16 R116, R12, R52, R76 ;  /* 0x000000340c74723c */ /* 0x000fe2000004184c */
[----:B------:R-:W-:-:S07]  /*51e0*/  IMAD.MOV.U32 R134, RZ, RZ, R211 ;  /* 0x000000ffff867224 */ /* 0x000fce00078e00d3 */
[----:B------:R-:W-:Y:S01]  /*51f0*/  HMMA.16816.F32.BF16 R120, R12, R56, R60 ;  /* 0x000000380c78723c */ /* 0x000fe2000004183c */
[----:B-1----:R-:W-:-:S07]  /*5200*/  FFMA.FTZ R5, R97, c[0x0][0x2d0], -R0 ;  /* 0x0000b40061057a23 */ /* 0x002fce0000010800 */
[C---:B------:R-:W-:Y:S01]  /*5210*/  HMMA.16816.F32.BF16 R104, R12.reuse, R58, R32 ;  /* 0x0000003a0c68723c */ /* 0x040fe20000041820 */
[----:B------:R1:W1:Y:S07]  /*5220*/  MUFU.EX2 R215, R5 ;  /* 0x0000000500d77308 */ /* 0x00026e0000000800 */
[C---:B------:R-:W-:Y:S08]  /*5230*/  HMMA.16816.F32.BF16 R76, R12.reuse, R54, R28 ;  /* 0x000000360c4c723c */ /* 0x040ff0000004181c */
[----:B------:R-:W-:Y:S01]  /*5240*/  HMMA.16816.F32.BF16 R100, R12, R50, R24 ;  /* 0x000000320c64723c */ /* 0x000fe20000041818 */
[----:B-1----:R-:W-:-:S07]  /*5250*/  FFMA.FTZ R5, R160, c[0x0][0x2d0], -R4 ;  /* 0x0000b400a0057a23 */ /* 0x002fce0000010804 */
[----:B------:R-:W-:Y:S01]  /*5260*/  HMMA.16816.F32.BF16 R112, R12, R48, R64 ;  /* 0x000000300c70723c */ /* 0x000fe20000041840 */
[----:B------:R-:W-:-:S07]  /*5270*/  IMAD.MOV.U32 R138, RZ, RZ, R212 ;  /* 0x000000ffff8a7224 */ /* 0x000fce00078e00d4 */
[----:B------:R-:W-:Y:S08]  /*5280*/  HMMA.16816.F32.BF16 R108, R12, R72, R20 ;  /* 0x000000480c6c723c */ /* 0x000ff00000041814 */
        /* <DEDUP_REMOVED lines=8> */
[----:B------:R-:W-:-:S02]  /*5310*/  F2FP.BF16.PACK_AB R11, R251, R211 ;  /* 0x000000d3fb0b723e */ /* 0x000fc400000010ff */
[----:B------:R1:W-:Y:S01]  /*5320*/  MUFU.EX2 R211, R5 ;  /* 0x0000000500d37308 */ /* 0x0003e20000000800 */
[----:B------:R-:W-:Y:S02]  /*5330*/  IMAD.MOV.U32 R128, RZ, RZ, R213 ;  /* 0x000000ffff807224 */ /* 0x000fe400078e00d5 */
[----:B------:R-:W-:Y:S02]  /*5340*/  IMAD.MOV.U32 R129, RZ, RZ, R214 ;  /* 0x000000ffff817224 */ /* 0x000fe400078e00d6 */
[----:B-1----:R-:W-:-:S04]  /*5350*/  FFMA.FTZ R5, R159, c[0x0][0x2d0], -R4 ;  /* 0x0000b4009f057a23 */ /* 0x002fc80000010804 */
[----:B------:R1:W-:Y:S01]  /*5360*/  MUFU.EX2 R212, R5 ;  /* 0x0000000500d47308 */ /* 0x0003e20000000800 */
[----:B------:R-:W-:Y:S02]  /*5370*/  IMAD.MOV.U32 R133, RZ, RZ, R207 ;  /* 0x000000ffff857224 */ /* 0x000fe400078e00cf */
[----:B-1----:R-:W-:-:S05]  /*5380*/  FFMA.FTZ R5, R158, c[0x0][0x2d0], -R4 ;  /* 0x0000b4009e057a23 */ /* 0x002fca0000010804 */
[----:B------:R1:W-:Y:S01]  /*5390*/  MUFU.EX2 R213, R5 ;  /* 0x0000000500d57308 */ /* 0x0003e20000000800 */
[----:B------:R-:W-:Y:S02]  /*53a0*/  F2FP.BF16.PACK_AB R8, R6, R243 ;  /* 0x000000f30608723e */ /* 0x000fe400000010ff */
[----:B------:R-:W-:Y:S02]  /*53b0*/  F2FP.BF16.PACK_AB R9, R178, R179 ;  /* 0x000000b3b209723e */ /* 0x000fe400000010ff */
[----:B------:R-:W-:Y:S01]  /*53c0*/  F2FP.BF16.PACK_AB R10, R71, R68 ;  /* 0x00000044470a723e */ /* 0x000fe200000010ff */
[----:B-1----:R-:W-:-:S04]  /*53d0*/  FFMA.FTZ R5, R157, c[0x0][0x2d0], -R4 ;  /* 0x0000b4009d057a23 */ /* 0x002fc80000010804 */
[----:B------:R1:W-:Y:S01]  /*53e0*/  MUFU.EX2 R214, R5 ;  /* 0x0000000500d67308 */ /* 0x0003e20000000800 */
[----:B------:R-:W-:Y:S01]  /*53f0*/  IMAD.MOV.U32 R132, RZ, RZ, R206 ;  /* 0x000000ffff847224 */ /* 0x000fe200078e00ce */
[----:B------:R-:W-:Y:S01]  /*5400*/  HMMA.16816.F32.BF16 R80, R8, R56, R60 ;  /* 0x000000380850723c */ /* 0x000fe2000004183c */
[----:B-1----:R-:W-:-:S05]  /*5410*/  FFMA.FTZ R5, R124, c[0x0][0x2d0], -R0 ;  /* 0x0000b4007c057a23 */ /* 0x002fca0000010800 */
[----:B------:R1:W-:Y:S02]  /*5420*/  MUFU.EX2 R207, R5 ;  /* 0x0000000500cf7308 */ /* 0x0003e40000000800 */
[----:B------:R-:W-:Y:S01]  /*5430*/  HMMA.16816.F32.BF16 R64, R8, R52, R28 ;  /* 0x000000340840723c */ /* 0x000fe2000004181c */
[----:B------:R-:W-:Y:S02]  /*5440*/  IMAD.MOV.U32 R7, RZ, RZ, R209 ;  /* 0x000000ffff077224 */ /* 0x000fe400078e00d1 */
[----:B-1----:R-:W-:-:S04]  /*5450*/  FFMA.FTZ R5, R156, c[0x0][0x2d0], -R3 ;  /* 0x0000b4009c057a23 */ /* 0x002fc80000010803 */
[----:B------:R1:W-:Y:S01]  /*5460*/  MUFU.EX2 R206, R5 ;  /* 0x0000000500ce7308 */ /* 0x0003e20000000800 */
[C---:B------:R-:W-:Y:S01]  /*5470*/  HMMA.16816.F32.BF16 R40, R8.reuse, R48, R20 ;  /* 0x000000300828723c */ /* 0x040fe20000041814 */
[----:B------:R-:W2:Y:S07]  /*5480*/  LDSM.16.MT88.4 R20, [R229+0x1000] ;  /* 0x00100000e514783b */ /* 0x000eae0000004200 */
[----:B------:R-:W-:Y:S01]  /*5490*/  HMMA.16816.F32.BF16 R60, R8, R72, R12 ;  /* 0x00000048083c723c */ /* 0x000fe2000004180c */
[----:B------:R-:W-:Y:S01]  /*54a0*/  LDSM.16.MT88.4 R12, [R230+0x1000] ;  /* 0x00100000e60c783b */ /* 0x000fe20000004200 */
[----:B-1----:R-:W-:-:S06]  /*54b0*/  FFMA.FTZ R5, R155, c[0x0][0x2d0], -R3 ;  /* 0x0000b4009b057a23 */ /* 0x002fcc0000010803 */
[C---:B------:R-:W-:Y:S01]  /*54c0*/  HMMA.16816.F32.BF16 R52, R8.reuse, R54, R24 ;  /* 0x000000360834723c */ /* 0x040fe20000041818 */
[----:B------:R-:W-:Y:S01]  /*54d0*/  IMAD.MOV.U32 R155, RZ, RZ, R208 ;  /* 0x000000ffff9b7224 */ /* 0x000fe200078e00d0 */
[----:B------:R-:W-:Y:S01]  /*54e0*/  LDSM.16.MT88.4 R24, [R232+0x1000] ;  /* 0x00100000e818783b */ /* 0x000fe20000004200 */
[----:B------:R1:W1:Y:S05]  /*54f0*/  MUFU.EX2 R208, R5 ;  /* 0x0000000500d07308 */ /* 0x00026a0000000800 */
[----:B------:R-:W-:Y:S01]  /*5500*/  HMMA.16816.F32.BF16 R28, R8, R50, R16 ;  /* 0x00000032081c723c */ /* 0x000fe20000041810 */
[----:B------:R-:W2:Y:S01]  /*5510*/  LDSM.16.MT88.4 R16, [R233+0x1000] ;  /* 0x00100000e910783b */ /* 0x000ea20000004200 */
[----:B-1----:R-:W-:-:S04]  /*5520*/  FFMA.FTZ R5, R149, c[0x0][0x2d0], -R3 ;  /* 0x0000b40095057a23 */ /* 0x002fc80000010803 */
[----:B------:R1:W-:Y:S02]  /*5530*/  MUFU.EX2 R209, R5 ;  /* 0x0000000500d17308 */ /* 0x0003e40000000800 */
[----:B-1----:R-:W-:Y:S02]  /*5540*/  FFMA.FTZ R5, R148, c[0x0][0x2d0], -R3 ;  /* 0x0000b40094057a23 */ /* 0x002fe40000010803 */
[----:B------:R-:W-:-:S04]  /*5550*/  IMAD.MOV.U32 R148, RZ, RZ, R210 ;  /* 0x000000ffff947224 */ /* 0x000fc800078e00d2 */
[----:B------:R1:W-:Y:S02]  /*5560*/  MUFU.EX2 R210, R5 ;  /* 0x0000000500d27308 */ /* 0x0003e40000000800 */
[----:B-1----:R-:W-:Y:S02]  /*5570*/  FFMA.FTZ R5, R150, c[0x0][0x2d0], -R2 ;  /* 0x0000b40096057a23 */ /* 0x002fe40000010802 */
[----:B------:R-:W-:Y:S02]  /*5580*/  IMAD.MOV.U32 R150, RZ, RZ, R132 ;  /* 0x000000ffff967224 */ /* 0x000fe400078e0084 */
[----:B------:R-:W-:Y:S02]  /*5590*/  IMAD.MOV.U32 R132, RZ, RZ, R133 ;  /* 0x000000ffff847224 */ /* 0x000fe400078e0085 */
[----:B------:R-:W-:Y:S02]  /*55a0*/  IMAD.MOV.U32 R133, RZ, RZ, R134 ;  /* 0x000000ffff857224 */ /* 0x000fe400078e0086 */
[----:B------:R-:W-:-:S02]  /*55b0*/  IMAD.MOV.U32 R134, RZ, RZ, R138 ;  /* 0x000000ffff867224 */ /* 0x000fc400078e008a */
[----:B------:R-:W-:Y:S02]  /*55c0*/  IMAD.MOV.U32 R138, RZ, RZ, R128 ;  /* 0x000000ffff8a7224 */ /* 0x000fe400078e0080 */
[----:B------:R-:W-:Y:S01]  /*55d0*/  IMAD.MOV.U32 R128, RZ, RZ, R130 ;  /* 0x000000ffff807224 */ /* 0x000fe200078e0082 */
[----:B------:R-:W-:Y:S01]  /*55e0*/  MOV R130, R68 ;  /* 0x0000004400827202 */ /* 0x000fe20000000f00 */
[----:B------:R-:W-:Y:S02]  /*55f0*/  IMAD.MOV.U32 R68, RZ, RZ, R205 ;  /* 0x000000ffff447224 */ /* 0x000fe400078e00cd */
[----:B------:R1:W-:Y:S01]  /*5600*/  MUFU.EX2 R205, R5 ;  /* 0x0000000500cd7308 */ /* 0x0003e20000000800 */
[----:B------:R-:W-:Y:S01]  /*5610*/  HMMA.16816.F32.BF16 R32, R8, R58, R32 ;  /* 0x0000003a0820723c */ /* 0x000fe20000041820 */
[----:B-1----:R-:W-:Y:S02]  /*5620*/  FFMA.FTZ R5, R151, c[0x0][0x2d0], -R2 ;  /* 0x0000b40097057a23 */ /* 0x002fe40000010802 */
[----:B------:R-:W-:-:S04]  /*5630*/  IMAD.MOV.U32 R151, RZ, RZ, R202 ;  /* 0x000000ffff977224 */ /* 0x000fc800078e00ca */
[----:B------:R1:W1:Y:S01]  /*5640*/  MUFU.EX2 R202, R5 ;  /* 0x0000000500ca7308 */ /* 0x0002620000000800 */
[----:B------:R-:W-:Y:S07]  /*5650*/  HMMA.16816.F32.BF16 R36, R8, R74, R36 ;  /* 0x0000004a0824723c */ /* 0x000fee0000041824 */
[----:B---3--:R-:W-:Y:S01]  /*5660*/  F2FP.BF16.PACK_AB R8, R226, R222 ;  /* 0x000000dee208723e */ /* 0x008fe200000010ff */
[----:B-1----:R-:W-:Y:S02]  /*5670*/  FFMA.FTZ R5, R145, c[0x0][0x2d0], -R2 ;  /* 0x0000b40091057a23 */ /* 0x002fe40000010802 */
[----:B------:R-:W-:-:S02]  /*5680*/  IMAD.MOV.U32 R145, RZ, RZ, R203 ;  /* 0x000000ffff917224 */ /* 0x000fc400078e00cb */
[----:B------:R1:W-:Y:S01]  /*5690*/  MUFU.EX2 R203, R5 ;  /* 0x0000000500cb7308 */ /* 0x0003e20000000800 */
[----:B----4-:R-:W-:Y:S02]  /*56a0*/  F2FP.BF16.PACK_AB R9, R221, R220 ;  /* 0x000000dcdd09723e */ /* 0x010fe400000010ff */
[----:B------:R-:W-:Y:S02]  /*56b0*/  F2FP.BF16.PACK_AB R10, R248, R247 ;  /* 0x000000f7f80a723e */ /* 0x000fe400000010ff */
[----:B--2---:R-:W-:Y:S01]  /*56c0*/  F2FP.BF16.PACK_AB R11, R219, R218 ;  /* 0x000000dadb0b723e */ /* 0x004fe200000010ff */
[----:B------:R-:W-:Y:S02]  /*56d0*/  IMAD.MOV.U32 R160, RZ, RZ, R138 ;  /* 0x000000ffffa07224 */ /* 0x000fe400078e008a */
[----:B-1----:R-:W-:Y:S02]  /*56e0*/  FFMA.FTZ R5, R144, c[0x0][0x2d0], -R2 ;  /* 0x0000b40090057a23 */ /* 0x002fe40000010802 */
[----:B------:R-:W-:-:S02]  /*56f0*/  IMAD.MOV.U32 R144, RZ, RZ, R204 ;  /* 0x000000ffff907224 */ /* 0x000fc400078e00cc */
[----:B------:R1:W2:Y:S01]  /*5700*/  MUFU.EX2 R204, R5 ;  /* 0x0000000500cc7308 */ /* 0x0002a20000000800 */
[----:B------:R-:W-:Y:S01]  /*5710*/  HMMA.16816.F32.BF16 R56, R8, R20, R120 ;  /* 0x000000140838723c */ /* 0x000fe20000041878 */
[----:B------:R-:W-:Y:S02]  /*5720*/  IMAD.MOV.U32 R138, RZ, RZ, R128 ;  /* 0x000000ffff8a7224 */ /* 0x000fe400078e0080 */
[----:B------:R-:W-:Y:S02]  /*5730*/  IMAD.MOV.U32 R128, RZ, RZ, R130 ;  /* 0x000000ffff807224 */ /* 0x000fe400078e0082 */
[----:B------:R-:W-:-:S03]  /*5740*/  IMAD.MOV.U32 R130, RZ, RZ, R200 ;  /* 0x000000ffff827224 */ /* 0x000fc600078e00c8 */
[----:B------:R-:W-:Y:S01]  /*5750*/  HMMA.16816.F32.BF16 R48, R8, R16, R116 ;  /* 0x000000100830723c */ /* 0x000fe20000041874 */
[----:B-1----:R-:W-:Y:S02]  /*5760*/  FFMA.FTZ R5, R127, c[0x0][0x2d0], -R0 ;  /* 0x0000b4007f057a23 */ /* 0x002fe40000010800 */
[----:B------:R-:W-:-:S05]  /*5770*/  IMAD.MOV.U32 R127, RZ, RZ, R201 ;  /* 0x000000ffff7f7224 */ /* 0x000fca00078e00c9 */
[C---:B------:R-:W-:Y:S01]  /*5780*/  HMMA.16816.F32.BF16 R84, R8.reuse, R12, R112 ;  /* 0x0000000c0854723c */ /* 0x040fe20000041870 */
[----:B------:R1:W3:Y:S07]  /*5790*/  MUFU.EX2 R201, R5 ;  /* 0x0000000500c97308 */ /* 0x0002ee0000000800 */
[C---:B------:R-:W-:Y:S08]  /*57a0*/  HMMA.16816.F32.BF16 R96, R8.reuse, R24, R108 ;  /* 0x000000180860723c */ /* 0x040ff0000004186c */
[----:B------:R-:W-:Y:S01]  /*57b0*/  HMMA.16816.F32.BF16 R44, R8, R22, R104 ;  /* 0x00000016082c723c */ /* 0x000fe20000041868 */
[----:B-1----:R-:W-:-:S07]  /*57c0*/  FFMA.FTZ R5, R125, c[0x0][0x2d0], -R0 ;  /* 0x0000b4007d057a23 */ /* 0x002fce0000010800 */
[C---:B------:R-:W-:Y:S01]  /*57d0*/  HMMA.16816.F32.BF16 R76, R8.reuse, R18, R76 ;  /* 0x00000012084c723c */ /* 0x040fe2000004184c */
[----:B------:R1:W-:Y:S07]  /*57e0*/  MUFU.EX2 R200, R5 ;  /* 0x0000000500c87308 */ /* 0x0003ee0000000800 */
[C---:B------:R-:W-:Y:S08]  /*57f0*/  HMMA.16816.F32.BF16 R88, R8.reuse, R14, R100 ;  /* 0x0000000e0858723c */ /* 0x040ff00000041864 */
[----:B------:R-:W-:Y:S01]  /*5800*/  HMMA.16816.F32.BF16 R92, R8, R26, R92 ;  /* 0x0000001a085c723c */ /* 0x000fe2000004185c */
[----:B-1----:R-:W-:-:S06]  /*5810*/  FFMA.FTZ R5, R126, c[0x0][0x2d0], -R0 ;  /* 0x0000b4007e057a23 */ /* 0x002fcc0000010800 */
[----:B------:R-:W-:Y:S02]  /*5820*/  F2FP.BF16.PACK_AB R8, R250, R249 ;  /* 0x000000f9fa08723e */ /* 0x000fe400000010ff */
[----:B------:R-:W-:Y:S02]  /*5830*/  F2FP.BF16.PACK_AB R9, R217, R224 ;  /* 0x000000e0d909723e */ /* 0x000fe400000010ff */
[----:B------:R-:W-:Y:S02]  /*5840*/  F2FP.BF16.PACK_AB R10, R131, R252 ;  /* 0x000000fc830a723e */ /* 0x000fe400000010ff */
[----:B------:R-:W-:Y:S01]  /*5850*/  F2FP.BF16.PACK_AB R11, R215, R216 ;  /* 0x000000d8d70b723e */ /* 0x000fe200000010ff */
[----:B------:R-:W-:Y:S02]  /*5860*/  IMAD.MOV.U32 R126, RZ, RZ, R199 ;  /* 0x000000ffff7e7224 */ /* 0x000fe400078e00c7 */
[----:B------:R1:W4:Y:S04]  /*5870*/  MUFU.EX2 R199, R5 ;  /* 0x0000000500c77308 */ /* 0x0003280000000800 */
[C---:B------:R-:W-:Y:S08]  /*5880*/  HMMA.16816.F32.BF16 R100, R8.reuse, R20, R80 ;  /* 0x000000140864723c */ /* 0x040ff00000041850 */
[----:B------:R-:W-:Y:S01]  /*5890*/  HMMA.16816.F32.BF16 R80, R8, R16, R64 ;  /* 0x000000100850723c */ /* 0x000fe20000041840 */
[----:B-1----:R-:W-:-:S07]  /*58a0*/  FFMA.FTZ R5, R182, c[0x0][0x2d0], -R4 ;  /* 0x0000b400b6057a23 */ /* 0x002fce0000010804 */
[C---:B------:R-:W-:Y:S01]  /*58b0*/  HMMA.16816.F32.BF16 R64, R8.reuse, R12, R40 ;  /* 0x0000000c0840723c */ /* 0x040fe20000041828 */
[----:B------:R-:W-:Y:S02]  /*58c0*/  IMAD.MOV.U32 R182, RZ, RZ, R193 ;  /* 0x000000ffffb67224 */ /* 0x000fe400078e00c1 */
[----:B------:R1:W-:Y:S05]  /*58d0*/  MUFU.EX2 R193, R5 ;  /* 0x0000000500c17308 */ /* 0x0003ea0000000800 */
[----:B------:R-:W-:Y:S01]  /*58e0*/  HMMA.16816.F32.BF16 R104, R8, R22, R32 ;  /* 0x000000160868723c */ /* 0x000fe20000041820 */
[----:B------:R-:W2:Y:S01]  /*58f0*/  LDSM.16.MT88.4 R20, [R229+0x1800] ;  /* 0x00180000e514783b */ /* 0x000ea20000004200 */
[----:B------:R-:W-:-:S06]  /*5900*/  IMAD.MOV.U32 R156, RZ, RZ, R128 ;  /* 0x000000ffff9c7224 */ /* 0x000fcc00078e0080 */
[----:B------:R-:W-:Y:S01]  /*5910*/  HMMA.16816.F32.BF16 R72, R8, R18, R52 ;  /* 0x000000120848723c */ /* 0x000fe20000041834 */
[----:B------:R-:W2:Y:S01]  /*5920*/  LDSM.16.MT88.4 R16, [R233+0x1800] ;  /* 0x00180000e910783b */ /* 0x000ea20000004200 */
[----:B-1----:R-:W-:-:S06]  /*5930*/  FFMA.FTZ R5, R183, c[0x0][0x2d0], -R4 ;  /* 0x0000b400b7057a23 */ /* 0x002fcc0000010804 */
[----:B------:R-:W-:Y:S01]  /*5940*/  HMMA.16816.F32.BF16 R40, R8, R14, R28 ;  /* 0x0000000e0828723c */ /* 0x000fe2000004181c */
[----:B------:R-:W1:Y:S01]  /*5950*/  LDSM.16.MT88.4 R12, [R230+0x1800] ;  /* 0x00180000e60c783b */ /* 0x000e620000004200 */
[----:B------:R-:W-:-:S06]  /*5960*/  IMAD.MOV.U32 R128, RZ, RZ, R195 ;  /* 0x000000ffff807224 */ /* 0x000fcc00078e00c3 */
[C---:B------:R-:W-:Y:S01]  /*5970*/  HMMA.16816.F32.BF16 R32, R8.reuse, R24, R60 ;  /* 0x000000180820723c */ /* 0x040fe2000004183c */
[----:B------:R3:W-:Y:S07]  /*5980*/  MUFU.EX2 R195, R5 ;  /* 0x0000000500c37308 */ /* 0x0007ee0000000800 */
[----:B------:R-:W-:Y:S01]  /*5990*/  HMMA.16816.F32.BF16 R28, R8, R26, R36 ;  /* 0x0000001a081c723c */ /* 0x000fe20000041824 */
[----:B------:R-:W1:Y:S01]  /*59a0*/  LDSM.16.MT88.4 R24, [R232+0x1800] ;  /* 0x00180000e818783b */ /* 0x000e620000004200 */
[----:B---3--:R-:W-:-:S02]  /*59b0*/  FFMA.FTZ R5, R184, c[0x0][0x2d0], -R4 ;  /* 0x0000b400b8057a23 */ /* 0x008fc40000010804 */
[----:B------:R-:W-:Y:S02]  /*59c0*/  IMAD.MOV.U32 R184, RZ, RZ, R197 ;  /* 0x000000ffffb87224 */ /* 0x000fe400078e00c5 */
[----:B------:R3:W-:Y:S01]  /*59d0*/  MUFU.EX2 R197, R5 ;  /* 0x0000000500c57308 */ /* 0x0007e20000000800 */
[----:B------:R-:W-:Y:S02]  /*59e0*/  IMAD.MOV.U32 R157, RZ, RZ, R198 ;  /* 0x000000ffff9d7224 */ /* 0x000fe400078e00c6 */
[----:B------:R-:W-:Y:S02]  /*59f0*/  IMAD.MOV.U32 R149, RZ, RZ, R191 ;  /* 0x000000ffff957224 */ /* 0x000fe400078e00bf */
[----:B---3--:R-:W-:-:S04]  /*5a00*/  FFMA.FTZ R5, R185, c[0x0][0x2d0], -R4 ;  /* 0x0000b400b9057a23 */ /* 0x008fc80000010804 */
[----:B------:R3:W-:Y:S01]  /*5a10*/  MUFU.EX2 R198, R5 ;  /* 0x0000000500c67308 */ /* 0x0007e20000000800 */
[----:B------:R-:W-:Y:S01]  /*5a20*/  F2FP.BF16.PACK_AB R8, R208, R206 ;  /* 0x000000ced008723e */ /* 0x000fe200000010ff */
[----:B---3--:R-:W-:-:S06]  /*5a30*/  FFMA.FTZ R5, R140, c[0x0][0x2d0], -R0 ;  /* 0x0000b4008c057a23 */ /* 0x008fcc0000010800 */
[----:B------:R3:W-:Y:S01]  /*5a40*/  MUFU.EX2 R191, R5 ;  /* 0x0000000500bf7308 */ /* 0x0007e20000000800 */
[----:B------:R-:W-:Y:S02]  /*5a50*/  MOV R140, R192 ;  /* 0x000000c0008c7202 */ /* 0x000fe40000000f00 */
[----:B------:R-:W-:Y:S02]  /*5a60*/  F2FP.BF16.PACK_AB R9, R202, R205 ;  /* 0x000000cdca09723e */ /* 0x000fe400000010ff */
[----:B------:R-:W-:Y:S01]  /*5a70*/  F2FP.BF16.PACK_AB R10, R210, R209 ;  /* 0x000000d1d20a723e */ /* 0x000fe200000010ff */
[----:B---3--:R-:W-:Y:S02]  /*5a80*/  FFMA.FTZ R5, R177, c[0x0][0x2d0], -R3 ;  /* 0x0000b400b1057a23 */ /* 0x008fe40000010803 */
[----:B------:R-:W-:Y:S02]  /*5a90*/  IMAD.MOV.U32 R177, RZ, RZ, R190 ;  /* 0x000000ffffb17224 */ /* 0x000fe400078e00be */
[----:B------:R3:W-:Y:S01]  /*5aa0*/  MUFU.EX2 R190, R5 ;  /* 0x0000000500be7308 */ /* 0x0007e20000000800 */
[----:B--2---:R-:W-:Y:S01]  /*5ab0*/  F2FP.BF16.PACK_AB R11, R204, R203 ;  /* 0x000000cbcc0b723e */ /* 0x004fe200000010ff */
[----:B------:R-:W-:-:S02]  /*5ac0*/  IMAD.MOV.U32 R185, RZ, RZ, R194 ;  /* 0x000000ffffb97224 */ /* 0x000fc400078e00c2 */
[----:B------:R-:W-:Y:S02]  /*5ad0*/  IMAD.MOV.U32 R124, RZ, RZ, R68 ;  /* 0x000000ffff7c7224 */ /* 0x000fe400078e0044 */
[----:B---3--:R-:W-:-:S04]  /*5ae0*/  FFMA.FTZ R5, R176, c[0x0][0x2d0], -R3 ;  /* 0x0000b400b0057a23 */ /* 0x008fc80000010803 */
[----:B------:R2:W3:Y:S01]  /*5af0*/  MUFU.EX2 R192, R5 ;  /* 0x0000000500c07308 */ /* 0x0004e20000000800 */
[----:B------:R-:W-:Y:S01]  /*5b00*/  HMMA.16816.F32.BF16 R112, R8, R20, R56 ;  /* 0x000000140870723c */ /* 0x000fe20000041838 */
[----:B------:R-:W-:-:S07]  /*5b10*/  IMAD.MOV.U32 R68, RZ, RZ, R196 ;  /* 0x000000ffff447224 */ /* 0x000fce00078e00c4 */
[----:B------:R-:W-:Y:S01]  /*5b20*/  HMMA.16816.F32.BF16 R108, R8, R22, R44 ;  /* 0x00000016086c723c */ /* 0x000fe2000004182c */
[----:B--2---:R-:W-:-:S07]  /*5b30*/  FFMA.FTZ R5, R181, c[0x0][0x2d0], -R3 ;  /* 0x0000b400b5057a23 */ /* 0x004fce0000010803 */
[C---:B------:R-:W-:Y:S01]  /*5b40*/  HMMA.16816.F32.BF16 R60, R8.reuse, R16, R48 ;  /* 0x00000010083c723c */ /* 0x040fe20000041830 */
[----:B------:R2:W-:Y:S07]  /*5b50*/  MUFU.EX2 R194, R5 ;  /* 0x0000000500c27308 */ /* 0x0005ee0000000800 */
[----:B------:R-:W-:Y:S01]  /*5b60*/  HMMA.16816.F32.BF16 R56, R8, R18, R76 ;  /* 0x000000120838723c */ /* 0x000fe2000004184c */
[----:B------:R-:W-:-:S07]  /*5b70*/  IMAD.MOV.U32 R154, RZ, RZ, R189 ;  /* 0x000000ffff9a7224 */ /* 0x000fce00078e00bd */
[----:B-1----:R-:W-:Y:S01]  /*5b80*/  HMMA.16816.F32.BF16 R52, R8, R12, R84 ;  /* 0x0000000c0834723c */ /* 0x002fe20000041854 */
[----:B--2---:R-:W-:-:S04]  /*5b90*/  FFMA.FTZ R5, R180, c[0x0][0x2d0], -R3 ;  /* 0x0000b400b4057a23 */ /* 0x004fc80000010803 */
[----:B------:R1:W-:Y:S03]  /*5ba0*/  MUFU.EX2 R196, R5 ;  /* 0x0000000500c47308 */ /* 0x0003e60000000800 */
[C---:B------:R-:W-:Y:S08]  /*5bb0*/  HMMA.16816.F32.BF16 R48, R8.reuse, R14, R88 ;  /* 0x0000000e0830723c */ /* 0x040ff00000041858 */
[C---:B------:R-:W-:Y:S08]  /*5bc0*/  HMMA.16816.F32.BF16 R44, R8.reuse, R24, R96 ;  /* 0x00000018082c723c */ /* 0x040ff00000041860 */
[----:B------:R-:W-:Y:S01]  /*5bd0*/  HMMA.16816.F32.BF16 R36, R8, R26, R92 ;  /* 0x0000001a0824723c */ /* 0x000fe2000004185c */
[----:B-1----:R-:W-:-:S06]  /*5be0*/  FFMA.FTZ R5, R175, c[0x0][0x2d0], -R2 ;  /* 0x0000b400af057a23 */ /* 0x002fcc0000010802 */
[----:B------:R-:W-:Y:S02]  /*5bf0*/  F2FP.BF16.PACK_AB R8, R212, R211 ;  /* 0x000000d3d408723e */ /* 0x000fe400000010ff */
[----:B------:R-:W-:Y:S02]  /*5c00*/  F2FP.BF16.PACK_AB R9, R201, R207 ;  /* 0x000000cfc909723e */ /* 0x000fe400000010ff */
[----:B------:R-:W-:Y:S02]  /*5c10*/  F2FP.BF16.PACK_AB R10, R214, R213 ;  /* 0x000000d5d60a723e */ /* 0x000fe400000010ff */
[----:B----4-:R-:W-:Y:S01]  /*5c20*/  F2FP.BF16.PACK_AB R11, R199, R200 ;  /* 0x000000c8c70b723e */ /* 0x010fe200000010ff */
[----:B------:R1:W-:Y:S01]  /*5c30*/  MUFU.EX2 R189, R5 ;  /* 0x0000000500bd7308 */ /* 0x0003e20000000800 */
[----:B------:R-:W-:-:S05]  /*5c40*/  IMAD.MOV.U32 R183, RZ, RZ, R138 ;  /* 0x000000ffffb77224 */ /* 0x000fca00078e008a */
[C---:B------:R-:W-:Y:S08]  /*5c50*/  HMMA.16816.F32.BF16 R88, R8.reuse, R18, R72 ;  /* 0x000000120858723c */ /* 0x040ff00000041848 */
[----:B------:R-:W-:Y:S01]  /*5c60*/  HMMA.16816.F32.BF16 R100, R8, R20, R100 ;  /* 0x000000140864723c */ /* 0x000fe20000041864 */
[----:B-1----:R-:W-:-:S04]  /*5c70*/  FFMA.FTZ R5, R173, c[0x0][0x2d0], -R2 ;  /* 0x0000b400ad057a23 */ /* 0x002fc80000010802 */
[----:B------:R1:W2:Y:S03]  /*5c80*/  MUFU.EX2 R138, R5 ;  /* 0x00000005008a7308 */ /* 0x0002a60000000800 */
[C---:B------:R-:W-:Y:S01]  /*5c90*/  HMMA.16816.F32.BF16 R104, R8.reuse, R22, R104 ;  /* 0x000000160868723c */ /* 0x040fe20000041868 */
[----:B------:R-:W4:Y:S07]  /*5ca0*/  LDSM.16.MT88.4 R20, [R229+0x2000] ;  /* 0x00200000e514783b */ /* 0x000f2e0000004200 */
[C---:B------:R-:W-:Y:S08]  /*5cb0*/  HMMA.16816.F32.BF16 R84, R8.reuse, R12, R64 ;  /* 0x0000000c0854723c */ /* 0x040ff00000041840 */
[----:B------:R-:W-:Y:S01]  /*5cc0*/  HMMA.16816.F32.BF16 R72, R8, R14, R40 ;  /* 0x0000000e0848723c */ /* 0x000fe20000041828 */
[----:B------:R-:W2:Y:S01]  /*5cd0*/  LDSM.16.MT88.4 R12, [R230+0x2000] ;  /* 0x00200000e60c783b */ /* 0x000ea20000004200 */
[----:B-1----:R-:W-:-:S06]  /*5ce0*/  FFMA.FTZ R5, R174, c[0x0][0x2d0], -R2 ;  /* 0x0000b400ae057a23 */ /* 0x002fcc0000010802 */
[C---:B------:R-:W-:Y:S01]  /*5cf0*/  HMMA.16816.F32.BF16 R96, R8.reuse, R16, R80 ;  /* 0x000000100860723c */ /* 0x040fe20000041850 */
[----:B------:R-:W1:Y:S01]  /*5d00*/  LDSM.16.MT88.4 R16, [R233+0x2000] ;  /* 0x00200000e910783b */ /* 0x000e620000004200 */
[----:B------:R3:W-:Y:S06]  /*5d10*/  MUFU.EX2 R139, R5 ;  /* 0x00000005008b7308 */ /* 0x0007ec0000000800 */
[C---:B------:R-:W-:Y:S08]  /*5d20*/  HMMA.16816.F32.BF16 R32, R8.reuse, R24, R32 ;  /* 0x000000180820723c */ /* 0x040ff00000041820 */
[----:B------:R-:W-:Y:S01]  /*5d30*/  HMMA.16816.F32.BF16 R28, R8, R26, R28 ;  /* 0x0000001a081c723c */ /* 0x000fe2000004181c */
[----:B------:R-:W1:Y:S01]  /*5d40*/  LDSM.16.MT88.4 R24, [R232+0x2000] ;  /* 0x00200000e818783b */ /* 0x000e620000004200 */
[----:B---3--:R-:W-:-:S02]  /*5d50*/  FFMA.FTZ R5, R172, c[0x0][0x2d0], -R2 ;  /* 0x0000b400ac057a23 */ /* 0x008fc40000010802 */
[----:B------:R-:W-:Y:S02]  /*5d60*/  IMAD.MOV.U32 R176, RZ, RZ, R188 ;  /* 0x000000ffffb07224 */ /* 0x000fe400078e00bc */
[----:B------:R3:W1:Y:S01]  /*5d70*/  MUFU.EX2 R188, R5 ;  /* 0x0000000500bc7308 */ /* 0x0006620000000800 */
[----:B------:R-:W-:Y:S02]  /*5d80*/  IMAD.MOV.U32 R159, RZ, RZ, R134 ;  /* 0x000000ffff9f7224 */ /* 0x000fe400078e0086 */
[----:B------:R-:W-:Y:S02]  /*5d90*/  IMAD.MOV.U32 R158, RZ, RZ, R133 ;  /* 0x000000ffff9e7224 */ /* 0x000fe400078e0085 */
[----:B---3--:R-:W-:-:S04]  /*5da0*/  FFMA.FTZ R5, R142, c[0x0][0x2d0], -R0 ;  /* 0x0000b4008e057a23 */ /* 0x008fc80000010800 */
[----:B------:R3:W1:Y:S01]  /*5db0*/  MUFU.EX2 R134, R5 ;  /* 0x0000000500867308 */ /* 0x0006620000000800 */
[----:B------:R-:W-:Y:S02]  /*5dc0*/  IMAD.MOV.U32 R125, RZ, RZ, R132 ;  /* 0x000000ffff7d7224 */ /* 0x000fe400078e0084 */
[----:B---3--:R-:W-:-:S05]  /*5dd0*/  FFMA.FTZ R5, R141, c[0x0][0x2d0], -R0 ;  /* 0x0000b4008d057a23 */ /* 0x008fca0000010800 */
[----:B------:R3:W-:Y:S01]  /*5de0*/  MUFU.EX2 R133, R5 ;  /* 0x0000000500857308 */ /* 0x0007e20000000800 */
[----:B------:R-:W-:Y:S02]  /*5df0*/  F2FP.BF16.PACK_AB R8, R192, R190 ;  /* 0x000000bec008723e */ /* 0x000fe400000010ff */
[----:B--2---:R-:W-:Y:S02]  /*5e00*/  F2FP.BF16.PACK_AB R9, R138, R189 ;  /* 0x000000bd8a09723e */ /* 0x004fe400000010ff */
[----:B------:R-:W-:Y:S01]  /*5e10*/  F2FP.BF16.PACK_AB R10, R196, R194 ;  /* 0x000000c2c40a723e */ /* 0x000fe200000010ff */
[----:B---3--:R-:W-:-:S04]  /*5e20*/  FFMA.FTZ R5, R143, c[0x0][0x2d0], -R0 ;  /* 0x0000b4008f057a23 */ /* 0x008fc80000010800 */
[----:B------:R2:W3:Y:S01]  /*5e30*/  MUFU.EX2 R132, R5 ;  /* 0x0000000500847308 */ /* 0x0004e20000000800 */
[----:B-1----:R-:W-:-:S07]  /*5e40*/  F2FP.BF16.PACK_AB R11, R188, R139 ;  /* 0x0000008bbc0b723e */ /* 0x002fce00000010ff */
[C---:B----4-:R-:W-:Y:S08]  /*5e50*/  HMMA.16816.F32.BF16 R120, R8.reuse, R20, R112 ;  /* 0x000000140878723c */ /* 0x050ff00000041870 */
[----:B------:R-:W-:Y:S01]  /*5e60*/  HMMA.16816.F32.BF16 R116, R8, R22, R108 ;  /* 0x000000160874723c */ /* 0x000fe2000004186c */
[----:B--2---:R-:W-:-:S07]  /*5e70*/  FFMA.FTZ R5, R176, c[0x0][0x2d0], -R4 ;  /* 0x0000b400b0057a23 */ /* 0x004fce0000010804 */
[----:B------:R-:W-:Y:S01]  /*5e80*/  HMMA.16816.F32.BF16 R92, R8, R12, R52 ;  /* 0x0000000c085c723c */ /* 0x000fe20000041834 */
[----:B------:R-:W-:-:S07]  /*5e90*/  IMAD.MOV.U32 R176, RZ, RZ, R177 ;  /* 0x000000ffffb07224 */ /* 0x000fce00078e00b1 */
[----:B------:R-:W-:Y:S01]  /*5ea0*/  HMMA.16816.F32.BF16 R112, R8, R16, R60 ;  /* 0x000000100870723c */ /* 0x000fe2000004183c */
[----:B------:R-:W-:-:S07]  /*5eb0*/  IMAD.MOV.U32 R177, RZ, RZ, R140 ;  /* 0x000000ffffb17224 */ /* 0x000fce00078e008c */
[C---:B------:R-:W-:Y:S08]  /*5ec0*/  HMMA.16816.F32.BF16 R108, R8.reuse, R18, R56 ;  /* 0x00000012086c723c */ /* 0x040ff00000041838 */
[C---:B------:R-:W-:Y:S08]  /*5ed0*/  HMMA.16816.F32.BF16 R80, R8.reuse, R14, R48 ;  /* 0x0000000e0850723c */ /* 0x040ff00000041830 */
[C---:B------:R-:W-:Y:S08]  /*5ee0*/  HMMA.16816.F32.BF16 R76, R8.reuse, R24, R44 ;  /* 0x00000018084c723c */ /* 0x040ff0000004182c */
[----:B------:R-:W-:Y:S07]  /*5ef0*/  HMMA.16816.F32.BF16 R52, R8, R26, R36 ;  /* 0x0000001a0834723c */ /* 0x000fee0000041824 */
[----:B------:R-:W-:-:S02]  /*5f00*/  F2FP.BF16.PACK_AB R8, R195, R193 ;  /* 0x000000c1c308723e */ /* 0x000fc400000010ff */
[----:B------:R-:W-:Y:S02]  /*5f10*/  F2FP.BF16.PACK_AB R9, R134, R191 ;  /* 0x000000bf8609723e */ /* 0x000fe400000010ff */
[----:B------:R-:W-:Y:S02]  /*5f20*/  F2FP.BF16.PACK_AB R10, R198, R197 ;  /* 0x000000c5c60a723e */ /* 0x000fe400000010ff */
[----:B---3--:R-:W-:Y:S01]  /*5f30*/  F2FP.BF16.PACK_AB R11, R132, R133 ;  /* 0x00000085840b723e */ /* 0x008fe200000010ff */
[----:B------:R-:W-:Y:S02]  /*5f40*/  IMAD.MOV.U32 R140, RZ, RZ, R185 ;  /* 0x000000ffff8c7224 */ /* 0x000fe400078e00b9 */
[----:B------:R-:W-:-:S04]  /*5f50*/  IMAD.MOV.U32 R185, RZ, RZ, R184 ;  /* 0x000000ffffb97224 */ /* 0x000fc800078e00b8 */
[C---:B------:R-:W-:Y:S01]  /*5f60*/  HMMA.16816.F32.BF16 R48, R8.reuse, R16, R96 ;  /* 0x000000100830723c */ /* 0x040fe20000041860 */
[----:B------:R1:W-:Y:S01]  /*5f70*/  MUFU.EX2 R98, R5 ;  /* 0x0000000500627308 */ /* 0x0003e20000000800 */
[----:B------:R-:W-:Y:S02]  /*5f80*/  IMAD.MOV.U32 R184, RZ, RZ, R183 ;  /* 0x000000ffffb87224 */ /* 0x000fe400078e00b7 */
[----:B------:R-:W-:Y:S02]  /*5f90*/  IMAD.MOV.U32 R183, RZ, RZ, R182 ;  /* 0x000000ffffb77224 */ /* 0x000fe400078e00b6 */
[----:B------:R-:W-:Y:S02]  /*5fa0*/  IMAD.MOV.U32 R182, RZ, RZ, R126 ;  /* 0x000000ffffb67224 */ /* 0x000fe400078e007e */
[----:B------:R-:W-:Y:S01]  /*5fb0*/  IMAD.MOV.U32 R126, RZ, RZ, R125 ;  /* 0x000000ffff7e7224 */ /* 0x000fe200078e007d */
[----:B------:R-:W-:Y:S01]  /*5fc0*/  HMMA.16816.F32.BF16 R64, R8, R20, R100 ;  /* 0x000000140840723c */ /* 0x000fe20000041864 */
[----:B------:R-:W-:-:S02]  /*5fd0*/  IMAD.MOV.U32 R125, RZ, RZ, R127 ;  /* 0x000000ffff7d7224 */ /* 0x000fc400078e007f */
[----:B-1----:R-:W-:Y:S02]  /*5fe0*/  FFMA.FTZ R5, R176, c[0x0][0x2d0], -R3 ;  /* 0x0000b400b0057a23 */ /* 0x002fe40000010803 */
[----:B------:R-:W-:Y:S01]  /*5ff0*/  IMAD.MOV.U32 R176, RZ, RZ, R177 ;  /* 0x000000ffffb07224 */ /* 0x000fe200078e00b1 */
[----:B------:R-:W-:Y:S01]  /*6000*/  MOV R177, R140 ;  /* 0x0000008c00b17202 */ /* 0x000fe20000000f00 */
[----:B------:R1:W-:Y:S01]  /*6010*/  MUFU.EX2 R99, R5 ;  /* 0x0000000500637308 */ /* 0x0003e20000000800 */
[----:B------:R-:W-:Y:S02]  /*6020*/  IMAD.MOV.U32 R140, RZ, RZ, R185 ;  /* 0x000000ffff8c7224 */ /* 0x000fe400078e00b9 */
[----:B------:R-:W-:Y:S02]  /*6030*/  IMAD.MOV.U32 R185, RZ, RZ, R184 ;  /* 0x000000ffffb97224 */ /* 0x000fe400078e00b8 */
[----:B------:R-:W-:Y:S02]  /*6040*/  IMAD.MOV.U32 R127, RZ, RZ, R144 ;  /* 0x000000ffff7f7224 */ /* 0x000fe400078e0090 */
[----:B------:R-:W-:-:S02]  /*6050*/  IMAD.MOV.U32 R184, RZ, RZ, R183 ;  /* 0x000000ffffb87224 */ /* 0x000fc400078e00b7 */
[----:B------:R-:W-:Y:S02]  /*6060*/  IMAD.MOV.U32 R144, RZ, RZ, R145 ;  /* 0x000000ffff907224 */ /* 0x000fe400078e0091 */
[----:B------:R-:W-:Y:S02]  /*6070*/  IMAD.MOV.U32 R183, RZ, RZ, R182 ;  /* 0x000000ffffb77224 */ /* 0x000fe400078e00b6 */
[----:B-1----:R-:W-:Y:S02]  /*6080*/  FFMA.FTZ R5, R176, c[0x0][0x2d0], -R3 ;  /* 0x0000b400b0057a23 */ /* 0x002fe40000010803 */
[----:B------:R-:W-:Y:S02]  /*6090*/  IMAD.MOV.U32 R145, RZ, RZ, R151 ;  /* 0x000000ffff917224 */ /* 0x000fe400078e0097 */
[----:B------:R1:W2:Y:S01]  /*60a0*/  MUFU.EX2 R101, R5 ;  /* 0x0000000500657308 */ /* 0x0002a20000000800 */
[----:B------:R-:W-:Y:S02]  /*60b0*/  IMAD.MOV.U32 R182, RZ, RZ, R126 ;  /* 0x000000ffffb67224 */ /* 0x000fe400078e007e */
[----:B------:R-:W-:-:S02]  /*60c0*/  IMAD.MOV.U32 R126, RZ, RZ, R125 ;  /* 0x000000ffff7e7224 */ /* 0x000fc400078e007d */
[----:B------:R-:W-:Y:S02]  /*60d0*/  IMAD.MOV.U32 R125, RZ, RZ, R127 ;  /* 0x000000ffff7d7224 */ /* 0x000fe400078e007f */
[----:B------:R-:W-:Y:S02]  /*60e0*/  IMAD.MOV.U32 R151, RZ, RZ, R150 ;  /* 0x000000ffff977224 */ /* 0x000fe400078e0096 */
[----:B------:R-:W-:Y:S02]  /*60f0*/  IMAD.MOV.U32 R127, RZ, RZ, R144 ;  /* 0x000000ffff7f7224 */ /* 0x000fe400078e0090 */
[----:B------:R-:W-:Y:S02]  /*6100*/  IMAD.MOV.U32 R150, RZ, RZ, R148 ;  /* 0x000000ffff967224 */ /* 0x000fe400078e0094 */
[----:B-1----:R-:W-:Y:S02]  /*6110*/  FFMA.FTZ R5, R177, c[0x0][0x2d0], -R3 ;  /* 0x0000b400b1057a23 */ /* 0x002fe40000010803 */
[----:B------:R-:W-:-:S02]  /*6120*/  IMAD.MOV.U32 R177, RZ, RZ, R140 ;  /* 0x000000ffffb17224 */ /* 0x000fc400078e008c */
[----:B------:R-:W-:Y:S02]  /*6130*/  IMAD.MOV.U32 R140, RZ, RZ, R185 ;  /* 0x000000ffff8c7224 */ /* 0x000fe400078e00b9 */
[----:B------:R-:W-:Y:S02]  /*6140*/  IMAD.MOV.U32 R185, RZ, RZ, R184 ;  /* 0x000000ffffb97224 */ /* 0x000fe400078e00b8 */
[----:B------:R-:W-:Y:S02]  /*6150*/  IMAD.MOV.U32 R144, RZ, RZ, R145 ;  /* 0x000000ffff907224 */ /* 0x000fe400078e0091 */
[----:B------:R-:W-:Y:S02]  /*6160*/  IMAD.MOV.U32 R184, RZ, RZ, R183 ;  /* 0x000000ffffb87224 */ /* 0x000fe400078e00b7 */
[----:B------:R-:W-:Y:S02]  /*6170*/  IMAD.MOV.U32 R148, RZ, RZ, R155 ;  /* 0x000000ffff947224 */ /* 0x000fe400078e009b */
[----:B------:R-:W-:-:S02]  /*6180*/  IMAD.MOV.U32 R183, RZ, RZ, R182 ;  /* 0x000000ffffb77224 */ /* 0x000fc400078e00b6 */
[----:B------:R-:W-:Y:S02]  /*6190*/  IMAD.MOV.U32 R176, RZ, RZ, R177 ;  /* 0x000000ffffb07224 */ /* 0x000fe400078e00b1 */
[----:B------:R-:W-:Y:S02]  /*61a0*/  IMAD.MOV.U32 R155, RZ, RZ, R153 ;  /* 0x000000ffff9b7224 */ /* 0x000fe400078e0099 */
[----:B------:R-:W-:Y:S02]  /*61b0*/  IMAD.MOV.U32 R182, RZ, RZ, R126 ;  /* 0x000000ffffb67224 */ /* 0x000fe400078e007e */
[----:B------:R-:W-:Y:S01]  /*61c0*/  IMAD.MOV.U32 R177, RZ, RZ, R140 ;  /* 0x000000ffffb17224 */ /* 0x000fe200078e008c */
[----:B------:R-:W-:Y:S01]  /*61d0*/  HMMA.16816.F32.BF16 R40, R8, R12, R84 ;  /* 0x0000000c0828723c */ /* 0x000fe20000041854 */
[----:B------:R-:W-:Y:S02]  /*61e0*/  IMAD.MOV.U32 R145, RZ, RZ, R151 ;  /* 0x000000ffff917224 */ /* 0x000fe400078e0097 */
[----:B------:R-:W-:-:S02]  /*61f0*/  IMAD.MOV.U32 R126, RZ, RZ, R125 ;  /* 0x000000ffff7e7224 */ /* 0x000fc400078e007d */
[----:B------:R-:W-:Y:S02]  /*6200*/  IMAD.MOV.U32 R151, RZ, RZ, R150 ;  /* 0x000000ffff977224 */ /* 0x000fe400078e0096 */
[----:B------:R-:W-:Y:S01]  /*6210*/  IMAD.MOV.U32 R125, RZ, RZ, R127 ;  /* 0x000000ffff7d7224 */ /* 0x000fe200078e007f */
[----:B------:R-:W-:Y:S01]  /*6220*/  HMMA.16816.F32.BF16 R84, R8, R24, R32 ;  /* 0x000000180854723c */ /* 0x000fe20000041820 */
[----:B------:R-:W-:Y:S01]  /*6230*/  IMAD.MOV.U32 R140, RZ, RZ, R185 ;  /* 0x000000ffff8c7224 */ /* 0x000fe200078e00b9 */
[----:B------:R-:W-:Y:S01]  /*6240*/  MOV R127, R144 ;  /* 0x00000090007f7202 */ /* 0x000fe20000000f00 */
[----:B------:R-:W-:Y:S02]  /*6250*/  IMAD.MOV.U32 R150, RZ, RZ, R148 ;  /* 0x000000ffff967224 */ /* 0x000fe400078e0094 */
[----:B------:R-:W-:Y:S02]  /*6260*/  IMAD.MOV.U32 R185, RZ, RZ, R184 ;  /* 0x000000ffffb97224 */ /* 0x000fe400078e00b8 */
[----:B------:R-:W-:-:S02]  /*6270*/  IMAD.MOV.U32 R148, RZ, RZ, R155 ;  /* 0x000000ffff947224 */ /* 0x000fc400078e009b */
[----:B------:R-:W-:Y:S02]  /*6280*/  IMAD.MOV.U32 R184, RZ, RZ, R183 ;  /* 0x000000ffffb87224 */ /* 0x000fe400078e00b7 */
[----:B------:R-:W-:Y:S01]  /*6290*/  FFMA.FTZ R35, R176, c[0x0][0x2d0], -R4 ;  /* 0x0000b400b0237a23 */ /* 0x000fe20000010804 */
[----:B------:R-:W-:Y:S01]  /*62a0*/  MOV R176, R177 ;  /* 0x000000b100b07202 */ /* 0x000fe20000000f00 */
[----:B------:R-:W-:Y:S02]  /*62b0*/  IMAD.MOV.U32 R144, RZ, RZ, R145 ;  /* 0x000000ffff907224 */ /* 0x000fe400078e0091 */
[----:B------:R-:W-:Y:S02]  /*62c0*/  IMAD.MOV.U32 R183, RZ, RZ, R182 ;  /* 0x000000ffffb77224 */ /* 0x000fe400078e00b6 */
[----:B------:R-:W-:Y:S02]  /*62d0*/  IMAD.MOV.U32 R145, RZ, RZ, R151 ;  /* 0x000000ffff917224 */ /* 0x000fe400078e0097 */
        /* <DEDUP_REMOVED lines=32> */
[----:B------:R-:W-:Y:S01]  /*64e0*/  IMAD.MOV.U32 R182, RZ, RZ, R126 ;  /* 0x000000ffffb67224 */ /* 0x000fe200078e007e */
[C---:B------:R-:W-:Y:S01]  /*64f0*/  HMMA.16816.F32.BF16 R60, R8.reuse, R22, R104 ;  /* 0x00000016083c723c */ /* 0x040fe20000041868 */
[----:B------:R-:W-:Y:S01]  /*6500*/  IMAD.MOV.U32 R148, RZ, RZ, R149 ;  /* 0x000000ffff947224 */ /* 0x000fe200078e0095 */
[----:B------:R-:W1:Y:S01]  /*6510*/  LDSM.16.MT88.4 R20, [R229+0x2800] ;  /* 0x00280000e514783b */ /* 0x000e620000004200 */
[----:B------:R-:W-:Y:S01]  /*6520*/  IMAD.MOV.U32 R126, RZ, RZ, R125 ;  /* 0x000000ffff7e7224 */ /* 0x000fe200078e007d */
[----:B------:R-:W-:Y:S01]  /*6530*/  MOV R125, R127 ;  /* 0x0000007f007d7202 */ /* 0x000fe20000000f00 */
[----:B------:R-:W-:Y:S02]  /*6540*/  IMAD.MOV.U32 R149, RZ, RZ, R68 ;  /* 0x000000ffff957224 */ /* 0x000fe400078e0044 */
[--C-:B------:R-:W-:Y:S01]  /*6550*/  FFMA.FTZ R6, R241, c[0x0][0x2d0], -R4.reuse ;  /* 0x0000b400f1067a23 */ /* 0x100fe20000010804 */
[----:B------:R-:W-:Y:S01]  /*6560*/  HMMA.16816.F32.BF16 R44, R8, R18, R88 ;  /* 0x00000012082c723c */ /* 0x000fe20000041858 */
[--C-:B------:R-:W-:Y:S01]  /*6570*/  FFMA.FTZ R34, R239, c[0x0][0x2d0], -R4.reuse ;  /* 0x0000b400ef227a23 */ /* 0x100fe20000010804 */
[----:B------:R-:W3:Y:S01]  /*6580*/  LDSM.16.MT88.4 R16, [R233+0x2800] ;  /* 0x00280000e910783b */ /* 0x000ee20000004200 */
[----:B------:R-:W-:-:S02]  /*6590*/  FFMA.FTZ R68, R238, c[0x0][0x2d0], -R4 ;  /* 0x0000b400ee447a23 */ /* 0x000fc40000010804 */
[--C-:B------:R-:W-:Y:S02]  /*65a0*/  FFMA.FTZ R100, R235, c[0x0][0x2d0], -R4.reuse ;  /* 0x0000b400eb647a23 */ /* 0x100fe40000010804 */
[--C-:B------:R-:W-:Y:S02]  /*65b0*/  FFMA.FTZ R89, R236, c[0x0][0x2d0], -R4.reuse ;  /* 0x0000b400ec597a23 */ /* 0x100fe40000010804 */
[----:B------:R-:W-:Y:S02]  /*65c0*/  FFMA.FTZ R104, R234, c[0x0][0x2d0], -R4 ;  /* 0x0000b400ea687a23 */ /* 0x000fe40000010804 */
[----:B------:R-:W-:Y:S02]  /*65d0*/  IMAD.MOV.U32 R127, RZ, RZ, R144 ;  /* 0x000000ffff7f7224 */ /* 0x000fe400078e0090 */
[----:B------:R-:W-:Y:S02]  /*65e0*/  IMAD.MOV.U32 R144, RZ, RZ, R145 ;  /* 0x000000ffff907224 */ /* 0x000fe400078e0091 */
[----:B------:R-:W-:-:S02]  /*65f0*/  FFMA.FTZ R4, R181, c[0x0][0x2d0], -R2 ;  /* 0x0000b400b5047a23 */ /* 0x000fc40000010802 */
[----:B------:R-:W-:Y:S02]  /*6600*/  IMAD.MOV.U32 R145, RZ, RZ, R151 ;  /* 0x000000ffff917224 */ /* 0x000fe400078e0097 */
[----:B------:R-:W-:Y:S01]  /*6610*/  IMAD.MOV.U32 R181, RZ, RZ, R185 ;  /* 0x000000ffffb57224 */ /* 0x000fe200078e00b9 */
[C---:B------:R-:W-:Y:S01]  /*6620*/  HMMA.16816.F32.BF16 R56, R8.reuse, R14, R72 ;  /* 0x0000000e0838723c */ /* 0x040fe20000041848 */
[----:B------:R-:W-:Y:S01]  /*6630*/  IMAD.MOV.U32 R151, RZ, RZ, R150 ;  /* 0x000000ffff977224 */ /* 0x000fe200078e0096 */
[----:B------:R-:W4:Y:S01]  /*6640*/  LDSM.16.MT88.4 R12, [R230+0x2800] ;  /* 0x00280000e60c783b */ /* 0x000f220000004200 */
[----:B------:R-:W-:Y:S02]  /*6650*/  IMAD.MOV.U32 R185, RZ, RZ, R184 ;  /* 0x000000ffffb97224 */ /* 0x000fe400078e00b8 */
[----:B------:R-:W-:Y:S02]  /*6660*/  IMAD.MOV.U32 R150, RZ, RZ, R148 ;  /* 0x000000ffff967224 */ /* 0x000fe400078e0094 */
[----:B------:R-:W-:Y:S01]  /*6670*/  IMAD.MOV.U32 R184, RZ, RZ, R183 ;  /* 0x000000ffffb87224 */ /* 0x000fe200078e00b7 */
[----:B------:R-:W-:Y:S01]  /*6680*/  HMMA.16816.F32.BF16 R72, R8, R26, R28 ;  /* 0x0000001a0848723c */ /* 0x000fe2000004181c */
[----:B------:R-:W-:Y:S01]  /*6690*/  IMAD.MOV.U32 R148, RZ, RZ, R149 ;  /* 0x000000ffff947224 */ /* 0x000fe200078e0095 */
[----:B------:R-:W1:Y:S01]  /*66a0*/  LDSM.16.MT88.4 R8, [R232+0x2800] ;  /* 0x00280000e808783b */ /* 0x000e620000004200 */
[----:B------:R-:W-:-:S02]  /*66b0*/  IMAD.MOV.U32 R183, RZ, RZ, R182 ;  /* 0x000000ffffb77224 */ /* 0x000fc400078e00b6 */
[----:B------:R-:W-:Y:S02]  /*66c0*/  IMAD.MOV.U32 R149, RZ, RZ, R231 ;  /* 0x000000ffff957224 */ /* 0x000fe400078e00e7 */
[----:B------:R-:W-:Y:S02]  /*66d0*/  IMAD.MOV.U32 R182, RZ, RZ, R126 ;  /* 0x000000ffffb67224 */ /* 0x000fe400078e007e */
[----:B------:R-:W-:Y:S02]  /*66e0*/  IMAD.MOV.U32 R126, RZ, RZ, R127 ;  /* 0x000000ffff7e7224 */ /* 0x000fe400078e007f */
[----:B------:R-:W-:Y:S02]  /*66f0*/  IMAD.MOV.U32 R127, RZ, RZ, R145 ;  /* 0x000000ffff7f7224 */ /* 0x000fe400078e0091 */
[----:B------:R-:W-:Y:S02]  /*6700*/  IMAD.MOV.U32 R145, RZ, RZ, R150 ;  /* 0x000000ffff917224 */ /* 0x000fe400078e0096 */
[----:B------:R-:W-:-:S02]  /*6710*/  IMAD.MOV.U32 R180, RZ, RZ, R176 ;  /* 0x000000ffffb47224 */ /* 0x000fc400078e00b0 */
[----:B------:R-:W-:Y:S01]  /*6720*/  IMAD.MOV.U32 R150, RZ, RZ, R149 ;  /* 0x000000ffff967224 */ /* 0x000fe200078e0095 */
[----:B------:R-:W-:Y:S01]  /*6730*/  MOV R149, R124 ;  /* 0x0000007c00957202 */ /* 0x000fe20000000f00 */
[----:B------:R-:W-:Y:S02]  /*6740*/  IMAD.MOV.U32 R124, RZ, RZ, R128 ;  /* 0x000000ffff7c7224 */ /* 0x000fe400078e0080 */
[--C-:B------:R-:W-:Y:S02]  /*6750*/  FFMA.FTZ R33, R168, c[0x0][0x2d0], -R0.reuse ;  /* 0x0000b400a8217a23 */ /* 0x100fe40000010800 */
[--C-:B------:R-:W-:Y:S02]  /*6760*/  FFMA.FTZ R32, R167, c[0x0][0x2d0], -R0.reuse ;  /* 0x0000b400a7207a23 */ /* 0x100fe40000010800 */
[--C-:B------:R-:W-:Y:S02]  /*6770*/  FFMA.FTZ R25, R164, c[0x0][0x2d0], -R0.reuse ;  /* 0x0000b400a4197a23 */ /* 0x100fe40000010800 */
[----:B------:R-:W-:-:S02]  /*6780*/  FFMA.FTZ R24, R165, c[0x0][0x2d0], -R0 ;  /* 0x0000b400a5187a23 */ /* 0x000fc40000010800 */
[--C-:B------:R-:W-:Y:S02]  /*6790*/  FFMA.FTZ R105, R163, c[0x0][0x2d0], -R0.reuse ;  /* 0x0000b400a3697a23 */ /* 0x100fe40000010800 */
[--C-:B------:R-:W-:Y:S02]  /*67a0*/  FFMA.FTZ R106, R162, c[0x0][0x2d0], -R0.reuse ;  /* 0x0000b400a26a7a23 */ /* 0x100fe40000010800 */
[--C-:B------:R-:W-:Y:S02]  /*67b0*/  FFMA.FTZ R107, R161, c[0x0][0x2d0], -R0.reuse ;  /* 0x0000b400a16b7a23 */ /* 0x100fe40000010800 */
[----:B------:R-:W-:Y:S02]  /*67c0*/  FFMA.FTZ R128, R147, c[0x0][0x2d0], -R0 ;  /* 0x0000b40093807a23 */ /* 0x000fe40000010800 */
[----:B------:R-:W-:Y:S02]  /*67d0*/  IMAD.MOV.U32 R176, RZ, RZ, R125 ;  /* 0x000000ffffb07224 */ /* 0x000fe400078e007d */
[----:B------:R-:W-:-:S02]  /*67e0*/  FFMA.FTZ R0, R180, c[0x0][0x2d0], -R2 ;  /* 0x0000b400b4007a23 */ /* 0x000fc40000010802 */
[----:B------:R-:W-:Y:S01]  /*67f0*/  IMAD.MOV.U32 R125, RZ, RZ, R144 ;  /* 0x000000ffff7d7224 */ /* 0x000fe200078e0090 */
[----:B------:R1:W-:Y:S01]  /*6800*/  MUFU.EX2 R102, R5 ;  /* 0x0000000500667308 */ /* 0x0003e20000000800 */
[----:B------:R-:W-:Y:S02]  /*6810*/  IMAD.MOV.U32 R144, RZ, RZ, R151 ;  /* 0x000000ffff907224 */ /* 0x000fe400078e0097 */
[----:B------:R-:W-:Y:S02]  /*6820*/  IMAD.MOV.U32 R151, RZ, RZ, R148 ;  /* 0x000000ffff977224 */ /* 0x000fe400078e0094 */
[----:B------:R-:W-:Y:S02]  /*6830*/  IMAD.MOV.U32 R148, RZ, RZ, R156 ;  /* 0x000000ffff947224 */ /* 0x000fe400078e009c */
[--C-:B------:R-:W-:Y:S01]  /*6840*/  FFMA.FTZ R26, R181, c[0x0][0x2d0], -R3.reuse ;  /* 0x0000b400b51a7a23 */ /* 0x100fe20000010803 */
[----:B------:R2:W-:Y:S01]  /*6850*/  MUFU.EX2 R90, R0 ;  /* 0x00000000005a7308 */ /* 0x0005e20000000800 */
[----:B------:R-:W-:-:S02]  /*6860*/  FFMA.FTZ R27, R176, c[0x0][0x2d0], -R3 ;  /* 0x0000b400b01b7a23 */ /* 0x000fc40000010803 */
[--C-:B------:R-:W-:Y:S02]  /*6870*/  FFMA.FTZ R31, R177, c[0x0][0x2d0], -R3.reuse ;  /* 0x0000b400b11f7a23 */ /* 0x100fe40000010803 */
[----:B------:R-:W-:Y:S02]  /*6880*/  FFMA.FTZ R30, R140, c[0x0][0x2d0], -R3 ;  /* 0x0000b4008c1e7a23 */ /* 0x000fe40000010803 */
[----:B------:R-:W-:Y:S02]  /*6890*/  IMAD.MOV.U32 R156, RZ, RZ, R157 ;  /* 0x000000ffff9c7224 */ /* 0x000fe400078e009d */
[----:B-1----:R-:W-:Y:S02]  /*68a0*/  FFMA.FTZ R5, R237, c[0x0][0x2d0], -R3 ;  /* 0x0000b400ed057a23 */ /* 0x002fe40000010803 */
[----:B------:R-:W-:Y:S02]  /*68b0*/  FFMA.FTZ R3, R184, c[0x0][0x2d0], -R2 ;  /* 0x0000b400b8037a23 */ /* 0x000fe40000010802 */
[----:B------:R-:W-:-:S02]  /*68c0*/  IMAD.MOV.U32 R157, RZ, RZ, R228 ;  /* 0x000000ffff9d7224 */ /* 0x000fc400078e00e4 */
[----:B--2---:R-:W-:Y:S01]  /*68d0*/  FFMA.FTZ R0, R185, c[0x0][0x2d0], -R2 ;  /* 0x0000b400b9007a23 */ /* 0x004fe20000010802 */
[----:B------:R-:W-:Y:S01]  /*68e0*/  MUFU.EX2 R103, R5 ;  /* 0x0000000500677308 */ /* 0x000fe20000000800 */
[----:B------:R-:W-:Y:S02]  /*68f0*/  IMAD.MOV.U32 R185, RZ, RZ, R156 ;  /* 0x000000ffffb97224 */ /* 0x000fe400078e009c */
[----:B------:R-:W-:Y:S02]  /*6900*/  IMAD.MOV.U32 R156, RZ, RZ, R124 ;  /* 0x000000ffff9c7224 */ /* 0x000fe400078e007c */
[----:B------:R-:W-:-:S03]  /*6910*/  IMAD.MOV.U32 R124, RZ, RZ, R157 ;  /* 0x000000ffff7c7224 */ /* 0x000fc600078e009d */
[----:B------:R-:W1:Y:S01]  /*6920*/  MUFU.EX2 R97, R4 ;  /* 0x0000000400617308 */ /* 0x000e620000000800 */
[----:B------:R-:W-:Y:S02]  /*6930*/  IMAD.MOV.U32 R157, RZ, RZ, R158 ;  /* 0x000000ffff9d7224 */ /* 0x000fe400078e009e */
[----:B------:R-:W-:-:S05]  /*6940*/  IMAD.MOV.U32 R158, RZ, RZ, R159 ;  /* 0x000000ffff9e7224 */ /* 0x000fca00078e009f */
[----:B------:R2:W-:Y:S01]  /*6950*/  MUFU.EX2 R91, R0 ;  /* 0x00000000005b7308 */ /* 0x0005e20000000800 */
[----:B------:R-:W-:-:S07]  /*6960*/  IMAD.MOV.U32 R159, RZ, RZ, R160 ;  /* 0x000000ffff9f7224 */ /* 0x000fce00078e00a0 */
[----:B------:R1:W1:Y:S01]  /*6970*/  MUFU.EX2 R96, R3 ;  /* 0x0000000300607308 */ /* 0x0002620000000800 */
[----:B------:R-:W-:Y:S02]  /*6980*/  IMAD.MOV.U32 R160, RZ, RZ, R71 ;  /* 0x000000ffffa07224 */ /* 0x000fe400078e0047 */
[----:B------:R-:W-:-:S05]  /*6990*/  FFMA.FTZ R29, R183, c[0x0][0x2d0], -R2 ;  /* 0x0000b400b71d7a23 */ /* 0x000fca0000010802 */
[----:B------:R-:W-:Y:S01]  /*69a0*/  MUFU.EX2 R71, R35 ;  /* 0x0000002300477308 */ /* 0x000fe20000000800 */
[----:B--2---:R-:W-:Y:S02]  /*69b0*/  FADD.FTZ R0, R225, R186 ;  /* 0x000000bae1007221 */ /* 0x004fe40000010000 */
[----:B-1----:R-:W-:-:S05]  /*69c0*/  FADD.FTZ R3, R146, R69 ;  /* 0x0000004592037221 */ /* 0x002fca0000010000 */
[----:B------:R1:W2:Y:S01]  /*69d0*/  MUFU.EX2 R88, R6 ;  /* 0x0000000600587308 */ /* 0x0002a20000000800 */
[--C-:B------:R-:W-:Y:S02]  /*69e0*/  FFMA.FTZ R28, R182, c[0x0][0x2d0], -R2.reuse ;  /* 0x0000b400b61c7a23 */ /* 0x100fe40000010802 */
[----:B------:R-:W-:-:S05]  /*69f0*/  FFMA.FTZ R36, R126, c[0x0][0x2d0], -R2 ;  /* 0x0000b4007e247a23 */ /* 0x000fca0000010802 */
[----:B------:R-:W-:Y:S01]  /*6a00*/  MUFU.EX2 R69, R34 ;  /* 0x0000002200457308 */ /* 0x000fe20000000800 */
[----:B------:R-:W-:Y:S02]  /*6a10*/  FFMA.FTZ R37, R125, c[0x0][0x2d0], -R2 ;  /* 0x0000b4007d257a23 */ /* 0x000fe40000010802 */
[----:B------:R-:W-:-:S05]  /*6a20*/  IMAD.MOV.U32 R153, RZ, RZ, R243 ;  /* 0x000000ffff997224 */ /* 0x000fca00078e00f3 */
[----:B------:R-:W-:Y:S01]  /*6a30*/  MUFU.EX2 R39, R33 ;  /* 0x0000002100277308 */ /* 0x000fe20000000800 */
[----:B------:R-:W-:-:S07]  /*6a40*/  FADD.FTZ R2, R170, R0 ;  /* 0x00000000aa027221 */ /* 0x000fce0000010000 */
[----:B------:R-:W1:Y:S01]  /*6a50*/  MUFU.EX2 R38, R32 ;  /* 0x0000002000267308 */ /* 0x000e620000000800 */
[----:B------:R-:W-:-:S07]  /*6a60*/  IMAD.MOV.U32 R183, RZ, RZ, R129 ;  /* 0x000000ffffb77224 */ /* 0x000fce00078e0081 */
[----:B------:R-:W-:Y:S01]  /*6a70*/  MUFU.EX2 R35, R25 ;  /* 0x0000001900237308 */ /* 0x000fe20000000800 */
[----:B------:R-:W-:-:S07]  /*6a80*/  IMAD.MOV.U32 R129, RZ, RZ, R7 ;  /* 0x000000ffff817224 */ /* 0x000fce00078e0007 */
[----:B------:R2:W2:Y:S01]  /*6a90*/  MUFU.EX2 R34, R24 ;  /* 0x0000001800227308 */ /* 0x0004a20000000800 */
[----:B------:R-:W-:Y:S01]  /*6aa0*/  F2FP.BF16.PACK_AB R4, R101, R99 ;  /* 0x000000636504723e */ /* 0x000fe200000010ff */
[----:B------:R-:W-:Y:S01]  /*6ab0*/  FADD.FTZ R0, R166, R3 ;  /* 0x00000003a6007221 */ /* 0x000fe20000010000 */
[----:B------:R-:W-:Y:S01]  /*6ac0*/  F2FP.BF16.PACK_AB R5, R90, R97 ;  /* 0x000000615a05723e */ /* 0x000fe200000010ff */
[----:B------:R-:W-:Y:S01]  /*6ad0*/  IMAD.MOV.U32 R140, RZ, RZ, R153 ;  /* 0x000000ffff8c7224 */ /* 0x000fe200078e0099 */
[----:B-1----:R-:W-:Y:S01]  /*6ae0*/  F2FP.BF16.PACK_AB R6, R103, R102 ;  /* 0x000000666706723e */ /* 0x002fe200000010ff */
[----:B------:R-:W-:Y:S01]  /*6af0*/  FADD.FTZ R2, R171, R2 ;  /* 0x00000002ab027221 */ /* 0x000fe20000010000 */
[----:B------:R-:W-:Y:S01]  /*6b00*/  F2FP.BF16.PACK_AB R7, R96, R91 ;  /* 0x0000005b6007723e */ /* 0x000fe200000010ff */
[----:B------:R-:W-:Y:S02]  /*6b10*/  IMAD.MOV.U32 R125, RZ, RZ, R145 ;  /* 0x000000ffff7d7224 */ /* 0x000fe400078e0091 */
[----:B------:R-:W-:-:S02]  /*6b20*/  IMAD.MOV.U32 R182, RZ, RZ, R127 ;  /* 0x000000ffffb67224 */ /* 0x000fc400078e007f */
[----:B------:R-:W-:Y:S02]  /*6b30*/  IMAD.MOV.U32 R184, RZ, RZ, R149 ;  /* 0x000000ffffb87224 */ /* 0x000fe400078e0095 */
[----:B------:R-:W-:Y:S02]  /*6b40*/  IMAD.MOV.U32 R155, RZ, RZ, R242 ;  /* 0x000000ffff9b7224 */ /* 0x000fe400078e00f2 */
[----:B------:R-:W-:Y:S01]  /*6b50*/  IMAD.MOV.U32 R173, RZ, RZ, R156 ;  /* 0x000000ffffad7224 */ /* 0x000fe200078e009c */
[----:B------:R-:W-:Y:S01]  /*6b60*/  MUFU.EX2 R29, R29 ;  /* 0x0000001d001d7308 */ /* 0x000fe20000000800 */
[----:B------:R-:W-:Y:S01]  /*6b70*/  IMAD.MOV.U32 R126, RZ, RZ, R144 ;  /* 0x000000ffff7e7224 */ /* 0x000fe200078e0090 */
[----:B------:R1:W5:Y:S01]  /*6b80*/  LDL.LU R243, [R1+0xac] ;  /* 0x0000ac0001f37983 */ /* 0x0003620000300800 */
[----:B------:R-:W-:Y:S02]  /*6b90*/  IMAD.MOV.U32 R145, RZ, RZ, R148 ;  /* 0x000000ffff917224 */ /* 0x000fe400078e0094 */
[----:B------:R-:W-:-:S02]  /*6ba0*/  FADD.FTZ R0, R169, R0 ;  /* 0x00000000a9007221 */ /* 0x000fc40000010000 */
[----:B------:R-:W-:Y:S01]  /*6bb0*/  FADD.FTZ R2, R140, R2 ;  /* 0x000000028c027221 */ /* 0x000fe20000010000 */
[----:B------:R-:W-:Y:S01]  /*6bc0*/  HMMA.16816.F32.BF16 R120, R4, R20, R120 ;  /* 0x000000140478723c */ /* 0x000fe20000041878 */
[----:B------:R-:W-:Y:S01]  /*6bd0*/  IMAD.MOV.U32 R127, RZ, RZ, R151 ;  /* 0x000000ffff7f7224 */ /* 0x000fe200078e0097 */
[----:B------:R-:W-:Y:S01]  /*6be0*/  MUFU.EX2 R33, R26 ;  /* 0x0000001a00217308 */ /* 0x000fe20000000800 */
[----:B------:R-:W-:Y:S01]  /*6bf0*/  IMAD.MOV.U32 R144, RZ, RZ, R150 ;  /* 0x000000ffff907224 */ /* 0x000fe200078e0096 */
[----:B------:R-:W-:Y:S01]  /*6c00*/  LDSM.16.MT88.4 R168, [R233+0x3000] ;  /* 0x00300000e9a8783b */ /* 0x000fe20000004200 */
[----:B--2---:R-:W-:-:S03]  /*6c10*/  FADD.FTZ R24, R227, R187 ;  /* 0x000000bbe3187221 */ /* 0x004fc60000010000 */
[----:B------:R-:W-:Y:S01]  /*6c20*/  HMMA.16816.F32.BF16 R148, R4, R22, R116 ;  /* 0x000000160494723c */ /* 0x000fe20000041874 */
[----:B------:R-:W-:Y:S01]  /*6c30*/  FADD.FTZ R0, R179, R0 ;  /* 0x00000000b3007221 */ /* 0x000fe20000010000 */
[----:B------:R-:W-:Y:S01]  /*6c40*/  MUFU.EX2 R32, R27 ;  /* 0x0000001b00207308 */ /* 0x000fe20000000800 */
[----:B------:R-:W-:Y:S01]  /*6c50*/  FADD.FTZ R2, R126, R2 ;  /* 0x000000027e027221 */ /* 0x000fe20000010000 */
[----:B------:R1:W5:Y:S01]  /*6c60*/  LDL.LU R242, [R1+0xa8] ;  /* 0x0000a80001f27983 */ /* 0x0003620000300800 */
[----:B------:R-:W-:-:S03]  /*6c70*/  IMAD.MOV.U32 R174, RZ, RZ, R145 ;  /* 0x000000ffffae7224 */ /* 0x000fc600078e0091 */
[----:B---3--:R-:W-:Y:S01]  /*6c80*/  HMMA.16816.F32.BF16 R112, R4, R16, R112 ;  /* 0x000000100470723c */ /* 0x008fe20000041870 */
[----:B------:R-:W-:Y:S02]  /*6c90*/  IMAD.MOV.U32 R156, RZ, RZ, R157 ;  /* 0x000000ffff9c7224 */ /* 0x000fe400078e009d */
[----:B------:R-:W-:-:S05]  /*6ca0*/  IMAD.MOV.U32 R177, RZ, RZ, R155 ;  /* 0x000000ffffb17224 */ /* 0x000fca00078e009b */
[----:B------:R-:W-:Y:S01]  /*6cb0*/  HMMA.16816.F32.BF16 R108, R4, R18, R108 ;  /* 0x00000012046c723c */ /* 0x000fe2000004186c */
[----:B------:R-:W-:Y:S02]  /*6cc0*/  IMAD.MOV.U32 R157, RZ, RZ, R158 ;  /* 0x000000ffff9d7224 */ /* 0x000fe400078e009e */
[----:B------:R-:W-:-:S05]  /*6cd0*/  FADD.FTZ R3, R223, R24 ;  /* 0x00000018df037221 */ /* 0x000fca0000010000 */
[----:B----4-:R-:W-:Y:S01]  /*6ce0*/  HMMA.16816.F32.BF16 R92, R4, R12, R92 ;  /* 0x0000000c045c723c */ /* 0x010fe2000004185c */
[----:B------:R-:W-:-:S07]  /*6cf0*/  IMAD.MOV.U32 R158, RZ, RZ, R159 ;  /* 0x000000ffff9e7224 */ /* 0x000fce00078e009f */
[----:B------:R-:W-:Y:S01]  /*6d00*/  HMMA.16816.F32.BF16 R80, R4, R14, R80 ;  /* 0x0000000e0450723c */ /* 0x000fe20000041850 */
[----:B------:R-:W-:-:S07]  /*6d10*/  IMAD.MOV.U32 R159, RZ, RZ, R160 ;  /* 0x000000ffff9f7224 */ /* 0x000fce00078e00a0 */
[----:B------:R-:W-:Y:S01]  /*6d20*/  HMMA.16816.F32.BF16 R76, R4, R8, R76 ;  /* 0x00000008044c723c */ /* 0x000fe2000004184c */
[----:B------:R-:W-:-:S07]  /*6d30*/  FADD.FTZ R0, R178, R0 ;  /* 0x00000000b2007221 */ /* 0x000fce0000010000 */
[----:B------:R-:W-:Y:S01]  /*6d40*/  HMMA.16816.F32.BF16 R52, R4, R10, R52 ;  /* 0x0000000a0434723c */ /* 0x000fe20000041834 */
[----:B------:R-:W-:Y:S02]  /*6d50*/  FADD.FTZ R2, R174, R2 ;  /* 0x00000002ae027221 */ /* 0x000fe40000010000 */
[----:B------:R-:W-:Y:S02]  /*6d60*/  IMAD.MOV.U32 R176, RZ, RZ, R182 ;  /* 0x000000ffffb07224 */ /* 0x000fe400078e00b6 */
[----:B------:R-:W-:Y:S02]  /*6d70*/  IMAD.MOV.U32 R175, RZ, RZ, R127 ;  /* 0x000000ffffaf7224 */ /* 0x000fe400078e007f */
[----:B------:R-:W-:Y:S01]  /*6d80*/  FADD.FTZ R25, R184, R185 ;  /* 0x000000b9b8197221 */ /* 0x000fe20000010000 */
[----:B------:R-:W-:Y:S01]  /*6d90*/  F2FP.BF16.PACK_AB R4, R88, R98 ;  /* 0x000000625804723e */ /* 0x000fe200000010ff */
[----:B------:R-:W-:Y:S01]  /*6da0*/  FADD.FTZ R3, R177, R3 ;  /* 0x00000003b1037221 */ /* 0x000fe20000010000 */
[----:B------:R-:W-:Y:S01]  /*6db0*/  F2FP.BF16.PACK_AB R5, R38, R39 ;  /* 0x000000272605723e */ /* 0x000fe200000010ff */
[----:B------:R-:W-:Y:S01]  /*6dc0*/  IMAD.MOV.U32 R172, RZ, RZ, R144 ;  /* 0x000000ffffac7224 */ /* 0x000fe200078e0090 */
[----:B------:R-:W-:Y:S01]  /*6dd0*/  F2FP.BF16.PACK_AB R6, R69, R71 ;  /* 0x000000474506723e */ /* 0x000fe200000010ff */
[----:B------:R-:W-:Y:S01]  /*6de0*/  IMAD.MOV.U32 R142, RZ, RZ, R125 ;  /* 0x000000ffff8e7224 */ /* 0x000fe200078e007d */
[----:B------:R-:W-:Y:S01]  /*6df0*/  F2FP.BF16.PACK_AB R7, R34, R35 ;  /* 0x000000232207723e */ /* 0x000fe200000010ff */
[----:B------:R-:W-:Y:S01]  /*6e00*/  FADD.FTZ R0, R156, R0 ;  /* 0x000000009c007221 */ /* 0x000fe20000010000 */
[----:B------:R-:W-:Y:S01]  /*6e10*/  MOV R182, R154 ;  /* 0x0000009a00b67202 */ /* 0x000fe20000000f00 */
[----:B------:R-:W-:Y:S01]  /*6e20*/  IMAD.MOV.U32 R140, RZ, RZ, R124 ;  /* 0x000000ffff8c7224 */ /* 0x000fe200078e007c */
[----:B------:R2:W-:Y:S08]  /*6e30*/  MUFU.EX2 R26, R37 ;  /* 0x00000025001a7308 */ /* 0x0005f00000000800 */
[----:B------:R3:W-:Y:S01]  /*6e40*/  MUFU.EX2 R27, R36 ;  /* 0x00000024001b7308 */ /* 0x0007e20000000800 */
[C---:B------:R-:W-:Y:S01]  /*6e50*/  HMMA.16816.F32.BF16 R48, R4.reuse, R16, R48 ;  /* 0x000000100430723c */ /* 0x040fe20000041830 */
[----:B------:R-:W-:Y:S01]  /*6e60*/  FADD.FTZ R3, R182, R3 ;  /* 0x00000003b6037221 */ /* 0x000fe20000010000 */
[----:B------:R-:W-:Y:S05]  /*6e70*/  LDSM.16.MT88.4 R184, [R230+0x3000] ;  /* 0x00300000e6b8783b */ /* 0x000fea0000004200 */
[----:B------:R-:W-:Y:S01]  /*6e80*/  MUFU.EX2 R28, R28 ;  /* 0x0000001c001c7308 */ /* 0x000fe20000000800 */
[C---:B------:R-:W-:Y:S01]  /*6e90*/  HMMA.16816.F32.BF16 R44, R4.reuse, R18, R44 ;  /* 0x00000012042c723c */ /* 0x040fe2000004182c */
[----:B------:R1:W5:Y:S07]  /*6ea0*/  LDL.LU R241, [R1+0xa4] ;  /* 0x0000a40001f17983 */ /* 0x00036e0000300800 */
[C---:B------:R-:W-:Y:S08]  /*6eb0*/  HMMA.16816.F32.BF16 R64, R4.reuse, R20, R64 ;  /* 0x000000140440723c */ /* 0x040ff00000041840 */
[C---:B------:R-:W-:Y:S08]  /*6ec0*/  HMMA.16816.F32.BF16 R60, R4.reuse, R22, R60 ;  /* 0x00000016043c723c */ /* 0x040ff0000004183c */
[C---:B------:R-:W-:Y:S08]  /*6ed0*/  HMMA.16816.F32.BF16 R40, R4.reuse, R12, R40 ;  /* 0x0000000c0428723c */ /* 0x040ff00000041828 */
[C---:B------:R-:W-:Y:S08]  /*6ee0*/  HMMA.16816.F32.BF16 R56, R4.reuse, R14, R56 ;  /* 0x0000000e0438723c */ /* 0x040ff00000041838 */
[C---:B------:R-:W-:Y:S08]  /*6ef0*/  HMMA.16816.F32.BF16 R116, R4.reuse, R8, R84 ;  /* 0x000000080474723c */ /* 0x040ff00000041854 */
[----:B------:R-:W-:Y:S01]  /*6f00*/  HMMA.16816.F32.BF16 R16, R4, R10, R72 ;  /* 0x0000000a0410723c */ /* 0x000fe20000041848 */
[----:B------:R-:W-:-:S02]  /*6f10*/  FADD.FTZ R25, R183, R25 ;  /* 0x00000019b7197221 */ /* 0x000fc40000010000 */
[----:B------:R-:W-:Y:S02]  /*6f20*/  FADD.FTZ R3, R172, R3 ;  /* 0x00000003ac037221 */ /* 0x000fe40000010000 */
[----:B--2---:R-:W-:Y:S02]  /*6f30*/  IMAD.MOV.U32 R37, RZ, RZ, R173 ;  /* 0x000000ffff257224 */ /* 0x004fe400078e00ad */
[----:B---3--:R-:W-:Y:S02]  /*6f40*/  IMAD.MOV.U32 R36, RZ, RZ, R140 ;  /* 0x000000ffff247224 */ /* 0x008fe400078e008c */
[----:B------:R-:W-:Y:S01]  /*6f50*/  IMAD.MOV.U32 R223, RZ, RZ, R131 ;  /* 0x000000ffffdf7224 */ /* 0x000fe200078e0083 */
[----:B------:R-:W2:Y:S01]  /*6f60*/  MUFU.EX2 R22, R68 ;  /* 0x0000004400167308 */ /* 0x000ea20000000800 */
[----:B------:R-:W-:Y:S01]  /*6f70*/  FADD.FTZ R7, R159, R2 ;  /* 0x000000029f077221 */ /* 0x000fe20000010000 */
[----:B------:R-:W-:Y:S01]  /*6f80*/  LDSM.16.MT88.4 R12, [R232+0x3000] ;  /* 0x00300000e80c783b */ /* 0x000fe20000004200 */
[----:B------:R-:W-:-:S03]  /*6f90*/  @P4 IMAD.HI.U32 R2, R175, c[0x0][0x2c8], RZ ;  /* 0x0000b200af024a27 */ /* 0x000fc600078e00ff */
[----:B------:R1:W5:Y:S01]  /*6fa0*/  LDL.LU R240, [R1+0xa0] ;  /* 0x0000a00001f07983 */ /* 0x0003620000300800 */
[----:B------:R-:W-:Y:S02]  /*6fb0*/  FADD.FTZ R6, R251, R0 ;  /* 0x00000000fb067221 */ /* 0x000fe40000010000 */
[----:B------:R-:W-:Y:S01]  /*6fc0*/  IMAD.MOV.U32 R0, RZ, RZ, R175 ;  /* 0x000000ffff007224 */ /* 0x000fe200078e00af */
[----:B------:R-:W-:Y:S01]  /*6fd0*/  @P4 SHF.R.U32.HI R0, RZ, c[0x0][0x2cc], R2 ;  /* 0x0000b300ff004a19 */ /* 0x000fe20000011602 */
[----:B------:R-:W-:Y:S01]  /*6fe0*/  IMAD.MOV.U32 R2, RZ, RZ, c[0x0][0x168] ;  /* 0x00005a00ff027624 */ /* 0x000fe200078e00ff */
[----:B------:R-:W3:Y:S01]  /*6ff0*/  MUFU.EX2 R9, R105 ;  /* 0x0000006900097308 */ /* 0x000ee20000000800 */
[----:B------:R-:W-:Y:S01]  /*7000*/  IMAD.MOV.U32 R183, RZ, RZ, R152 ;  /* 0x000000ffffb77224 */ /* 0x000fe200078e0098 */
[----:B------:R1:W5:Y:S01]  /*7010*/  LDL.LU R239, [R1+0x9c] ;  /* 0x00009c0001ef7983 */ /* 0x0003620000300800 */
[----:B------:R-:W-:Y:S02]  /*7020*/  FADD.FTZ R8, R176, R25 ;  /* 0x00000019b0087221 */ /* 0x000fe40000010000 */
[----:B------:R-:W-:Y:S01]  /*7030*/  FADD.FTZ R5, R158, R3 ;  /* 0x000000039e057221 */ /* 0x000fe20000010000 */
[----:B------:R-:W-:Y:S01]  /*7040*/  IADD3 R3, R0, c[0x0][0x1d0], -R2 ;  /* 0x0000740000037a10 */ /* 0x000fe20007ffe802 */
[----:B------:R-:W-:Y:S01]  /*7050*/  IMAD.MOV.U32 R2, RZ, RZ, RZ ;  /* 0x000000ffff027224 */ /* 0x000fe200078e00ff */
[----:B------:R-:W4:Y:S01]  /*7060*/  MUFU.EX2 R10, R89 ;  /* 0x00000059000a7308 */ /* 0x000f220000000800 */
[----:B------:R-:W-:Y:S01]  /*7070*/  FADD.FTZ R8, R183, R8 ;  /* 0x00000008b7087221 */ /* 0x000fe20000010000 */
[----:B------:R-:W1:Y:S01]  /*7080*/  LDSM.16.MT88.4 R152, [R229+0x3000] ;  /* 0x00300000e598783b */ /* 0x000e620000004200 */
[----:B------:R-:W-:-:S03]  /*7090*/  IMAD.HI R2, R3, -0x6db6db6d, R2 ;  /* 0x9249249303027827 */ /* 0x000fc600078e0202 */
[----:B------:R1:W5:Y:S01]  /*70a0*/  LDL.LU R238, [R1+0x98] ;  /* 0x0000980001ee7983 */ /* 0x0003620000300800 */
[----:B------:R-:W-:Y:S01]  /*70b0*/  FADD.FTZ R4, R142, R8 ;  /* 0x000000088e047221 */ /* 0x000fe20000010000 */
[----:B------:R-:W-:Y:S01]  /*70c0*/  SHF.R.U32.HI R0, RZ, 0x1f, R2 ;  /* 0x0000001fff007819 */ /* 0x000fe20000011602 */
[----:B------:R-:W-:Y:S01]  /*70d0*/  FADD.FTZ R5, R36, R5 ;  /* 0x0000000524057221 */ /* 0x000fe20000010000 */
[----:B------:R-:W1:Y:S01]  /*70e0*/  MUFU.EX2 R11, R106 ;  /* 0x0000006a000b7308 */ /* 0x000e620000000800 */
[----:B------:R-:W-:Y:S01]  /*70f0*/  FADD.FTZ R4, R157, R4 ;  /* 0x000000049d047221 */ /* 0x000fe20000010000 */
[----:B------:R-:W-:Y:S01]  /*7100*/  LEA.HI.SX32 R8, R2, R0, 0x1a ;  /* 0x0000000002087211 */ /* 0x000fe200078fd2ff */
[----:B------:R-:W-:Y:S01]  /*7110*/  FADD.FTZ R0, R249, R7 ;  /* 0x00000007f9007221 */ /* 0x000fe20000010000 */
[----:B------:R1:W5:Y:S01]  /*7120*/  LDL.LU R237, [R1+0x94] ;  /* 0x0000940001ed7983 */ /* 0x0003620000300800 */
[----:B------:R-:W-:Y:S02]  /*7130*/  FADD.FTZ R2, R37, R4 ;  /* 0x0000000425027221 */ /* 0x000fe40000010000 */
[----:B------:R-:W-:Y:S01]  /*7140*/  FADD.FTZ R3, R224, R6 ;  /* 0x00000006e0037221 */ /* 0x000fe20000010000 */
[----:B------:R-:W1:Y:S01]  /*7150*/  MUFU.EX2 R20, R100 ;  /* 0x0000006400147308 */ /* 0x000e620000000800 */
[----:B------:R-:W-:Y:S01]  /*7160*/  FADD.FTZ R4, R222, R2 ;  /* 0x00000002de047221 */ /* 0x000fe20000010000 */
[----:B------:R1:W5:Y:S01]  /*7170*/  LDL.LU R236, [R1+0x90] ;  /* 0x0000900001ec7983 */ /* 0x0003620000300800 */
[----:B------:R-:W-:-:S02]  /*7180*/  FADD.FTZ R5, R220, R5 ;  /* 0x00000005dc057221 */ /* 0x000fc40000010000 */
[----:B------:R-:W-:Y:S01]  /*7190*/  FADD.FTZ R0, R250, R0 ;  /* 0x00000000fa007221 */ /* 0x000fe20000010000 */
[----:B------:R1:W5:Y:S01]  /*71a0*/  LDL.LU R235, [R1+0x8c] ;  /* 0x00008c0001eb7983 */ /* 0x0003620000300800 */
[----:B------:R-:W-:Y:S02]  /*71b0*/  FADD.FTZ R3, R217, R3 ;  /* 0x00000003d9037221 */ /* 0x000fe40000010000 */
[----:B------:R-:W-:Y:S01]  /*71c0*/  FADD.FTZ R4, R226, R4 ;  /* 0x00000004e2047221 */ /* 0x000fe20000010000 */
[----:B------:R-:W1:Y:S01]  /*71d0*/  MUFU.EX2 R21, R107 ;  /* 0x0000006b00157308 */ /* 0x000e620000000800 */
[----:B------:R-:W-:Y:S01]  /*71e0*/  FADD.FTZ R5, R221, R5 ;  /* 0x00000005dd057221 */ /* 0x000fe20000010000 */
[----:B------:R1:W5:Y:S01]  /*71f0*/  LDL.LU R234, [R1+0x88] ;  /* 0x0000880001ea7983 */ /* 0x0003620000300800 */
[----:B------:R-:W-:Y:S02]  /*7200*/  FADD.FTZ R0, R252, R0 ;  /* 0x00000000fc007221 */ /* 0x000fe40000010000 */
[----:B------:R-:W-:Y:S01]  /*7210*/  FADD.FTZ R3, R216, R3 ;  /* 0x00000003d8037221 */ /* 0x000fe20000010000 */
[----:B------:R1:W5:Y:S01]  /*7220*/  LDL.LU R231, [R1+0x84] ;  /* 0x0000840001e77983 */ /* 0x0003620000300800 */
[----:B------:R-:W-:-:S02]  /*7230*/  FADD.FTZ R4, R247, R4 ;  /* 0x00000004f7047221 */ /* 0x000fc40000010000 */
[----:B------:R-:W-:Y:S01]  /*7240*/  FADD.FTZ R5, R218, R5 ;  /* 0x00000005da057221 */ /* 0x000fe20000010000 */
[----:B------:R-:W1:Y:S01]  /*7250*/  MUFU.EX2 R31, R31 ;  /* 0x0000001f001f7308 */ /* 0x000e620000000800 */
[----:B------:R-:W-:Y:S01]  /*7260*/  FADD.FTZ R0, R223, R0 ;  /* 0x00000000df007221 */ /* 0x000fe20000010000 */
[----:B------:R1:W5:Y:S01]  /*7270*/  LDL.LU R228, [R1+0x80] ;  /* 0x0000800001e47983 */ /* 0x0003620000300800 */
        /* <DEDUP_REMOVED lines=45> */
[----:B------:R-:W-:Y:S01]  /*7550*/  FADD.FTZ R4, R102, R4 ;  /* 0x0000000466047221 */ /* 0x000fe20000010000 */
[----:B------:R-:W-:Y:S01]  /*7560*/  MUFU.EX2 R23, R104 ;  /* 0x0000006800177308 */ /* 0x000fe20000000800 */
[----:B------:R-:W-:-:S02]  /*7570*/  FADD.FTZ R5, R91, R5 ;  /* 0x000000055b057221 */ /* 0x000fc40000010000 */
[----:B------:R-:W-:Y:S02]  /*7580*/  FADD.FTZ R2, R69, R0 ;  /* 0x0000000045027221 */ /* 0x000fe40000010000 */
[----:B------:R-:W-:Y:S02]  /*7590*/  FADD.FTZ R0, R34, R3 ;  /* 0x0000000322007221 */ /* 0x000fe40000010000 */
[----:B------:R-:W-:Y:S01]  /*75a0*/  FADD.FTZ R4, R103, R4 ;  /* 0x0000000467047221 */ /* 0x000fe20000010000 */
[----:B------:R-:W-:Y:S01]  /*75b0*/  MUFU.EX2 R24, R128 ;  /* 0x0000008000187308 */ /* 0x000fe20000000800 */
[----:B------:R-:W-:Y:S02]  /*75c0*/  FADD.FTZ R5, R96, R5 ;  /* 0x0000000560057221 */ /* 0x000fe40000010000 */
[----:B--2---:R-:W-:Y:S02]  /*75d0*/  FADD.FTZ R3, R22, R2 ;  /* 0x0000000216037221 */ /* 0x004fe40000010000 */
[----:B------:R-:W-:-:S03]  /*75e0*/  IMAD.MOV.U32 R225, RZ, RZ, R130 ;  /* 0x000000ffffe17224 */ /* 0x000fc600078e0082 */
[----:B------:R-:W2:Y:S01]  /*75f0*/  MUFU.EX2 R30, R30 ;  /* 0x0000001e001e7308 */ /* 0x000ea20000000800 */
[----:B---3--:R-:W-:Y:S02]  /*7600*/  FADD.FTZ R2, R9, R0 ;  /* 0x0000000009027221 */ /* 0x008fe40000010000 */
[----:B------:R-:W-:Y:S02]  /*7610*/  IMAD.MOV.U32 R227, RZ, RZ, R129 ;  /* 0x000000ffffe37224 */ /* 0x000fe400078e0081 */
[----:B------:R-:W-:Y:S02]  /*7620*/  FADD.FTZ R0, R33, R4 ;  /* 0x0000000421007221 */ /* 0x000fe40000010000 */
[----:B------:R-:W-:Y:S02]  /*7630*/  FADD.FTZ R4, R29, R5 ;  /* 0x000000051d047221 */ /* 0x000fe40000010000 */
[----:B----4-:R-:W-:Y:S01]  /*7640*/  FADD.FTZ R3, R10, R3 ;  /* 0x000000030a037221 */ /* 0x010fe20000010000 */
[----:B------:R-:W-:Y:S01]  /*7650*/  IMNMX R5, R225, R8, !PT ;  /* 0x00000008e1057217 */ /* 0x000fe20007800200 */
[----:B-1----:R-:W-:Y:S01]  /*7660*/  FADD.FTZ R2, R11, R2 ;  /* 0x000000020b027221 */ /* 0x002fe20000010000 */
[----:B------:R-:W-:Y:S01]  /*7670*/  IADD3 R247, R227, -0x2, RZ ;  /* 0xfffffffee3f77810 */ /* 0x000fe20007ffe0ff */
[----:B------:R-:W-:-:S02]  /*7680*/  FADD.FTZ R0, R32, R0 ;  /* 0x0000000020007221 */ /* 0x000fc40000010000 */
[----:B------:R-:W-:Y:S02]  /*7690*/  FADD.FTZ R4, R28, R4 ;  /* 0x000000041c047221 */ /* 0x000fe40000010000 */
[----:B------:R-:W-:Y:S02]  /*76a0*/  FADD.FTZ R3, R20, R3 ;  /* 0x0000000314037221 */ /* 0x000fe40000010000 */
[----:B------:R-:W-:Y:S01]  /*76b0*/  FADD.FTZ R2, R21, R2 ;  /* 0x0000000215027221 */ /* 0x000fe20000010000 */
[----:B------:R1:W-:Y:S01]  /*76c0*/  STL [R1+0x2c], R5 ;  /* 0x00002c0501007387 */ /* 0x0003e20000100800 */
[----:B------:R-:W-:Y:S01]  /*76d0*/  FADD.FTZ R0, R31, R0 ;  /* 0x000000001f007221 */ /* 0x000fe20000010000 */
[----:B------:R-:W-:Y:S01]  /*76e0*/  ISETP.GE.AND P0, PT, R247, R5, PT ;  /* 0x00000005f700720c */ /* 0x000fe20003f06270 */
[----:B------:R-:W-:Y:S01]  /*76f0*/  FADD.FTZ R4, R27, R4 ;  /* 0x000000041b047221 */ /* 0x000fe20000010000 */
[----:B------:R-:W-:Y:S02]  /*7700*/  F2FP.BF16.PACK_AB R124, R32, R33 ;  /* 0x00000021207c723e */ /* 0x000fe400000010ff */
[----:B------:R-:W-:-:S02]  /*7710*/  F2FP.BF16.PACK_AB R125, R28, R29 ;  /* 0x0000001d1c7d723e */ /* 0x000fc400000010ff */
[----:B--2---:R-:W-:Y:S01]  /*7720*/  F2FP.BF16.PACK_AB R126, R30, R31 ;  /* 0x0000001f1e7e723e */ /* 0x004fe200000010ff */
[----:B-1----:R-:W-:Y:S02]  /*7730*/  FADD.FTZ R5, R23, R3 ;  /* 0x0000000317057221 */ /* 0x002fe40000010000 */
[----:B------:R-:W-:Y:S02]  /*7740*/  FADD.FTZ R3, R24, R2 ;  /* 0x0000000218037221 */ /* 0x000fe40000010000 */
[----:B------:R-:W-:Y:S02]  /*7750*/  FADD.FTZ R2, R30, R0 ;  /* 0x000000001e027221 */ /* 0x000fe40000010000 */
[C---:B------:R-:W-:Y:S01]  /*7760*/  FADD.FTZ R0, R26.reuse, R4 ;  /* 0x000000041a007221 */ /* 0x040fe20000010000 */
[----:B------:R1:W-:Y:S04]  /*7770*/  STL [R1+0x18], R5 ;  /* 0x0000180501007387 */ /* 0x0003e80000100800 */
[----:B------:R1:W-:Y:S04]  /*7780*/  STL [R1+0x1c], R3 ;  /* 0x00001c0301007387 */ /* 0x0003e80000100800 */
[----:B------:R1:W-:Y:S04]  /*7790*/  STL [R1+0x20], R0 ;  /* 0x0000200001007387 */ /* 0x0003e80000100800 */
[----:B------:R1:W-:Y:S01]  /*77a0*/  STL [R1+0x24], R2 ;  /* 0x0000240201007387 */ /* 0x0003e20000100800 */
[----:B------:R-:W-:-:S02]  /*77b0*/  F2FP.BF16.PACK_AB R127, R26, R27 ;  /* 0x0000001b1a7f723e */ /* 0x000fc400000010ff */
[----:B------:R-:W-:Y:S02]  /*77c0*/  F2FP.BF16.PACK_AB R128, R10, R22 ;  /* 0x000000160a80723e */ /* 0x000fe400000010ff */
[----:B------:R-:W-:Y:S02]  /*77d0*/  F2FP.BF16.PACK_AB R129, R11, R9 ;  /* 0x000000090b81723e */ /* 0x000fe400000010ff */
[----:B------:R-:W-:Y:S02]  /*77e0*/  F2FP.BF16.PACK_AB R130, R23, R20 ;  /* 0x000000141782723e */ /* 0x000fe400000010ff */
[----:B------:R-:W-:Y:S01]  /*77f0*/  F2FP.BF16.PACK_AB R131, R24, R21 ;  /* 0x000000151883723e */ /* 0x000fe200000010ff */
        /* <DEDUP_REMOVED lines=8> */
[----:B------:R-:W-:Y:S08]  /*7880*/  HMMA.16816.F32.BF16 R172, R128, R184, R40 ;  /* 0x000000b880ac723c */ /* 0x000ff00000041828 */
[----:B------:R-:W-:Y:S08]  /*7890*/  HMMA.16816.F32.BF16 R120, R124, R12, R76 ;  /* 0x0000000c7c78723c */ /* 0x000ff0000004184c */
[C---:B------:R-:W-:Y:S08]  /*78a0*/  HMMA.16816.F32.BF16 R152, R128.reuse, R154, R60 ;  /* 0x0000009a8098723c */ /* 0x040ff0000004183c */
[C---:B------:R-:W-:Y:S08]  /*78b0*/  HMMA.16816.F32.BF16 R168, R128.reuse, R170, R44 ;  /* 0x000000aa80a8723c */ /* 0x040ff0000004182c */
[C---:B------:R-:W-:Y:S08]  /*78c0*/  HMMA.16816.F32.BF16 R184, R128.reuse, R186, R56 ;  /* 0x000000ba80b8723c */ /* 0x040ff00000041838 */
[----:B------:R-:W-:Y:S08]  /*78d0*/  HMMA.16816.F32.BF16 R116, R128, R12, R116 ;  /* 0x0000000c8074723c */ /* 0x000ff00000041874 */
[-C--:B------:R-:W-:Y:S08]  /*78e0*/  HMMA.16816.F32.BF16 R124, R124, R14.reuse, R52 ;  /* 0x0000000e7c7c723c */ /* 0x080ff00000041834 */
[----:B------:R-:W-:Y:S01]  /*78f0*/  HMMA.16816.F32.BF16 R128, R128, R14, R16 ;  /* 0x0000000e8080723c */ /* 0x000fe20000041810 */
[----:B------:R-:W-:Y:S07]  /*7900*/  @!P0 BRA `(.L_x_1140) ;  /* 0x0000680000008947 */ /* 0x000fee0003800000 */
[----:B-1----:R-:W2:Y:S01]  /*7910*/  LDL R225, [R1+0x4c] ;  /* 0x00004c0001e17983 */ /* 0x002ea20000100800 */
[----:B------:R-:W-:Y:S01]  /*7920*/  MOV R132, R136 ;  /* 0x0000008800847202 */ /* 0x000fe20000000f00 */
[----:B------:R-:W-:Y:S01]  /*7930*/  IMAD.MOV.U32 R134, RZ, RZ, R70 ;  /* 0x000000ffff867224 */ /* 0x000fe200078e0046 */
[----:B------:R-:W-:Y:S01]  /*7940*/  MOV R3, R137 ;  /* 0x0000008900037202 */ /* 0x000fe20000000f00 */
[----:B------:R-:W-:Y:S01]  /*7950*/  IMAD.MOV.U32 R204, RZ, RZ, R247 ;  /* 0x000000ffffcc7224 */ /* 0x000fe200078e00f7 */
[----:B------:R-:W-:Y:S01]  /*7960*/  MOV R133, R135 ;  /* 0x0000008700857202 */ /* 0x000fe20000000f00 */
[----:B--2---:R-:W-:-:S05]  /*7970*/  @P4 IMAD.HI.U32 R0, R225, c[0x0][0x2c8], RZ ;  /* 0x0000b200e1004a27 */ /* 0x004fca00078e00ff */
[----:B------:R-:W-:-:S05]  /*7980*/  @P4 SHF.R.U32.HI R0, RZ, c[0x0][0x2cc], R0 ;  /* 0x0000b300ff004a19 */ /* 0x000fca0000011600 */
[----:B------:R1:W-:Y:S02]  /*7990*/  @P4 STL [R1+0x30], R0 ;  /* 0x0000300001004387 */ /* 0x0003e40000100800 */
.L_x_1141:
[----:B------:R-:W-:Y:S04]  /*79a0*/  DEPBAR.LE SB0, 0x0 ;  /* 0x000080000000791a */ /* 0x000fe80000000000 */
[----:B------:R-:W-:Y:S01]  /*79b0*/  WARPSYNC 0xffffffff ;  /* 0xffffffff00007948 */ /* 0x000fe20003800000 */
[----:B------:R-:W-:Y:S08]  /*79c0*/  BAR.SYNC.DEFER_BLOCKING 0x0 ;  /* 0x0000000000007b1d */ /* 0x000ff00000010000 */
[----:B-----5:R-:W-:Y:S08]  /*79d0*/  LDSM.16.M88.4 R112, [R235] ;  /* 0x00000000eb70783b */ /* 0x020ff00000000200 */
[----:B--2---:R-:W2:Y:S08]  /*79e0*/  LDSM.16.M88.4 R16, [R228] ;  /* 0x00000000e410783b */ /* 0x004eb00000000200 */
[----:B------:R-:W3:Y:S08]  /*79f0*/  LDSM.16.M88.4 R108, [R235+0x2000] ;  /* 0x00200000eb6c783b */ /* 0x000ef00000000200 */
[----:B------:R-:W3:Y:S08]  /*7a00*/  LDSM.16.M88.4 R32, [R228+0x800] ;  /* 0x00080000e420783b */ /* 0x000ef00000000200 */
[----:B------:R-:W4:Y:S04]  /*7a10*/  LDL R247, [R1+0x28] ;  /* 0x0000280001f77983 */ /* 0x000f280000100800 */
[----:B------:R-:W1:Y:S08]  /*7a20*/  LDSM.16.M88.4 R48, [R228+0x1000] ;  /* 0x00100000e430783b */ /* 0x000e700000000200 */
[----:B------:R-:W4:Y:S01]  /*7a30*/  LDL R2, [R1+0x48] ;  /* 0x0000480001027983 */ /* 0x000f220000100800 */
[-C--:B--2---:R-:W-:Y:S03]  /*7a40*/  HMMA.16816.F32.BF16 R4, R112, R16.reuse, RZ ;  /* 0x000000107004723c */ /* 0x084fe600000418ff */
[----:B------:R-:W2:Y:S05]  /*7a50*/  LDSM.16.M88.4 R64, [R228+0x1800] ;  /* 0x00180000e440783b */ /* 0x000eaa0000000200 */
[C---:B---3--:R-:W-:Y:S03]  /*7a60*/  HMMA.16816.F32.BF16 R8, R108.reuse, R16, RZ ;  /* 0x000000106c08723c */ /* 0x048fe600000418ff */
[----:B------:R-:W3:Y:S05]  /*7a70*/  LDSM.16.M88.4 R80, [R228+0x2000] ;  /* 0x00200000e450783b */ /* 0x000eea0000000200 */
[-C--:B------:R-:W-:Y:S03]  /*7a80*/  HMMA.16816.F32.BF16 R12, R108, R18.reuse, RZ ;  /* 0x000000126c0c723c */ /* 0x080fe600000418ff */
[----:B------:R-:W4:Y:S06]  /*7a90*/  LDL.64 R206, [R1+0x40] ;  /* 0x0000400001ce7983 */ /* 0x000f2c0000100a00 */
[----:B------:R-:W1:Y:S01]  /*7aa0*/  LDSM.16.M88.4 R96, [R228+0x2800] ;  /* 0x00280000e460783b */ /* 0x000e620000000200 */
[C---:B------:R-:W-:Y:S07]  /*7ab0*/  HMMA.16816.F32.BF16 R16, R112.reuse, R18, RZ ;  /* 0x000000127010723c */ /* 0x040fee00000418ff */
[----:B------:R-:W2:Y:S01]  /*7ac0*/  LDSM.16.M88.4 R136, [R228+0x3000] ;  /* 0x00300000e488783b */ /* 0x000ea20000000200 */
[-C--:B------:R-:W-:Y:S07]  /*7ad0*/  HMMA.16816.F32.BF16 R20, R112, R32.reuse, RZ ;  /* 0x000000207014723c */ /* 0x080fee00000418ff */
[----:B------:R-:W-:Y:S01]  /*7ae0*/  LDSM.16.M88.4 R188, [R238] ;  /* 0x00000000eebc783b */ /* 0x000fe20000000200 */
[C---:B------:R-:W-:Y:S07]  /*7af0*/  HMMA.16816.F32.BF16 R24, R108.reuse, R32, RZ ;  /* 0x000000206c18723c */ /* 0x040fee00000418ff */
[----:B------:R-:W2:Y:S01]  /*7b00*/  LDSM.16.M88.4 R192, [R239] ;  /* 0x00000000efc0783b */ /* 0x000ea20000000200 */
[-C--:B------:R-:W-:Y:S07]  /*7b10*/  HMMA.16816.F32.BF16 R28, R108, R34.reuse, RZ ;  /* 0x000000226c1c723c */ /* 0x080fee00000418ff */
[----:B------:R-:W2:Y:S01]  /*7b20*/  LDSM.16.M88.4 R196, [R238+0x2000] ;  /* 0x00200000eec4783b */ /* 0x000ea20000000200 */
[C---:B------:R-:W-:Y:S07]  /*7b30*/  HMMA.16816.F32.BF16 R32, R112.reuse, R34, RZ ;  /* 0x000000227020723c */ /* 0x040fee00000418ff */
[----:B------:R-:W3:Y:S01]  /*7b40*/  LDSM.16.M88.4 R200, [R245] ;  /* 0x00000000f5c8783b */ /* 0x000ee20000000200 */
[-C--:B-1----:R-:W-:Y:S07]  /*7b50*/  HMMA.16816.F32.BF16 R36, R112, R48.reuse, RZ ;  /* 0x000000307024723c */ /* 0x082fee00000418ff */
[----:B------:R-:W-:Y:S01]  /*7b60*/  STL [R1+0x80], R235 ;  /* 0x000080eb01007387 */ /* 0x000fe20000100800 */
[C---:B------:R-:W-:Y:S03]  /*7b70*/  HMMA.16816.F32.BF16 R40, R108.reuse, R48, RZ ;  /* 0x000000306c28723c */ /* 0x040fe600000418ff */
[----:B------:R-:W-:Y:S04]  /*7b80*/  STL [R1+0x84], R228 ;  /* 0x000084e401007387 */ /* 0x000fe80000100800 */
[----:B------:R-:W-:Y:S01]  /*7b90*/  STL [R1+0x88], R239 ;  /* 0x000088ef01007387 */ /* 0x000fe20000100800 */
[-C--:B------:R-:W-:Y:S03]  /*7ba0*/  HMMA.16816.F32.BF16 R44, R108, R50.reuse, RZ ;  /* 0x000000326c2c723c */ /* 0x080fe600000418ff */
[----:B------:R-:W-:Y:S04]  /*7bb0*/  STL [R1+0x8c], R238 ;  /* 0x00008cee01007387 */ /* 0x000fe80000100800 */
[----:B------:R-:W-:Y:S01]  /*7bc0*/  STL [R1+0x90], R245 ;  /* 0x000090f501007387 */ /* 0x000fe20000100800 */
[C---:B------:R-:W-:Y:S03]  /*7bd0*/  HMMA.16816.F32.BF16 R48, R112.reuse, R50, RZ ;  /* 0x000000327030723c */ /* 0x040fe600000418ff */
[----:B------:R-:W-:Y:S04]  /*7be0*/  STL [R1+0x94], R244 ;  /* 0x000094f401007387 */ /* 0x000fe80000100800 */
[----:B------:R-:W-:Y:S01]  /*7bf0*/  STL [R1+0x98], R243 ;  /* 0x000098f301007387 */ /* 0x000fe20000100800 */
[-C--:B--2---:R-:W-:Y:S03]  /*7c00*/  HMMA.16816.F32.BF16 R52, R112, R64.reuse, RZ ;  /* 0x000000407034723c */ /* 0x084fe600000418ff */
[----:B------:R-:W-:Y:S04]  /*7c10*/  STL [R1+0x9c], R242 ;  /* 0x00009cf201007387 */ /* 0x000fe80000100800 */
[----:B------:R-:W-:Y:S01]  /*7c20*/  STL [R1+0xa0], R241 ;  /* 0x0000a0f101007387 */ /* 0x000fe20000100800 */
[C---:B------:R-:W-:Y:S03]  /*7c30*/  HMMA.16816.F32.BF16 R56, R108.reuse, R64, RZ ;  /* 0x000000406c38723c */ /* 0x040fe600000418ff */
[----:B------:R-:W-:Y:S04]  /*7c40*/  STL [R1+0xa4], R240 ;  /* 0x0000a4f001007387 */ /* 0x000fe80000100800 */
[----:B------:R-:W2:Y:S01]  /*7c50*/  LDL R205, [R1+0x50] ;  /* 0x0000500001cd7983 */ /* 0x000ea20000100800 */
[-C--:B------:R-:W-:Y:S08]  /*7c60*/  HMMA.16816.F32.BF16 R60, R108, R66.reuse, RZ ;  /* 0x000000426c3c723c */ /* 0x080ff000000418ff */
[C---:B------:R-:W-:Y:S08]  /*7c70*/  HMMA.16816.F32.BF16 R64, R112.reuse, R66, RZ ;  /* 0x000000427040723c */ /* 0x040ff000000418ff */
[-C--:B---3--:R-:W-:Y:S08]  /*7c80*/  HMMA.16816.F32.BF16 R68, R112, R80.reuse, RZ ;  /* 0x000000507044723c */ /* 0x088ff000000418ff */
        /* <DEDUP_REMOVED lines=14> */
[-C--:B------:R-:W-:Y:S08]  /*7d70*/  HMMA.16816.F32.BF16 R12, R196, R194.reuse, R12 ;  /* 0x000000c2c40c723c */ /* 0x080ff0000004180c */
[C---:B------:R-:W-:Y:S01]  /*7d80*/  HMMA.16816.F32.BF16 R16, R188.reuse, R194, R16 ;  /* 0x000000c2bc10723c */ /* 0x040fe20000041810 */
[----:B------:R-:W3:Y:S07]  /*7d90*/  LDSM.16.M88.4 R192, [R243] ;  /* 0x00000000f3c0783b */ /* 0x000eee0000000200 */
[-C--:B------:R-:W-:Y:S08]  /*7da0*/  HMMA.16816.F32.BF16 R20, R188, R200.reuse, R20 ;  /* 0x000000c8bc14723c */ /* 0x080ff00000041814 */
[C---:B------:R-:W-:Y:S08]  /*7db0*/  HMMA.16816.F32.BF16 R24, R196.reuse, R200, R24 ;  /* 0x000000c8c418723c */ /* 0x040ff00000041818 */
[-C--:B------:R-:W-:Y:S08]  /*7dc0*/  HMMA.16816.F32.BF16 R28, R196, R202.reuse, R28 ;  /* 0x000000cac41c723c */ /* 0x080ff0000004181c */
[C---:B------:R-:W-:Y:S01]  /*7dd0*/  HMMA.16816.F32.BF16 R32, R188.reuse, R202, R32 ;  /* 0x000000cabc20723c */ /* 0x040fe20000041820 */
[----:B------:R-:W3:Y:S01]  /*7de0*/  LDSM.16.M88.4 R200, [R242] ;  /* 0x00000000f2c8783b */ /* 0x000ee20000000200 */
[----:B----4-:R-:W-:Y:S06]  /*7df0*/  ISETP.GT.AND P2, PT, R247, R204, PT ;  /* 0x000000ccf700720c */ /* 0x010fec0003f44270 */
[-C--:B-1----:R-:W-:Y:S08]  /*7e00*/  HMMA.16816.F32.BF16 R36, R188, R136.reuse, R36 ;  /* 0x00000088bc24723c */ /* 0x082ff00000041824 */
[C---:B------:R-:W-:Y:S01]  /*7e10*/  HMMA.16816.F32.BF16 R40, R196.reuse, R136, R40 ;  /* 0x00000088c428723c */ /* 0x040fe20000041828 */
[----:B------:R-:W-:Y:S03]  /*7e20*/  @!P2 IMAD.MOV.U32 R135, RZ, RZ, c[0x0][0x208] ;  /* 0x00008200ff87a624 */ /* 0x000fe600078e00ff */
[----:B------:R-:W-:Y:S04]  /*7e30*/  @!P2 SHF.R.S32.HI R0, RZ, 0x1f, R204 ;  /* 0x0000001fff00a819 */ /* 0x000fe800000114cc */
[-C--:B------:R-:W-:Y:S01]  /*7e40*/  HMMA.16816.F32.BF16 R44, R196, R138.reuse, R44 ;  /* 0x0000008ac42c723c */ /* 0x080fe2000004182c */
[----:B------:R-:W-:Y:S04]  /*7e50*/  @!P2 IMAD R0, R0, c[0x0][0x208], RZ ;  /* 0x000082000000aa24 */ /* 0x000fe800078e02ff */
[C---:B------:R-:W-:Y:S03]  /*7e60*/  @!P2 IMAD R0, R204.reuse, c[0x0][0x20c], R0 ;  /* 0x00008300cc00aa24 */ /* 0x040fe600078e0200 */
[C---:B------:R-:W-:Y:S01]  /*7e70*/  HMMA.16816.F32.BF16 R48, R188.reuse, R138, R48 ;  /* 0x0000008abc30723c */ /* 0x040fe20000041830 */
[----:B------:R-:W1:Y:S07]  /*7e80*/  LDSM.16.M88.4 R136, [R241] ;  /* 0x00000000f188783b */ /* 0x000e6e0000000200 */
[-C--:B---3--:R-:W-:Y:S08]  /*7e90*/  HMMA.16816.F32.BF16 R52, R188, R192.reuse, R52 ;  /* 0x000000c0bc34723c */ /* 0x088ff00000041834 */
[C---:B------:R-:W-:Y:S08]  /*7ea0*/  HMMA.16816.F32.BF16 R56, R196.reuse, R192, R56 ;  /* 0x000000c0c438723c */ /* 0x040ff00000041838 */
[-C--:B------:R-:W-:Y:S08]  /*7eb0*/  HMMA.16816.F32.BF16 R60, R196, R194.reuse, R60 ;  /* 0x000000c2c43c723c */ /* 0x080ff0000004183c */
[C---:B------:R-:W-:Y:S01]  /*7ec0*/  HMMA.16816.F32.BF16 R64, R188.reuse, R194, R64 ;  /* 0x000000c2bc40723c */ /* 0x040fe20000041840 */
[----:B------:R-:W3:Y:S07]  /*7ed0*/  LDSM.16.M88.4 R192, [R240] ;  /* 0x00000000f0c0783b */ /* 0x000eee0000000200 */
[-C--:B------:R-:W-:Y:S08]  /*7ee0*/  HMMA.16816.F32.BF16 R68, R188, R200.reuse, R68 ;  /* 0x000000c8bc44723c */ /* 0x080ff00000041844 */
[C---:B------:R-:W-:Y:S07]  /*7ef0*/  HMMA.16816.F32.BF16 R72, R196.reuse, R200, R72 ;  /* 0x000000c8c448723c */ /* 0x040fee0000041848 */
[----:B------:R-:W-:Y:S01]  /*7f00*/  @!P2 IMAD.MOV.U32 R200, RZ, RZ, R206 ;  /* 0x000000ffffc8a224 */ /* 0x000fe200078e00ce */
[-C--:B------:R-:W-:Y:S01]  /*7f10*/  HMMA.16816.F32.BF16 R76, R196, R202.reuse, R76 ;  /* 0x000000cac44c723c */ /* 0x080fe2000004184c */
[----:B------:R-:W4:Y:S03]  /*7f20*/  LDL R206, [R1+0x30] ;  /* 0x0000300001ce7983 */ /* 0x000f260000100800 */
[----:B------:R-:W-:Y:S01]  /*7f30*/  @!P2 MOV R201, R2 ;  /* 0x0000000200c9a202 */ /* 0x000fe20000000f00 */
[----:B------:R-:W-:Y:S01]  /*7f40*/  STL [R1+0xa8], R236 ;  /* 0x0000a8ec01007387 */ /* 0x000fe20000100800 */
[----:B------:R-:W-:Y:S02]  /*7f50*/  @!P2 IMAD.SHL.U32 R2, R135, 0x20, RZ ;  /* 0x000000208702a824 */ /* 0x000fe400078e00ff */
[C---:B------:R-:W-:Y:S01]  /*7f60*/  HMMA.16816.F32.BF16 R80, R188.reuse, R202, R80 ;  /* 0x000000cabc50723c */ /* 0x040fe20000041850 */
[----:B------:R-:W-:Y:S04]  /*7f70*/  STL [R1+0xac], R234 ;  /* 0x0000acea01007387 */ /* 0x000fe80000100800 */
[----:B------:R-:W-:Y:S02]  /*7f80*/  STL [R1+0xb0], R237 ;  /* 0x0000b0ed01007387 */ /* 0x000fe40000100800 */
[----:B------:R-:W-:Y:S01]  /*7f90*/  @!P2 IMAD.WIDE.U32 R202, R204, c[0x0][0x208], RZ ;  /* 0x00008200cccaaa25 */ /* 0x000fe200078e00ff */
[-C--:B-1----:R-:W-:Y:S04]  /*7fa0*/  HMMA.16816.F32.BF16 R84, R188, R136.reuse, R84 ;  /* 0x00000088bc54723c */ /* 0x082fe80000041854 */
[----:B------:R-:W-:Y:S02]  /*7fb0*/  @!P2 IMAD.IADD R0, R203, 0x1, R0 ;  /* 0x00000001cb00a824 */ /* 0x000fe400078e0200 */
[----:B------:R-:W-:Y:S02]  /*7fc0*/  @!P2 IMAD.WIDE.U32 R200, R202, 0x70, R200 ;  /* 0x00000070cac8a825 */ /* 0x000fe400078e00c8 */
[C---:B------:R-:W-:Y:S04]  /*7fd0*/  HMMA.16816.F32.BF16 R88, R196.reuse, R136, R88 ;  /* 0x00000088c458723c */ /* 0x040fe80000041858 */
[----:B------:R-:W-:Y:S03]  /*7fe0*/  @!P2 IMAD R0, R0, 0x70, RZ ;  /* 0x000000700000a824 */ /* 0x000fe600078e02ff */
[C---:B------:R-:W-:Y:S01]  /*7ff0*/  @!P2 LEA R136, P0, R200.reuse, c[0x0][0x1f8], 0x1 ;  /* 0x00007e00c888aa11 */ /* 0x040fe200078008ff */
[-C--:B------:R-:W-:Y:S01]  /*8000*/  HMMA.16816.F32.BF16 R92, R196, R138.reuse, R92 ;  /* 0x0000008ac45c723c */ /* 0x080fe2000004185c */
[----:B------:R-:W-:Y:S05]  /*8010*/  @!P2 IMAD.IADD R0, R201, 0x1, R0 ;  /* 0x00000001c900a824 */ /* 0x000fea00078e0200 */
[----:B------:R-:W-:Y:S02]  /*8020*/  @!P2 LEA.HI.X R137, R200, c[0x0][0x1fc], R0, 0x1, P0 ;  /* 0x00007f00c889aa11 */ /* 0x000fe400000f0c00 */
[C---:B------:R-:W-:Y:S01]  /*8030*/  HMMA.16816.F32.BF16 R96, R188.reuse, R138, R96 ;  /* 0x0000008abc60723c */ /* 0x040fe20000041860 */
[----:B------:R-:W-:Y:S02]  /*8040*/  @!P2 MOV R0, 0x5 ;  /* 0x000000050000a802 */ /* 0x000fe40000000f00 */
[----:B------:R-:W-:Y:S01]  /*8050*/  @!PT LDS RZ, [RZ] ;  /* 0x00000000fffff984 */ /* 0x000fe20000000800 */
[----:B------:R-:W-:Y:S01]  /*8060*/  @!PT LDS RZ, [RZ] ;  /* 0x00000000fffff984 */ /* 0x000fe20000000800 */
[----:B------:R-:W-:Y:S01]  /*8070*/  @!PT LDS RZ, [RZ] ;  /* 0x00000000fffff984 */ /* 0x000fe20000000800 */
[----:B------:R1:W-:Y:S01]  /*8080*/  @!P2 LDGSTS.E.BYPASS.LTC128B.128 [R246+0x100], [R136.64], !P6 ;  /* 0x0010000088f6afae */ /* 0x0003e2000f101d48 */
[----:B------:R-:W-:Y:S02]  /*8090*/  @!P2 IADD3 R200, P0, R136, R2, RZ ;  /* 0x0000000288c8a210 */ /* 0x000fe40007f1e0ff */
[----:B------:R-:W-:Y:S02]  /*80a0*/  @!P2 SHF.L.U64.HI R0, R135, R0, c[0x0][0x20c] ;  /* 0x000083008700a619 */ /* 0x000fe40000010200 */
[-C--:B---3--:R-:W-:Y:S04]  /*80b0*/  HMMA.16816.F32.BF16 R100, R188, R192.reuse, R100 ;  /* 0x000000c0bc64723c */ /* 0x088fe80000041864 */
[--C-:B------:R-:W-:Y:S04]  /*80c0*/  @!P2 IMAD.X R201, R137, 0x1, R0.reuse, P0 ;  /* 0x0000000189c9a824 */ /* 0x100fe800000e0600 */
[C---:B------:R-:W-:Y:S01]  /*80d0*/  HMMA.16816.F32.BF16 R104, R196.reuse, R192, R104 ;  /* 0x000000c0c468723c */ /* 0x040fe20000041868 */
[----:B------:R3:W-:Y:S07]  /*80e0*/  @!P2 LDGSTS.E.BYPASS.LTC128B.128 [R246+0x900], [R200.64], !P6 ;  /* 0x00900000c8f6afae */ /* 0x0007ee000f101d48 */
[-C--:B------:R-:W-:Y:S01]  /*80f0*/  HMMA.16816.F32.BF16 R108, R196, R194.reuse, R108 ;  /* 0x000000c2c46c723c */ /* 0x080fe2000004186c */
[----:B-1----:R-:W-:Y:S07]  /*8100*/  @!P2 IADD3 R136, P0, R200, R2, RZ ;  /* 0x00000002c888a210 */ /* 0x002fee0007f1e0ff */
[----:B------:R-:W-:Y:S01]  /*8110*/  HMMA.16816.F32.BF16 R112, R188, R194, R112 ;  /* 0x000000c2bc70723c */ /* 0x000fe20000041870 */
[----:B------:R-:W-:Y:S05]  /*8120*/  @!P2 IADD3.X R137, R201, R0, RZ, P0, !PT ;  /* 0x00000000c989a210 */ /* 0x000fea00007fe4ff */
[----:B------:R1:W-:Y:S01]  /*8130*/  @!P2 LDGSTS.E.BYPASS.LTC128B.128 [R246+0x1100], [R136.64], !P6 ;  /* 0x0110000088f6afae */ /* 0x0003e2000f101d48 */
[-C--:B---3--:R-:W-:Y:S05]  /*8140*/  @!P2 IADD3 R200, P1, R136, R2.reuse, RZ ;  /* 0x0000000288c8a210 */ /* 0x088fea0007f3e0ff */
[-C--:B------:R-:W-:Y:S01]  /*8150*/  @!P2 IADD3 R138, P0, R200, R2.reuse, RZ ;  /* 0x00000002c88aa210 */ /* 0x080fe20007f1e0ff */
[--C-:B------:R-:W-:Y:S04]  /*8160*/  @!P2 IMAD.X R201, R137, 0x1, R0.reuse, P1 ;  /* 0x0000000189c9a824 */ /* 0x100fe800008e0600 */
[--C-:B------:R-:W-:Y:S01]  /*8170*/  @!P2 IMAD.X R139, R201, 0x1, R0.reuse, P0 ;  /* 0x00000001c98ba824 */ /* 0x100fe200000e0600 */
[----:B------:R3:W-:Y:S08]  /*8180*/  @!P2 LDGSTS.E.BYPASS.LTC128B.128 [R246+0x1900], [R200.64], !P6 ;  /* 0x01900000c8f6afae */ /* 0x0007f0000f101d48 */
[----:B------:R2:W-:Y:S01]  /*8190*/  @!P2 LDGSTS.E.BYPASS.LTC128B.128 [R246+0x2100], [R138.64], !P6 ;  /* 0x021000008af6afae */ /* 0x0005e2000f101d48 */
[----:B-1----:R-:W-:Y:S04]  /*81a0*/  @!P2 IADD3 R136, P1, R138, R2, RZ ;  /* 0x000000028a88a210 */ /* 0x002fe80007f3e0ff */
[----:B------:R-:W-:Y:S02]  /*81b0*/  @!P2 IADD3.X R137, R139, R0, RZ, P1, !PT ;  /* 0x000000008b89a210 */ /* 0x000fe40000ffe4ff */
[----:B------:R-:W-:Y:S03]  /*81c0*/  @!P2 IADD3 R202, P0, R136, R2, RZ ;  /* 0x0000000288caa210 */ /* 0x000fe60007f1e0ff */
[----:B------:R2:W-:Y:S02]  /*81d0*/  @!P2 LDGSTS.E.BYPASS.LTC128B.128 [R246+0x2900], [R136.64], !P6 ;  /* 0x0290000088f6afae */ /* 0x0005e4000f101d48 */
[----:B------:R-:W-:Y:S06]  /*81e0*/  @!P2 IMAD.X R203, R137, 0x1, R0, P0 ;  /* 0x0000000189cba824 */ /* 0x000fec00000e0600 */
[----:B------:R3:W-:Y:S08]  /*81f0*/  @!P2 LDGSTS.E.BYPASS.LTC128B.128 [R246+0x3100], [R202.64], !P6 ;  /* 0x03100000caf6afae */ /* 0x0007f0000f101d48 */
[----:B------:R1:W4:Y:S04]  /*8200*/  LDL R0, [R1+0x4c] ;  /* 0x00004c0001007983 */ /* 0x0003280000100800 */
[----:B------:R-:W-:Y:S08]  /*8210*/  LDSM.16.M88.4 R196, [R236+0x2000] ;  /* 0x00200000ecc4783b */ /* 0x000ff00000000200 */
[----:B--2---:R-:W-:Y:S08]  /*8220*/  LDSM.16.M88.4 R136, [R236] ;  /* 0x00000000ec88783b */ /* 0x004ff00000000200 */
[----:B---3--:R-:W2:Y:S08]  /*8230*/  LDSM.16.M88.4 R200, [R234] ;  /* 0x00000000eac8783b */ /* 0x008eb00000000200 */
[----:B------:R-:W3:Y:S08]  /*8240*/  LDSM.16.M88.4 R188, [R234+0x800] ;  /* 0x00080000eabc783b */ /* 0x000ef00000000200 */
[----:B------:R-:W0:Y:S08]  /*8250*/  LDGDEPBAR ;  /* 0x00000000000079af */ /* 0x000e300000000000 */
[----:B------:R-:W1:Y:S01]  /*8260*/  LDSM.16.M88.4 R192, [R234+0x1000] ;  /* 0x00100000eac0783b */ /* 0x000e620000000200 */
[-C--:B--2---:R-:W-:Y:S08]  /*8270*/  HMMA.16816.F32.BF16 R4, R136, R200.reuse, R4 ;  /* 0x000000c88804723c */ /* 0x084ff00000041804 */
[C---:B------:R-:W-:Y:S08]  /*8280*/  HMMA.16816.F32.BF16 R8, R196.reuse, R200, R8 ;  /* 0x000000c8c408723c */ /* 0x040ff00000041808 */
[-C--:B------:R-:W-:Y:S08]  /*8290*/  HMMA.16816.F32.BF16 R12, R196, R202.reuse, R12 ;  /* 0x000000cac40c723c */ /* 0x080ff0000004180c */
[C---:B------:R-:W-:Y:S01]  /*82a0*/  HMMA.16816.F32.BF16 R16, R136.reuse, R202, R16 ;  /* 0x000000ca8810723c */ /* 0x040fe20000041810 */
[----:B------:R-:W2:Y:S07]  /*82b0*/  LDSM.16.M88.4 R200, [R234+0x1800] ;  /* 0x00180000eac8783b */ /* 0x000eae0000000200 */
[-C--:B---3--:R-:W-:Y:S08]  /*82c0*/  HMMA.16816.F32.BF16 R20, R136, R188.reuse, R20 ;  /* 0x000000bc8814723c */ /* 0x088ff00000041814 */
[C---:B------:R-:W-:Y:S08]  /*82d0*/  HMMA.16816.F32.BF16 R24, R196.reuse, R188, R24 ;  /* 0x000000bcc418723c */ /* 0x040ff00000041818 */
[-C--:B------:R-:W-:Y:S08]  /*82e0*/  HMMA.16816.F32.BF16 R28, R196, R190.reuse, R28 ;  /* 0x000000bec41c723c */ /* 0x080ff0000004181c */
[C---:B------:R-:W-:Y:S01]  /*82f0*/  HMMA.16816.F32.BF16 R32, R136.reuse, R190, R32 ;  /* 0x000000be8820723c */ /* 0x040fe20000041820 */
[----:B------:R-:W3:Y:S07]  /*8300*/  LDSM.16.M88.4 R188, [R234+0x2000] ;  /* 0x00200000eabc783b */ /* 0x000eee0000000200 */
        /* <DEDUP_REMOVED lines=14> */
[----:B------:R-:W-:Y:S07]  /*83f0*/  LDSM.16.M88.4 R188, [R237] ;  /* 0x00000000edbc783b */ /* 0x000fee0000000200 */
[-C--:B-1----:R-:W-:Y:S08]  /*8400*/  HMMA.16816.F32.BF16 R84, R136, R192.reuse, R84 ;  /* 0x000000c08854723c */ /* 0x082ff00000041854 */
[C---:B------:R-:W-:Y:S08]  /*8410*/  HMMA.16816.F32.BF16 R88, R196.reuse, R192, R88 ;  /* 0x000000c0c458723c */ /* 0x040ff00000041858 */
[-C--:B------:R-:W-:Y:S08]  /*8420*/  HMMA.16816.F32.BF16 R92, R196, R194.reuse, R92 ;  /* 0x000000c2c45c723c */ /* 0x080ff0000004185c */
[C---:B------:R-:W-:Y:S01]  /*8430*/  HMMA.16816.F32.BF16 R96, R136.reuse, R194, R96 ;  /* 0x000000c28860723c */ /* 0x040fe20000041860 */
[----:B------:R-:W1:Y:S07]  /*8440*/  LDSM.16.M88.4 R192, [R231] ;  /* 0x00000000e7c0783b */ /* 0x000e6e0000000200 */
[-C--:B--2---:R-:W-:Y:S08]  /*8450*/  HMMA.16816.F32.BF16 R100, R136, R200.reuse, R100 ;  /* 0x000000c88864723c */ /* 0x084ff00000041864 */
[C---:B------:R-:W-:Y:S07]  /*8460*/  HMMA.16816.F32.BF16 R104, R196.reuse, R200, R104 ;  /* 0x000000c8c468723c */ /* 0x040fee0000041868 */
[----:B------:R-:W-:Y:S01]  /*8470*/  IMAD R200, R204, -0x70, RZ ;  /* 0xffffff90ccc87824 */ /* 0x000fe200078e02ff */
[-C--:B------:R-:W-:Y:S01]  /*8480*/  HMMA.16816.F32.BF16 R108, R196, R202.reuse, R108 ;  /* 0x000000cac46c723c */ /* 0x080fe2000004186c */
[----:B------:R-:W2:Y:S03]  /*8490*/  LDSM.16.M88.4 R196, [R237+0x2000] ;  /* 0x00200000edc4783b */ /* 0x000ea60000000200 */
[----:B------:R-:W-:Y:S04]  /*84a0*/  IADD3 R200, -R205, 0x1, R200 ;  /* 0x00000001cdc87810 */ /* 0x000fe80007ffe1c8 */
[----:B------:R-:W-:Y:S01]  /*84b0*/  HMMA.16816.F32.BF16 R112, R136, R202, R112 ;  /* 0x000000ca8870723c */ /* 0x000fe20000041870 */
[----:B------:R-:W-:Y:S03]  /*84c0*/  LDSM.16.M88.4 R136, [R231+0x800] ;  /* 0x00080000e788783b */ /* 0x000fe60000000200 */
[----:B------:R-:W-:Y:S04]  /*84d0*/  IADD3 R200, R200, c[0x0][0x1d0], RZ ;  /* 0x00007400c8c87a10 */ /* 0x000fe80007ffe0ff */
[----:B------:R-:W-:Y:S01]  /*84e0*/  IADD3 R200, R200, -c[0x0][0x168], RZ ;  /* 0x80005a00c8c87a10 */ /* 0x000fe20007ffe0ff */
[-C--:B-1----:R-:W-:Y:S03]  /*84f0*/  HMMA.16816.F32.BF16 R4, R188, R192.reuse, R4 ;  /* 0x000000c0bc04723c */ /* 0x082fe60000041804 */
[----:B----4-:R-:W-:Y:S05]  /*8500*/  @P4 IMAD.MOV.U32 R0, RZ, RZ, R206 ;  /* 0x000000ffff004224 */ /* 0x010fea00078e00ce */
[----:B------:R-:W1:Y:S01]  /*8510*/  SHFL.IDX PT, R135, R0, 0x1, 0x1c1f ;  /* 0x003c1f0000877f89 */ /* 0x000e6200000e0000 */
[C---:B--2---:R-:W-:Y:S07]  /*8520*/  HMMA.16816.F32.BF16 R8, R196.reuse, R192, R8 ;  /* 0x000000c0c408723c */ /* 0x044fee0000041808 */
[----:B------:R-:W2:Y:S01]  /*8530*/  SHFL.IDX PT, R202, R0, RZ, 0x1c1f ;  /* 0x001c1fff00ca7589 */ /* 0x000ea200000e0000 */
[-C--:B------:R-:W-:Y:S07]  /*8540*/  HMMA.16816.F32.BF16 R12, R196, R194.reuse, R12 ;  /* 0x000000c2c40c723c */ /* 0x080fee000004180c */
[----:B------:R-:W-:Y:S01]  /*8550*/  SHFL.IDX PT, R201, R0, 0x3, 0x1c1f ;  /* 0x007c1f0000c97f89 */ /* 0x000fe200000e0000 */
[C---:B------:R-:W-:Y:S07]  /*8560*/  HMMA.16816.F32.BF16 R16, R188.reuse, R194, R16 ;  /* 0x000000c2bc10723c */ /* 0x040fee0000041810 */
[----:B------:R2:W3:Y:S01]  /*8570*/  SHFL.IDX PT, R2, R0, 0x2, 0x1c1f ;  /* 0x005c1f0000027f89 */ /* 0x0004e200000e0000 */
[----:B-1----:R-:W-:Y:S01]  /*8580*/  IMAD.IADD R135, R200, 0x1, R135 ;  /* 0x00000001c8877824 */ /* 0x002fe200078e0287 */
[-C--:B------:R-:W-:Y:S04]  /*8590*/  HMMA.16816.F32.BF16 R20, R188, R136.reuse, R20 ;  /* 0x00000088bc14723c */ /* 0x080fe80000041814 */
[C---:B------:R-:W-:Y:S02]  /*85a0*/  ISETP.GT.AND P1, PT, R135.reuse, RZ, PT ;  /* 0x000000ff8700720c */ /* 0x040fe40003f24270 */
[----:B------:R-:W1:Y:S01]  /*85b0*/  LDSM.16.M88.4 R192, [R231+0x1000] ;  /* 0x00100000e7c0783b */ /* 0x000e620000000200 */
[----:B------:R-:W-:Y:S02]  /*85c0*/  ISETP.GT.AND P0, PT, R135, 0x1, PT ;  /* 0x000000018700780c */ /* 0x000fe40003f04270 */
[----:B------:R-:W-:Y:S01]  /*85d0*/  FSEL R205, R6, -INF , P1 ;  /* 0xff80000006cd7808 */ /* 0x000fe20000800000 */
[C---:B------:R-:W-:Y:S02]  /*85e0*/  HMMA.16816.F32.BF16 R24, R196.reuse, R136, R24 ;  /* 0x00000088c418723c */ /* 0x040fe40000041818 */
[----:B------:R-:W-:Y:S06]  /*85f0*/  FSEL R203, R7, -INF , P0 ;  /* 0xff80000007cb7808 */ /* 0x000fec0000000000 */
[-C--:B------:R-:W-:Y:S01]  /*8600*/  HMMA.16816.F32.BF16 R28, R196, R138.reuse, R28 ;  /* 0x0000008ac41c723c */ /* 0x080fe2000004181c */
[C---:B--2---:R-:W-:Y:S03]  /*8610*/  IADD3 R0, R200.reuse, R202, RZ ;  /* 0x000000cac8007210 */ /* 0x044fe60007ffe0ff */
[C---:B---3--:R-:W-:Y:S01]  /*8620*/  IMAD.IADD R2, R200.reuse, 0x1, R2 ;  /* 0x00000001c8027824 */ /* 0x048fe200078e0202 */
[----:B------:R-:W-:Y:S02]  /*8630*/  IADD3 R200, R200, R201, RZ ;  /* 0x000000c9c8c87210 */ /* 0x000fe40007ffe0ff */
[C---:B------:R-:W-:Y:S01]  /*8640*/  ISETP.GT.AND P3, PT, R0.reuse, RZ, PT ;  /* 0x000000ff0000720c */ /* 0x040fe20003f64270 */
[C---:B------:R-:W-:Y:S01]  /*8650*/  HMMA.16816.F32.BF16 R32, R188.reuse, R138, R32 ;  /* 0x0000008abc20723c */ /* 0x040fe20000041820 */
[----:B------:R-:W-:Y:S03]  /*8660*/  ISETP.GT.AND P2, PT, R0, 0x1, PT ;  /* 0x000000010000780c */ /* 0x000fe60003f44270 */
[----:B------:R-:W-:Y:S02]  /*8670*/  FSEL R201, R4, -INF , P3 ;  /* 0xff80000004c97808 */ /* 0x000fe40001800000 */
[----:B------:R-:W-:Y:S02]  /*8680*/  FSEL R202, R5, -INF , P2 ;  /* 0xff80000005ca7808 */ /* 0x000fe40001000000 */
[----:B------:R-:W2:Y:S01]  /*8690*/  LDSM.16.M88.4 R4, [R231+0x1800] ;  /* 0x00180000e704783b */ /* 0x000ea20000000200 */
[C---:B------:R-:W-:Y:S02]  /*86a0*/  ISETP.GT.AND P3, PT, R2.reuse, RZ, PT ;  /* 0x000000ff0200720c */ /* 0x040fe40003f64270 */
[----:B------:R-:W-:Y:S02]  /*86b0*/  ISETP.GT.AND P2, PT, R2, 0x1, PT ;  /* 0x000000010200780c */ /* 0x000fe40003f44270 */
[C---:B------:R-:W-:Y:S02]  /*86c0*/  ISETP.GT.AND P1, PT, R200.reuse, RZ, PT ;  /* 0x000000ffc800720c */ /* 0x040fe40003f24270 */
[----:B------:R-:W-:Y:S02]  /*86d0*/  ISETP.GT.AND P0, PT, R200, 0x1, PT ;  /* 0x00000001c800780c */ /* 0x000fe40003f04270 */
[----:B------:R-:W-:Y:S02]  /*86e0*/  FSEL R206, R8, -INF , P3 ;  /* 0xff80000008ce7808 */ /* 0x000fe40001800000 */
[----:B------:R-:W-:Y:S01]  /*86f0*/  FSEL R207, R9, -INF , P2 ;  /* 0xff80000009cf7808 */ /* 0x000fe20001000000 */
[-C--:B-1----:R-:W-:Y:S01]  /*8700*/  HMMA.16816.F32.BF16 R36, R188, R192.reuse, R36 ;  /* 0x000000c0bc24723c */ /* 0x082fe20000041824 */
[----:B------:R-:W-:Y:S02]  /*8710*/  FSEL R209, R10, -INF , P1 ;  /* 0xff8000000ad17808 */ /* 0x000fe40000800000 */
[----:B------:R-:W-:Y:S02]  /*8720*/  FSEL R208, R11, -INF , P0 ;  /* 0xff8000000bd07808 */ /* 0x000fe40000000000 */
[----:B------:R-:W1:Y:S01]  /*8730*/  LDSM.16.M88.4 R8, [R231+0x2000] ;  /* 0x00200000e708783b */ /* 0x000e620000000200 */
[----:B------:R-:W-:Y:S02]  /*8740*/  ISETP.GT.AND P2, PT, R2, 0x9, PT ;  /* 0x000000090200780c */ /* 0x000fe40003f44270 */
[C---:B------:R-:W-:Y:S01]  /*8750*/  HMMA.16816.F32.BF16 R40, R196.reuse, R192, R40 ;  /* 0x000000c0c428723c */ /* 0x040fe20000041828 */
[C---:B------:R-:W-:Y:S02]  /*8760*/  ISETP.GT.AND P1, PT, R200.reuse, 0x8, PT ;  /* 0x00000008c800780c */ /* 0x040fe40003f24270 */
[----:B------:R-:W-:Y:S02]  /*8770*/  ISETP.GT.AND P0, PT, R200, 0x9, PT ;  /* 0x00000009c800780c */ /* 0x000fe40003f04270 */
[----:B------:R-:W-:Y:S02]  /*8780*/  FSEL R139, R13, -INF , P2 ;  /* 0xff8000000d8b7808 */ /* 0x000fe40001000000 */
[----:B------:R-:W-:Y:S01]  /*8790*/  ISETP.GT.AND P2, PT, R0, 0x9, PT ;  /* 0x000000090000780c */ /* 0x000fe20003f44270 */
[-C--:B------:R-:W-:Y:S01]  /*87a0*/  HMMA.16816.F32.BF16 R44, R196, R194.reuse, R44 ;  /* 0x000000c2c42c723c */ /* 0x080fe2000004182c */
[----:B------:R-:W-:Y:S02]  /*87b0*/  FSEL R14, R14, -INF , P1 ;  /* 0xff8000000e0e7808 */ /* 0x000fe40000800000 */
[----:B------:R-:W-:Y:S02]  /*87c0*/  ISETP.GT.AND P1, PT, R135, 0x8, PT ;  /* 0x000000088700780c */ /* 0x000fe40003f24270 */
[----:B------:R-:W-:Y:S02]  /*87d0*/  FSEL R17, R17, -INF , P2 ;  /* 0xff80000011117808 */ /* 0x000fe40001000000 */
[----:B------:R-:W-:Y:S01]  /*87e0*/  ISETP.GT.AND P2, PT, R0, 0x11, PT ;  /* 0x000000110000780c */ /* 0x000fe20003f44270 */
[C---:B------:R-:W-:Y:S01]  /*87f0*/  HMMA.16816.F32.BF16 R48, R188.reuse, R194, R48 ;  /* 0x000000c2bc30723c */ /* 0x040fe20000041830 */
[----:B------:R-:W-:Y:S02]  /*8800*/  FSEL R15, R15, -INF , P0 ;  /* 0xff8000000f0f7808 */ /* 0x000fe40000000000 */
[----:B------:R-:W-:Y:S02]  /*8810*/  ISETP.GT.AND P0, PT, R135, 0x9, PT ;  /* 0x000000098700780c */ /* 0x000fe40003f04270 */
[----:B------:R-:W-:Y:S02]  /*8820*/  FSEL R211, R21, -INF , P2 ;  /* 0xff80000015d37808 */ /* 0x000fe40001000000 */
[----:B------:R-:W-:Y:S01]  /*8830*/  ISETP.GT.AND P2, PT, R2, 0x11, PT ;  /* 0x000000110200780c */ /* 0x000fe20003f44270 */
[-C--:B--2---:R-:W-:Y:S01]  /*8840*/  HMMA.16816.F32.BF16 R52, R188, R4.reuse, R52 ;  /* 0x00000004bc34723c */ /* 0x084fe20000041834 */
        /* <DEDUP_REMOVED lines=8> */
[C---:B------:R-:W-:Y:S01]  /*88d0*/  ISETP.GT.AND P2, PT, R0.reuse, 0x19, PT ;  /* 0x000000190000780c */ /* 0x040fe20003f44270 */
[-C--:B------:R-:W-:Y:S01]  /*88e0*/  HMMA.16816.F32.BF16 R60, R196, R6.reuse, R60 ;  /* 0x00000006c43c723c */ /* 0x080fe2000004183c */
[----:B------:R-:W-:Y:S02]  /*88f0*/  FSEL R19, R19, -INF , P0 ;  /* 0xff80000013137808 */ /* 0x000fe40000000000 */
[----:B------:R-:W-:Y:S02]  /*8900*/  ISETP.GT.AND P0, PT, R135, 0x11, PT ;  /* 0x000000118700780c */ /* 0x000fe40003f04270 */
[----:B------:R-:W-:Y:S02]  /*8910*/  FSEL R193, R33, -INF , P2 ;  /* 0xff80000021c17808 */ /* 0x000fe40001000000 */
[----:B------:R-:W-:Y:S01]  /*8920*/  ISETP.GT.AND P2, PT, R0, 0x21, PT ;  /* 0x000000210000780c */ /* 0x000fe20003f44270 */
[C---:B------:R-:W-:Y:S01]  /*8930*/  HMMA.16816.F32.BF16 R64, R188.reuse, R6, R64 ;  /* 0x00000006bc40723c */ /* 0x040fe20000041840 */
[----:B------:R-:W2:Y:S01]  /*8940*/  LDSM.16.M88.4 R4, [R231+0x2800] ;  /* 0x00280000e704783b */ /* 0x000ea20000000200 */
[C---:B------:R-:W-:Y:S02]  /*8950*/  ISETP.GT.AND P3, PT, R2.reuse, 0x8, PT ;  /* 0x000000080200780c */ /* 0x040fe40003f64270 */
[----:B------:R-:W-:Y:S02]  /*8960*/  FSEL R250, R37, -INF , P2 ;  /* 0xff80000025fa7808 */ /* 0x000fe40001000000 */
[----:B------:R-:W-:Y:S02]  /*8970*/  ISETP.GT.AND P2, PT, R2, 0x21, PT ;  /* 0x000000210200780c */ /* 0x000fe40003f44270 */
[-C--:B-1----:R-:W-:Y:S01]  /*8980*/  HMMA.16816.F32.BF16 R68, R188, R8.reuse, R68 ;  /* 0x00000008bc44723c */ /* 0x082fe20000041844 */
        /* <DEDUP_REMOVED lines=9> */
[-C--:B------:R-:W-:Y:S01]  /*8a20*/  HMMA.16816.F32.BF16 R76, R196, R10.reuse, R76 ;  /* 0x0000000ac44c723c */ /* 0x080fe2000004184c */
[----:B------:R-:W-:Y:S02]  /*8a30*/  FSEL R221, R27, -INF , P0 ;  /* 0xff8000001bdd7808 */ /* 0x000fe40000000000 */
[----:B------:R-:W-:Y:S02]  /*8a40*/  ISETP.GT.AND P0, PT, R200, 0x19, PT ;  /* 0x00000019c800780c */ /* 0x000fe40003f04270 */
[----:B------:R-:W-:Y:S01]  /*8a50*/  FSEL R248, R49, -INF , P2 ;  /* 0xff80000031f87808 */ /* 0x000fe20001000000 */
[----:B------:R-:W-:Y:S01]  /*8a60*/  IMAD.MOV.U32 R49, RZ, RZ, R226 ;  /* 0x000000ffff317224 */ /* 0x000fe200078e00e2 */
[----:B------:R-:W-:Y:S01]  /*8a70*/  ISETP.GT.AND P2, PT, R0, 0x31, PT ;  /* 0x000000310000780c */ /* 0x000fe20003f44270 */
[C---:B------:R-:W-:Y:S01]  /*8a80*/  HMMA.16816.F32.BF16 R80, R188.reuse, R10, R80 ;  /* 0x0000000abc50723c */ /* 0x040fe20000041850 */
[----:B------:R-:W-:Y:S02]  /*8a90*/  FSEL R219, R30, -INF , P1 ;  /* 0xff8000001edb7808 */ /* 0x000fe40000800000 */
[----:B------:R-:W-:Y:S02]  /*8aa0*/  ISETP.GT.AND P1, PT, R135, 0x18, PT ;  /* 0x000000188700780c */ /* 0x000fe40003f24270 */
[----:B------:R-:W-:Y:S02]  /*8ab0*/  FSEL R53, R53, -INF , P2 ;  /* 0xff80000035357808 */ /* 0x000fe40001000000 */
[----:B------:R-:W-:Y:S02]  /*8ac0*/  ISETP.GT.AND P2, PT, R2, 0x31, PT ;  /* 0x000000310200780c */ /* 0x000fe40003f44270 */
[----:B------:R-:W-:Y:S01]  /*8ad0*/  FSEL R220, R31, -INF , P0 ;  /* 0xff8000001fdc7808 */ /* 0x000fe20000000000 */
[-C--:B--2---:R-:W-:Y:S01]  /*8ae0*/  HMMA.16816.F32.BF16 R84, R188, R4.reuse, R84 ;  /* 0x00000004bc54723c */ /* 0x084fe20000041854 */
[----:B------:R-:W-:Y:S02]  /*8af0*/  ISETP.GT.AND P0, PT, R135, 0x19, PT ;  /* 0x000000198700780c */ /* 0x000fe40003f04270 */
[----:B------:R-:W-:Y:S02]  /*8b00*/  FSEL R8, R57, -INF , P2 ;  /* 0xff80000039087808 */ /* 0x000fe40001000000 */
[----:B------:R-:W-:Y:S02]  /*8b10*/  FSEL R195, R34, -INF , P1 ;  /* 0xff80000022c37808 */ /* 0x000fe40000800000 */
[----:B------:R-:W-:Y:S01]  /*8b20*/  ISETP.GT.AND P1, PT, R135, 0x20, PT ;  /* 0x000000208700780c */ /* 0x000fe20003f24270 */
[----:B------:R1:W-:Y:S01]  /*8b30*/  STL [R1], R8 ;  /* 0x0000000801007387 */ /* 0x0003e20000100800 */
[----:B------:R-:W-:Y:S01]  /*8b40*/  FSEL R194, R35, -INF , P0 ;  /* 0xff80000023c27808 */ /* 0x000fe20000000000 */
[C---:B------:R-:W-:Y:S01]  /*8b50*/  HMMA.16816.F32.BF16 R88, R196.reuse, R4, R88 ;  /* 0x00000004c458723c */ /* 0x040fe20000041858 */
[----:B------:R-:W-:Y:S02]  /*8b60*/  ISETP.GT.AND P0, PT, R135, 0x21, PT ;  /* 0x000000218700780c */ /* 0x000fe40003f04270 */
[----:B------:R-:W-:Y:S02]  /*8b70*/  FSEL R34, R38, -INF , P1 ;  /* 0xff80000026227808 */ /* 0x000fe40000800000 */
[----:B------:R-:W-:Y:S02]  /*8b80*/  ISETP.GT.AND P1, PT, R200, 0x20, PT ;  /* 0x00000020c800780c */ /* 0x000fe40003f24270 */
[----:B------:R-:W-:Y:S01]  /*8b90*/  FSEL R235, R39, -INF , P0 ;  /* 0xff80000027eb7808 */ /* 0x000fe20000000000 */
[-C--:B------:R-:W-:Y:S01]  /*8ba0*/  HMMA.16816.F32.BF16 R92, R196, R6.reuse, R92 ;  /* 0x00000006c45c723c */ /* 0x080fe2000004185c */
[----:B------:R-:W-:Y:S02]  /*8bb0*/  FSEL R224, R42, -INF , P1 ;  /* 0xff8000002ae07808 */ /* 0x000fe40000800000 */
[C---:B------:R-:W-:Y:S01]  /*8bc0*/  ISETP.GT.AND P1, PT, R200.reuse, 0x28, PT ;  /* 0x00000028c800780c */ /* 0x040fe20003f24270 */
[----:B------:R-:W-:Y:S01]  /*8bd0*/  IMAD.MOV.U32 R41, RZ, RZ, R235 ;  /* 0x000000ffff297224 */ /* 0x000fe200078e00eb */
[----:B------:R-:W-:Y:S02]  /*8be0*/  ISETP.GT.AND P0, PT, R200, 0x21, PT ;  /* 0x00000021c800780c */ /* 0x000fe40003f04270 */
[----:B------:R-:W-:Y:S01]  /*8bf0*/  FSEL R222, R46, -INF , P1 ;  /* 0xff8000002ede7808 */ /* 0x000fe20000800000 */
[C---:B------:R-:W-:Y:S01]  /*8c00*/  HMMA.16816.F32.BF16 R96, R188.reuse, R6, R96 ;  /* 0x00000006bc60723c */ /* 0x040fe20000041860 */
[----:B------:R-:W-:Y:S02]  /*8c10*/  ISETP.GT.AND P1, PT, R135, 0x28, PT ;  /* 0x000000288700780c */ /* 0x000fe40003f24270 */
[----:B------:R-:W-:Y:S01]  /*8c20*/  ISETP.GT.AND P2, PT, R2, 0x39, PT ;  /* 0x000000390200780c */ /* 0x000fe20003f44270 */
[----:B------:R-:W-:Y:S01]  /*8c30*/  IMAD.MOV.U32 R57, RZ, RZ, R222 ;  /* 0x000000ffff397224 */ /* 0x000fe200078e00de */
[----:B------:R-:W-:Y:S02]  /*8c40*/  FSEL R223, R43, -INF , P0 ;  /* 0xff8000002bdf7808 */ /* 0x000fe40000000000 */
[----:B------:R-:W-:Y:S02]  /*8c50*/  ISETP.GT.AND P0, PT, R200, 0x29, PT ;  /* 0x00000029c800780c */ /* 0x000fe40003f04270 */
[----:B------:R-:W-:Y:S02]  /*8c60*/  FSEL R251, R50, -INF , P1 ;  /* 0xff80000032fb7808 */ /* 0x000fe40000800000 */
[----:B------:R-:W-:Y:S02]  /*8c70*/  ISETP.GT.AND P1, PT, R135, 0x30, PT ;  /* 0x000000308700780c */ /* 0x000fe40003f24270 */
[----:B------:R-:W-:Y:S02]  /*8c80*/  FSEL R25, R47, -INF , P0 ;  /* 0xff8000002f197808 */ /* 0x000fe40000000000 */
[----:B------:R-:W-:Y:S02]  /*8c90*/  ISETP.GT.AND P0, PT, R135, 0x29, PT ;  /* 0x000000298700780c */ /* 0x000fe40003f04270 */
[----:B------:R-:W-:Y:S02]  /*8ca0*/  FSEL R54, R54, -INF , P1 ;  /* 0xff80000036367808 */ /* 0x000fe40000800000 */
[----:B------:R-:W-:Y:S01]  /*8cb0*/  FSEL R252, R51, -INF , P0 ;  /* 0xff80000033fc7808 */ /* 0x000fe20000000000 */
[----:B------:R-:W-:Y:S01]  /*8cc0*/  IMAD.MOV.U32 R51, RZ, RZ, R223 ;  /* 0x000000ffff337224 */ /* 0x000fe200078e00df */
[----:B------:R-:W-:Y:S02]  /*8cd0*/  ISETP.GT.AND P0, PT, R135, 0x31, PT ;  /* 0x000000318700780c */ /* 0x000fe40003f04270 */
[----:B------:R-:W-:Y:S02]  /*8ce0*/  ISETP.GT.AND P1, PT, R200, 0x30, PT ;  /* 0x00000030c800780c */ /* 0x000fe40003f24270 */
[----:B------:R-:W-:Y:S02]  /*8cf0*/  FSEL R55, R55, -INF , P0 ;  /* 0xff80000037377808 */ /* 0x000fe40000000000 */
[----:B------:R-:W-:Y:S02]  /*8d00*/  FSEL R138, R12, -INF , P3 ;  /* 0xff8000000c8a7808 */ /* 0x000fe40001800000 */
[----:B------:R-:W-:Y:S02]  /*8d10*/  FSEL R30, R58, -INF , P1 ;  /* 0xff8000003a1e7808 */ /* 0x000fe40000800000 */
[----:B------:R-:W-:Y:S02]  /*8d20*/  ISETP.GT.AND P1, PT, R200, 0x38, PT ;  /* 0x00000038c800780c */ /* 0x000fe40003f24270 */
[----:B------:R-:W-:Y:S02]  /*8d30*/  ISETP.GT.AND P3, PT, R0, 0x8, PT ;  /* 0x000000080000780c */ /* 0x000fe40003f64270 */
[----:B------:R-:W-:Y:S02]  /*8d40*/  ISETP.GT.AND P0, PT, R200, 0x31, PT ;  /* 0x00000031c800780c */ /* 0x000fe40003f04270 */
[----:B-1----:R-:W-:Y:S02]  /*8d50*/  FSEL R8, R62, -INF , P1 ;  /* 0xff8000003e087808 */ /* 0x002fe40000800000 */
[----:B------:R-:W-:Y:S02]  /*8d60*/  FSEL R16, R16, -INF , P3 ;  /* 0xff80000010107808 */ /* 0x000fe40001800000 */
[----:B------:R-:W-:Y:S01]  /*8d70*/  ISETP.GT.AND P3, PT, R0, 0x10, PT ;  /* 0x000000100000780c */ /* 0x000fe20003f64270 */
[----:B------:R1:W-:Y:S01]  /*8d80*/  STL [R1+0x4], R8 ;  /* 0x0000040801007387 */ /* 0x0003e20000100800 */
[----:B------:R-:W-:Y:S02]  /*8d90*/  FSEL R31, R59, -INF , P0 ;  /* 0xff8000003b1f7808 */ /* 0x000fe40000000000 */
[----:B------:R-:W-:Y:S01]  /*8da0*/  ISETP.GT.AND P0, PT, R200, 0x39, PT ;  /* 0x00000039c800780c */ /* 0x000fe20003f04270 */
[----:B------:R-:W-:Y:S01]  /*8db0*/  STL [R1+0xb4], R231 ;  /* 0x0000b4e701007387 */ /* 0x000fe20000100800 */
[----:B------:R-:W-:Y:S02]  /*8dc0*/  FSEL R210, R20, -INF , P3 ;  /* 0xff80000014d27808 */ /* 0x000fe40001800000 */
[----:B------:R-:W-:Y:S02]  /*8dd0*/  ISETP.GT.AND P3, PT, R2, 0x10, PT ;  /* 0x000000100200780c */ /* 0x000fe40003f64270 */
[----:B------:R-:W-:Y:S02]  /*8de0*/  FSEL R42, R63, -INF , P0 ;  /* 0xff8000003f2a7808 */ /* 0x000fe40000000000 */
[----:B------:R-:W-:Y:S02]  /*8df0*/  ISETP.GT.AND P0, PT, R135, 0x39, PT ;  /* 0x000000398700780c */ /* 0x000fe40003f04270 */
[----:B------:R-:W-:Y:S02]  /*8e00*/  FSEL R214, R24, -INF , P3 ;  /* 0xff80000018d67808 */ /* 0x000fe40001800000 */
[----:B------:R-:W-:Y:S02]  /*8e10*/  FSEL R24, R67, -INF , P0 ;  /* 0xff80000043187808 */ /* 0x000fe40000000000 */
[----:B------:R-:W-:Y:S02]  /*8e20*/  ISETP.GT.AND P0, PT, R135, 0x41, PT ;  /* 0x000000418700780c */ /* 0x000fe40003f04270 */
[----:B------:R-:W-:Y:S02]  /*8e30*/  ISETP.GT.AND P3, PT, R2, 0x18, PT ;  /* 0x000000180200780c */ /* 0x000fe40003f64270 */
[----:B------:R-:W-:Y:S02]  /*8e40*/  FSEL R5, R71, -INF , P0 ;  /* 0xff80000047057808 */ /* 0x000fe40000000000 */
[----:B------:R-:W-:Y:S02]  /*8e50*/  FSEL R213, R28, -INF , P3 ;  /* 0xff8000001cd57808 */ /* 0x000fe40001800000 */
[----:B------:R-:W-:Y:S01]  /*8e60*/  ISETP.GT.AND P3, PT, R0, 0x18, PT ;  /* 0x000000180000780c */ /* 0x000fe20003f64270 */
[----:B------:R2:W-:Y:S01]  /*8e70*/  STL [R1+0x8], R5 ;  /* 0x0000080501007387 */ /* 0x0005e20000100800 */
[----:B------:R-:W-:Y:S02]  /*8e80*/  FSEL R241, R61, -INF , P2 ;  /* 0xff8000003df17808 */ /* 0x000fe40001000000 */
[----:B------:R-:W-:Y:S02]  /*8e90*/  FSEL R192, R32, -INF , P3 ;  /* 0xff80000020c07808 */ /* 0x000fe40001800000 */
[C---:B------:R-:W-:Y:S02]  /*8ea0*/  ISETP.GT.AND P3, PT, R0.reuse, 0x20, PT ;  /* 0x000000200000780c */ /* 0x040fe40003f64270 */
[----:B------:R-:W-:Y:S02]  /*8eb0*/  ISETP.GT.AND P2, PT, R0, 0x39, PT ;  /* 0x000000390000780c */ /* 0x000fe40003f44270 */
[----:B------:R-:W-:Y:S02]  /*8ec0*/  FSEL R249, R36, -INF , P3 ;  /* 0xff80000024f97808 */ /* 0x000fe40001800000 */
[----:B------:R-:W-:Y:S02]  /*8ed0*/  ISETP.GT.AND P3, PT, R2, 0x20, PT ;  /* 0x000000200200780c */ /* 0x000fe40003f64270 */
[----:B-1----:R-:W-:Y:S02]  /*8ee0*/  FMNMX.FTZ R8, R201, R3, !PT ;  /* 0x00000003c9087209 */ /* 0x002fe40007810000 */
[----:B------:R-:W-:Y:S02]  /*8ef0*/  FSEL R234, R40, -INF , P3 ;  /* 0xff80000028ea7808 */ /* 0x000fe40001800000 */
[----:B------:R-:W-:Y:S02]  /*8f00*/  ISETP.GT.AND P3, PT, R2, 0x28, PT ;  /* 0x000000280200780c */ /* 0x000fe40003f64270 */
[----:B------:R-:W-:Y:S01]  /*8f10*/  FMNMX.FTZ R12, R202, R8, !PT ;  /* 0x00000008ca0c7209 */ /* 0x000fe20007810000 */
[----:B------:R-:W-:Y:S01]  /*8f20*/  IMAD.MOV.U32 R46, RZ, RZ, R234 ;  /* 0x000000ffff2e7224 */ /* 0x000fe200078e00ea */
[----:B------:R-:W-:Y:S01]  /*8f30*/  FSEL R227, R44, -INF , P3 ;  /* 0xff8000002ce37808 */ /* 0x000fe20001800000 */
[----:B------:R-:W1:Y:S01]  /*8f40*/  LDSM.16.M88.4 R8, [R231+0x3000] ;  /* 0x00300000e708783b */ /* 0x000e620000000200 */
[----:B------:R-:W-:Y:S01]  /*8f50*/  FSEL R44, R65, -INF , P2 ;  /* 0xff800000412c7808 */ /* 0x000fe20001000000 */
[----:B------:R-:W-:Y:S04]  /*8f60*/  DEPBAR.LE SB0, 0x0 ;  /* 0x000080000000791a */ /* 0x000fe80000000000 */
[----:B------:R-:W-:Y:S02]  /*8f70*/  ISETP.GT.AND P2, PT, R0, 0x41, PT ;  /* 0x000000410000780c */ /* 0x000fe40003f44270 */
[----:B------:R-:W-:Y:S01]  /*8f80*/  FMNMX.FTZ R4, R16, R12, !PT ;  /* 0x0000000c10047209 */ /* 0x000fe20007810000 */
[----:B------:R-:W-:Y:S01]  /*8f90*/  BAR.SYNC.DEFER_BLOCKING 0x0 ;  /* 0x0000000000007b1d */ /* 0x000fe20000010000 */
[----:B------:R-:W-:Y:S02]  /*8fa0*/  FSEL R242, R69, -INF , P2 ;  /* 0xff80000045f27808 */ /* 0x000fe40001000000 */
[----:B------:R-:W-:Y:S02]  /*8fb0*/  ISETP.GT.AND P2, PT, R2, 0x41, PT ;  /* 0x000000410200780c */ /* 0x000fe40003f44270 */
[----:B------:R-:W-:Y:S02]  /*8fc0*/  ISETP.GT.AND P0, PT, R200, 0x41, PT ;  /* 0x00000041c800780c */ /* 0x000fe40003f04270 */
[----:B------:R-:W-:Y:S02]  /*8fd0*/  FSEL R12, R73, -INF , P2 ;  /* 0xff800000490c7808 */ /* 0x000fe40001000000 */
[----:B--2---:R-:W-:Y:S02]  /*8fe0*/  FSEL R5, R75, -INF , P0 ;  /* 0xff8000004b057808 */ /* 0x004fe40000000000 */
[----:B------:R-:W-:Y:S01]  /*8ff0*/  ISETP.GT.AND P2, PT, R2, 0x49, PT ;  /* 0x000000490200780c */ /* 0x000fe20003f44270 */
[----:B------:R-:W-:Y:S01]  /*9000*/  STL [R1+0xc], R12 ;  /* 0x00000c0c01007387 */ /* 0x000fe20000100800 */
[----:B------:R-:W-:Y:S02]  /*9010*/  ISETP.GT.AND P3, PT, R0, 0x28, PT ;  /* 0x000000280000780c */ /* 0x000fe40003f64270 */
[----:B------:R-:W-:Y:S01]  /*9020*/  FMNMX.FTZ R4, R17, R4, !PT ;  /* 0x0000000411047209 */ /* 0x000fe20007810000 */
[----:B------:R2:W-:Y:S01]  /*9030*/  STL [R1+0x14], R5 ;  /* 0x0000140501007387 */ /* 0x0005e20000100800 */
[----:B------:R-:W-:Y:S01]  /*9040*/  FSEL R225, R48, -INF , P3 ;  /* 0xff80000030e17808 */ /* 0x000fe20001800000 */
[----:B------:R-:W-:Y:S01]  /*9050*/  IMAD.MOV.U32 R48, RZ, RZ, R227 ;  /* 0x000000ffff307224 */ /* 0x000fe200078e00e3 */
[----:B------:R-:W-:Y:S02]  /*9060*/  ISETP.GT.AND P3, PT, R0, 0x30, PT ;  /* 0x000000300000780c */ /* 0x000fe40003f64270 */
[----:B------:R-:W-:Y:S02]  /*9070*/  FMNMX.FTZ R4, R210, R4, !PT ;  /* 0x00000004d2047209 */ /* 0x000fe40007810000 */
[----:B------:R-:W-:Y:S02]  /*9080*/  FSEL R36, R52, -INF , P3 ;  /* 0xff80000034247808 */ /* 0x000fe40001800000 */
[----:B------:R-:W-:Y:S02]  /*9090*/  ISETP.GT.AND P3, PT, R2, 0x30, PT ;  /* 0x000000300200780c */ /* 0x000fe40003f64270 */
[----:B------:R-:W-:Y:S02]  /*90a0*/  FMNMX.FTZ R4, R211, R4, !PT ;  /* 0x00000004d3047209 */ /* 0x000fe40007810000 */
[----:B------:R-:W-:Y:S02]  /*90b0*/  FSEL R26, R56, -INF , P3 ;  /* 0xff800000381a7808 */ /* 0x000fe40001800000 */
[----:B------:R-:W-:Y:S01]  /*90c0*/  ISETP.GT.AND P3, PT, R2, 0x38, PT ;  /* 0x000000380200780c */ /* 0x000fe20003f64270 */
[-C--:B-1----:R-:W-:Y:S01]  /*90d0*/  HMMA.16816.F32.BF16 R100, R188, R8.reuse, R100 ;  /* 0x00000008bc64723c */ /* 0x082fe20000041864 */
[----:B------:R-:W-:Y:S02]  /*90e0*/  FMNMX.FTZ R4, R192, R4, !PT ;  /* 0x00000004c0047209 */ /* 0x000fe40007810000 */
[----:B------:R-:W-:Y:S02]  /*90f0*/  FSEL R236, R60, -INF , P3 ;  /* 0xff8000003cec7808 */ /* 0x000fe40001800000 */
[C---:B------:R-:W-:Y:S02]  /*9100*/  ISETP.GT.AND P3, PT, R0.reuse, 0x38, PT ;  /* 0x000000380000780c */ /* 0x040fe40003f64270 */
[----:B------:R-:W-:Y:S01]  /*9110*/  FMNMX.FTZ R4, R193, R4, !PT ;  /* 0x00000004c1047209 */ /* 0x000fe20007810000 */
[C---:B------:R-:W-:Y:S01]  /*9120*/  HMMA.16816.F32.BF16 R104, R196.reuse, R8, R104 ;  /* 0x00000008c468723c */ /* 0x040fe20000041868 */
[----:B--2---:R-:W-:Y:S02]  /*9130*/  FSEL R5, R77, -INF , P2 ;  /* 0xff8000004d057808 */ /* 0x004fe40001000000 */
[----:B------:R-:W-:Y:S02]  /*9140*/  ISETP.GT.AND P2, PT, R0, 0x49, PT ;  /* 0x000000490000780c */ /* 0x000fe40003f44270 */
[----:B------:R-:W-:Y:S01]  /*9150*/  FSEL R35, R64, -INF , P3 ;  /* 0xff80000040237808 */ /* 0x000fe20001800000 */
[----:B------:R1:W-:Y:S01]  /*9160*/  STL [R1+0x10], R5 ;  /* 0x0000100501007387 */ /* 0x0003e20000100800 */
[----:B------:R-:W-:Y:S01]  /*9170*/  ISETP.GT.AND P3, PT, R0, 0x40, PT ;  /* 0x000000400000780c */ /* 0x000fe20003f64270 */
[-C--:B------:R-:W-:Y:S01]  /*9180*/  HMMA.16816.F32.BF16 R108, R196, R10.reuse, R108 ;  /* 0x0000000ac46c723c */ /* 0x080fe2000004186c */
[----:B------:R-:W-:Y:S01]  /*9190*/  FMNMX.FTZ R4, R249, R4, !PT ;  /* 0x00000004f9047209 */ /* 0x000fe20007810000 */
[----:B------:R-:W-:Y:S01]  /*91a0*/  STL [R1+0xb8], R242 ;  /* 0x0000b8f201007387 */ /* 0x000fe20000100800 */
[----:B------:R-:W-:Y:S02]  /*91b0*/  ISETP.GT.AND P0, PT, R200, 0x49, PT ;  /* 0x00000049c800780c */ /* 0x000fe40003f04270 */
[----:B------:R-:W-:Y:S01]  /*91c0*/  FSEL R43, R68, -INF , P3 ;  /* 0xff800000442b7808 */ /* 0x000fe20001800000 */
[----:B------:R2:W-:Y:S01]  /*91d0*/  STL [R1+0xd0], R251 ;  /* 0x0000d0fb01007387 */ /* 0x0005e20000100800 */
[----:B------:R-:W-:Y:S01]  /*91e0*/  ISETP.GT.AND P3, PT, R2, 0x40, PT ;  /* 0x000000400200780c */ /* 0x000fe20003f64270 */
[----:B------:R-:W-:Y:S01]  /*91f0*/  HMMA.16816.F32.BF16 R112, R188, R10, R112 ;  /* 0x0000000abc70723c */ /* 0x000fe20000041870 */
[----:B------:R-:W-:Y:S02]  /*9200*/  FMNMX.FTZ R4, R250, R4, !PT ;  /* 0x00000004fa047209 */ /* 0x000fe40007810000 */
[----:B------:R-:W-:Y:S02]  /*9210*/  ISETP.GT.AND P1, PT, R135, 0x38, PT ;  /* 0x000000388700780c */ /* 0x000fe40003f24270 */
[----:B------:R-:W-:Y:S02]  /*9220*/  FSEL R32, R72, -INF , P3 ;  /* 0xff80000048207808 */ /* 0x000fe40001800000 */
[----:B------:R-:W-:Y:S02]  /*9230*/  ISETP.GT.AND P3, PT, R2, 0x48, PT ;  /* 0x000000480200780c */ /* 0x000fe40003f64270 */
[----:B------:R-:W-:Y:S02]  /*9240*/  FMNMX.FTZ R4, R225, R4, !PT ;  /* 0x00000004e1047209 */ /* 0x000fe40007810000 */
[----:B------:R-:W-:Y:S02]  /*9250*/  ISETP.GT.AND P5, PT, R0, 0x60, PT ;  /* 0x000000600000780c */ /* 0x000fe40003fa4270 */
[----:B------:R-:W-:Y:S02]  /*9260*/  FSEL R244, R76, -INF , P3 ;  /* 0xff8000004cf47808 */ /* 0x000fe40001800000 */
[----:B-1----:R-:W-:Y:S02]  /*9270*/  FMNMX.FTZ R5, R205, R132, !PT ;  /* 0x00000084cd057209 */ /* 0x002fe40007810000 */
[----:B------:R-:W-:Y:S02]  /*9280*/  ISETP.GT.AND P3, PT, R0, 0x48, PT ;  /* 0x000000480000780c */ /* 0x000fe40003f64270 */
[----:B------:R-:W-:Y:S02]  /*9290*/  FMNMX.FTZ R5, R203, R5, !PT ;  /* 0x00000005cb057209 */ /* 0x000fe40007810000 */
[----:B------:R-:W-:Y:S02]  /*92a0*/  FSEL R231, R80, -INF , P3 ;  /* 0xff80000050e77808 */ /* 0x000fe40001800000 */
        /* <DEDUP_REMOVED lines=17> */
[----:B--2---:R-:W2:Y:S01]  /*93c0*/  LDL.LU R251, [R1] ;  /* 0x0000000001fb7983 */ /* 0x004ea20000300800 */
[----:B------:R-:W-:Y:S02]  /*93d0*/  FSEL R235, R81, -INF , P2 ;  /* 0xff80000051eb7808 */ /* 0x000fe40001000000 */
[----:B------:R-:W-:Y:S01]  /*93e0*/  ISETP.GT.AND P3, PT, R0, 0x50, PT ;  /* 0x000000500000780c */ /* 0x000fe20003f64270 */
[----:B------:R1:W-:Y:S01]  /*93f0*/  STL [R1+0xbc], R231 ;  /* 0x0000bce701007387 */ /* 0x0003e20000100800 */
[----:B------:R-:W-:Y:S02]  /*9400*/  FSEL R29, R79, -INF , P0 ;  /* 0xff8000004f1d7808 */ /* 0x000fe40000000000 */
[----:B------:R-:W-:Y:S02]  /*9410*/  FSEL R243, R84, -INF , P3 ;  /* 0xff80000054f37808 */ /* 0x000fe40001800000 */
[----:B------:R-:W-:Y:S02]  /*9420*/  ISETP.GT.AND P0, PT, R135, 0x49, PT ;  /* 0x000000498700780c */ /* 0x000fe40003f04270 */
[----:B------:R-:W-:Y:S02]  /*9430*/  MOV R47, R228 ;  /* 0x000000e4002f7202 */ /* 0x000fe40000000f00 */
[----:B------:R-:W-:Y:S02]  /*9440*/  FSEL R228, R83, -INF , P0 ;  /* 0xff80000053e47808 */ /* 0x000fe40000000000 */
[----:B------:R-:W-:Y:S02]  /*9450*/  ISETP.GT.AND P0, PT, R135, 0x51, PT ;  /* 0x000000518700780c */ /* 0x000fe40003f04270 */
[----:B------:R-:W-:Y:S02]  /*9460*/  FMNMX.FTZ R137, R235, R4, !PT ;  /* 0x00000004eb897209 */ /* 0x000fe40007810000 */
[----:B------:R-:W-:Y:S02]  /*9470*/  FSEL R237, R87, -INF , P0 ;  /* 0xff80000057ed7808 */ /* 0x000fe40000000000 */
[----:B------:R-:W-:Y:S02]  /*9480*/  FSEL R56, R66, -INF , P1 ;  /* 0xff80000042387808 */ /* 0x000fe40000800000 */
[----:B------:R-:W-:Y:S02]  /*9490*/  ISETP.GT.AND P1, PT, R135, 0x40, PT ;  /* 0x000000408700780c */ /* 0x000fe40003f24270 */
[----:B------:R-:W-:Y:S02]  /*94a0*/  ISETP.GT.AND P0, PT, R0, 0x59, PT ;  /* 0x000000590000780c */ /* 0x000fe40003f04270 */
[----:B------:R-:W-:Y:S01]  /*94b0*/  FMNMX.FTZ R137, R243, R137, !PT ;  /* 0x00000089f3897209 */ /* 0x000fe20007810000 */
[----:B-1----:R-:W3:Y:S01]  /*94c0*/  LDL.LU R231, [R1+0x8] ;  /* 0x0000080001e77983 */ /* 0x002ee20000300800 */
[----:B------:R-:W-:Y:S02]  /*94d0*/  FSEL R97, R97, -INF , P0 ;  /* 0xff80000061617808 */ /* 0x000fe40000000000 */
[----:B------:R-:W-:Y:S01]  /*94e0*/  FSEL R33, R70, -INF , P1 ;  /* 0xff80000046217808 */ /* 0x000fe20000800000 */
[----:B------:R-:W-:Y:S01]  /*94f0*/  STL [R1+0xc0], R235 ;  /* 0x0000c0eb01007387 */ /* 0x000fe20000100800 */
[----:B------:R-:W-:Y:S02]  /*9500*/  ISETP.GT.AND P1, PT, R200, 0x40, PT ;  /* 0x00000040c800780c */ /* 0x000fe40003f24270 */
[----:B------:R-:W-:Y:S01]  /*9510*/  FSEL R198, R100, -INF , P5 ;  /* 0xff80000064c67808 */ /* 0x000fe20002800000 */
[----:B------:R1:W-:Y:S01]  /*9520*/  STL [R1+0xc4], R243 ;  /* 0x0000c4f301007387 */ /* 0x0003e20000100800 */
[----:B------:R-:W-:Y:S02]  /*9530*/  FSEL R13, R74, -INF , P1 ;  /* 0xff8000004a0d7808 */ /* 0x000fe40000800000 */
[----:B------:R-:W-:Y:S02]  /*9540*/  ISETP.GT.AND P1, PT, R200, 0x48, PT ;  /* 0x00000048c800780c */ /* 0x000fe40003f24270 */
[----:B------:R-:W-:Y:S01]  /*9550*/  ISETP.GT.AND P2, PT, R0, 0x51, PT ;  /* 0x000000510000780c */ /* 0x000fe20003f44270 */
[----:B------:R-:W-:Y:S01]  /*9560*/  IMAD.MOV.U32 R197, RZ, RZ, R13 ;  /* 0x000000ffffc57224 */ /* 0x000fe200078e000d */
[----:B------:R-:W-:Y:S02]  /*9570*/  FSEL R12, R78, -INF , P1 ;  /* 0xff8000004e0c7808 */ /* 0x000fe40000800000 */
[----:B------:R-:W-:Y:S02]  /*9580*/  ISETP.GT.AND P1, PT, R135, 0x48, PT ;  /* 0x000000488700780c */ /* 0x000fe40003f24270 */
[----:B------:R-:W-:Y:S01]  /*9590*/  FSEL R28, R85, -INF , P2 ;  /* 0xff800000551c7808 */ /* 0x000fe20001000000 */
[----:B------:R-:W-:Y:S01]  /*95a0*/  IMAD.MOV.U32 R199, RZ, RZ, R12 ;  /* 0x000000ffffc77224 */ /* 0x000fe200078e000c */
[----:B------:R-:W-:Y:S02]  /*95b0*/  FSEL R27, R82, -INF , P1 ;  /* 0xff800000521b7808 */ /* 0x000fe40000800000 */
[----:B------:R-:W-:Y:S02]  /*95c0*/  ISETP.GT.AND P1, PT, R135, 0x50, PT ;  /* 0x000000508700780c */ /* 0x000fe40003f24270 */
[----:B------:R-:W-:Y:S02]  /*95d0*/  FMNMX.FTZ R137, R28, R137, !PT ;  /* 0x000000891c897209 */ /* 0x000fe40007810000 */
[----:B------:R-:W-:Y:S02]  /*95e0*/  FSEL R245, R86, -INF , P1 ;  /* 0xff80000056f57808 */ /* 0x000fe40000800000 */
[----:B------:R-:W-:Y:S02]  /*95f0*/  ISETP.GT.AND P1, PT, R0, 0x58, PT ;  /* 0x000000580000780c */ /* 0x000fe40003f24270 */
[----:B------:R-:W-:Y:S01]  /*9600*/  FMNMX.FTZ R4, R206, R133, !PT ;  /* 0x00000085ce047209 */ /* 0x000fe20007810000 */
[----:B-1----:R-:W4:Y:S01]  /*9610*/  LDL.LU R243, [R1+0xc] ;  /* 0x00000c0001f37983 */ /* 0x002f220000300800 */
[----:B------:R-:W-:Y:S02]  /*9620*/  FSEL R52, R96, -INF , P1 ;  /* 0xff80000060347808 */ /* 0x000fe40000800000 */
[----:B------:R-:W-:Y:S01]  /*9630*/  ISETP.GT.AND P3, PT, R0, 0x61, PT ;  /* 0x000000610000780c */ /* 0x000fe20003f64270 */
[----:B------:R-:W-:Y:S01]  /*9640*/  STL [R1+0xc8], R97 ;  /* 0x0000c86101007387 */ /* 0x000fe20000100800 */
[----:B------:R-:W-:Y:S02]  /*9650*/  FMNMX.FTZ R137, R52, R137, !PT ;  /* 0x0000008934897209 */ /* 0x000fe40007810000 */
[C---:B------:R-:W-:Y:S01]  /*9660*/  ISETP.GT.AND P2, PT, R0.reuse, 0x68, PT ;  /* 0x000000680000780c */ /* 0x040fe20003f44270 */
[----:B------:R1:W-:Y:S01]  /*9670*/  STL [R1+0xcc], R198 ;  /* 0x0000ccc601007387 */ /* 0x0003e20000100800 */
[----:B------:R-:W-:Y:S02]  /*9680*/  FMNMX.FTZ R137, R97, R137, !PT ;  /* 0x0000008961897209 */ /* 0x000fe40007810000 */
[----:B------:R-:W-:Y:S01]  /*9690*/  ISETP.GT.AND P1, PT, R0, 0x69, PT ;  /* 0x000000690000780c */ /* 0x000fe20003f24270 */
[----:B------:R-:W4:Y:S01]  /*96a0*/  LDL.64 R8, [R1+0x38] ;  /* 0x0000380001087983 */ /* 0x000f220000100a00 */
[----:B------:R-:W-:Y:S02]  /*96b0*/  FMNMX.FTZ R137, R198, R137, !PT ;  /* 0x00000089c6897209 */ /* 0x000fe40007810000 */
[----:B------:R-:W-:Y:S02]  /*96c0*/  FMNMX.FTZ R0, R252, R5, !PT ;  /* 0x00000005fc007209 */ /* 0x000fe40007810000 */
[----:B------:R-:W-:Y:S01]  /*96d0*/  FMNMX.FTZ R4, R207, R4, !PT ;  /* 0x00000004cf047209 */ /* 0x000fe20007810000 */
[----:B------:R-:W4:Y:S01]  /*96e0*/  LDL R10, [R1+0x34] ;  /* 0x00003400010a7983 */ /* 0x000f220000100800 */
[----:B------:R-:W-:Y:S02]  /*96f0*/  FMNMX.FTZ R0, R54, R0, !PT ;  /* 0x0000000036007209 */ /* 0x000fe40007810000 */
[----:B------:R-:W-:Y:S02]  /*9700*/  FMNMX.FTZ R4, R138, R4, !PT ;  /* 0x000000048a047209 */ /* 0x000fe40007810000 */
[----:B------:R-:W-:Y:S02]  /*9710*/  FMNMX.FTZ R0, R55, R0, !PT ;  /* 0x0000000037007209 */ /* 0x000fe40007810000 */
[----:B------:R-:W-:Y:S02]  /*9720*/  FSEL R196, R101, -INF , P3 ;  /* 0xff80000065c47808 */ /* 0x000fe40001800000 */
[----:B------:R-:W-:Y:S02]  /*9730*/  FMNMX.FTZ R0, R56, R0, !PT ;  /* 0x0000000038007209 */ /* 0x000fe40007810000 */
[----:B------:R-:W-:Y:S02]  /*9740*/  FMNMX.FTZ R4, R139, R4, !PT ;  /* 0x000000048b047209 */ /* 0x000fe40007810000 */
[----:B------:R-:W-:Y:S01]  /*9750*/  FSEL R190, R112, -INF , P2 ;  /* 0xff80000070be7808 */ /* 0x000fe20001000000 */
[----:B-1----:R-:W4:Y:S01]  /*9760*/  LDL.LU R198, [R1+0x4] ;  /* 0x0000040001c67983 */ /* 0x002f220000300800 */
[----:B------:R-:W-:Y:S02]  /*9770*/  FMNMX.FTZ R137, R196, R137, !PT ;  /* 0x00000089c4897209 */ /* 0x000fe40007810000 */
[----:B------:R-:W-:Y:S01]  /*9780*/  FMNMX.FTZ R5, R209, R134, !PT ;  /* 0x00000086d1057209 */ /* 0x000fe20007810000 */
[----:B------:R-:W4:Y:S01]  /*9790*/  LDL.LU R97, [R1+0x10] ;  /* 0x0000100001617983 */ /* 0x000f220000300800 */
[----:B------:R-:W-:Y:S02]  /*97a0*/  FMNMX.FTZ R0, R24, R0, !PT ;  /* 0x0000000018007209 */ /* 0x000fe40007810000 */
[----:B------:R-:W-:Y:S01]  /*97b0*/  FMNMX.FTZ R4, R214, R4, !PT ;  /* 0x00000004d6047209 */ /* 0x000fe20007810000 */
[----:B------:R-:W4:Y:S01]  /*97c0*/  LDL.LU R242, [R1+0x14] ;  /* 0x0000140001f27983 */ /* 0x000f220000300800 */
[----:B------:R-:W-:Y:S02]  /*97d0*/  FSEL R96, R113, -INF , P1 ;  /* 0xff80000071607808 */ /* 0x000fe40000800000 */
        /* <DEDUP_REMOVED lines=15> */
[----:B------:R-:W-:Y:S02]  /*98d0*/  MOV R50, R224 ;  /* 0x000000e000327202 */ /* 0x000fe40000000f00 */
[----:B------:R-:W-:Y:S02]  /*98e0*/  FMNMX.FTZ R4, R220, R4, !PT ;  /* 0x00000004dc047209 */ /* 0x000fe40007810000 */
[----:B------:R-:W-:Y:S02]  /*98f0*/  ISETP.GT.AND P0, PT, R135, 0x58, PT ;  /* 0x000000588700780c */ /* 0x000fe40003f04270 */
[----:B------:R-:W-:Y:S02]  /*9900*/  FMNMX.FTZ R4, R50, R4, !PT ;  /* 0x0000000432047209 */ /* 0x000fe40007810000 */
[----:B------:R-:W-:Y:S02]  /*9910*/  FSEL R238, R98, -INF , P0 ;  /* 0xff80000062ee7808 */ /* 0x000fe40000000000 */
[----:B------:R-:W-:Y:S02]  /*9920*/  FMNMX.FTZ R4, R51, R4, !PT ;  /* 0x0000000433047209 */ /* 0x000fe40007810000 */
[----:B-1----:R-:W-:Y:S02]  /*9930*/  FMNMX.FTZ R137, R137, R7, !PT ;  /* 0x0000000789897209 */ /* 0x002fe40007810000 */
[----:B------:R-:W-:Y:S02]  /*9940*/  FMNMX.FTZ R4, R57, R4, !PT ;  /* 0x0000000439047209 */ /* 0x000fe40007810000 */
[C---:B------:R-:W-:Y:S02]  /*9950*/  ISETP.GT.AND P5, PT, R135.reuse, 0x59, PT ;  /* 0x000000598700780c */ /* 0x040fe40003fa4270 */
[C---:B------:R-:W-:Y:S02]  /*9960*/  ISETP.GT.AND P3, PT, R135.reuse, 0x60, PT ;  /* 0x000000608700780c */ /* 0x040fe40003f64270 */
[C---:B------:R-:W-:Y:S02]  /*9970*/  ISETP.GT.AND P2, PT, R135.reuse, 0x61, PT ;  /* 0x000000618700780c */ /* 0x040fe40003f44270 */
[C---:B------:R-:W-:Y:S02]  /*9980*/  ISETP.GT.AND P1, PT, R135.reuse, 0x68, PT ;  /* 0x000000688700780c */ /* 0x040fe40003f24270 */
[----:B------:R-:W-:Y:S02]  /*9990*/  ISETP.GT.AND P0, PT, R135, 0x69, PT ;  /* 0x000000698700780c */ /* 0x000fe40003f04270 */
[----:B------:R-:W-:Y:S02]  /*99a0*/  FSEL R98, R99, -INF , P5 ;  /* 0xff80000063627808 */ /* 0x000fe40002800000 */
[----:B------:R-:W-:Y:S02]  /*99b0*/  FSEL R20, R103, -INF , P2 ;  /* 0xff80000067147808 */ /* 0x000fe40001000000 */
[----:B------:R-:W-:Y:S02]  /*99c0*/  FSEL R40, R102, -INF , P3 ;  /* 0xff80000066287808 */ /* 0x000fe40001800000 */
[----:B------:R-:W-:Y:S02]  /*99d0*/  ISETP.GT.AND P3, PT, R2, 0x50, PT ;  /* 0x000000500200780c */ /* 0x000fe40003f64270 */
[----:B------:R-:W-:Y:S02]  /*99e0*/  FSEL R239, R114, -INF , P1 ;  /* 0xff80000072ef7808 */ /* 0x000fe40000800000 */
[----:B------:R-:W-:Y:S02]  /*99f0*/  MOV R114, R20 ;  /* 0x0000001400727202 */ /* 0x000fe40000000f00 */
[----:B------:R-:W-:Y:S01]  /*9a00*/  FSEL R99, R88, -INF , P3 ;  /* 0xff80000058637808 */ /* 0x000fe20001800000 */
[----:B------:R-:W-:Y:S01]  /*9a10*/  IMAD.MOV.U32 R88, RZ, RZ, R34 ;  /* 0x000000ffff587224 */ /* 0x000fe200078e0022 */
[----:B------:R-:W-:Y:S02]  /*9a20*/  ISETP.GT.AND P3, PT, R2, 0x60, PT ;  /* 0x000000600200780c */ /* 0x000fe40003f64270 */
[----:B------:R-:W-:Y:S02]  /*9a30*/  FSEL R235, R115, -INF , P0 ;  /* 0xff80000073eb7808 */ /* 0x000fe40000000000 */
[----:B------:R-:W-:Y:S02]  /*9a40*/  FSEL R188, R104, -INF , P3 ;  /* 0xff80000068bc7808 */ /* 0x000fe40001800000 */
[C---:B------:R-:W-:Y:S02]  /*9a50*/  ISETP.GT.AND P0, PT, R200.reuse, 0x51, PT ;  /* 0x00000051c800780c */ /* 0x040fe40003f04270 */
[----:B------:R-:W-:Y:S02]  /*9a60*/  ISETP.GT.AND P1, PT, R200, 0x50, PT ;  /* 0x00000050c800780c */ /* 0x000fe40003f24270 */
[----:B------:R-:W-:Y:S02]  /*9a70*/  FSEL R240, R91, -INF , P0 ;  /* 0xff8000005bf07808 */ /* 0x000fe40000000000 */
[----:B------:R-:W-:Y:S02]  /*9a80*/  FSEL R45, R90, -INF , P1 ;  /* 0xff8000005a2d7808 */ /* 0x000fe40000800000 */
[C---:B------:R-:W-:Y:S02]  /*9a90*/  ISETP.GT.AND P2, PT, R2.reuse, 0x51, PT ;  /* 0x000000510200780c */ /* 0x040fe40003f44270 */
        /* <DEDUP_REMOVED lines=8> */
[----:B------:R-:W-:Y:S02]  /*9b20*/  ISETP.GT.AND P2, PT, R200, 0x58, PT ;  /* 0x00000058c800780c */ /* 0x000fe40003f44270 */
[----:B------:R-:W-:Y:S01]  /*9b30*/  FSEL R191, R93, -INF , P5 ;  /* 0xff8000005dbf7808 */ /* 0x000fe20002800000 */
[----:B------:R-:W-:Y:S01]  /*9b40*/  IMAD.MOV.U32 R93, RZ, RZ, R24 ;  /* 0x000000ffff5d7224 */ /* 0x000fe200078e0018 */
[----:B------:R-:W-:Y:S01]  /*9b50*/  FSEL R227, R94, -INF , P2 ;  /* 0xff8000005ee37808 */ /* 0x000fe20001000000 */
[----:B------:R-:W-:Y:S01]  /*9b60*/  IMAD.MOV.U32 R94, RZ, RZ, R52 ;  /* 0x000000ffff5e7224 */ /* 0x000fe200078e0034 */
        /* <DEDUP_REMOVED lines=8> */
[----:B------:R-:W-:Y:S01]  /*9bf0*/  FSEL R222, R107, -INF , P0 ;  /* 0xff8000006bde7808 */ /* 0x000fe20000000000 */
[----:B------:R-:W-:Y:S01]  /*9c00*/  IMAD.MOV.U32 R107, RZ, RZ, R40 ;  /* 0x000000ffff6b7224 */ /* 0x000fe200078e0028 */
[----:B------:R-:W-:Y:S01]  /*9c10*/  ISETP.GT.AND P0, PT, R200, 0x69, PT ;  /* 0x00000069c800780c */ /* 0x000fe20003f04270 */
[----:B------:R-:W-:Y:S01]  /*9c20*/  IMAD.MOV.U32 R200, RZ, RZ, R45 ;  /* 0x000000ffffc87224 */ /* 0x000fe200078e002d */
[----:B------:R-:W-:Y:S01]  /*9c30*/  FSEL R189, R110, -INF , P1 ;  /* 0xff8000006ebd7808 */ /* 0x000fe20000800000 */
[----:B------:R-:W-:Y:S01]  /*9c40*/  IMAD.MOV.U32 R110, RZ, RZ, R36 ;  /* 0x000000ffff6e7224 */ /* 0x000fe200078e0024 */
[----:B------:R-:W-:Y:S02]  /*9c50*/  FSEL R71, R111, -INF , P0 ;  /* 0xff8000006f477808 */ /* 0x000fe40000000000 */
[C---:B------:R-:W-:Y:S02]  /*9c60*/  ISETP.GT.AND P5, PT, R204.reuse, R247, PT ;  /* 0x000000f7cc00720c */ /* 0x040fe40003fa4270 */
[----:B------:R-:W-:Y:S02]  /*9c70*/  IADD3 R247, R204, -0x1, RZ ;  /* 0xffffffffccf77810 */ /* 0x000fe40007ffe0ff */
[----:B------:R-:W-:Y:S09]  /*9c80*/  MOV R89, R43 ;  /* 0x0000002b00597202 */ /* 0x000ff20000000f00 */
[----:B------:R-:W-:Y:S05]  /*9c90*/  @P5 SHF.R.S32.HI R7, RZ, 0x1f, R247 ;  /* 0x0000001fff075819 */ /* 0x000fea00000114f7 */
[----:B------:R-:W-:Y:S04]  /*9ca0*/  @P5 IMAD R7, R7, c[0x0][0x1e0], RZ ;  /* 0x0000780007075a24 */ /* 0x000fe800078e02ff */
[----:B------:R-:W-:Y:S01]  /*9cb0*/  @P5 IMAD R7, R247, c[0x0][0x1e4], R7 ;  /* 0x00007900f7075a24 */ /* 0x000fe200078e0207 */
[----:B---3--:R-:W-:Y:S04]  /*9cc0*/  FMNMX.FTZ R0, R231, R0, !PT ;  /* 0x00000000e7007209 */ /* 0x008fe80007810000 */
[----:B------:R-:W-:Y:S04]  /*9cd0*/  FMNMX.FTZ R0, R27, R0, !PT ;  /* 0x000000001b007209 */ /* 0x000fe80007810000 */
[----:B------:R-:W-:Y:S04]  /*9ce0*/  FMNMX.FTZ R0, R228, R0, !PT ;  /* 0x00000000e4007209 */ /* 0x000fe80007810000 */
[----:B------:R-:W-:Y:S04]  /*9cf0*/  FMNMX.FTZ R0, R245, R0, !PT ;  /* 0x00000000f5007209 */ /* 0x000fe80007810000 */
[----:B------:R-:W-:Y:S02]  /*9d00*/  FMNMX.FTZ R136, R237, R0, !PT ;  /* 0x00000000ed887209 */ /* 0x000fe40007810000 */
[----:B------:R-:W-:Y:S02]  /*9d10*/  FMNMX.FTZ R0, R48, R5, !PT ;  /* 0x0000000530007209 */ /* 0x000fe40007810000 */
[----:B------:R-:W1:Y:S01]  /*9d20*/  SHFL.BFLY PT, R5, R137, 0x1, 0x1f ;  /* 0x0c201f0089057f89 */ /* 0x000e6200000e0000 */
[----:B------:R-:W-:Y:S02]  /*9d30*/  FMNMX.FTZ R136, R238, R136, !PT ;  /* 0x00000088ee887209 */ /* 0x000fe40007810000 */
[----:B------:R-:W-:Y:S02]  /*9d40*/  FMNMX.FTZ R0, R49, R0, !PT ;  /* 0x0000000031007209 */ /* 0x000fe40007810000 */
[----:B------:R-:W-:Y:S02]  /*9d50*/  FMNMX.FTZ R136, R98, R136, !PT ;  /* 0x0000008862887209 */ /* 0x000fe40007810000 */
[----:B------:R-:W-:Y:S02]  /*9d60*/  FMNMX.FTZ R0, R26, R0, !PT ;  /* 0x000000001a007209 */ /* 0x000fe40007810000 */
[----:B------:R-:W-:Y:S02]  /*9d70*/  FMNMX.FTZ R136, R40, R136, !PT ;  /* 0x0000008828887209 */ /* 0x000fe40007810000 */
[----:B--2---:R-:W-:Y:S02]  /*9d80*/  FMNMX.FTZ R0, R251, R0, !PT ;  /* 0x00000000fb007209 */ /* 0x004fe40007810000 */
[----:B------:R-:W-:Y:S02]  /*9d90*/  FMNMX.FTZ R136, R114, R136, !PT ;  /* 0x0000008872887209 */ /* 0x000fe40007810000 */
[----:B------:R-:W-:Y:S02]  /*9da0*/  FMNMX.FTZ R0, R236, R0, !PT ;  /* 0x00000000ec007209 */ /* 0x000fe40007810000 */
[----:B------:R-:W-:Y:S02]  /*9db0*/  FMNMX.FTZ R136, R239, R136, !PT ;  /* 0x00000088ef887209 */ /* 0x000fe40007810000 */
[----:B------:R-:W-:Y:S02]  /*9dc0*/  FMNMX.FTZ R135, R241, R0, !PT ;  /* 0x00000000f1877209 */ /* 0x000fe40007810000 */
[----:B------:R-:W-:Y:S02]  /*9dd0*/  FMNMX.FTZ R0, R25, R4, !PT ;  /* 0x0000000419007209 */ /* 0x000fe40007810000 */
[----:B------:R-:W-:Y:S02]  /*9de0*/  FMNMX.FTZ R136, R235, R136, !PT ;  /* 0x00000088eb887209 */ /* 0x000fe40007810000 */
[----:B------:R-:W-:Y:S02]  /*9df0*/  FMNMX.FTZ R0, R30, R0, !PT ;  /* 0x000000001e007209 */ /* 0x000fe40007810000 */
[----:B-1----:R-:W-:Y:S01]  /*9e00*/  FMNMX.FTZ R137, R137, R5, !PT ;  /* 0x0000000589897209 */ /* 0x002fe20007810000 */
[----:B------:R-:W1:Y:S01]  /*9e10*/  SHFL.BFLY PT, R4, R136, 0x2, 0x1f ;  /* 0x0c401f0088047f89 */ /* 0x000e6200000e0000 */
[----:B------:R-:W-:Y:S02]  /*9e20*/  FMNMX.FTZ R0, R31, R0, !PT ;  /* 0x000000001f007209 */ /* 0x000fe40007810000 */
[C---:B------:R-:W-:Y:S01]  /*9e30*/  FSETP.NEU.FTZ.AND P3, PT, R137.reuse, -INF , PT ;  /* 0xff8000008900780b */ /* 0x040fe20003f7d000 */
[----:B------:R-:W-:Y:S01]  /*9e40*/  FMUL.FTZ R85, R137, c[0x0][0x2d0] ;  /* 0x0000b40089557a20 */ /* 0x000fe20000410000 */
[----:B------:R-:W-:Y:S02]  /*9e50*/  FMNMX.FTZ R135, R32, R135, !PT ;  /* 0x0000008720877209 */ /* 0x000fe40007810000 */
[----:B----4-:R-:W-:Y:S02]  /*9e60*/  @P5 MOV R9, c[0x0][0x1e0] ;  /* 0x0000780000095a02 */ /* 0x010fe40000000f00 */
[----:B------:R-:W-:Y:S02]  /*9e70*/  FSEL R85, R85, RZ, P3 ;  /* 0x000000ff55557208 */ /* 0x000fe40001800000 */
[----:B------:R-:W-:Y:S03]  /*9e80*/  FMNMX.FTZ R135, R243, R135, !PT ;  /* 0x00000087f3877209 */ /* 0x000fe60007810000 */
[--C-:B------:R-:W-:Y:S01]  /*9e90*/  FFMA.FTZ R89, R89, c[0x0][0x2d0], -R85.reuse ;  /* 0x0000b40059597a23 */ /* 0x100fe20000010855 */
[----:B------:R-:W-:Y:S01]  /*9ea0*/  FMNMX.FTZ R135, R244, R135, !PT ;  /* 0x00000087f4877209 */ /* 0x000fe20007810000 */
[--C-:B------:R-:W-:Y:S01]  /*9eb0*/  FFMA.FTZ R94, R94, c[0x0][0x2d0], -R85.reuse ;  /* 0x0000b4005e5e7a23 */ /* 0x100fe20000010855 */
        /* <DEDUP_REMOVED lines=12> */
[--C-:B------:R-:W-:Y:S01]  /*9f80*/  FFMA.FTZ R0, R201, c[0x0][0x2d0], -R85.reuse ;  /* 0x0000b400c9007a23 */ /* 0x100fe20000010855 */
[----:B-1----:R-:W-:Y:S01]  /*9f90*/  FMNMX.FTZ R136, R136, R4, !PT ;  /* 0x0000000488887209 */ /* 0x002fe20007810000 */
[----:B------:R-:W-:Y:S01]  /*9fa0*/  IMAD.MOV.U32 R201, RZ, RZ, R28 ;  /* 0x000000ffffc97224 */ /* 0x000fe200078e001c */
[----:B------:R-:W-:Y:S01]  /*9fb0*/  FMNMX.FTZ R2, R240, R2, !PT ;  /* 0x00000002f0027209 */ /* 0x000fe20007810000 */
[----:B------:R1:W-:Y:S01]  /*9fc0*/  MUFU.EX2 R100, R0 ;  /* 0x0000000000647308 */ /* 0x0003e20000000800 */
[----:B------:R-:W-:Y:S01]  /*9fd0*/  FMNMX.FTZ R135, R188, R135, !PT ;  /* 0x00000087bc877209 */ /* 0x000fe20007810000 */
[----:B------:R-:W2:Y:S03]  /*9fe0*/  SHFL.BFLY PT, R5, R136, 0x1, 0x1f ;  /* 0x0c201f0088057f89 */ /* 0x000ea600000e0000 */
[----:B------:R-:W-:Y:S04]  /*9ff0*/  FMNMX.FTZ R135, R105, R135, !PT ;  /* 0x0000008769877209 */ /* 0x000fe80007810000 */
[----:B------:R-:W-:Y:S04]  /*a000*/  FMNMX.FTZ R135, R103, R135, !PT ;  /* 0x0000008767877209 */ /* 0x000fe80007810000 */
[----:B------:R-:W-:Y:S05]  /*a010*/  FMNMX.FTZ R135, R91, R135, !PT ;  /* 0x000000875b877209 */ /* 0x000fea0007810000 */
[----:B------:R-:W3:Y:S01]  /*a020*/  SHFL.BFLY PT, R4, R135, 0x2, 0x1f ;  /* 0x0c401f0087047f89 */ /* 0x000ee200000e0000 */
[----:B-1----:R-:W-:Y:S01]  /*a030*/  FMNMX.FTZ R0, R227, R2, !PT ;  /* 0x00000002e3007209 */ /* 0x002fe20007810000 */
[--C-:B------:R-:W-:Y:S01]  /*a040*/  FFMA.FTZ R2, R202, c[0x0][0x2d0], -R85.reuse ;  /* 0x0000b400ca027a23 */ /* 0x100fe20000010855 */
[----:B--2---:R-:W-:Y:S01]  /*a050*/  FMNMX.FTZ R136, R136, R5, !PT ;  /* 0x0000000588887209 */ /* 0x004fe20007810000 */
[----:B------:R-:W-:Y:S01]  /*a060*/  IMAD.MOV.U32 R202, RZ, RZ, R30 ;  /* 0x000000ffffca7224 */ /* 0x000fe200078e001e */
[----:B------:R-:W-:Y:S01]  /*a070*/  FMNMX.FTZ R0, R226, R0, !PT ;  /* 0x00000000e2007209 */ /* 0x000fe20007810000 */
[----:B------:R-:W1:Y:S01]  /*a080*/  MUFU.EX2 R223, R2 ;  /* 0x0000000200df7308 */ /* 0x000e620000000800 */
[C---:B------:R-:W-:Y:S01]  /*a090*/  FSETP.NEU.FTZ.AND P2, PT, R136.reuse, -INF , PT ;  /* 0xff8000008800780b */ /* 0x040fe20003f5d000 */
[----:B------:R-:W-:Y:S01]  /*a0a0*/  FMUL.FTZ R84, R136, c[0x0][0x2d0] ;  /* 0x0000b40088547a20 */ /* 0x000fe20000410000 */
[----:B------:R-:W-:Y:S04]  /*a0b0*/  FMNMX.FTZ R0, R224, R0, !PT ;  /* 0x00000000e0007209 */ /* 0x000fe80007810000 */
[----:B------:R-:W-:Y:S02]  /*a0c0*/  FSEL R84, R84, RZ, P2 ;  /* 0x000000ff54547208 */ /* 0x000fe40001000000 */
[----:B------:R-:W-:Y:S03]  /*a0d0*/  FMNMX.FTZ R0, R222, R0, !PT ;  /* 0x00000000de007209 */ /* 0x000fe60007810000 */
[--C-:B------:R-:W-:Y:S01]  /*a0e0*/  FFMA.FTZ R6, R19, c[0x0][0x2d0], -R84.reuse ;  /* 0x0000b40013067a23 */ /* 0x100fe20000010854 */
[----:B---3--:R-:W-:Y:S01]  /*a0f0*/  FMNMX.FTZ R135, R135, R4, !PT ;  /* 0x0000000487877209 */ /* 0x008fe20007810000 */
[--C-:B------:R-:W-:Y:S01]  /*a100*/  FFMA.FTZ R4, R205, c[0x0][0x2d0], -R84.reuse ;  /* 0x0000b400cd047a23 */ /* 0x100fe20000010854 */
[----:B------:R-:W-:Y:S01]  /*a110*/  FMNMX.FTZ R0, R189, R0, !PT ;  /* 0x00000000bd007209 */ /* 0x000fe20007810000 */
[----:B------:R2:W-:Y:S01]  /*a120*/  MUFU.EX2 R87, R6 ;  /* 0x0000000600577308 */ /* 0x0005e20000000800 */
[--C-:B------:R-:W-:Y:S01]  /*a130*/  FFMA.FTZ R88, R88, c[0x0][0x2d0], -R84.reuse ;  /* 0x0000b40058587a23 */ /* 0x100fe20000010854 */
[----:B------:R-:W3:Y:S01]  /*a140*/  SHFL.BFLY PT, R5, R135, 0x1, 0x1f ;  /* 0x0c201f0087057f89 */ /* 0x000ee200000e0000 */
[--C-:B------:R-:W-:Y:S01]  /*a150*/  FFMA.FTZ R98, R98, c[0x0][0x2d0], -R84.reuse ;  /* 0x0000b40062627a23 */ /* 0x100fe20000010854 */
[----:B------:R-:W-:Y:S01]  /*a160*/  FMNMX.FTZ R0, R71, R0, !PT ;  /* 0x0000000047007209 */ /* 0x000fe20007810000 */
[----:B------:R-:W-:Y:S02]  /*a170*/  FFMA.FTZ R114, R114, c[0x0][0x2d0], -R84 ;  /* 0x0000b40072727a23 */ /* 0x000fe40000010854 */
[----:B------:R-:W-:Y:S01]  /*a180*/  IMAD.MOV.U32 R205, RZ, RZ, R32 ;  /* 0x000000ffffcd7224 */ /* 0x000fe200078e0020 */
[----:B-1----:R-:W-:Y:S01]  /*a190*/  F2FP.BF16.PACK_AB R72, R223, R100 ;  /* 0x00000064df48723e */ /* 0x002fe200000010ff */
[--C-:B------:R-:W-:Y:S01]  /*a1a0*/  FFMA.FTZ R2, R16, c[0x0][0x2d0], -R85.reuse ;  /* 0x0000b40010027a23 */ /* 0x100fe20000010855 */
[----:B------:R1:W-:Y:S10]  /*a1b0*/  MUFU.EX2 R90, R4 ;  /* 0x00000004005a7308 */ /* 0x0003f40000000800 */
[----:B------:R4:W-:Y:S01]  /*a1c0*/  MUFU.EX2 R13, R2 ;  /* 0x00000002000d7308 */ /* 0x0009e20000000800 */
[----:B--2---:R-:W-:Y:S01]  /*a1d0*/  @P5 IMAD.MOV.U32 R6, RZ, RZ, R8 ;  /* 0x000000ffff065224 */ /* 0x004fe200078e0008 */
[----:B---3--:R-:W-:Y:S04]  /*a1e0*/  FMNMX.FTZ R135, R135, R5, !PT ;  /* 0x0000000587877209 */ /* 0x008fe80007810000 */
[C---:B------:R-:W-:Y:S01]  /*a1f0*/  FSETP.NEU.FTZ.AND P1, PT, R135.reuse, -INF , PT ;  /* 0xff8000008700780b */ /* 0x040fe20003f3d000 */
[----:B------:R-:W-:Y:S02]  /*a200*/  FMUL.FTZ R86, R135, c[0x0][0x2d0] ;  /* 0x0000b40087567a20 */ /* 0x000fe40000410000 */
[----:B-1----:R-:W-:Y:S03]  /*a210*/  FFMA.FTZ R4, R203, c[0x0][0x2d0], -R84 ;  /* 0x0000b400cb047a23 */ /* 0x002fe60000010854 */
[----:B------:R-:W-:Y:S01]  /*a220*/  FSEL R86, R86, RZ, P1 ;  /* 0x000000ff56567208 */ /* 0x000fe20000800000 */
[----:B------:R1:W2:Y:S04]  /*a230*/  MUFU.EX2 R115, R4 ;  /* 0x0000000400737308 */ /* 0x0002a80000000800 */
[--C-:B------:R-:W-:Y:S02]  /*a240*/  FFMA.FTZ R99, R99, c[0x0][0x2d0], -R86.reuse ;  /* 0x0000b40063637a23 */ /* 0x100fe40000010856 */
[--C-:B------:R-:W-:Y:S02]  /*a250*/  FFMA.FTZ R101, R101, c[0x0][0x2d0], -R86.reuse ;  /* 0x0000b40065657a23 */ /* 0x100fe40000010856 */
[----:B----4-:R-:W-:Y:S02]  /*a260*/  FFMA.FTZ R2, R17, c[0x0][0x2d0], -R85 ;  /* 0x0000b40011027a23 */ /* 0x010fe40000010855 */
[----:B------:R-:W-:Y:S02]  /*a270*/  FFMA.FTZ R102, R102, c[0x0][0x2d0], -R86 ;  /* 0x0000b40066667a23 */ /* 0x000fe40000010856 */
[----:B------:R3:W4:Y:S01]  /*a280*/  MUFU.EX2 R12, R2 ;  /* 0x00000002000c7308 */ /* 0x0007220000000800 */
[----:B-1----:R-:W-:Y:S01]  /*a290*/  FFMA.FTZ R4, R18, c[0x0][0x2d0], -R84 ;  /* 0x0000b40012047a23 */ /* 0x002fe20000010854 */
[----:B--2---:R-:W-:Y:S08]  /*a2a0*/  F2FP.BF16.PACK_AB R73, R115, R90 ;  /* 0x0000005a7349723e */ /* 0x004ff000000010ff */
[----:B------:R1:W-:Y:S01]  /*a2b0*/  MUFU.EX2 R16, R4 ;  /* 0x0000000400107308 */ /* 0x0003e20000000800 */
[----:B---3--:R-:W2:Y:S01]  /*a2c0*/  SHFL.BFLY PT, R2, R0, 0x2, 0x1f ;  /* 0x0c401f0000027f89 */ /* 0x008ea200000e0000 */
[----:B-1----:R-:W-:Y:S05]  /*a2d0*/  @P5 IMAD.WIDE.U32 R4, R247, c[0x0][0x1e0], RZ ;  /* 0x00007800f7045a25 */ /* 0x002fea00078e00ff */
[----:B------:R-:W-:Y:S01]  /*a2e0*/  @P5 IADD3 R5, R5, R7, RZ ;  /* 0x0000000705055210 */ /* 0x000fe20007ffe0ff */
[----:B------:R-:W-:Y:S01]  /*a2f0*/  @P5 IMAD.MOV.U32 R7, RZ, RZ, R10 ;  /* 0x000000ffff075224 */ /* 0x000fe200078e000a */
[----:B--2---:R-:W-:Y:S01]  /*a300*/  FMNMX.FTZ R0, R0, R2, !PT ;  /* 0x0000000200007209 */ /* 0x004fe20007810000 */
[----:B------:R-:W-:Y:S02]  /*a310*/  @P5 IMAD.MOV.U32 R10, RZ, RZ, 0x5 ;  /* 0x00000005ff0a5424 */ /* 0x000fe400078e00ff */
[----:B------:R-:W-:Y:S02]  /*a320*/  @P5 IMAD.WIDE.U32 R6, R4, 0x70, R6 ;  /* 0x0000007004065825 */ /* 0x000fe400078e0006 */
[----:B------:R-:W1:Y:S02]  /*a330*/  SHFL.BFLY PT, R2, R0, 0x1, 0x1f ;  /* 0x0c201f0000027f89 */ /* 0x000e6400000e0000 */
[----:B------:R-:W-:Y:S01]  /*a340*/  @P5 IMAD R4, R5, 0x70, RZ ;  /* 0x0000007005045824 */ /* 0x000fe200078e02ff */
[----:B------:R-:W-:Y:S01]  /*a350*/  @P5 LEA R8, P0, R6, c[0x0][0x1c8], 0x1 ;  /* 0x0000720006085a11 */ /* 0x000fe200078008ff */
[----:B------:R-:W-:Y:S02]  /*a360*/  FFMA.FTZ R5, R206, c[0x0][0x2d0], -R86 ;  /* 0x0000b400ce057a23 */ /* 0x000fe40000010856 */
[----:B------:R-:W-:Y:S02]  /*a370*/  IMAD.MOV.U32 R206, RZ, RZ, R55 ;  /* 0x000000ffffce7224 */ /* 0x000fe400078e0037 */
[----:B------:R2:W-:Y:S01]  /*a380*/  MUFU.EX2 R112, R5 ;  /* 0x0000000500707308 */ /* 0x0005e20000000800 */
[----:B------:R-:W-:Y:S01]  /*a390*/  @P5 IMAD.IADD R7, R7, 0x1, R4 ;  /* 0x0000000107075824 */ /* 0x000fe200078e0204 */
[----:B------:R-:W-:Y:S01]  /*a3a0*/  @P5 SHF.L.U64.HI R4, R9, R10, c[0x0][0x1e4] ;  /* 0x0000790009045619 */ /* 0x000fe2000001020a */
[----:B------:R-:W-:Y:S02]  /*a3b0*/  FFMA.FTZ R10, R207, c[0x0][0x2d0], -R86 ;  /* 0x0000b400cf0a7a23 */ /* 0x000fe40000010856 */
[----:B----4-:R-:W-:Y:S05]  /*a3c0*/  IMAD.MOV.U32 R207, RZ, RZ, R12 ;  /* 0x000000ffffcf7224 */ /* 0x010fea00078e000c */
[----:B------:R3:W4:Y:S01]  /*a3d0*/  MUFU.EX2 R113, R10 ;  /* 0x0000000a00717308 */ /* 0x0007220000000800 */
[----:B-1----:R-:W-:Y:S01]  /*a3e0*/  FMNMX.FTZ R70, R0, R2, !PT ;  /* 0x0000000200467209 */ /* 0x002fe20007810000 */
[----:B------:R-:W-:Y:S01]  /*a3f0*/  FFMA.FTZ R0, R138, c[0x0][0x2d0], -R86 ;  /* 0x0000b4008a007a23 */ /* 0x000fe20000010856 */
[----:B------:R-:W-:Y:S07]  /*a400*/  MOV R138, R13 ;  /* 0x0000000d008a7202 */ /* 0x000fee0000000f00 */
[----:B------:R1:W-:Y:S01]  /*a410*/  MUFU.EX2 R106, R0 ;  /* 0x00000000006a7308 */ /* 0x0003e20000000800 */
[----:B------:R-:W-:Y:S01]  /*a420*/  FMUL.FTZ R92, R70, c[0x0][0x2d0] ;  /* 0x0000b400465c7a20 */ /* 0x000fe20000410000 */
[----:B------:R-:W-:Y:S02]  /*a430*/  F2FP.BF16.PACK_AB R74, R207, R138 ;  /* 0x0000008acf4a723e */ /* 0x000fe400000010ff */
[----:B--2---:R-:W-:Y:S02]  /*a440*/  @P5 SHF.L.U32 R5, R9, 0x5, RZ ;  /* 0x0000000509055819 */ /* 0x004fe400000006ff */
[----:B------:R-:W-:Y:S02]  /*a450*/  @P5 LEA.HI.X R9, R6, c[0x0][0x1cc], R7, 0x1, P0 ;  /* 0x0000730006095a11 */ /* 0x000fe400000f0c07 */
[-C--:B------:R-:W-:Y:S03]  /*a460*/  @P5 IADD3 R6, P0, R8, R5.reuse, RZ ;  /* 0x0000000508065210 */ /* 0x080fe60007f1e0ff */
[----:B------:R2:W-:Y:S02]  /*a470*/  @P5 LDGSTS.E.BYPASS.LTC128B.128 [R246+0x3900], [R8.64], !P6 ;  /* 0x0390000008f65fae */ /* 0x0005e4000f101d48 */
[----:B------:R-:W-:Y:S01]  /*a480*/  @P5 IMAD.X R7, R4, 0x1, R9, P0 ;  /* 0x0000000104075824 */ /* 0x000fe200000e0609 */
[-C--:B---3--:R-:W-:Y:S02]  /*a490*/  @P5 IADD3 R10, P0, R6, R5.reuse, RZ ;  /* 0x00000005060a5210 */ /* 0x088fe40007f1e0ff */
[----:B----4-:R-:W-:Y:S03]  /*a4a0*/  F2FP.BF16.PACK_AB R64, R113, R112 ;  /* 0x000000707140723e */ /* 0x010fe600000010ff */
[----:B------:R-:W-:Y:S01]  /*a4b0*/  @P5 IMAD.X R11, R7, 0x1, R4, P0 ;  /* 0x00000001070b5824 */ /* 0x000fe200000e0604 */
[----:B------:R-:W-:Y:S01]  /*a4c0*/  @P5 IADD3 R12, P0, R10, R5, RZ ;  /* 0x000000050a0c5210 */ /* 0x000fe20007f1e0ff */
[----:B------:R3:W-:Y:S01]  /*a4d0*/  @P5 LDGSTS.E.BYPASS.LTC128B.128 [R246+0x4100], [R6.64], !P6 ;  /* 0x0410000006f65fae */ /* 0x0007e2000f101d48 */
[----:B-1----:R-:W-:Y:S03]  /*a4e0*/  FFMA.FTZ R0, R139, c[0x0][0x2d0], -R86 ;  /* 0x0000b4008b007a23 */ /* 0x002fe60000010856 */
[----:B------:R-:W-:Y:S01]  /*a4f0*/  @P5 IMAD.X R13, R11, 0x1, R4, P0 ;  /* 0x000000010b0d5824 */ /* 0x000fe200000e0604 */
[----:B------:R-:W-:Y:S01]  /*a500*/  FSETP.NEU.FTZ.AND P0, PT, R70, -INF , PT ;  /* 0xff8000004600780b */ /* 0x000fe20003f1d000 */
[----:B------:R1:W4:Y:S02]  /*a510*/  MUFU.EX2 R234, R0 ;  /* 0x0000000000ea7308 */ /* 0x0003240000000800 */
[----:B------:R2:W-:Y:S01]  /*a520*/  @P5 LDGSTS.E.BYPASS.LTC128B.128 [R246+0x4900], [R10.64], !P6 ;  /* 0x049000000af65fae */ /* 0x0005e2000f101d48 */
[----:B------:R-:W-:Y:S05]  /*a530*/  FSEL R92, R92, RZ, P0 ;  /* 0x000000ff5c5c7208 */ /* 0x000fea0000000000 */
[--C-:B------:R-:W-:Y:S02]  /*a540*/  FFMA.FTZ R2, R15, c[0x0][0x2d0], -R92.reuse ;  /* 0x0000b4000f027a23 */ /* 0x100fe4000001085c */
[----:B------:R2:W-:Y:S02]  /*a550*/  @P5 LDGSTS.E.BYPASS.LTC128B.128 [R246+0x5100], [R12.64], !P6 ;  /* 0x051000000cf65fae */ /* 0x0005e4000f101d48 */
[----:B------:R-:W-:Y:S01]  /*a560*/  MUFU.EX2 R104, R2 ;  /* 0x0000000200687308 */ /* 0x000fe20000000800 */
[--C-:B-1----:R-:W-:Y:S01]  /*a570*/  FFMA.FTZ R0, R209, c[0x0][0x2d0], -R92.reuse ;  /* 0x0000b400d1007a23 */ /* 0x102fe2000001085c */
[----:B----4-:R-:W-:Y:S01]  /*a580*/  F2FP.BF16.PACK_AB R66, R234, R106 ;  /* 0x0000006aea42723e */ /* 0x010fe200000010ff */
[----:B------:R-:W-:Y:S07]  /*a590*/  IMAD.MOV.U32 R209, RZ, RZ, R29 ;  /* 0x000000ffffd17224 */ /* 0x000fee00078e001d */
[----:B------:R1:W-:Y:S02]  /*a5a0*/  MUFU.EX2 R95, R0 ;  /* 0x00000000005f7308 */ /* 0x0003e40000000800 */
[--C-:B-1----:R-:W-:Y:S02]  /*a5b0*/  FFMA.FTZ R0, R208, c[0x0][0x2d0], -R92.reuse ;  /* 0x0000b400d0007a23 */ /* 0x102fe4000001085c */
[----:B------:R-:W-:Y:S06]  /*a5c0*/  IMAD.MOV.U32 R208, RZ, RZ, R27 ;  /* 0x000000ffffd07224 */ /* 0x000fec00078e001b */
[----:B------:R1:W4:Y:S02]  /*a5d0*/  MUFU.EX2 R111, R0 ;  /* 0x00000000006f7308 */ /* 0x0003240000000800 */
[----:B-1----:R-:W-:Y:S01]  /*a5e0*/  FFMA.FTZ R0, R14, c[0x0][0x2d0], -R92 ;  /* 0x0000b4000e007a23 */ /* 0x002fe2000001085c */
[----:B----4-:R-:W-:Y:S07]  /*a5f0*/  F2FP.BF16.PACK_AB R65, R111, R95 ;  /* 0x0000005f6f41723e */ /* 0x010fee00000010ff */
[----:B------:R1:W4:Y:S02]  /*a600*/  MUFU.EX2 R203, R0 ;  /* 0x0000000000cb7308 */ /* 0x0003240000000800 */
[----:B-1----:R-:W-:Y:S02]  /*a610*/  FSEL R0, R137, RZ, P3 ;  /* 0x000000ff89007208 */ /* 0x002fe40001800000 */
[----:B--2---:R-:W-:Y:S02]  /*a620*/  @P5 IADD3 R8, P3, R12, R5, RZ ;  /* 0x000000050c085210 */ /* 0x004fe40007f7e0ff */
[----:B----4-:R-:W-:Y:S01]  /*a630*/  F2FP.BF16.PACK_AB R67, R104, R203 ;  /* 0x000000cb6843723e */ /* 0x010fe200000010ff */
[----:B------:R-:W-:Y:S01]  /*a640*/  FADD.FTZ R2, -R0, R3 ;  /* 0x0000000300027221 */ /* 0x000fe20000010100 */
[----:B------:R-:W-:Y:S02]  /*a650*/  FSEL R0, R136, RZ, P2 ;  /* 0x000000ff88007208 */ /* 0x000fe40001000000 */
[----:B------:R-:W-:Y:S01]  /*a660*/  @P5 IADD3.X R9, R13, R4, RZ, P3, !PT ;  /* 0x000000040d095210 */ /* 0x000fe20001ffe4ff */
[----:B------:R-:W-:Y:S01]  /*a670*/  FMUL.FTZ R2, R2, c[0x0][0x2d0] ;  /* 0x0000b40002027a20 */ /* 0x000fe20000410000 */
[-C--:B---3--:R-:W-:Y:S01]  /*a680*/  @P5 IADD3 R6, P2, R8, R5.reuse, RZ ;  /* 0x0000000508065210 */ /* 0x088fe20007f5e0ff */
[----:B------:R-:W-:Y:S02]  /*a690*/  FADD.FTZ R0, -R0, R132 ;  /* 0x0000008400007221 */ /* 0x000fe40000010100 */
[----:B------:R1:W2:Y:S01]  /*a6a0*/  MUFU.EX2 R69, R2 ;  /* 0x0000000200457308 */ /* 0x0002a20000000800 */
[----:B------:R3:W-:Y:S01]  /*a6b0*/  @P5 LDGSTS.E.BYPASS.LTC128B.128 [R246+0x5900], [R8.64], !P6 ;  /* 0x0590000008f65fae */ /* 0x0007e2000f101d48 */
[----:B------:R-:W-:Y:S01]  /*a6c0*/  FMUL.FTZ R0, R0, c[0x0][0x2d0] ;  /* 0x0000b40000007a20 */ /* 0x000fe20000410000 */
[----:B------:R-:W-:Y:S01]  /*a6d0*/  @P5 IADD3 R10, P3, R6, R5, RZ ;  /* 0x00000005060a5210 */ /* 0x000fe20007f7e0ff */
[--C-:B------:R-:W-:Y:S04]  /*a6e0*/  @P5 IMAD.X R7, R9, 0x1, R4.reuse, P2 ;  /* 0x0000000109075824 */ /* 0x100fe800010e0604 */
[----:B------:R-:W-:Y:S01]  /*a6f0*/  @P5 IMAD.X R11, R7, 0x1, R4, P3 ;  /* 0x00000001070b5824 */ /* 0x000fe200018e0604 */
[----:B------:R4:W-:Y:S01]  /*a700*/  @P5 LDGSTS.E.BYPASS.LTC128B.128 [R246+0x6100], [R6.64], !P6 ;  /* 0x0610000006f65fae */ /* 0x0009e2000f101d48 */
[----:B------:R3:W4:Y:S07]  /*a710*/  MUFU.EX2 R3, R0 ;  /* 0x0000000000037308 */ /* 0x00072e0000000800 */
[----:B------:R4:W-:Y:S01]  /*a720*/  @P5 LDGSTS.E.BYPASS.LTC128B.128 [R246+0x6900], [R10.64], !P6 ;  /* 0x069000000af65fae */ /* 0x0009e2000f101d48 */
[----:B-1----:R-:W-:Y:S07]  /*a730*/  FSEL R2, R135, RZ, P1 ;  /* 0x000000ff87027208 */ /* 0x002fee0000800000 */
[----:B------:R-:W1:Y:S01]  /*a740*/  LDSM.16.MT88.4 R20, [R229] ;  /* 0x00000000e514783b */ /* 0x000e620000004200 */
[C---:B--2---:R-:W-:Y:S02]  /*a750*/  FMUL.FTZ R4, R69.reuse, R140 ;  /* 0x0000008c45047220 */ /* 0x044fe40000410000 */
[C---:B------:R-:W-:Y:S02]  /*a760*/  FMUL.FTZ R5, R69.reuse, R141 ;  /* 0x0000008d45057220 */ /* 0x040fe40000410000 */
[C---:B------:R-:W-:Y:S02]  /*a770*/  FMUL.FTZ R17, R69.reuse, R153 ;  /* 0x0000009945117220 */ /* 0x040fe40000410000 */
[----:B------:R-:W-:Y:S01]  /*a780*/  FMUL.FTZ R32, R69, R168 ;  /* 0x000000a845207220 */ /* 0x000fe20000410000 */
[----:B------:R-:W-:Y:S01]  /*a790*/  MOV R168, R46 ;  /* 0x0000002e00a87202 */ /* 0x000fe20000000f00 */
[----:B---3--:R-:W-:Y:S01]  /*a7a0*/  FADD.FTZ R0, -R2, R133 ;  /* 0x0000008502007221 */ /* 0x008fe20000010100 */
[----:B------:R-:W-:Y:S01]  /*a7b0*/  FSEL R2, R70, RZ, P0 ;  /* 0x000000ff46027208 */ /* 0x000fe20000000000 */
[C---:B----4-:R-:W-:Y:S01]  /*a7c0*/  FMUL.FTZ R6, R3.reuse, R142 ;  /* 0x0000008e03067220 */ /* 0x050fe20000410000 */
[----:B------:R-:W2:Y:S01]  /*a7d0*/  LDSM.16.MT88.4 R36, [R233] ;  /* 0x00000000e924783b */ /* 0x000ea20000004200 */
[----:B------:R-:W-:Y:S02]  /*a7e0*/  FMUL.FTZ R0, R0, c[0x0][0x2d0] ;  /* 0x0000b40000007a20 */ /* 0x000fe40000410000 */
[C---:B------:R-:W-:Y:S01]  /*a7f0*/  FMUL.FTZ R7, R3.reuse, R143 ;  /* 0x0000008f03077220 */ /* 0x040fe20000410000 */
[----:B------:R-:W-:Y:S01]  /*a800*/  MOV R143, R35 ;  /* 0x00000023008f7202 */ /* 0x000fe20000000f00 */
[----:B------:R3:W4:Y:S01]  /*a810*/  MUFU.EX2 R68, R0 ;  /* 0x0000000000447308 */ /* 0x0007220000000800 */
[C---:B------:R-:W-:Y:S02]  /*a820*/  FMUL.FTZ R18, R3.reuse, R154 ;  /* 0x0000009a03127220 */ /* 0x040fe40000410000 */
[----:B------:R-:W-:Y:S01]  /*a830*/  FMUL.FTZ R19, R3, R155 ;  /* 0x0000009b03137220 */ /* 0x000fe20000410000 */
[----:B------:R-:W-:Y:S01]  /*a840*/  LDSM.16.MT88.4 R76, [R232] ;  /* 0x00000000e84c783b */ /* 0x000fe20000004200 */
[----:B------:R-:W-:Y:S01]  /*a850*/  IMAD.MOV.U32 R142, RZ, RZ, R33 ;  /* 0x000000ffff8e7224 */ /* 0x000fe200078e0021 */
[----:B------:R-:W-:Y:S01]  /*a860*/  MOV R155, R56 ;  /* 0x00000038009b7202 */ /* 0x000fe20000000f00 */
[----:B------:R-:W-:Y:S01]  /*a870*/  FMUL.FTZ R33, R69, R169 ;  /* 0x000000a945217220 */ /* 0x000fe20000410000 */
[----:B------:R-:W-:Y:S01]  /*a880*/  MOV R169, R41 ;  /* 0x0000002900a97202 */ /* 0x000fe20000000f00 */
[C---:B------:R-:W-:Y:S02]  /*a890*/  FMUL.FTZ R34, R3.reuse, R170 ;  /* 0x000000aa03227220 */ /* 0x040fe40000410000 */
[----:B------:R-:W-:Y:S01]  /*a8a0*/  FMUL.FTZ R35, R3, R171 ;  /* 0x000000ab03237220 */ /* 0x000fe20000410000 */
[----:B------:R-:W-:Y:S01]  /*a8b0*/  LDSM.16.MT88.4 R80, [R229+0x800] ;  /* 0x00080000e550783b */ /* 0x000fe20000004200 */
[----:B------:R-:W-:Y:S01]  /*a8c0*/  IMAD.MOV.U32 R170, RZ, RZ, R169 ;  /* 0x000000ffffaa7224 */ /* 0x000fe200078e00a9 */
[----:B------:R-:W-:Y:S06]  /*a8d0*/  MOV R169, R168 ;  /* 0x000000a800a97202 */ /* 0x000fec0000000f00 */
[----:B------:R-:W0:Y:S01]  /*a8e0*/  LDGDEPBAR ;  /* 0x00000000000079af */ /* 0x000e220000000000 */
[----:B---3--:R-:W-:Y:S01]  /*a8f0*/  FADD.FTZ R0, -R2, R134 ;  /* 0x0000008602007221 */ /* 0x008fe20000010100 */
[----:B------:R-:W-:Y:S01]  /*a900*/  MOV R134, R16 ;  /* 0x0000001000867202 */ /* 0x000fe20000000f00 */
[----:B------:R-:W-:Y:S02]  /*a910*/  FFMA.FTZ R2, R210, c[0x0][0x2d0], -R85 ;  /* 0x0000b400d2027a23 */ /* 0x000fe40000010855 */
[----:B------:R-:W-:Y:S01]  /*a920*/  FMUL.FTZ R0, R0, c[0x0][0x2d0] ;  /* 0x0000b40000007a20 */ /* 0x000fe20000410000 */
[----:B------:R-:W-:Y:S01]  /*a930*/  F2FP.BF16.PACK_AB R75, R87, R134 ;  /* 0x00000086574b723e */ /* 0x000fe200000010ff */
[----:B------:R3:W-:Y:S01]  /*a940*/  MUFU.EX2 R139, R2 ;  /* 0x00000002008b7308 */ /* 0x0007e20000000800 */
[C---:B----4-:R-:W-:Y:S02]  /*a950*/  FMUL.FTZ R56, R68.reuse, R120 ;  /* 0x0000007844387220 */ /* 0x050fe40000410000 */
[C---:B------:R-:W-:Y:S02]  /*a960*/  FMUL.FTZ R9, R68.reuse, R145 ;  /* 0x0000009144097220 */ /* 0x040fe40000410000 */
[----:B------:R-:W-:Y:S01]  /*a970*/  IMAD.MOV.U32 R145, RZ, RZ, R53 ;  /* 0x000000ffff917224 */ /* 0x000fe200078e0035 */
[-C--:B-1----:R-:W-:Y:S01]  /*a980*/  HMMA.16816.F32.BF16 R4, R72, R20.reuse, R4 ;  /* 0x000000144804723c */ /* 0x082fe20000041804 */
[----:B------:R-:W-:Y:S02]  /*a990*/  IMAD.MOV.U32 R210, RZ, RZ, R169 ;  /* 0x000000ffffd27224 */ /* 0x000fe400078e00a9 */
[C---:B------:R-:W-:Y:S01]  /*a9a0*/  FMUL.FTZ R8, R68.reuse, R144 ;  /* 0x0000009044087220 */ /* 0x040fe20000410000 */
[----:B------:R-:W1:Y:S01]  /*a9b0*/  MUFU.EX2 R0, R0 ;  /* 0x0000000000007308 */ /* 0x000e620000000800 */
[C---:B------:R-:W-:Y:S02]  /*a9c0*/  FMUL.FTZ R12, R68.reuse, R148 ;  /* 0x00000094440c7220 */ /* 0x040fe40000410000 */
[C---:B------:R-:W-:Y:S02]  /*a9d0*/  FMUL.FTZ R13, R68.reuse, R149 ;  /* 0x00000095440d7220 */ /* 0x040fe40000410000 */
[----:B------:R-:W-:Y:S03]  /*a9e0*/  FMUL.FTZ R16, R69, R152 ;  /* 0x0000009845107220 */ /* 0x000fe60000410000 */
[----:B------:R-:W-:Y:S01]  /*a9f0*/  IMAD.MOV.U32 R149, RZ, RZ, R26 ;  /* 0x000000ffff957224 */ /* 0x000fe200078e001a */
[----:B------:R-:W-:Y:S01]  /*aa00*/  MOV R152, R25 ;  /* 0x0000001900987202 */ /* 0x000fe20000000f00 */
[C---:B------:R-:W-:Y:S01]  /*aa10*/  FMUL.FTZ R28, R68.reuse, R164 ;  /* 0x000000a4441c7220 */ /* 0x040fe20000410000 */
[----:B------:R-:W-:Y:S01]  /*aa20*/  MOV R164, R50 ;  /* 0x0000003200a47202 */ /* 0x000fe20000000f00 */
[C---:B------:R-:W-:Y:S01]  /*aa30*/  FMUL.FTZ R29, R68.reuse, R165 ;  /* 0x000000a5441d7220 */ /* 0x040fe20000410000 */
[----:B------:R-:W-:Y:S01]  /*aa40*/  MOV R165, R49 ;  /* 0x0000003100a57202 */ /* 0x000fe20000000f00 */
[----:B---3--:R-:W-:Y:S02]  /*aa50*/  FFMA.FTZ R2, R211, c[0x0][0x2d0], -R85 ;  /* 0x0000b400d3027a23 */ /* 0x008fe40000010855 */
[C---:B------:R-:W-:Y:S02]  /*aa60*/  FMUL.FTZ R49, R69.reuse, R185 ;  /* 0x000000b945317220 */ /* 0x040fe40000410000 */
[----:B------:R3:W-:Y:S01]  /*aa70*/  MUFU.EX2 R140, R2 ;  /* 0x00000002008c7308 */ /* 0x0007e20000000800 */
[C---:B------:R-:W-:Y:S02]  /*aa80*/  FMUL.FTZ R60, R68.reuse, R124 ;  /* 0x0000007c443c7220 */ /* 0x040fe40000410000 */
[C---:B------:R-:W-:Y:S02]  /*aa90*/  FMUL.FTZ R61, R68.reuse, R125 ;  /* 0x0000007d443d7220 */ /* 0x040fe40000410000 */
[----:B------:R-:W-:Y:S02]  /*aaa0*/  FMUL.FTZ R24, R68, R160 ;  /* 0x000000a044187220 */ /* 0x000fe40000410000 */
[C---:B-1----:R-:W-:Y:S02]  /*aab0*/  FMUL.FTZ R10, R0.reuse, R146 ;  /* 0x00000092000a7220 */ /* 0x042fe40000410000 */
[C---:B------:R-:W-:Y:S01]  /*aac0*/  FMUL.FTZ R11, R0.reuse, R147 ;  /* 0x00000093000b7220 */ /* 0x040fe20000410000 */
[----:B------:R-:W-:Y:S01]  /*aad0*/  MOV R147, R31 ;  /* 0x0000001f00937202 */ /* 0x000fe20000000f00 */
[C---:B------:R-:W-:Y:S02]  /*aae0*/  FMUL.FTZ R14, R0.reuse, R150 ;  /* 0x00000096000e7220 */ /* 0x040fe40000410000 */
[C---:B------:R-:W-:Y:S02]  /*aaf0*/  FMUL.FTZ R15, R0.reuse, R151 ;  /* 0x00000097000f7220 */ /* 0x040fe40000410000 */
[C---:B------:R-:W-:Y:S01]  /*ab00*/  FMUL.FTZ R26, R0.reuse, R162 ;  /* 0x000000a2001a7220 */ /* 0x040fe20000410000 */
[C---:B------:R-:W-:Y:S01]  /*ab10*/  HMMA.16816.F32.BF16 R8, R64.reuse, R20, R8 ;  /* 0x000000144008723c */ /* 0x040fe20000041808 */
[----:B------:R-:W-:Y:S02]  /*ab20*/  IMAD.MOV.U32 R162, RZ, RZ, R57 ;  /* 0x000000ffffa27224 */ /* 0x000fe400078e0039 */
[C---:B------:R-:W-:Y:S01]  /*ab30*/  FMUL.FTZ R27, R0.reuse, R163 ;  /* 0x000000a3001b7220 */ /* 0x040fe20000410000 */
[----:B------:R-:W-:Y:S01]  /*ab40*/  MOV R163, R51 ;  /* 0x0000003300a37202 */ /* 0x000fe20000000f00 */
[----:B------:R-:W-:Y:S02]  /*ab50*/  FMUL.FTZ R30, R0, R166 ;  /* 0x000000a6001e7220 */ /* 0x000fe40000410000 */
[----:B------:R-:W-:Y:S01]  /*ab60*/  IMAD.MOV.U32 R166, RZ, RZ, R48 ;  /* 0x000000ffffa67224 */ /* 0x000fe200078e0030 */
[-C--:B------:R-:W-:Y:S01]  /*ab70*/  HMMA.16816.F32.BF16 R12, R64, R22.reuse, R12 ;  /* 0x00000016400c723c */ /* 0x080fe2000004180c */
[----:B---3--:R-:W-:Y:S03]  /*ab80*/  FFMA.FTZ R2, R192, c[0x0][0x2d0], -R85 ;  /* 0x0000b400c0027a23 */ /* 0x008fe60000010855 */
[----:B------:R-:W-:Y:S02]  /*ab90*/  FMUL.FTZ R31, R0, R167 ;  /* 0x000000a7001f7220 */ /* 0x000fe40000410000 */
[----:B------:R-:W-:Y:S02]  /*aba0*/  IMAD.MOV.U32 R167, RZ, RZ, R47 ;  /* 0x000000ffffa77224 */ /* 0x000fe400078e002f */
[C---:B------:R-:W-:Y:S01]  /*abb0*/  HMMA.16816.F32.BF16 R16, R72.reuse, R22, R16 ;  /* 0x000000164810723c */ /* 0x040fe20000041810 */
[----:B------:R-:W-:Y:S03]  /*abc0*/  FMUL.FTZ R20, R69, R156 ;  /* 0x0000009c45147220 */ /* 0x000fe60000410000 */
[----:B------:R-:W-:Y:S02]  /*abd0*/  IMAD.MOV.U32 R168, RZ, RZ, R167 ;  /* 0x000000ffffa87224 */ /* 0x000fe400078e00a7 */
[----:B------:R-:W-:Y:S01]  /*abe0*/  IMAD.MOV.U32 R167, RZ, RZ, R166 ;  /* 0x000000ffffa77224 */ /* 0x000fe200078e00a6 */
[----:B------:R-:W-:Y:S01]  /*abf0*/  MOV R166, R165 ;  /* 0x000000a500a67202 */ /* 0x000fe20000000f00 */
[C---:B------:R-:W-:Y:S01]  /*ac00*/  FMUL.FTZ R23, R3.reuse, R159 ;  /* 0x0000009f03177220 */ /* 0x040fe20000410000 */
[----:B------:R-:W-:Y:S01]  /*ac10*/  MOV R171, R168 ;  /* 0x000000a800ab7202 */ /* 0x000fe20000000f00 */
[----:B------:R1:W-:Y:S02]  /*ac20*/  MUFU.EX2 R159, R2 ;  /* 0x00000002009f7308 */ /* 0x0003e40000000800 */
[----:B------:R-:W-:Y:S02]  /*ac30*/  IMAD.MOV.U32 R165, RZ, RZ, R164 ;  /* 0x000000ffffa57224 */ /* 0x000fe400078e00a4 */
[----:B------:R-:W-:Y:S01]  /*ac40*/  IMAD.MOV.U32 R164, RZ, RZ, R163 ;  /* 0x000000ffffa47224 */ /* 0x000fe200078e00a3 */
[----:B------:R-:W-:Y:S01]  /*ac50*/  MOV R163, R162 ;  /* 0x000000a200a37202 */ /* 0x000fe20000000f00 */
[----:B------:R-:W-:Y:S01]  /*ac60*/  IMAD.MOV.U32 R162, RZ, RZ, R152 ;  /* 0x000000ffffa27224 */ /* 0x000fe200078e0098 */
[----:B------:R-:W-:Y:S01]  /*ac70*/  MOV R168, R165 ;  /* 0x000000a500a87202 */ /* 0x000fe20000000f00 */
[----:B------:R-:W-:Y:S01]  /*ac80*/  IMAD.MOV.U32 R152, RZ, RZ, R149 ;  /* 0x000000ffff987224 */ /* 0x000fe200078e0095 */
[----:B------:R-:W-:Y:S01]  /*ac90*/  MOV R149, R110 ;  /* 0x0000006e00957202 */ /* 0x000fe20000000f00 */
[----:B------:R-:W-:Y:S01]  /*aca0*/  IMAD.MOV.U32 R110, RZ, RZ, R251 ;  /* 0x000000ffff6e7224 */ /* 0x000fe200078e00fb */
[----:B------:R-:W-:Y:S01]  /*acb0*/  MOV R165, R162 ;  /* 0x000000a200a57202 */ /* 0x000fe20000000f00 */
[----:B------:R-:W3:Y:S01]  /*acc0*/  LDL.LU R251, [R1+0xd0] ;  /* 0x0000d00001fb7983 */ /* 0x000ee20000300800 */
[----:B------:R-:W-:Y:S01]  /*acd0*/  FMUL.FTZ R22, R3, R158 ;  /* 0x0000009e03167220 */ /* 0x000fe20000410000 */
[----:B------:R-:W-:Y:S01]  /*ace0*/  MOV R162, R143 ;  /* 0x0000008f00a27202 */ /* 0x000fe20000000f00 */
[----:B------:R-:W-:Y:S02]  /*acf0*/  FMUL.FTZ R21, R69, R157 ;  /* 0x0000009d45157220 */ /* 0x000fe40000410000 */
[----:B------:R-:W-:Y:S02]  /*ad00*/  IMAD.MOV.U32 R158, RZ, RZ, R54 ;  /* 0x000000ffff9e7224 */ /* 0x000fe400078e0036 */
[----:B------:R-:W4:Y:S01]  /*ad10*/  LDSM.16.MT88.4 R52, [R230] ;  /* 0x00000000e634783b */ /* 0x000f220000004200 */
[----:B------:R-:W-:Y:S02]  /*ad20*/  FMUL.FTZ R25, R68, R161 ;  /* 0x000000a144197220 */ /* 0x000fe40000410000 */
[-C--:B--2---:R-:W-:Y:S01]  /*ad30*/  HMMA.16816.F32.BF16 R20, R72, R36.reuse, R20 ;  /* 0x000000244814723c */ /* 0x084fe20000041814 */
[----:B------:R-:W-:Y:S02]  /*ad40*/  IMAD.MOV.U32 R160, RZ, RZ, R42 ;  /* 0x000000ffffa07224 */ /* 0x000fe400078e002a */
[--C-:B-1----:R-:W-:Y:S02]  /*ad50*/  FFMA.FTZ R2, R193, c[0x0][0x2d0], -R85.reuse ;  /* 0x0000b400c1027a23 */ /* 0x102fe40000010855 */
[C---:B------:R-:W-:Y:S02]  /*ad60*/  FMUL.FTZ R48, R69.reuse, R184 ;  /* 0x000000b845307220 */ /* 0x040fe40000410000 */
[----:B------:R1:W2:Y:S01]  /*ad70*/  MUFU.EX2 R154, R2 ;  /* 0x00000002009a7308 */ /* 0x0002a20000000800 */
[C---:B------:R-:W-:Y:S01]  /*ad80*/  HMMA.16816.F32.BF16 R24, R64.reuse, R36, R24 ;  /* 0x000000244018723c */ /* 0x040fe20000041818 */
[C---:B------:R-:W-:Y:S03]  /*ad90*/  FMUL.FTZ R42, R0.reuse, R178 ;  /* 0x000000b2002a7220 */ /* 0x040fe60000410000 */
[----:B------:R-:W-:Y:S02]  /*ada0*/  FMUL.FTZ R43, R0, R179 ;  /* 0x000000b3002b7220 */ /* 0x000fe40000410000 */
[C---:B------:R-:W-:Y:S02]  /*adb0*/  FMUL.FTZ R40, R68.reuse, R176 ;  /* 0x000000b044287220 */ /* 0x040fe40000410000 */
[-C--:B------:R-:W-:Y:S01]  /*adc0*/  HMMA.16816.F32.BF16 R28, R64, R38.reuse, R28 ;  /* 0x00000026401c723c */ /* 0x080fe2000004181c */
[C---:B------:R-:W-:Y:S03]  /*add0*/  FMUL.FTZ R36, R69.reuse, R172 ;  /* 0x000000ac45247220 */ /* 0x040fe60000410000 */
[----:B------:R-:W-:Y:S02]  /*ade0*/  FMUL.FTZ R37, R69, R173 ;  /* 0x000000ad45257220 */ /* 0x000fe40000410000 */
[----:B------:R-:W-:Y:S02]  /*adf0*/  FMUL.FTZ R41, R68, R177 ;  /* 0x000000b144297220 */ /* 0x000fe40000410000 */
[C---:B------:R-:W-:Y:S01]  /*ae00*/  HMMA.16816.F32.BF16 R32, R72.reuse, R38, R32 ;  /* 0x000000264820723c */ /* 0x040fe20000041820 */
[C---:B------:R-:W-:Y:S02]  /*ae10*/  FMUL.FTZ R46, R0.reuse, R182 ;  /* 0x000000b6002e7220 */ /* 0x040fe40000410000 */
[----:B------:R-:W-:Y:S01]  /*ae20*/  MUFU.EX2 R182, R89 ;  /* 0x0000005900b67308 */ /* 0x000fe20000000800 */
[----:B------:R-:W-:Y:S02]  /*ae30*/  FMUL.FTZ R47, R0, R183 ;  /* 0x000000b7002f7220 */ /* 0x000fe40000410000 */
[----:B------:R-:W-:Y:S02]  /*ae40*/  IMAD.MOV.U32 R161, RZ, RZ, R44 ;  /* 0x000000ffffa17224 */ /* 0x000fe400078e002c */
[----:B-1----:R-:W-:Y:S04]  /*ae50*/  FFMA.FTZ R2, R212, c[0x0][0x2d0], -R84 ;  /* 0x0000b400d4027a23 */ /* 0x002fe80000010854 */
[C---:B------:R-:W-:Y:S01]  /*ae60*/  FMUL.FTZ R50, R3.reuse, R186 ;  /* 0x000000ba03327220 */ /* 0x040fe20000410000 */
[----:B------:R1:W-:Y:S01]  /*ae70*/  MUFU.EX2 R132, R2 ;  /* 0x0000000200847308 */ /* 0x0003e20000000800 */
[C---:B------:R-:W-:Y:S02]  /*ae80*/  FMUL.FTZ R38, R3.reuse, R174 ;  /* 0x000000ae03267220 */ /* 0x040fe40000410000 */
[C---:B------:R-:W-:Y:S02]  /*ae90*/  FMUL.FTZ R39, R3.reuse, R175 ;  /* 0x000000af03277220 */ /* 0x040fe40000410000 */
[C---:B------:R-:W-:Y:S02]  /*aea0*/  FMUL.FTZ R44, R68.reuse, R180 ;  /* 0x000000b4442c7220 */ /* 0x040fe40000410000 */
[C---:B------:R-:W-:Y:S02]  /*aeb0*/  FMUL.FTZ R45, R68.reuse, R181 ;  /* 0x000000b5442d7220 */ /* 0x040fe40000410000 */
[----:B------:R-:W-:Y:S01]  /*aec0*/  FMUL.FTZ R51, R3, R187 ;  /* 0x000000bb03337220 */ /* 0x000fe20000410000 */
[-C--:B----4-:R-:W-:Y:S01]  /*aed0*/  HMMA.16816.F32.BF16 R36, R72, R52.reuse, R36 ;  /* 0x000000344824723c */ /* 0x090fe20000041824 */
[----:B------:R-:W-:Y:S01]  /*aee0*/  FMUL.FTZ R57, R68, R121 ;  /* 0x0000007944397220 */ /* 0x000fe20000410000 */
[----:B------:R-:W-:Y:S01]  /*aef0*/  LDSM.16.MT88.4 R184, [R230+0x3000] ;  /* 0x00300000e6b8783b */ /* 0x000fe20000004200 */
[C---:B------:R-:W-:Y:S02]  /*af00*/  FMUL.FTZ R58, R0.reuse, R122 ;  /* 0x0000007a003a7220 */ /* 0x040fe40000410000 */
[C---:B------:R-:W-:Y:S02]  /*af10*/  FMUL.FTZ R59, R0.reuse, R123 ;  /* 0x0000007b003b7220 */ /* 0x040fe40000410000 */
[C---:B------:R-:W-:Y:S01]  /*af20*/  FMUL.FTZ R62, R0.reuse, R126 ;  /* 0x0000007e003e7220 */ /* 0x040fe20000410000 */
[C---:B------:R-:W-:Y:S01]  /*af30*/  HMMA.16816.F32.BF16 R40, R64.reuse, R52, R40 ;  /* 0x000000344028723c */ /* 0x040fe20000041828 */
[----:B------:R-:W-:Y:S03]  /*af40*/  FMUL.FTZ R63, R0, R127 ;  /* 0x0000007f003f7220 */ /* 0x000fe60000410000 */
[----:B------:R-:W-:Y:S02]  /*af50*/  IMAD.MOV.U32 R169, RZ, RZ, R166 ;  /* 0x000000ffffa97224 */ /* 0x000fe400078e00a6 */
[--C-:B-1----:R-:W-:Y:S02]  /*af60*/  FFMA.FTZ R2, R195, c[0x0][0x2d0], -R84.reuse ;  /* 0x0000b400c3027a23 */ /* 0x102fe40000010854 */
[----:B------:R-:W-:Y:S01]  /*af70*/  FFMA.FTZ R53, R216, c[0x0][0x2d0], -R84 ;  /* 0x0000b400d8357a23 */ /* 0x000fe20000010854 */
[-C--:B------:R-:W-:Y:S01]  /*af80*/  HMMA.16816.F32.BF16 R44, R64, R54.reuse, R44 ;  /* 0x00000036402c723c */ /* 0x080fe2000004182c */
[----:B------:R1:W-:Y:S02]  /*af90*/  MUFU.EX2 R151, R2 ;  /* 0x0000000200977308 */ /* 0x0003e40000000800 */
[----:B------:R-:W-:Y:S02]  /*afa0*/  FFMA.FTZ R126, R188, c[0x0][0x2d0], -R86 ;  /* 0x0000b400bc7e7a23 */ /* 0x000fe40000010856 */
[----:B------:R-:W-:Y:S02]  /*afb0*/  FMUL.FTZ R52, R69, R116 ;  /* 0x0000007445347220 */ /* 0x000fe40000410000 */
[----:B------:R-:W-:Y:S01]  /*afc0*/  FFMA.FTZ R116, R190, c[0x0][0x2d0], -R85 ;  /* 0x0000b400be747a23 */ /* 0x000fe20000010855 */
[C---:B------:R-:W-:Y:S01]  /*afd0*/  HMMA.16816.F32.BF16 R48, R72.reuse, R54, R48 ;  /* 0x000000364830723c */ /* 0x040fe20000041830 */
[----:B------:R-:W-:Y:S02]  /*afe0*/  IMAD.MOV.U32 R166, RZ, RZ, R163 ;  /* 0x000000ffffa67224 */ /* 0x000fe400078e00a3 */
[----:B------:R4:W-:Y:S01]  /*aff0*/  MUFU.EX2 R133, R53 ;  /* 0x0000003500857308 */ /* 0x0009e20000000800 */
[----:B------:R-:W-:Y:S02]  /*b000*/  IMAD.MOV.U32 R163, RZ, RZ, R145 ;  /* 0x000000ffffa37224 */ /* 0x000fe400078e0091 */
[----:B------:R-:W-:Y:S02]  /*b010*/  IMAD.MOV.U32 R145, RZ, RZ, R87 ;  /* 0x000000ffff917224 */ /* 0x000fe400078e0057 */
[C---:B------:R-:W-:Y:S04]  /*b020*/  FMUL.FTZ R54, R3.reuse, R118 ;  /* 0x0000007603367220 */ /* 0x040fe80000410000 */
[----:B------:R-:W-:Y:S02]  /*b030*/  FMUL.FTZ R55, R3, R119 ;  /* 0x0000007703377220 */ /* 0x000fe40000410000 */
[--C-:B------:R-:W-:Y:S02]  /*b040*/  FFMA.FTZ R87, R252, c[0x0][0x2d0], -R84.reuse ;  /* 0x0000b400fc577a23 */ /* 0x100fe40000010854 */
[--C-:B------:R-:W-:Y:S02]  /*b050*/  FFMA.FTZ R118, R96, c[0x0][0x2d0], -R85.reuse ;  /* 0x0000b40060767a23 */ /* 0x100fe40000010855 */
[----:B-1----:R-:W-:Y:S04]  /*b060*/  FFMA.FTZ R2, R194, c[0x0][0x2d0], -R84 ;  /* 0x0000b400c2027a23 */ /* 0x002fe80000010854 */
[----:B------:R1:W1:Y:S01]  /*b070*/  MUFU.EX2 R153, R2 ;  /* 0x0000000200997308 */ /* 0x0002620000000800 */
[----:B----4-:R-:W-:Y:S07]  /*b080*/  FMUL.FTZ R53, R69, R117 ;  /* 0x0000007545357220 */ /* 0x010fee0000410000 */
[-C--:B------:R-:W-:Y:S08]  /*b090*/  HMMA.16816.F32.BF16 R52, R72, R76.reuse, R52 ;  /* 0x0000004c4834723c */ /* 0x080ff00000041834 */
[C---:B------:R-:W-:Y:S01]  /*b0a0*/  HMMA.16816.F32.BF16 R56, R64.reuse, R76, R56 ;  /* 0x0000004c4038723c */ /* 0x040fe20000041838 */
[----:B-1----:R-:W-:Y:S04]  /*b0b0*/  FFMA.FTZ R2, R214, c[0x0][0x2d0], -R86 ;  /* 0x0000b400d6027a23 */ /* 0x002fe80000010856 */
[----:B------:R1:W-:Y:S03]  /*b0c0*/  MUFU.EX2 R109, R2 ;  /* 0x00000002006d7308 */ /* 0x0003e60000000800 */
[-C--:B------:R-:W-:Y:S07]  /*b0d0*/  HMMA.16816.F32.BF16 R60, R64, R78.reuse, R60 ;  /* 0x0000004e403c723c */ /* 0x080fee000004183c */
[----:B------:R-:W-:Y:S02]  /*b0e0*/  FMUL.FTZ R67, R3, R131 ;  /* 0x0000008303437220 */ /* 0x000fe40000410000 */
[----:B------:R-:W-:Y:S03]  /*b0f0*/  FMUL.FTZ R65, R69, R129 ;  /* 0x0000008145417220 */ /* 0x000fe60000410000 */
[----:B------:R-:W-:Y:S02]  /*b100*/  FMUL.FTZ R66, R3, R130 ;  /* 0x0000008203427220 */ /* 0x000fe40000410000 */
[----:B------:R-:W-:Y:S01]  /*b110*/  MUFU.EX2 R130, R88 ;  /* 0x0000005800827308 */ /* 0x000fe20000000800 */
[----:B------:R-:W-:Y:S02]  /*b120*/  FMUL.FTZ R64, R69, R128 ;  /* 0x0000008045407220 */ /* 0x000fe40000410000 */
[----:B------:R-:W-:Y:S05]  /*b130*/  FFMA.FTZ R129, R224, c[0x0][0x2d0], -R92 ;  /* 0x0000b400e0817a23 */ /* 0x000fea000001085c */
[----:B------:R-:W-:Y:S01]  /*b140*/  HMMA.16816.F32.BF16 R64, R72, R78, R64 ;  /* 0x0000004e4840723c */ /* 0x000fe20000041840 */
[--C-:B-1----:R-:W-:Y:S02]  /*b150*/  FFMA.FTZ R2, R215, c[0x0][0x2d0], -R86.reuse ;  /* 0x0000b400d7027a23 */ /* 0x102fe40000010856 */
[----:B------:R-:W-:Y:S04]  /*b160*/  MUFU.EX2 R215, R87 ;  /* 0x0000005700d77308 */ /* 0x000fe80000000800 */
[----:B--2---:R-:W-:Y:S02]  /*b170*/  F2FP.BF16.PACK_AB R74, R154, R159 ;  /* 0x0000009f9a4a723e */ /* 0x004fe400000010ff */
[----:B------:R-:W-:Y:S03]  /*b180*/  F2FP.BF16.PACK_AB R75, R153, R151 ;  /* 0x00000097994b723e */ /* 0x000fe600000010ff */
[----:B------:R-:W-:Y:S01]  /*b190*/  F2FP.BF16.PACK_AB R72, R140, R139 ;  /* 0x0000008b8c48723e */ /* 0x000fe200000010ff */
[----:B------:R1:W2:Y:S01]  /*b1a0*/  MUFU.EX2 R144, R2 ;  /* 0x0000000200907308 */ /* 0x0002a20000000800 */
[----:B------:R-:W-:Y:S07]  /*b1b0*/  F2FP.BF16.PACK_AB R73, R133, R132 ;  /* 0x000000848549723e */ /* 0x000fee00000010ff */
[-C--:B------:R-:W-:Y:S01]  /*b1c0*/  HMMA.16816.F32.BF16 R4, R72, R80.reuse, R4 ;  /* 0x000000504804723c */ /* 0x080fe20000041804 */
[--C-:B-1----:R-:W-:Y:S01]  /*b1d0*/  FFMA.FTZ R2, R213, c[0x0][0x2d0], -R86.reuse ;  /* 0x0000b400d5027a23 */ /* 0x102fe20000010856 */
[----:B--2---:R-:W-:Y:S03]  /*b1e0*/  F2FP.BF16.PACK_AB R76, R144, R109 ;  /* 0x0000006d904c723e */ /* 0x004fe600000010ff */
[----:B------:R1:W-:Y:S02]  /*b1f0*/  MUFU.EX2 R146, R2 ;  /* 0x0000000200927308 */ /* 0x0003e40000000800 */
[----:B-1----:R-:W-:Y:S08]  /*b200*/  FFMA.FTZ R2, R217, c[0x0][0x2d0], -R86 ;  /* 0x0000b400d9027a23 */ /* 0x002ff00000010856 */
[----:B------:R1:W2:Y:S02]  /*b210*/  MUFU.EX2 R148, R2 ;  /* 0x0000000200947308 */ /* 0x0002a40000000800 */
[--C-:B-1----:R-:W-:Y:S01]  /*b220*/  FFMA.FTZ R2, R218, c[0x0][0x2d0], -R92.reuse ;  /* 0x0000b400da027a23 */ /* 0x102fe2000001085c */
[----:B--2---:R-:W-:Y:S07]  /*b230*/  F2FP.BF16.PACK_AB R78, R148, R146 ;  /* 0x00000092944e723e */ /* 0x004fee00000010ff */
[----:B------:R1:W-:Y:S02]  /*b240*/  MUFU.EX2 R108, R2 ;  /* 0x00000002006c7308 */ /* 0x0003e40000000800 */
[--C-:B-1----:R-:W-:Y:S08]  /*b250*/  FFMA.FTZ R2, R221, c[0x0][0x2d0], -R92.reuse ;  /* 0x0000b400dd027a23 */ /* 0x102ff0000001085c */
[----:B------:R1:W2:Y:S02]  /*b260*/  MUFU.EX2 R124, R2 ;  /* 0x00000002007c7308 */ /* 0x0002a40000000800 */
[--C-:B-1----:R-:W-:Y:S01]  /*b270*/  FFMA.FTZ R2, R219, c[0x0][0x2d0], -R92.reuse ;  /* 0x0000b400db027a23 */ /* 0x102fe2000001085c */
[----:B--2---:R-:W-:Y:S07]  /*b280*/  F2FP.BF16.PACK_AB R77, R124, R108 ;  /* 0x0000006c7c4d723e */ /* 0x004fee00000010ff */
[----:B------:R1:W-:Y:S02]  /*b290*/  MUFU.EX2 R125, R2 ;  /* 0x00000002007d7308 */ /* 0x0003e40000000800 */
[----:B-1----:R-:W-:Y:S08]  /*b2a0*/  FFMA.FTZ R2, R220, c[0x0][0x2d0], -R92 ;  /* 0x0000b400dc027a23 */ /* 0x002ff0000001085c */
[----:B------:R1:W2:Y:S02]  /*b2b0*/  MUFU.EX2 R141, R2 ;  /* 0x00000002008d7308 */ /* 0x0002a40000000800 */
[--C-:B-1----:R-:W-:Y:S01]  /*b2c0*/  FFMA.FTZ R2, R249, c[0x0][0x2d0], -R85.reuse ;  /* 0x0000b400f9027a23 */ /* 0x102fe20000010855 */
[----:B--2---:R-:W-:Y:S07]  /*b2d0*/  F2FP.BF16.PACK_AB R79, R141, R125 ;  /* 0x0000007d8d4f723e */ /* 0x004fee00000010ff */
[----:B------:R1:W-:Y:S01]  /*b2e0*/  MUFU.EX2 R150, R2 ;  /* 0x0000000200967308 */ /* 0x0003e20000000800 */
[C---:B------:R-:W-:Y:S08]  /*b2f0*/  HMMA.16816.F32.BF16 R8, R76.reuse, R80, R8 ;  /* 0x000000504c08723c */ /* 0x040ff00000041808 */
[-C--:B------:R-:W-:Y:S08]  /*b300*/  HMMA.16816.F32.BF16 R12, R76, R82.reuse, R12 ;  /* 0x000000524c0c723c */ /* 0x080ff0000004180c */
[C---:B------:R-:W-:Y:S01]  /*b310*/  HMMA.16816.F32.BF16 R16, R72.reuse, R82, R16 ;  /* 0x000000524810723c */ /* 0x040fe20000041810 */
[----:B------:R-:W2:Y:S03]  /*b320*/  LDSM.16.MT88.4 R80, [R233+0x800] ;  /* 0x00080000e950783b */ /* 0x000ea60000004200 */
[--C-:B-1----:R-:W-:Y:S04]  /*b330*/  FFMA.FTZ R2, R250, c[0x0][0x2d0], -R85.reuse ;  /* 0x0000b400fa027a23 */ /* 0x102fe80000010855 */
[----:B------:R1:W4:Y:S04]  /*b340*/  MUFU.EX2 R156, R2 ;  /* 0x00000002009c7308 */ /* 0x0003280000000800 */
[--C-:B-1----:R-:W-:Y:S06]  /*b350*/  FFMA.FTZ R2, R225, c[0x0][0x2d0], -R85.reuse ;  /* 0x0000b400e1027a23 */ /* 0x102fec0000010855 */
[----:B------:R1:W-:Y:S01]  /*b360*/  MUFU.EX2 R157, R2 ;  /* 0x00000002009d7308 */ /* 0x0003e20000000800 */
[-C--:B--2---:R-:W-:Y:S08]  /*b370*/  HMMA.16816.F32.BF16 R20, R72, R80.reuse, R20 ;  /* 0x000000504814723c */ /* 0x084ff00000041814 */
[C---:B------:R-:W-:Y:S08]  /*b380*/  HMMA.16816.F32.BF16 R24, R76.reuse, R80, R24 ;  /* 0x000000504c18723c */ /* 0x040ff00000041818 */
[-C--:B------:R-:W-:Y:S01]  /*b390*/  HMMA.16816.F32.BF16 R28, R76, R82.reuse, R28 ;  /* 0x000000524c1c723c */ /* 0x080fe2000004181c */
[----:B-1----:R-:W-:Y:S04]  /*b3a0*/  FFMA.FTZ R2, R248, c[0x0][0x2d0], -R85 ;  /* 0x0000b400f8027a23 */ /* 0x002fe80000010855 */
[----:B------:R1:W2:Y:S03]  /*b3b0*/  MUFU.EX2 R217, R2 ;  /* 0x0000000200d97308 */ /* 0x0002a60000000800 */
[C---:B------:R-:W-:Y:S01]  /*b3c0*/  HMMA.16816.F32.BF16 R32, R72.reuse, R82, R32 ;  /* 0x000000524820723c */ /* 0x040fe20000041820 */
[----:B------:R-:W2:Y:S03]  /*b3d0*/  LDSM.16.MT88.4 R80, [R230+0x800] ;  /* 0x00080000e650783b */ /* 0x000ea60000004200 */
[----:B-1----:R-:W-:Y:S02]  /*b3e0*/  FFMA.FTZ R2, R170, c[0x0][0x2d0], -R84 ;  /* 0x0000b400aa027a23 */ /* 0x002fe40000010854 */
[----:B------:R-:W-:Y:S02]  /*b3f0*/  IMAD.MOV.U32 R170, RZ, RZ, R167 ;  /* 0x000000ffffaa7224 */ /* 0x000fe400078e00a7 */
[----:B------:R-:W-:Y:S01]  /*b400*/  IMAD.MOV.U32 R167, RZ, RZ, R164 ;  /* 0x000000ffffa77224 */ /* 0x000fe200078e00a4 */
[----:B------:R3:W1:Y:S03]  /*b410*/  MUFU.EX2 R143, R2 ;  /* 0x00000002008f7308 */ /* 0x0006660000000800 */
[----:B------:R-:W-:Y:S01]  /*b420*/  IMAD.MOV.U32 R164, RZ, RZ, R149 ;  /* 0x000000ffffa47224 */ /* 0x000fe200078e0095 */
[-C--:B--2---:R-:W-:Y:S08]  /*b430*/  HMMA.16816.F32.BF16 R36, R72, R80.reuse, R36 ;  /* 0x000000504824723c */ /* 0x084ff00000041824 */
[C---:B------:R-:W-:Y:S01]  /*b440*/  HMMA.16816.F32.BF16 R40, R76.reuse, R80, R40 ;  /* 0x000000504c28723c */ /* 0x040fe20000041828 */
[----:B---3--:R-:W-:Y:S04]  /*b450*/  FFMA.FTZ R2, R251, c[0x0][0x2d0], -R84 ;  /* 0x0000b400fb027a23 */ /* 0x008fe80000010854 */
[----:B------:R2:W2:Y:S03]  /*b460*/  MUFU.EX2 R149, R2 ;  /* 0x0000000200957308 */ /* 0x0004a60000000800 */
[-C--:B------:R-:W-:Y:S08]  /*b470*/  HMMA.16816.F32.BF16 R44, R76, R82.reuse, R44 ;  /* 0x000000524c2c723c */ /* 0x080ff0000004182c */
[C---:B------:R-:W-:Y:S01]  /*b480*/  HMMA.16816.F32.BF16 R48, R72.reuse, R82, R48 ;  /* 0x000000524830723c */ /* 0x040fe20000041830 */
[----:B------:R-:W1:Y:S03]  /*b490*/  LDSM.16.MT88.4 R80, [R232+0x800] ;  /* 0x00080000e850783b */ /* 0x000e660000004200 */
[----:B--2---:R-:W-:Y:S02]  /*b4a0*/  FFMA.FTZ R2, R210, c[0x0][0x2d0], -R86 ;  /* 0x0000b400d2027a23 */ /* 0x004fe40000010856 */
[----:B------:R-:W-:Y:S01]  /*b4b0*/  IMAD.MOV.U32 R210, RZ, RZ, R171 ;  /* 0x000000ffffd27224 */ /* 0x000fe200078e00ab */
[----:B------:R-:W-:Y:S01]  /*b4c0*/  MOV R171, R170 ;  /* 0x000000aa00ab7202 */ /* 0x000fe20000000f00 */
[----:B------:R-:W-:Y:S01]  /*b4d0*/  IMAD.MOV.U32 R170, RZ, RZ, R169 ;  /* 0x000000ffffaa7224 */ /* 0x000fe200078e00a9 */
[----:B------:R2:W-:Y:S03]  /*b4e0*/  MUFU.EX2 R131, R2 ;  /* 0x0000000200837308 */ /* 0x0005e60000000800 */
[----:B------:R-:W-:Y:S01]  /*b4f0*/  IMAD.MOV.U32 R169, RZ, RZ, R168 ;  /* 0x000000ffffa97224 */ /* 0x000fe200078e00a8 */
[----:B------:R-:W-:Y:S01]  /*b500*/  MOV R168, R167 ;  /* 0x000000a700a87202 */ /* 0x000fe20000000f00 */
[----:B------:R-:W-:Y:S01]  /*b510*/  IMAD.MOV.U32 R167, RZ, RZ, R166 ;  /* 0x000000ffffa77224 */ /* 0x000fe200078e00a6 */
[----:B------:R-:W-:Y:S01]  /*b520*/  MOV R211, R171 ;  /* 0x000000ab00d37202 */ /* 0x000fe20000000f00 */
[----:B------:R-:W-:Y:S01]  /*b530*/  IMAD.MOV.U32 R166, RZ, RZ, R165 ;  /* 0x000000ffffa67224 */ /* 0x000fe200078e00a5 */
[----:B------:R-:W-:Y:S01]  /*b540*/  MOV R165, R164 ;  /* 0x000000a400a57202 */ /* 0x000fe20000000f00 */
[----:B------:R-:W-:Y:S02]  /*b550*/  IMAD.MOV.U32 R164, RZ, RZ, R163 ;  /* 0x000000ffffa47224 */ /* 0x000fe400078e00a3 */
[----:B------:R-:W-:Y:S01]  /*b560*/  IMAD.MOV.U32 R163, RZ, RZ, R162 ;  /* 0x000000ffffa37224 */ /* 0x000fe200078e00a2 */
[----:B------:R-:W-:Y:S01]  /*b570*/  MOV R162, R161 ;  /* 0x000000a100a27202 */ /* 0x000fe20000000f00 */
[----:B------:R-:W-:Y:S02]  /*b580*/  IMAD.MOV.U32 R161, RZ, RZ, R142 ;  /* 0x000000ffffa17224 */ /* 0x000fe400078e008e */
[----:B------:R-:W-:Y:S02]  /*b590*/  IMAD.MOV.U32 R142, RZ, RZ, R198 ;  /* 0x000000ffff8e7224 */ /* 0x000fe400078e00c6 */
[----:B------:R-:W-:Y:S01]  /*b5a0*/  IMAD.MOV.U32 R171, RZ, RZ, R169 ;  /* 0x000000ffffab7224 */ /* 0x000fe200078e00a9 */
[----:B------:R-:W3:Y:S01]  /*b5b0*/  LDL.LU R198, [R1+0xcc] ;  /* 0x0000cc0001c67983 */ /* 0x000ee20000300800 */
[----:B------:R-:W-:Y:S01]  /*b5c0*/  IMAD.MOV.U32 R169, RZ, RZ, R167 ;  /* 0x000000ffffa97224 */ /* 0x000fe200078e00a7 */
[----:B------:R-:W-:Y:S01]  /*b5d0*/  MOV R167, R165 ;  /* 0x000000a500a77202 */ /* 0x000fe20000000f00 */
[----:B------:R-:W-:Y:S02]  /*b5e0*/  IMAD.MOV.U32 R165, RZ, RZ, R163 ;  /* 0x000000ffffa57224 */ /* 0x000fe400078e00a3 */
[----:B------:R-:W-:Y:S01]  /*b5f0*/  IMAD.MOV.U32 R163, RZ, RZ, R97 ;  /* 0x000000ffffa37224 */ /* 0x000fe200078e0061 */
[-C--:B-1----:R-:W-:Y:S01]  /*b600*/  HMMA.16816.F32.BF16 R52, R72, R80.reuse, R52 ;  /* 0x000000504834723c */ /* 0x082fe20000041834 */
[----:B------:R-:W3:Y:S01]  /*b610*/  LDL.LU R97, [R1+0xc8] ;  /* 0x0000c80001617983 */ /* 0x000ee20000300800 */
[----:B--2---:R-:W-:Y:S02]  /*b620*/  FFMA.FTZ R2, R210, c[0x0][0x2d0], -R86 ;  /* 0x0000b400d2027a23 */ /* 0x004fe40000010856 */
[----:B------:R-:W-:Y:S01]  /*b630*/  IMAD.MOV.U32 R210, RZ, RZ, R170 ;  /* 0x000000ffffd27224 */ /* 0x000fe200078e00aa */
[----:B------:R-:W-:Y:S01]  /*b640*/  MOV R170, R168 ;  /* 0x000000a800aa7202 */ /* 0x000fe20000000f00 */
[----:B------:R-:W-:Y:S02]  /*b650*/  IMAD.MOV.U32 R168, RZ, RZ, R166 ;  /* 0x000000ffffa87224 */ /* 0x000fe400078e00a6 */
[----:B------:R-:W-:Y:S01]  /*b660*/  IMAD.MOV.U32 R166, RZ, RZ, R164 ;  /* 0x000000ffffa67224 */ /* 0x000fe200078e00a4 */
[----:B------:R-:W-:Y:S01]  /*b670*/  MOV R164, R162 ;  /* 0x000000a200a47202 */ /* 0x000fe20000000f00 */
[C---:B------:R-:W-:Y:S02]  /*b680*/  HMMA.16816.F32.BF16 R56, R76.reuse, R80, R56 ;  /* 0x000000504c38723c */ /* 0x040fe40000041838 */
[----:B------:R-:W-:Y:S01]  /*b690*/  IMAD.MOV.U32 R162, RZ, RZ, R142 ;  /* 0x000000ffffa27224 */ /* 0x000fe200078e008e */
[----:B------:R-:W-:Y:S01]  /*b6a0*/  MOV R172, R210 ;  /* 0x000000d200ac7202 */ /* 0x000fe20000000f00 */
[----:B------:R1:W-:Y:S01]  /*b6b0*/  MUFU.EX2 R142, R2 ;  /* 0x00000002008e7308 */ /* 0x0003e20000000800 */
[----:B------:R-:W-:Y:S02]  /*b6c0*/  IMAD.MOV.U32 R210, RZ, RZ, R170 ;  /* 0x000000ffffd27224 */ /* 0x000fe400078e00aa */
[----:B------:R-:W-:Y:S01]  /*b6d0*/  IMAD.MOV.U32 R170, RZ, RZ, R168 ;  /* 0x000000ffffaa7224 */ /* 0x000fe200078e00a8 */
[----:B------:R-:W-:Y:S01]  /*b6e0*/  MOV R168, R166 ;  /* 0x000000a600a87202 */ /* 0x000fe20000000f00 */
[----:B------:R-:W-:Y:S01]  /*b6f0*/  IMAD.MOV.U32 R166, RZ, RZ, R164 ;  /* 0x000000ffffa67224 */ /* 0x000fe200078e00a4 */
[-C--:B------:R-:W-:Y:S01]  /*b700*/  HMMA.16816.F32.BF16 R60, R76, R82.reuse, R60 ;  /* 0x000000524c3c723c */ /* 0x080fe2000004183c */
[----:B------:R-:W2:Y:S01]  /*b710*/  LDSM.16.MT88.4 R76, [R229+0x1000] ;  /* 0x00100000e54c783b */ /* 0x000ea20000004200 */
[----:B------:R-:W-:Y:S06]  /*b720*/  MOV R164, R147 ;  /* 0x0000009300a47202 */ /* 0x000fec0000000f00 */
[----:B------:R-:W-:Y:S07]  /*b730*/  HMMA.16816.F32.BF16 R64, R72, R82, R64 ;  /* 0x000000524840723c */ /* 0x000fee0000041840 */
[----:B----4-:R-:W-:Y:S02]  /*b740*/  F2FP.BF16.PACK_AB R72, R156, R150 ;  /* 0x000000969c48723e */ /* 0x010fe400000010ff */
[----:B------:R-:W-:Y:S03]  /*b750*/  F2FP.BF16.PACK_AB R74, R217, R157 ;  /* 0x0000009dd94a723e */ /* 0x000fe600000010ff */
[--C-:B-1----:R-:W-:Y:S01]  /*b760*/  FFMA.FTZ R2, R211, c[0x0][0x2d0], -R86.reuse ;  /* 0x0000b400d3027a23 */ /* 0x102fe20000010856 */
[----:B------:R-:W-:Y:S01]  /*b770*/  F2FP.BF16.PACK_AB R73, R143, R130 ;  /* 0x000000828f49723e */ /* 0x000fe200000010ff */
[----:B------:R-:W-:Y:S01]  /*b780*/  IMAD.MOV.U32 R211, RZ, RZ, R171 ;  /* 0x000000ffffd37224 */ /* 0x000fe200078e00ab */
[----:B------:R-:W-:Y:S01]  /*b790*/  F2FP.BF16.PACK_AB R75, R215, R149 ;  /* 0x00000095d74b723e */ /* 0x000fe200000010ff */
[----:B------:R1:W-:Y:S01]  /*b7a0*/  MUFU.EX2 R147, R2 ;  /* 0x0000000200937308 */ /* 0x0003e20000000800 */
[----:B------:R-:W-:Y:S01]  /*b7b0*/  MOV R171, R169 ;  /* 0x000000a900ab7202 */ /* 0x000fe20000000f00 */
[----:B------:R-:W-:Y:S02]  /*b7c0*/  IMAD.MOV.U32 R169, RZ, RZ, R167 ;  /* 0x000000ffffa97224 */ /* 0x000fe400078e00a7 */
[----:B------:R-:W-:Y:S02]  /*b7d0*/  IMAD.MOV.U32 R167, RZ, RZ, R165 ;  /* 0x000000ffffa77224 */ /* 0x000fe400078e00a5 */
[----:B------:R-:W-:Y:S02]  /*b7e0*/  IMAD.MOV.U32 R165, RZ, RZ, R243 ;  /* 0x000000ffffa57224 */ /* 0x000fe400078e00f3 */
[----:B------:R-:W4:Y:S01]  /*b7f0*/  LDL.LU R243, [R1+0xc4] ;  /* 0x0000c40001f37983 */ /* 0x000f220000300800 */
[-C--:B--2---:R-:W-:Y:S01]  /*b800*/  HMMA.16816.F32.BF16 R4, R72, R76.reuse, R4 ;  /* 0x0000004c4804723c */ /* 0x084fe20000041804 */
[----:B-1----:R-:W-:Y:S02]  /*b810*/  FFMA.FTZ R2, R172, c[0x0][0x2d0], -R86 ;  /* 0x0000b400ac027a23 */ /* 0x002fe40000010856 */
[----:B------:R-:W-:Y:S02]  /*b820*/  IMAD.MOV.U32 R172, RZ, RZ, R211 ;  /* 0x000000ffffac7224 */ /* 0x000fe400078e00d3 */
[----:B------:R1:W2:Y:S01]  /*b830*/  MUFU.EX2 R216, R2 ;  /* 0x0000000200d87308 */ /* 0x0002a20000000800 */
[----:B------:R-:W-:Y:S01]  /*b840*/  MOV R211, R210 ;  /* 0x000000d200d37202 */ /* 0x000fe20000000f00 */
[----:B------:R-:W-:Y:S02]  /*b850*/  IMAD.MOV.U32 R210, RZ, RZ, R171 ;  /* 0x000000ffffd27224 */ /* 0x000fe400078e00ab */
[----:B------:R-:W-:Y:S03]  /*b860*/  IMAD.MOV.U32 R171, RZ, RZ, R170 ;  /* 0x000000ffffab7224 */ /* 0x000fe600078e00aa */
[----:B------:R-:W-:Y:S01]  /*b870*/  MOV R170, R169 ;  /* 0x000000a900aa7202 */ /* 0x000fe20000000f00 */
[----:B------:R-:W-:Y:S02]  /*b880*/  IMAD.MOV.U32 R169, RZ, RZ, R168 ;  /* 0x000000ffffa97224 */ /* 0x000fe400078e00a8 */
[----:B------:R-:W-:Y:S01]  /*b890*/  IMAD.MOV.U32 R168, RZ, RZ, R167 ;  /* 0x000000ffffa87224 */ /* 0x000fe200078e00a7 */
[----:B------:R-:W-:Y:S01]  /*b8a0*/  MOV R167, R166 ;  /* 0x000000a600a77202 */ /* 0x000fe20000000f00 */
[----:B------:R-:W-:Y:S02]  /*b8b0*/  IMAD.MOV.U32 R166, RZ, RZ, R202 ;  /* 0x000000ffffa67224 */ /* 0x000fe400078e00ca */
[----:B------:R-:W-:Y:S02]  /*b8c0*/  IMAD.MOV.U32 R202, RZ, RZ, R235 ;  /* 0x000000ffffca7224 */ /* 0x000fe400078e00eb */
[----:B------:R-:W3:Y:S01]  /*b8d0*/  LDL.LU R235, [R1+0xc0] ;  /* 0x0000c00001eb7983 */ /* 0x000ee20000300800 */
[----:B-1----:R-:W-:Y:S01]  /*b8e0*/  FFMA.FTZ R2, R172, c[0x0][0x2d0], -R92 ;  /* 0x0000b400ac027a23 */ /* 0x002fe2000001085c */
[----:B--2---:R-:W-:Y:S02]  /*b8f0*/  F2FP.BF16.PACK_AB R82, R216, R147 ;  /* 0x00000093d852723e */ /* 0x004fe400000010ff */
[----:B------:R-:W-:Y:S01]  /*b900*/  MOV R172, R211 ;  /* 0x000000d300ac7202 */ /* 0x000fe20000000f00 */
[----:B------:R1:W-:Y:S01]  /*b910*/  MUFU.EX2 R127, R2 ;  /* 0x00000002007f7308 */ /* 0x0003e20000000800 */
[----:B------:R-:W-:Y:S02]  /*b920*/  IMAD.MOV.U32 R211, RZ, RZ, R210 ;  /* 0x000000ffffd37224 */ /* 0x000fe400078e00d2 */
[----:B------:R-:W-:Y:S01]  /*b930*/  IMAD.MOV.U32 R210, RZ, RZ, R171 ;  /* 0x000000ffffd27224 */ /* 0x000fe200078e00ab */
[----:B------:R-:W-:Y:S01]  /*b940*/  MOV R171, R170 ;  /* 0x000000aa00ab7202 */ /* 0x000fe20000000f00 */
[----:B------:R-:W-:Y:S02]  /*b950*/  IMAD.MOV.U32 R170, RZ, RZ, R169 ;  /* 0x000000ffffaa7224 */ /* 0x000fe400078e00a9 */
[----:B------:R-:W-:Y:S01]  /*b960*/  IMAD.MOV.U32 R169, RZ, RZ, R168 ;  /* 0x000000ffffa97224 */ /* 0x000fe200078e00a8 */
[----:B------:R-:W-:Y:S01]  /*b970*/  MOV R168, R167 ;  /* 0x000000a700a87202 */ /* 0x000fe20000000f00 */
[----:B------:R-:W-:Y:S02]  /*b980*/  IMAD.MOV.U32 R167, RZ, RZ, R158 ;  /* 0x000000ffffa77224 */ /* 0x000fe400078e009e */
[----:B------:R-:W-:Y:S02]  /*b990*/  IMAD.MOV.U32 R158, RZ, RZ, R231 ;  /* 0x000000ffff9e7224 */ /* 0x000fe400078e00e7 */
[----:B------:R-:W2:Y:S01]  /*b9a0*/  LDL.LU R231, [R1+0xbc] ;  /* 0x0000bc0001e77983 */ /* 0x000ea20000300800 */
[----:B-1----:R-:W-:Y:S01]  /*b9b0*/  FFMA.FTZ R2, R172, c[0x0][0x2d0], -R92 ;  /* 0x0000b400ac027a23 */ /* 0x002fe2000001085c */
[----:B------:R-:W-:Y:S01]  /*b9c0*/  MOV R172, R211 ;  /* 0x000000d300ac7202 */ /* 0x000fe20000000f00 */
[----:B------:R-:W-:Y:S02]  /*b9d0*/  IMAD.MOV.U32 R211, RZ, RZ, R210 ;  /* 0x000000ffffd37224 */ /* 0x000fe400078e00d2 */
[----:B------:R1:W1:Y:S01]  /*b9e0*/  MUFU.EX2 R128, R2 ;  /* 0x0000000200807308 */ /* 0x0002620000000800 */
        /* <DEDUP_REMOVED lines=9> */
[----:B------:R-:W-:Y:S02]  /*ba80*/  F2FP.BF16.PACK_AB R81, R128, R127 ;  /* 0x0000007f8051723e */ /* 0x000fe400000010ff */
[----:B------:R-:W-:Y:S01]  /*ba90*/  MOV R172, R211 ;  /* 0x000000d300ac7202 */ /* 0x000fe20000000f00 */
[----:B------:R1:W-:Y:S01]  /*baa0*/  MUFU.EX2 R175, R2 ;  /* 0x0000000200af7308 */ /* 0x0003e20000000800 */
        /* <DEDUP_REMOVED lines=9> */
[----:B------:R-:W-:Y:S02]  /*bb40*/  FFMA.FTZ R80, R173, c[0x0][0x2d0], -R85 ;  /* 0x0000b400ad507a23 */ /* 0x000fe40000010855 */
[----:B------:R-:W-:Y:S02]  /*bb50*/  IMAD.MOV.U32 R173, RZ, RZ, R211 ;  /* 0x000000ffffad7224 */ /* 0x000fe400078e00d3 */
[----:B------:R1:W-:Y:S01]  /*bb60*/  MUFU.EX2 R211, R80 ;  /* 0x0000005000d37308 */ /* 0x0003e20000000800 */
[----:B------:R-:W-:Y:S02]  /*bb70*/  IMAD.MOV.U32 R170, RZ, RZ, R169 ;  /* 0x000000ffffaa7224 */ /* 0x000fe400078e00a9 */
[----:B------:R-:W-:Y:S02]  /*bb80*/  IMAD.MOV.U32 R167, RZ, RZ, R155 ;  /* 0x000000ffffa77224 */ /* 0x000fe400078e009b */
[----:B------:R-:W-:Y:S03]  /*bb90*/  IMAD.MOV.U32 R169, RZ, RZ, R168 ;  /* 0x000000ffffa97224 */ /* 0x000fe600078e00a8 */
[----:B------:R-:W-:Y:S01]  /*bba0*/  MOV R168, R167 ;  /* 0x000000a700a87202 */ /* 0x000fe20000000f00 */
[----:B-1----:R-:W-:Y:S02]  /*bbb0*/  FFMA.FTZ R2, R172, c[0x0][0x2d0], -R92 ;  /* 0x0000b400ac027a23 */ /* 0x002fe4000001085c */
[----:B------:R-:W-:Y:S02]  /*bbc0*/  IMAD.MOV.U32 R172, RZ, RZ, R210 ;  /* 0x000000ffffac7224 */ /* 0x000fe400078e00d2 */
[----:B------:R1:W1:Y:S01]  /*bbd0*/  MUFU.EX2 R210, R2 ;  /* 0x0000000200d27308 */ /* 0x0002620000000800 */
[----:B------:R-:W-:Y:S02]  /*bbe0*/  IMAD.MOV.U32 R167, RZ, RZ, R93 ;  /* 0x000000ffffa77224 */ /* 0x000fe400078e005d */
[----:B------:R-:W-:Y:S01]  /*bbf0*/  MOV R174, R172 ;  /* 0x000000ac00ae7202 */ /* 0x000fe20000000f00 */
[----:B------:R-:W-:Y:S01]  /*bc00*/  IMAD.MOV.U32 R172, RZ, RZ, R171 ;  /* 0x000000ffffac7224 */ /* 0x000fe200078e00ab */
[----:B------:R-:W-:Y:S01]  /*bc10*/  MOV R171, R170 ;  /* 0x000000aa00ab7202 */ /* 0x000fe20000000f00 */
[----:B------:R-:W-:Y:S02]  /*bc20*/  IMAD.MOV.U32 R170, RZ, RZ, R169 ;  /* 0x000000ffffaa7224 */ /* 0x000fe400078e00a9 */
[----:B------:R-:W-:Y:S01]  /*bc30*/  IMAD.MOV.U32 R169, RZ, RZ, R168 ;  /* 0x000000ffffa97224 */ /* 0x000fe200078e00a8 */
[----:B------:R-:W-:Y:S01]  /*bc40*/  MOV R168, R167 ;  /* 0x000000a700a87202 */ /* 0x000fe20000000f00 */
[----:B------:R-:W-:Y:S01]  /*bc50*/  IMAD.MOV.U32 R167, RZ, RZ, R152 ;  /* 0x000000ffffa77224 */ /* 0x000fe200078e0098 */
[----:B------:R-:W-:Y:S01]  /*bc60*/  F2FP.BF16.PACK_AB R80, R142, R131 ;  /* 0x000000838e50723e */ /* 0x000fe200000010ff */
[----:B------:R-:W-:Y:S02]  /*bc70*/  IMAD.MOV.U32 R93, RZ, RZ, R237 ;  /* 0x000000ffff5d7224 */ /* 0x000fe400078e00ed */
[----:B------:R-:W-:Y:S02]  /*bc80*/  IMAD.MOV.U32 R152, RZ, RZ, R234 ;  /* 0x000000ffff987224 */ /* 0x000fe400078e00ea */
[----:B------:R-:W-:Y:S02]  /*bc90*/  FFMA.FTZ R93, R93, c[0x0][0x2d0], -R84 ;  /* 0x0000b4005d5d7a23 */ /* 0x000fe40000010854 */
[----:B-1----:R-:W-:Y:S01]  /*bca0*/  FFMA.FTZ R2, R174, c[0x0][0x2d0], -R85 ;  /* 0x0000b400ae027a23 */ /* 0x002fe20000010855 */
[----:B------:R-:W-:Y:S01]  /*bcb0*/  MOV R174, R173 ;  /* 0x000000ad00ae7202 */ /* 0x000fe20000000f00 */
[----:B------:R-:W-:Y:S01]  /*bcc0*/  IMAD.MOV.U32 R173, RZ, RZ, R172 ;  /* 0x000000ffffad7224 */ /* 0x000fe200078e00ac */
[----:B------:R-:W-:Y:S01]  /*bcd0*/  F2FP.BF16.PACK_AB R83, R210, R175 ;  /* 0x000000afd253723e */ /* 0x000fe200000010ff */
[----:B------:R1:W-:Y:S01]  /*bce0*/  MUFU.EX2 R212, R2 ;  /* 0x0000000200d47308 */ /* 0x0003e20000000800 */
[----:B------:R-:W-:Y:S01]  /*bcf0*/  IMAD.MOV.U32 R172, RZ, RZ, R171 ;  /* 0x000000ffffac7224 */ /* 0x000fe200078e00ab */
[----:B------:R-:W-:Y:S01]  /*bd00*/  MOV R171, R170 ;  /* 0x000000aa00ab7202 */ /* 0x000fe20000000f00 */
[----:B------:R-:W-:Y:S02]  /*bd10*/  IMAD.MOV.U32 R170, RZ, RZ, R169 ;  /* 0x000000ffffaa7224 */ /* 0x000fe400078e00a9 */
[----:B------:R-:W-:Y:S01]  /*bd20*/  IMAD.MOV.U32 R169, RZ, RZ, R168 ;  /* 0x000000ffffa97224 */ /* 0x000fe200078e00a8 */
[C---:B------:R-:W-:Y:S01]  /*bd30*/  HMMA.16816.F32.BF16 R8, R80.reuse, R76, R8 ;  /* 0x0000004c5008723c */ /* 0x040fe20000041808 */
[----:B------:R-:W-:Y:S01]  /*bd40*/  MOV R168, R167 ;  /* 0x000000a700a87202 */ /* 0x000fe20000000f00 */
[----:B------:R-:W-:Y:S02]  /*bd50*/  IMAD.MOV.U32 R167, RZ, RZ, R110 ;  /* 0x000000ffffa77224 */ /* 0x000fe400078e006e */
[----:B------:R-:W-:Y:S04]  /*bd60*/  IMAD.MOV.U32 R110, RZ, RZ, R236 ;  /* 0x000000ffff6e7224 */ /* 0x000fe800078e00ec */
[-C--:B------:R-:W-:Y:S08]  /*bd70*/  HMMA.16816.F32.BF16 R12, R80, R78.reuse, R12 ;  /* 0x0000004e500c723c */ /* 0x080ff0000004180c */
[C---:B------:R-:W-:Y:S01]  /*bd80*/  HMMA.16816.F32.BF16 R16, R72.reuse, R78, R16 ;  /* 0x0000004e4810723c */ /* 0x040fe20000041810 */
[----:B------:R-:W1:Y:S03]  /*bd90*/  LDSM.16.MT88.4 R76, [R233+0x1000] ;  /* 0x00100000e94c783b */ /* 0x000e660000004200 */
[----:B-1----:R-:W-:Y:S01]  /*bda0*/  FFMA.FTZ R2, R174, c[0x0][0x2d0], -R85 ;  /* 0x0000b400ae027a23 */ /* 0x002fe20000010855 */
[----:B------:R-:W-:Y:S01]  /*bdb0*/  MOV R174, R173 ;  /* 0x000000ad00ae7202 */ /* 0x000fe20000000f00 */
[----:B------:R-:W-:Y:S02]  /*bdc0*/  IMAD.MOV.U32 R173, RZ, RZ, R172 ;  /* 0x000000ffffad7224 */ /* 0x000fe400078e00ac */
[----:B------:R1:W-:Y:S01]  /*bdd0*/  MUFU.EX2 R214, R2 ;  /* 0x0000000200d67308 */ /* 0x0003e20000000800 */
[----:B------:R-:W-:Y:S03]  /*bde0*/  IMAD.MOV.U32 R172, RZ, RZ, R171 ;  /* 0x000000ffffac7224 */ /* 0x000fe600078e00ab */
[----:B------:R-:W-:Y:S01]  /*bdf0*/  MOV R171, R170 ;  /* 0x000000aa00ab7202 */ /* 0x000fe20000000f00 */
[----:B------:R-:W-:Y:S02]  /*be00*/  IMAD.MOV.U32 R170, RZ, RZ, R169 ;  /* 0x000000ffffaa7224 */ /* 0x000fe400078e00a9 */
[----:B------:R-:W-:Y:S01]  /*be10*/  IMAD.MOV.U32 R169, RZ, RZ, R168 ;  /* 0x000000ffffa97224 */ /* 0x000fe200078e00a8 */
[----:B------:R-:W-:Y:S01]  /*be20*/  MOV R168, R167 ;  /* 0x000000a700a87202 */ /* 0x000fe20000000f00 */
[----:B------:R-:W-:Y:S02]  /*be30*/  IMAD.MOV.U32 R167, RZ, RZ, R110 ;  /* 0x000000ffffa77224 */ /* 0x000fe400078e006e */
[----:B------:R-:W-:Y:S01]  /*be40*/  IMAD.MOV.U32 R110, RZ, RZ, R107 ;  /* 0x000000ffff6e7224 */ /* 0x000fe200078e006b */
[----:B------:R-:W-:Y:S03]  /*be50*/  MOV R107, R240 ;  /* 0x000000f0006b7202 */ /* 0x000fe60000000f00 */
[----:B------:R-:W-:Y:S02]  /*be60*/  FFMA.FTZ R110, R110, c[0x0][0x2d0], -R84 ;  /* 0x0000b4006e6e7a23 */ /* 0x000fe40000010854 */
[----:B-1----:R-:W-:Y:S02]  /*be70*/  FFMA.FTZ R2, R174, c[0x0][0x2d0], -R85 ;  /* 0x0000b400ae027a23 */ /* 0x002fe40000010855 */
[----:B------:R-:W-:Y:S02]  /*be80*/  IMAD.MOV.U32 R174, RZ, RZ, R173 ;  /* 0x000000ffffae7224 */ /* 0x000fe400078e00ad */
[----:B------:R1:W-:Y:S01]  /*be90*/  MUFU.EX2 R213, R2 ;  /* 0x0000000200d57308 */ /* 0x0003e20000000800 */
[----:B------:R-:W-:Y:S01]  /*bea0*/  IMAD.MOV.U32 R173, RZ, RZ, R172 ;  /* 0x000000ffffad7224 */ /* 0x000fe200078e00ac */
[----:B------:R-:W-:Y:S01]  /*beb0*/  MOV R172, R171 ;  /* 0x000000ab00ac7202 */ /* 0x000fe20000000f00 */
[----:B------:R-:W-:Y:S01]  /*bec0*/  IMAD.MOV.U32 R171, RZ, RZ, R170 ;  /* 0x000000ffffab7224 */ /* 0x000fe200078e00aa */
[-C--:B------:R-:W-:Y:S01]  /*bed0*/  HMMA.16816.F32.BF16 R20, R72, R76.reuse, R20 ;  /* 0x0000004c4814723c */ /* 0x080fe20000041814 */
[----:B------:R-:W-:Y:S01]  /*bee0*/  IMAD.MOV.U32 R170, RZ, RZ, R169 ;  /* 0x000000ffffaa7224 */ /* 0x000fe200078e00a9 */
[----:B------:R-:W-:Y:S01]  /*bef0*/  MOV R169, R168 ;  /* 0x000000a800a97202 */ /* 0x000fe20000000f00 */
[----:B------:R-:W-:Y:S01]  /*bf00*/  IMAD.MOV.U32 R168, RZ, RZ, R167 ;  /* 0x000000ffffa87224 */ /* 0x000fe200078e00a7 */
[----:B------:R-:W-:Y:S01]  /*bf10*/  MOV R176, R173 ;  /* 0x000000ad00b07202 */ /* 0x000fe20000000f00 */
[----:B------:R-:W-:Y:S02]  /*bf20*/  IMAD.MOV.U32 R167, RZ, RZ, R241 ;  /* 0x000000ffffa77224 */ /* 0x000fe400078e00f1 */
[----:B------:R-:W-:Y:S01]  /*bf30*/  IMAD.MOV.U32 R173, RZ, RZ, R172 ;  /* 0x000000ffffad7224 */ /* 0x000fe200078e00ac */
[C---:B------:R-:W-:Y:S01]  /*bf40*/  HMMA.16816.F32.BF16 R24, R80.reuse, R76, R24 ;  /* 0x0000004c5018723c */ /* 0x040fe20000041818 */
[----:B------:R-:W-:Y:S03]  /*bf50*/  IMAD.MOV.U32 R172, RZ, RZ, R171 ;  /* 0x000000ffffac7224 */ /* 0x000fe600078e00ab */
[----:B------:R-:W-:Y:S01]  /*bf60*/  MOV R171, R170 ;  /* 0x000000aa00ab7202 */ /* 0x000fe20000000f00 */
[----:B------:R-:W-:Y:S01]  /*bf70*/  IMAD.MOV.U32 R170, RZ, RZ, R169 ;  /* 0x000000ffffaa7224 */ /* 0x000fe200078e00a9 */
[----:B------:R-:W-:Y:S01]  /*bf80*/  MOV R177, R173 ;  /* 0x000000ad00b17202 */ /* 0x000fe20000000f00 */
[----:B------:R-:W-:Y:S01]  /*bf90*/  IMAD.MOV.U32 R169, RZ, RZ, R168 ;  /* 0x000000ffffa97224 */ /* 0x000fe200078e00a8 */
[-C--:B------:R-:W-:Y:S01]  /*bfa0*/  HMMA.16816.F32.BF16 R28, R80, R78.reuse, R28 ;  /* 0x0000004e501c723c */ /* 0x080fe2000004181c */
[----:B------:R-:W-:Y:S03]  /*bfb0*/  MOV R168, R167 ;  /* 0x000000a700a87202 */ /* 0x000fe60000000f00 */
[--C-:B-1----:R-:W-:Y:S02]  /*bfc0*/  FFMA.FTZ R2, R174, c[0x0][0x2d0], -R84.reuse ;  /* 0x0000b400ae027a23 */ /* 0x102fe40000010854 */
[----:B------:R-:W-:Y:S02]  /*bfd0*/  FFMA.FTZ R88, R177, c[0x0][0x2d0], -R84 ;  /* 0x0000b400b1587a23 */ /* 0x000fe40000010854 */
[----:B------:R1:W-:Y:S01]  /*bfe0*/  MUFU.EX2 R174, R2 ;  /* 0x0000000200ae7308 */ /* 0x0003e20000000800 */
[C---:B------:R-:W-:Y:S01]  /*bff0*/  HMMA.16816.F32.BF16 R32, R72.reuse, R78, R32 ;  /* 0x0000004e4820723c */ /* 0x040fe20000041820 */
[----:B------:R-:W4:Y:S02]  /*c000*/  LDSM.16.MT88.4 R76, [R230+0x1000] ;  /* 0x00100000e64c783b */ /* 0x000f240000004200 */
[----:B------:R-:W-:Y:S02]  /*c010*/  IMAD.MOV.U32 R167, RZ, RZ, R166 ;  /* 0x000000ffffa77224 */ /* 0x000fe400078e00a6 */
[----:B------:R-:W-:Y:S01]  /*c020*/  IMAD.MOV.U32 R166, RZ, RZ, R165 ;  /* 0x000000ffffa67224 */ /* 0x000fe200078e00a5 */
[----:B------:R-:W-:Y:S01]  /*c030*/  MOV R165, R164 ;  /* 0x000000a400a57202 */ /* 0x000fe20000000f00 */
[----:B------:R-:W-:Y:S02]  /*c040*/  IMAD.MOV.U32 R164, RZ, RZ, R163 ;  /* 0x000000ffffa47224 */ /* 0x000fe400078e00a3 */
[----:B------:R-:W-:Y:S03]  /*c050*/  IMAD.MOV.U32 R163, RZ, RZ, R162 ;  /* 0x000000ffffa37224 */ /* 0x000fe600078e00a2 */
[----:B------:R-:W-:Y:S01]  /*c060*/  MOV R162, R161 ;  /* 0x000000a100a27202 */ /* 0x000fe20000000f00 */
[----:B------:R-:W-:Y:S02]  /*c070*/  IMAD.MOV.U32 R161, RZ, RZ, R160 ;  /* 0x000000ffffa17224 */ /* 0x000fe400078e00a0 */
[----:B------:R-:W-:Y:S02]  /*c080*/  IMAD.MOV.U32 R173, RZ, RZ, R171 ;  /* 0x000000ffffad7224 */ /* 0x000fe400078e00ab */
[----:B------:R-:W-:Y:S01]  /*c090*/  IMAD.MOV.U32 R171, RZ, RZ, R169 ;  /* 0x000000ffffab7224 */ /* 0x000fe200078e00a9 */
[----:B------:R-:W-:Y:S01]  /*c0a0*/  MOV R169, R167 ;  /* 0x000000a700a97202 */ /* 0x000fe20000000f00 */
[----:B------:R-:W-:Y:S01]  /*c0b0*/  IMAD.MOV.U32 R167, RZ, RZ, R165 ;  /* 0x000000ffffa77224 */ /* 0x000fe200078e00a5 */
[----:B------:R-:W-:Y:S01]  /*c0c0*/  MOV R177, R173 ;  /* 0x000000ad00b17202 */ /* 0x000fe20000000f00 */
[----:B------:R-:W-:Y:S01]  /*c0d0*/  IMAD.MOV.U32 R165, RZ, RZ, R163 ;  /* 0x000000ffffa57224 */ /* 0x000fe200078e00a3 */
[----:B------:R-:W-:Y:S01]  /*c0e0*/  MOV R163, R161 ;  /* 0x000000a100a37202 */ /* 0x000fe20000000f00 */
[----:B-1----:R-:W-:Y:S02]  /*c0f0*/  FFMA.FTZ R2, R176, c[0x0][0x2d0], -R84 ;  /* 0x0000b400b0027a23 */ /* 0x002fe40000010854 */
[----:B------:R-:W-:Y:S01]  /*c100*/  IMAD.MOV.U32 R176, RZ, RZ, R172 ;  /* 0x000000ffffb07224 */ /* 0x000fe200078e00ac */
[----:B------:R-:W-:Y:S01]  /*c110*/  MOV R172, R170 ;  /* 0x000000aa00ac7202 */ /* 0x000fe20000000f00 */
[----:B------:R-:W-:Y:S02]  /*c120*/  IMAD.MOV.U32 R170, RZ, RZ, R168 ;  /* 0x000000ffffaa7224 */ /* 0x000fe400078e00a8 */
[----:B------:R-:W-:Y:S01]  /*c130*/  IMAD.MOV.U32 R168, RZ, RZ, R166 ;  /* 0x000000ffffa87224 */ /* 0x000fe200078e00a6 */
[----:B------:R-:W-:Y:S01]  /*c140*/  MOV R166, R164 ;  /* 0x000000a400a67202 */ /* 0x000fe20000000f00 */
[----:B------:R-:W-:Y:S02]  /*c150*/  IMAD.MOV.U32 R164, RZ, RZ, R162 ;  /* 0x000000ffffa47224 */ /* 0x000fe400078e00a2 */
[----:B------:R-:W-:Y:S02]  /*c160*/  IMAD.MOV.U32 R161, RZ, RZ, R158 ;  /* 0x000000ffffa17224 */ /* 0x000fe400078e009e */
[----:B------:R-:W-:Y:S02]  /*c170*/  IMAD.MOV.U32 R178, RZ, RZ, R176 ;  /* 0x000000ffffb27224 */ /* 0x000fe400078e00b0 */
[----:B------:R-:W-:Y:S02]  /*c180*/  IMAD.MOV.U32 R173, RZ, RZ, R171 ;  /* 0x000000ffffad7224 */ /* 0x000fe400078e00ab */
[----:B------:R-:W-:Y:S01]  /*c190*/  IMAD.MOV.U32 R171, RZ, RZ, R169 ;  /* 0x000000ffffab7224 */ /* 0x000fe200078e00a9 */
[----:B------:R-:W-:Y:S01]  /*c1a0*/  MOV R169, R167 ;  /* 0x000000a700a97202 */ /* 0x000fe20000000f00 */
[----:B------:R-:W-:Y:S01]  /*c1b0*/  IMAD.MOV.U32 R167, RZ, RZ, R165 ;  /* 0x000000ffffa77224 */ /* 0x000fe200078e00a5 */
[-C--:B----4-:R-:W-:Y:S01]  /*c1c0*/  HMMA.16816.F32.BF16 R36, R72, R76.reuse, R36 ;  /* 0x0000004c4824723c */ /* 0x090fe20000041824 */
[----:B------:R-:W-:Y:S01]  /*c1d0*/  IMAD.MOV.U32 R165, RZ, RZ, R163 ;  /* 0x000000ffffa57224 */ /* 0x000fe200078e00a3 */
[----:B------:R-:W-:Y:S01]  /*c1e0*/  MOV R163, R161 ;  /* 0x000000a100a37202 */ /* 0x000fe20000000f00 */
[----:B------:R-:W-:Y:S02]  /*c1f0*/  IMAD.MOV.U32 R179, RZ, RZ, R177 ;  /* 0x000000ffffb37224 */ /* 0x000fe400078e00b1 */
[----:B------:R-:W-:Y:S01]  /*c200*/  IMAD.MOV.U32 R177, RZ, RZ, R173 ;  /* 0x000000ffffb17224 */ /* 0x000fe200078e00ad */
[----:B------:R-:W-:Y:S01]  /*c210*/  MOV R173, R171 ;  /* 0x000000ab00ad7202 */ /* 0x000fe20000000f00 */
[----:B------:R-:W-:Y:S01]  /*c220*/  IMAD.MOV.U32 R171, RZ, RZ, R169 ;  /* 0x000000ffffab7224 */ /* 0x000fe200078e00a9 */
[C---:B------:R-:W-:Y:S01]  /*c230*/  HMMA.16816.F32.BF16 R40, R80.reuse, R76, R40 ;  /* 0x0000004c5028723c */ /* 0x040fe20000041828 */
[----:B------:R-:W-:Y:S03]  /*c240*/  IMAD.MOV.U32 R169, RZ, RZ, R167 ;  /* 0x000000ffffa97224 */ /* 0x000fe600078e00a7 */
[----:B------:R-:W-:Y:S01]  /*c250*/  IMAD.MOV.U32 R158, RZ, RZ, R243 ;  /* 0x000000ffff9e7224 */ /* 0x000fe200078e00f3 */
[----:B------:R-:W-:Y:S01]  /*c260*/  MOV R167, R165 ;  /* 0x000000a500a77202 */ /* 0x000fe20000000f00 */
[----:B------:R-:W-:Y:S02]  /*c270*/  IMAD.MOV.U32 R165, RZ, RZ, R163 ;  /* 0x000000ffffa57224 */ /* 0x000fe400078e00a3 */
[----:B------:R-:W-:Y:S01]  /*c280*/  IMAD.MOV.U32 R161, RZ, RZ, R158 ;  /* 0x000000ffffa17224 */ /* 0x000fe200078e009e */
[-C--:B------:R-:W-:Y:S03]  /*c290*/  HMMA.16816.F32.BF16 R44, R80, R78.reuse, R44 ;  /* 0x0000004e502c723c */ /* 0x080fe6000004182c */
[----:B------:R-:W-:Y:S02]  /*c2a0*/  IMAD.MOV.U32 R158, RZ, RZ, R244 ;  /* 0x000000ffff9e7224 */ /* 0x000fe400078e00f4 */
[----:B------:R-:W-:Y:S02]  /*c2b0*/  IMAD.MOV.U32 R163, RZ, RZ, R161 ;  /* 0x000000ffffa37224 */ /* 0x000fe400078e00a1 */
[----:B------:R-:W-:Y:S01]  /*c2c0*/  IMAD.MOV.U32 R176, RZ, RZ, R172 ;  /* 0x000000ffffb07224 */ /* 0x000fe200078e00ac */
[----:B------:R-:W-:Y:S01]  /*c2d0*/  MOV R161, R158 ;  /* 0x0000009e00a17202 */ /* 0x000fe20000000f00 */
[----:B------:R-:W-:Y:S01]  /*c2e0*/  IMAD.MOV.U32 R158, RZ, RZ, R208 ;  /* 0x000000ffff9e7224 */ /* 0x000fe200078e00d0 */
[C---:B------:R-:W-:Y:S02]  /*c2f0*/  HMMA.16816.F32.BF16 R48, R72.reuse, R78, R48 ;  /* 0x0000004e4830723c */ /* 0x040fe40000041830 */
[----:B------:R-:W-:Y:S01]  /*c300*/  MOV R172, R170 ;  /* 0x000000aa00ac7202 */ /* 0x000fe20000000f00 */
[----:B------:R-:W-:Y:S02]  /*c310*/  IMAD.MOV.U32 R170, RZ, RZ, R168 ;  /* 0x000000ffffaa7224 */ /* 0x000fe400078e00a8 */
[----:B------:R-:W-:Y:S01]  /*c320*/  IMAD.MOV.U32 R168, RZ, RZ, R166 ;  /* 0x000000ffffa87224 */ /* 0x000fe200078e00a6 */
[----:B------:R-:W-:Y:S01]  /*c330*/  MOV R166, R164 ;  /* 0x000000a400a67202 */ /* 0x000fe20000000f00 */
[----:B---3--:R-:W-:Y:S04]  /*c340*/  FFMA.FTZ R97, R97, c[0x0][0x2d0], -R85 ;  /* 0x0000b40061617a23 */ /* 0x008fe80000010855 */
[----:B------:R-:W-:Y:S10]  /*c350*/  MUFU.EX2 R188, R97 ;  /* 0x0000006100bc7308 */ /* 0x000ff40000000800 */
[----:B------:R-:W-:Y:S01]  /*c360*/  MUFU.EX2 R97, R129 ;  /* 0x0000008100617308 */ /* 0x000fe20000000800 */
[----:B--2---:R-:W-:Y:S02]  /*c370*/  IMAD.MOV.U32 R155, RZ, RZ, R231 ;  /* 0x000000ffff9b7224 */ /* 0x004fe400078e00e7 */
[----:B------:R1:W5:Y:S04]  /*c380*/  LDL.LU R231, [R1+0xb4] ;  /* 0x0000b40001e77983 */ /* 0x0003680000300800 */
[----:B------:R1:W5:Y:S04]  /*c390*/  LDL.LU R237, [R1+0xb0] ;  /* 0x0000b00001ed7983 */ /* 0x0003680000300800 */
[----:B------:R1:W5:Y:S04]  /*c3a0*/  LDL.LU R234, [R1+0xac] ;  /* 0x0000ac0001ea7983 */ /* 0x0003680000300800 */
[----:B------:R1:W5:Y:S04]  /*c3b0*/  LDL.LU R236, [R1+0xa8] ;  /* 0x0000a80001ec7983 */ /* 0x0003680000300800 */
[----:B------:R1:W5:Y:S04]  /*c3c0*/  LDL.LU R240, [R1+0xa4] ;  /* 0x0000a40001f07983 */ /* 0x0003680000300800 */
[----:B------:R1:W5:Y:S01]  /*c3d0*/  LDL.LU R241, [R1+0xa0] ;  /* 0x0000a00001f17983 */ /* 0x0003620000300800 */
[----:B------:R-:W-:Y:S03]  /*c3e0*/  IMAD.MOV.U32 R160, RZ, RZ, R242 ;  /* 0x000000ffffa07224 */ /* 0x000fe600078e00f2 */
[----:B------:R1:W5:Y:S01]  /*c3f0*/  LDL.LU R242, [R1+0x9c] ;  /* 0x00009c0001f27983 */ /* 0x0003620000300800 */
[----:B------:R-:W-:Y:S01]  /*c400*/  IMAD.MOV.U32 R162, RZ, RZ, R160 ;  /* 0x000000ffffa27224 */ /* 0x000fe200078e00a0 */
[----:B------:R-:W-:Y:S02]  /*c410*/  MOV R160, R209 ;  /* 0x000000d100a07202 */ /* 0x000fe40000000f00 */
[----:B------:R1:W5:Y:S01]  /*c420*/  LDL.LU R243, [R1+0x98] ;  /* 0x0000980001f37983 */ /* 0x0003620000300800 */
[----:B------:R2:W-:Y:S01]  /*c430*/  MUFU.EX2 R209, R2 ;  /* 0x0000000200d17308 */ /* 0x0005e20000000800 */
[----:B------:R-:W-:Y:S02]  /*c440*/  IMAD.MOV.U32 R164, RZ, RZ, R162 ;  /* 0x000000ffffa47224 */ /* 0x000fe400078e00a2 */
[----:B------:R-:W-:Y:S01]  /*c450*/  IMAD.MOV.U32 R162, RZ, RZ, R160 ;  /* 0x000000ffffa27224 */ /* 0x000fe200078e00a0 */
[----:B------:R-:W-:Y:S01]  /*c460*/  MOV R160, R206 ;  /* 0x000000ce00a07202 */ /* 0x000fe20000000f00 */
[----:B------:R1:W5:Y:S05]  /*c470*/  LDL.LU R244, [R1+0x94] ;  /* 0x0000940001f47983 */ /* 0x00036a0000300800 */
[----:B------:R-:W-:Y:S01]  /*c480*/  MUFU.EX2 R206, R88 ;  /* 0x0000005800ce7308 */ /* 0x000fe20000000800 */
[----:B--2---:R-:W-:Y:S01]  /*c490*/  FFMA.FTZ R2, R178, c[0x0][0x2d0], -R84 ;  /* 0x0000b400b2027a23 */ /* 0x004fe20000010854 */
[----:B------:R-:W-:Y:S01]  /*c4a0*/  MOV R178, R176 ;  /* 0x000000b000b27202 */ /* 0x000fe20000000f00 */
[----:B------:R-:W-:Y:S07]  /*c4b0*/  IMAD.MOV.U32 R176, RZ, RZ, R172 ;  /* 0x000000ffffb07224 */ /* 0x000fee00078e00ac */
[----:B------:R2:W-:Y:S01]  /*c4c0*/  MUFU.EX2 R208, R2 ;  /* 0x0000000200d07308 */ /* 0x0005e20000000800 */
        /* <DEDUP_REMOVED lines=8> */
[----:B------:R-:W-:Y:S01]  /*c550*/  IMAD.MOV.U32 R160, RZ, RZ, R155 ;  /* 0x000000ffffa07224 */ /* 0x000fe200078e009b */
[----:B------:R-:W-:Y:S01]  /*c560*/  MOV R155, R245 ;  /* 0x000000f5009b7202 */ /* 0x000fe20000000f00 */
[----:B------:R-:W-:Y:S01]  /*c570*/  FFMA.FTZ R87, R192, c[0x0][0x2d0], -R86 ;  /* 0x0000b400c0577a23 */ /* 0x000fe20000010856 */
[----:B------:R1:W5:Y:S01]  /*c580*/  LDL.LU R245, [R1+0x90] ;  /* 0x0000900001f57983 */ /* 0x0003620000300800 */
[----:B------:R-:W-:Y:S02]  /*c590*/  IMAD.MOV.U32 R192, RZ, RZ, R178 ;  /* 0x000000ffffc07224 */ /* 0x000fe400078e00b2 */
[----:B------:R-:W-:Y:S01]  /*c5a0*/  IMAD.MOV.U32 R176, RZ, RZ, R172 ;  /* 0x000000ffffb07224 */ /* 0x000fe200078e00ac */
[----:B------:R-:W-:Y:S01]  /*c5b0*/  MOV R172, R171 ;  /* 0x000000ab00ac7202 */ /* 0x000fe20000000f00 */
[----:B------:R-:W-:Y:S01]  /*c5c0*/  IMAD.MOV.U32 R171, RZ, RZ, R169 ;  /* 0x000000ffffab7224 */ /* 0x000fe200078e00a9 */
[----:B------:R-:W-:Y:S01]  /*c5d0*/  MUFU.EX2 R178, R87 ;  /* 0x0000005700b27308 */ /* 0x000fe20000000800 */
[----:B------:R-:W-:Y:S01]  /*c5e0*/  IMAD.MOV.U32 R169, RZ, RZ, R168 ;  /* 0x000000ffffa97224 */ /* 0x000fe200078e00a8 */
[----:B------:R-:W-:Y:S01]  /*c5f0*/  MOV R168, R167 ;  /* 0x000000a700a87202 */ /* 0x000fe20000000f00 */
[----:B------:R-:W-:Y:S02]  /*c600*/  IMAD.MOV.U32 R167, RZ, RZ, R166 ;  /* 0x000000ffffa77224 */ /* 0x000fe400078e00a6 */
[----:B--2---:R-:W-:Y:S02]  /*c610*/  FFMA.FTZ R2, R179, c[0x0][0x2d0], -R86 ;  /* 0x0000b400b3027a23 */ /* 0x004fe40000010856 */
[----:B------:R-:W-:Y:S02]  /*c620*/  IMAD.MOV.U32 R179, RZ, RZ, R177 ;  /* 0x000000ffffb37224 */ /* 0x000fe400078e00b1 */
[----:B------:R-:W-:Y:S02]  /*c630*/  IMAD.MOV.U32 R177, RZ, RZ, R173 ;  /* 0x000000ffffb17224 */ /* 0x000fe400078e00ad */
[----:B------:R2:W3:Y:S01]  /*c640*/  MUFU.EX2 R173, R2 ;  /* 0x0000000200ad7308 */ /* 0x0004e20000000800 */
        /* <DEDUP_REMOVED lines=15> */
[----:B------:R-:W-:Y:S01]  /*c740*/  IMAD.MOV.U32 R155, RZ, RZ, R238 ;  /* 0x000000ffff9b7224 */ /* 0x000fe200078e00ee */
[----:B------:R-:W-:Y:S01]  /*c750*/  MOV R158, R207 ;  /* 0x000000cf009e7202 */ /* 0x000fe20000000f00 */
[----:B------:R1:W5:Y:S01]  /*c760*/  LDL.LU R238, [R1+0x8c] ;  /* 0x00008c0001ee7983 */ /* 0x0003620000300800 */
[--C-:B--2---:R-:W-:Y:S04]  /*c770*/  FFMA.FTZ R2, R179, c[0x0][0x2d0], -R86.reuse ;  /* 0x0000b400b3027a23 */ /* 0x104fe80000010856 */
[----:B------:R2:W-:Y:S02]  /*c780*/  MUFU.EX2 R179, R2 ;  /* 0x0000000200b37308 */ /* 0x0005e40000000800 */
[----:B--2---:R-:W-:Y:S02]  /*c790*/  FFMA.FTZ R2, R192, c[0x0][0x2d0], -R86 ;  /* 0x0000b400c0027a23 */ /* 0x004fe40000010856 */
[----:B------:R-:W-:Y:S01]  /*c7a0*/  IMAD.MOV.U32 R192, RZ, RZ, R172 ;  /* 0x000000ffffc07224 */ /* 0x000fe200078e00ac */
[----:B------:R-:W-:Y:S05]  /*c7b0*/  MOV R172, R169 ;  /* 0x000000a900ac7202 */ /* 0x000fea0000000f00 */
[----:B------:R2:W-:Y:S01]  /*c7c0*/  MUFU.EX2 R207, R2 ;  /* 0x0000000200cf7308 */ /* 0x0005e20000000800 */
[----:B------:R-:W-:Y:S02]  /*c7d0*/  IMAD.MOV.U32 R169, RZ, RZ, R167 ;  /* 0x000000ffffa97224 */ /* 0x000fe400078e00a7 */
[----:B------:R-:W-:Y:S02]  /*c7e0*/  IMAD.MOV.U32 R180, RZ, RZ, R192 ;  /* 0x000000ffffb47224 */ /* 0x000fe400078e00c0 */
        /* <DEDUP_REMOVED lines=9> */
[----:B------:R-:W-:Y:S02]  /*c880*/  IMAD.MOV.U32 R107, RZ, RZ, R239 ;  /* 0x000000ffff6b7224 */ /* 0x000fe400078e00ef */
[----:B------:R-:W-:Y:S01]  /*c890*/  FFMA.FTZ R88, R169, c[0x0][0x2d0], -R85 ;  /* 0x0000b400a9587a23 */ /* 0x000fe20000010855 */
[----:B------:R1:W5:Y:S01]  /*c8a0*/  LDL.LU R239, [R1+0x88] ;  /* 0x0000880001ef7983 */ /* 0x0003620000300800 */
[----:B------:R-:W-:Y:S02]  /*c8b0*/  IMAD.MOV.U32 R169, RZ, RZ, R168 ;  /* 0x000000ffffa97224 */ /* 0x000fe400078e00a8 */
[----:B--2---:R-:W-:Y:S01]  /*c8c0*/  FFMA.FTZ R2, R193, c[0x0][0x2d0], -R92 ;  /* 0x0000b400c1027a23 */ /* 0x004fe2000001085c */
[----:B------:R-:W-:Y:S01]  /*c8d0*/  MOV R193, R177 ;  /* 0x000000b100c17202 */ /* 0x000fe20000000f00 */
[----:B------:R-:W-:Y:S01]  /*c8e0*/  IMAD.MOV.U32 R177, RZ, RZ, R171 ;  /* 0x000000ffffb17224 */ /* 0x000fe200078e00ab */
[----:B------:R-:W-:Y:S01]  /*c8f0*/  MOV R171, R164 ;  /* 0x000000a400ab7202 */ /* 0x000fe20000000f00 */
[----:B------:R2:W-:Y:S01]  /*c900*/  MUFU.EX2 R172, R2 ;  /* 0x0000000200ac7308 */ /* 0x0005e20000000800 */
[----:B------:R-:W-:Y:S01]  /*c910*/  MOV R181, R193 ;  /* 0x000000c100b57202 */ /* 0x000fe20000000f00 */
[----:B------:R-:W-:Y:S02]  /*c920*/  IMAD.MOV.U32 R193, RZ, RZ, R177 ;  /* 0x000000ffffc17224 */ /* 0x000fe400078e00b1 */
        /* <DEDUP_REMOVED lines=12> */
[----:B------:R-:W-:Y:S01]  /*c9f0*/  MOV R167, R166 ;  /* 0x000000a600a77202 */ /* 0x000fe20000000f00 */
[----:B------:R-:W-:Y:S01]  /*ca00*/  IMAD.MOV.U32 R166, RZ, RZ, R201 ;  /* 0x000000ffffa67224 */ /* 0x000fe200078e00c9 */
[----:B------:R1:W5:Y:S01]  /*ca10*/  LDL.LU R228, [R1+0x84] ;  /* 0x0000840001e47983 */ /* 0x0003620000300800 */
[----:B--2---:R-:W-:Y:S01]  /*ca20*/  FFMA.FTZ R2, R180, c[0x0][0x2d0], -R92 ;  /* 0x0000b400b4027a23 */ /* 0x004fe2000001085c */
[----:B------:R-:W-:Y:S01]  /*ca30*/  MUFU.EX2 R201, R88 ;  /* 0x0000005800c97308 */ /* 0x000fe20000000800 */
[----:B------:R-:W-:Y:S01]  /*ca40*/  IMAD.MOV.U32 R180, RZ, RZ, R192 ;  /* 0x000000ffffb47224 */ /* 0x000fe200078e00c0 */
[----:B------:R-:W-:Y:S01]  /*ca50*/  MOV R192, R176 ;  /* 0x000000b000c07202 */ /* 0x000fe20000000f00 */
[----:B------:R-:W-:Y:S02]  /*ca60*/  IMAD.MOV.U32 R176, RZ, RZ, R235 ;  /* 0x000000ffffb07224 */ /* 0x000fe400078e00eb */
[----:B------:R1:W5:Y:S01]  /*ca70*/  LDL.LU R235, [R1+0x80] ;  /* 0x0000800001eb7983 */ /* 0x0003620000300800 */
[----:B------:R-:W-:Y:S02]  /*ca80*/  FFMA.FTZ R76, R171, c[0x0][0x2d0], -R86 ;  /* 0x0000b400ab4c7a23 */ /* 0x000fe40000010856 */
[----:B------:R-:W-:Y:S01]  /*ca90*/  IMAD.MOV.U32 R171, RZ, RZ, R170 ;  /* 0x000000ffffab7224 */ /* 0x000fe200078e00aa */
[----:B------:R-:W2:Y:S01]  /*caa0*/  LDL.LU R122, [R1+0x18] ;  /* 0x00001800017a7983 */ /* 0x000ea20000300800 */
[----:B------:R4:W1:Y:S01]  /*cab0*/  MUFU.EX2 R177, R2 ;  /* 0x0000000200b17308 */ /* 0x0008620000000800 */
[----:B------:R-:W-:Y:S02]  /*cac0*/  MOV R170, R197 ;  /* 0x000000c500aa7202 */ /* 0x000fe40000000f00 */
[----:B------:R-:W2:Y:S04]  /*cad0*/  LDL.LU R89, [R1+0x1c] ;  /* 0x00001c0001597983 */ /* 0x000ea80000300800 */
[----:B------:R-:W2:Y:S04]  /*cae0*/  LDL.LU R121, [R1+0x24] ;  /* 0x0000240001797983 */ /* 0x000ea80000300800 */
[----:B------:R-:W2:Y:S04]  /*caf0*/  LDL.LU R120, [R1+0x20] ;  /* 0x0000200001787983 */ /* 0x000ea80000300800 */
[----:B------:R-:W2:Y:S01]  /*cb00*/  LDL R218, [R1+0x2c] ;  /* 0x00002c0001da7983 */ /* 0x000ea20000100800 */
[--C-:B----4-:R-:W-:Y:S02]  /*cb10*/  FFMA.FTZ R2, R181, c[0x0][0x2d0], -R92.reuse ;  /* 0x0000b400b5027a23 */ /* 0x110fe4000001085c */
[----:B------:R-:W-:Y:S01]  /*cb20*/  IMAD.MOV.U32 R181, RZ, RZ, R193 ;  /* 0x000000ffffb57224 */ /* 0x000fe200078e00c1 */
[----:B------:R-:W-:Y:S02]  /*cb30*/  MOV R193, R176 ;  /* 0x000000b000c17202 */ /* 0x000fe40000000f00 */
[----:B------:R4:W-:Y:S03]  /*cb40*/  MUFU.EX2 R176, R2 ;  /* 0x0000000200b07308 */ /* 0x0009e60000000800 */
[--C-:B------:R-:W-:Y:S01]  /*cb50*/  FFMA.FTZ R87, R193, c[0x0][0x2d0], -R85.reuse ;  /* 0x0000b400c1577a23 */ /* 0x100fe20000010855 */
[----:B------:R-:W-:Y:S06]  /*cb60*/  MOV R193, R205 ;  /* 0x000000cd00c17202 */ /* 0x000fec0000000f00 */
[----:B------:R-:W-:Y:S01]  /*cb70*/  MUFU.EX2 R205, R87 ;  /* 0x0000005700cd7308 */ /* 0x000fe20000000800 */
[----:B----4-:R-:W-:Y:S09]  /*cb80*/  FFMA.FTZ R2, R181, c[0x0][0x2d0], -R92 ;  /* 0x0000b400b5027a23 */ /* 0x010ff2000001085c */
[----:B------:R4:W1:Y:S02]  /*cb90*/  MUFU.EX2 R183, R2 ;  /* 0x0000000200b77308 */ /* 0x0008640000000800 */
[----:B----4-:R-:W-:Y:S02]  /*cba0*/  FFMA.FTZ R2, R164, c[0x0][0x2d0], -R85 ;  /* 0x0000b400a4027a23 */ /* 0x010fe40000010855 */
[----:B------:R-:W-:Y:S01]  /*cbb0*/  IMAD.MOV.U32 R164, RZ, RZ, R163 ;  /* 0x000000ffffa47224 */ /* 0x000fe200078e00a3 */
[----:B------:R-:W-:Y:S01]  /*cbc0*/  MOV R163, R162 ;  /* 0x000000a200a37202 */ /* 0x000fe20000000f00 */
[----:B------:R-:W-:Y:S02]  /*cbd0*/  IMAD.MOV.U32 R162, RZ, RZ, R161 ;  /* 0x000000ffffa27224 */ /* 0x000fe400078e00a1 */
[----:B------:R-:W-:Y:S01]  /*cbe0*/  IMAD.MOV.U32 R161, RZ, RZ, R158 ;  /* 0x000000ffffa17224 */ /* 0x000fe200078e009e */
[----:B------:R-:W-:Y:S01]  /*cbf0*/  MOV R158, R145 ;  /* 0x00000091009e7202 */ /* 0x000fe20000000f00 */
[----:B------:R-:W-:Y:S02]  /*cc00*/  IMAD.MOV.U32 R145, RZ, RZ, R203 ;  /* 0x000000ffff917224 */ /* 0x000fe400078e00cb */
[----:B------:R-:W-:Y:S02]  /*cc10*/  IMAD.MOV.U32 R203, RZ, RZ, R202 ;  /* 0x000000ffffcb7224 */ /* 0x000fe400078e00ca */
[----:B------:R4:W-:Y:S02]  /*cc20*/  MUFU.EX2 R202, R2 ;  /* 0x0000000200ca7308 */ /* 0x0009e40000000800 */
[--C-:B----4-:R-:W-:Y:S08]  /*cc30*/  FFMA.FTZ R2, R180, c[0x0][0x2d0], -R84.reuse ;  /* 0x0000b400b4027a23 */ /* 0x110ff00000010854 */
[----:B------:R4:W-:Y:S02]  /*cc40*/  MUFU.EX2 R181, R2 ;  /* 0x0000000200b57308 */ /* 0x0009e40000000800 */
[----:B----4-:R-:W-:Y:S02]  /*cc50*/  FFMA.FTZ R2, R169, c[0x0][0x2d0], -R84 ;  /* 0x0000b400a9027a23 */ /* 0x010fe40000010854 */
[----:B------:R-:W-:Y:S02]  /*cc60*/  IMAD.MOV.U32 R169, RZ, RZ, R168 ;  /* 0x000000ffffa97224 */ /* 0x000fe400078e00a8 */
[----:B------:R-:W-:Y:S01]  /*cc70*/  IMAD.MOV.U32 R168, RZ, RZ, R167 ;  /* 0x000000ffffa87224 */ /* 0x000fe200078e00a7 */
[----:B------:R-:W-:Y:S01]  /*cc80*/  MOV R167, R166 ;  /* 0x000000a600a77202 */ /* 0x000fe20000000f00 */
[----:B------:R-:W-:Y:S02]  /*cc90*/  IMAD.MOV.U32 R166, RZ, RZ, R199 ;  /* 0x000000ffffa67224 */ /* 0x000fe400078e00c7 */
[----:B------:R4:W-:Y:S01]  /*cca0*/  MUFU.EX2 R199, R2 ;  /* 0x0000000200c77308 */ /* 0x0009e20000000800 */
[--C-:B------:R-:W-:Y:S02]  /*ccb0*/  FFMA.FTZ R87, R169, c[0x0][0x2d0], -R85.reuse ;  /* 0x0000b400a9577a23 */ /* 0x100fe40000010855 */
[----:B------:R-:W-:Y:S02]  /*ccc0*/  IMAD.MOV.U32 R169, RZ, RZ, R168 ;  /* 0x000000ffffa97224 */ /* 0x000fe400078e00a8 */
[----:B------:R-:W-:Y:S02]  /*ccd0*/  IMAD.MOV.U32 R168, RZ, RZ, R166 ;  /* 0x000000ffffa87224 */ /* 0x000fe400078e00a6 */
[----:B------:R-:W-:Y:S01]  /*cce0*/  FFMA.FTZ R88, R167, c[0x0][0x2d0], -R85 ;  /* 0x0000b400a7587a23 */ /* 0x000fe20000010855 */
[----:B------:R-:W-:Y:S03]  /*ccf0*/  MOV R167, R165 ;  /* 0x000000a500a77202 */ /* 0x000fe60000000f00 */
[----:B------:R-:W-:Y:S01]  /*cd00*/  MUFU.EX2 R195, R88 ;  /* 0x0000005800c37308 */ /* 0x000fe20000000800 */
[----:B----4-:R-:W-:Y:S02]  /*cd10*/  FFMA.FTZ R2, R164, c[0x0][0x2d0], -R84 ;  /* 0x0000b400a4027a23 */ /* 0x010fe40000010854 */
[----:B------:R-:W-:Y:S01]  /*cd20*/  IMAD.MOV.U32 R164, RZ, RZ, R163 ;  /* 0x000000ffffa47224 */ /* 0x000fe200078e00a3 */
[----:B------:R-:W-:Y:S01]  /*cd30*/  MOV R163, R162 ;  /* 0x000000a200a37202 */ /* 0x000fe20000000f00 */
[----:B------:R-:W-:Y:S05]  /*cd40*/  IMAD.MOV.U32 R162, RZ, RZ, R200 ;  /* 0x000000ffffa27224 */ /* 0x000fea00078e00c8 */
[----:B------:R4:W-:Y:S01]  /*cd50*/  MUFU.EX2 R200, R2 ;  /* 0x0000000200c87308 */ /* 0x0009e20000000800 */
[----:B------:R-:W-:Y:S01]  /*cd60*/  IMAD.MOV.U32 R166, RZ, RZ, R164 ;  /* 0x000000ffffa67224 */ /* 0x000fe200078e00a4 */
[----:B------:R-:W-:Y:S01]  /*cd70*/  MOV R165, R163 ;  /* 0x000000a300a57202 */ /* 0x000fe20000000f00 */
[----:B------:R-:W-:Y:S01]  /*cd80*/  IMAD.MOV.U32 R164, RZ, RZ, R162 ;  /* 0x000000ffffa47224 */ /* 0x000fe200078e00a2 */
[----:B------:R-:W-:Y:S01]  /*cd90*/  MOV R163, R107 ;  /* 0x0000006b00a37202 */ /* 0x000fe20000000f00 */
[----:B------:R-:W-:Y:S02]  /*cda0*/  IMAD.MOV.U32 R162, RZ, RZ, R106 ;  /* 0x000000ffffa27224 */ /* 0x000fe400078e006a */
[--C-:B------:R-:W-:Y:S02]  /*cdb0*/  FFMA.FTZ R106, R196, c[0x0][0x2d0], -R85.reuse ;  /* 0x0000b400c46a7a23 */ /* 0x100fe40000010855 */
[----:B------:R-:W-:Y:S02]  /*cdc0*/  FFMA.FTZ R107, R198, c[0x0][0x2d0], -R85 ;  /* 0x0000b400c66b7a23 */ /* 0x000fe40000010855 */
[----:B------:R1:W-:Y:S01]  /*cdd0*/  MUFU.EX2 R198, R76 ;  /* 0x0000004c00c67308 */ /* 0x0003e20000000800 */
[--C-:B------:R-:W-:Y:S01]  /*cde0*/  FFMA.FTZ R96, R165, c[0x0][0x2d0], -R84.reuse ;  /* 0x0000b400a5607a23 */ /* 0x100fe20000010854 */
[----:B------:R-:W-:Y:S01]  /*cdf0*/  MOV R165, R160 ;  /* 0x000000a000a57202 */ /* 0x000fe20000000f00 */
[--C-:B------:R-:W-:Y:S02]  /*ce00*/  FFMA.FTZ R117, R164, c[0x0][0x2d0], -R84.reuse ;  /* 0x0000b400a4757a23 */ /* 0x100fe40000010854 */
[----:B------:R-:W-:Y:S01]  /*ce10*/  FFMA.FTZ R119, R163, c[0x0][0x2d0], -R84 ;  /* 0x0000b400a3777a23 */ /* 0x000fe20000010854 */
[----:B------:R-:W-:Y:S01]  /*ce20*/  MOV R163, R152 ;  /* 0x0000009800a37202 */ /* 0x000fe20000000f00 */
[--C-:B------:R-:W-:Y:S02]  /*ce30*/  FFMA.FTZ R152, R105, c[0x0][0x2d0], -R86.reuse ;  /* 0x0000b40069987a23 */ /* 0x100fe40000010856 */
[----:B------:R-:W-:Y:S01]  /*ce40*/  IMAD.MOV.U32 R164, RZ, RZ, R155 ;  /* 0x000000ffffa47224 */ /* 0x000fe200078e009b */
[----:B------:R-:W-:Y:S01]  /*ce50*/  MUFU.EX2 R107, R107 ;  /* 0x0000006b006b7308 */ /* 0x000fe20000000800 */
[----:B------:R-:W-:Y:S02]  /*ce60*/  FFMA.FTZ R155, R103, c[0x0][0x2d0], -R86 ;  /* 0x0000b400679b7a23 */ /* 0x000fe40000010856 */
[----:B----4-:R-:W-:Y:S02]  /*ce70*/  FFMA.FTZ R2, R203, c[0x0][0x2d0], -R84 ;  /* 0x0000b400cb027a23 */ /* 0x010fe40000010854 */
[--C-:B------:R-:W-:Y:S02]  /*ce80*/  FFMA.FTZ R103, R227, c[0x0][0x2d0], -R92.reuse ;  /* 0x0000b400e3677a23 */ /* 0x100fe4000001085c */
[--C-:B------:R-:W-:Y:S02]  /*ce90*/  FFMA.FTZ R105, R226, c[0x0][0x2d0], -R92.reuse ;  /* 0x0000b400e2697a23 */ /* 0x100fe4000001085c */
[----:B------:R-:W-:Y:S01]  /*cea0*/  FFMA.FTZ R160, R71, c[0x0][0x2d0], -R92 ;  /* 0x0000b40047a07a23 */ /* 0x000fe2000001085c */
[----:B------:R4:W-:Y:S01]  /*ceb0*/  MUFU.EX2 R203, R2 ;  /* 0x0000000200cb7308 */ /* 0x0009e20000000800 */
[----:B-1----:R-:W1:Y:S09]  /*cec0*/  LDSM.16.MT88.4 R76, [R232+0x1000] ;  /* 0x00100000e84c783b */ /* 0x002e720000004200 */
[----:B------:R-:W-:Y:S01]  /*ced0*/  MUFU.EX2 R106, R106 ;  /* 0x0000006a006a7308 */ /* 0x000fe20000000800 */
[--C-:B----4-:R-:W-:Y:S09]  /*cee0*/  FFMA.FTZ R2, R193, c[0x0][0x2d0], -R86.reuse ;  /* 0x0000b400c1027a23 */ /* 0x110ff20000010856 */
[----:B------:R-:W-:Y:S10]  /*cef0*/  MUFU.EX2 R193, R87 ;  /* 0x0000005700c17308 */ /* 0x000ff40000000800 */
[----:B------:R4:W-:Y:S01]  /*cf00*/  MUFU.EX2 R180, R2 ;  /* 0x0000000200b47308 */ /* 0x0009e20000000800 */
[-C--:B-1----:R-:W-:Y:S08]  /*cf10*/  HMMA.16816.F32.BF16 R52, R72, R76.reuse, R52 ;  /* 0x0000004c4834723c */ /* 0x082ff00000041834 */
[C---:B------:R-:W-:Y:S07]  /*cf20*/  HMMA.16816.F32.BF16 R56, R80.reuse, R76, R56 ;  /* 0x0000004c5038723c */ /* 0x040fee0000041838 */
[----:B---3--:R-:W-:Y:S01]  /*cf30*/  F2FP.BF16.PACK_AB R76, R178, R173 ;  /* 0x000000adb24c723e */ /* 0x008fe200000010ff */
[-C--:B------:R-:W-:Y:S01]  /*cf40*/  HMMA.16816.F32.BF16 R60, R80, R78.reuse, R60 ;  /* 0x0000004e503c723c */ /* 0x080fe2000004183c */
[----:B----4-:R-:W-:Y:S01]  /*cf50*/  FFMA.FTZ R2, R192, c[0x0][0x2d0], -R86 ;  /* 0x0000b400c0027a23 */ /* 0x010fe20000010856 */
[----:B------:R-:W-:Y:S02]  /*cf60*/  LDSM.16.MT88.4 R80, [R233+0x1800] ;  /* 0x00180000e950783b */ /* 0x000fe40000004200 */
[----:B------:R-:W-:Y:S01]  /*cf70*/  F2FP.BF16.PACK_AB R77, R177, R172 ;  /* 0x000000acb14d723e */ /* 0x000fe200000010ff */
[----:B------:R1:W-:Y:S03]  /*cf80*/  MUFU.EX2 R197, R2 ;  /* 0x0000000200c57308 */ /* 0x0003e60000000800 */
[----:B------:R-:W-:Y:S07]  /*cf90*/  HMMA.16816.F32.BF16 R64, R72, R78, R64 ;  /* 0x0000004e4840723c */ /* 0x000fee0000041840 */
[----:B------:R-:W-:Y:S02]  /*cfa0*/  F2FP.BF16.PACK_AB R72, R212, R211 ;  /* 0x000000d3d448723e */ /* 0x000fe400000010ff */
[----:B------:R-:W-:Y:S03]  /*cfb0*/  F2FP.BF16.PACK_AB R74, R213, R214 ;  /* 0x000000d6d54a723e */ /* 0x000fe600000010ff */
[----:B------:R-:W-:Y:S02]  /*cfc0*/  F2FP.BF16.PACK_AB R73, R209, R174 ;  /* 0x000000aed149723e */ /* 0x000fe400000010ff */
[----:B------:R-:W-:Y:S02]  /*cfd0*/  F2FP.BF16.PACK_AB R75, R208, R206 ;  /* 0x000000ced04b723e */ /* 0x000fe400000010ff */
[----:B------:R-:W-:Y:S01]  /*cfe0*/  F2FP.BF16.PACK_AB R78, R207, R179 ;  /* 0x000000b3cf4e723e */ /* 0x000fe200000010ff */
[----:B--2---:R-:W-:Y:S01]  /*cff0*/  FFMA.FTZ R69, R69, R122, R100 ;  /* 0x0000007a45457223 */ /* 0x004fe20000010064 */
[----:B------:R-:W-:Y:S01]  /*d000*/  F2FP.BF16.PACK_AB R79, R183, R176 ;  /* 0x000000b0b74f723e */ /* 0x000fe200000010ff */
[----:B------:R-:W-:Y:S01]  /*d010*/  MUFU.EX2 R122, R93 ;  /* 0x0000005d007a7308 */ /* 0x000fe20000000800 */
[----:B------:R-:W-:Y:S02]  /*d020*/  FFMA.FTZ R100, R145, c[0x0][0x2d0], -R92 ;  /* 0x0000b40091647a23 */ /* 0x000fe4000001085c */
[----:B-1----:R-:W-:Y:S02]  /*d030*/  FFMA.FTZ R2, R171, c[0x0][0x2d0], -R86 ;  /* 0x0000b400ab027a23 */ /* 0x002fe40000010856 */
[----:B------:R-:W-:Y:S02]  /*d040*/  FFMA.FTZ R3, R3, R89, R90 ;  /* 0x0000005903037223 */ /* 0x000fe4000001005a */
[----:B------:R-:W-:Y:S02]  /*d050*/  FFMA.FTZ R145, R222, c[0x0][0x2d0], -R92 ;  /* 0x0000b400de917a23 */ /* 0x000fe4000001085c */
[----:B------:R-:W-:Y:S01]  /*d060*/  FADD.FTZ R3, R115, R3 ;  /* 0x0000000373037221 */ /* 0x000fe20000010000 */
[----:B------:R1:W-:Y:S01]  /*d070*/  MUFU.EX2 R196, R2 ;  /* 0x0000000200c47308 */ /* 0x0003e20000000800 */
[----:B------:R-:W-:Y:S02]  /*d080*/  FFMA.FTZ R0, R0, R120, R95 ;  /* 0x0000007800007223 */ /* 0x000fe4000001005f */
[----:B------:R-:W-:Y:S01]  /*d090*/  FADD.FTZ R71, R223, R69 ;  /* 0x00000045df477221 */ /* 0x000fe20000010000 */
[----:B------:R-:W-:Y:S01]  /*d0a0*/  ISETP.GT.AND P0, PT, R204, R218, PT ;  /* 0x000000dacc00720c */ /* 0x000fe20003f04270 */
[----:B------:R-:W-:Y:S01]  /*d0b0*/  FADD.FTZ R69, R111, R0 ;  /* 0x000000006f457221 */ /* 0x000fe20000010000 */
[----:B------:R-:W-:Y:S01]  /*d0c0*/  MOV R204, R247 ;  /* 0x000000f700cc7202 */ /* 0x000fe20000000f00 */
[----:B------:R-:W-:Y:S03]  /*d0d0*/  FFMA.FTZ R68, R68, R121, R112 ;  /* 0x0000007944447223 */ /* 0x000fe60000010070 */
[----:B------:R-:W-:Y:S01]  /*d0e0*/  MUFU.EX2 R112, R100 ;  /* 0x0000006400707308 */ /* 0x000fe20000000800 */
[----:B------:R-:W-:Y:S09]  /*d0f0*/  FADD.FTZ R68, R113, R68 ;  /* 0x0000004471447221 */ /* 0x000ff20000010000 */
[----:B------:R-:W-:Y:S01]  /*d100*/  MUFU.EX2 R100, R119 ;  /* 0x0000007700647308 */ /* 0x000fe20000000800 */
[--C-:B-1----:R-:W-:Y:S09]  /*d110*/  FFMA.FTZ R2, R170, c[0x0][0x2d0], -R92.reuse ;  /* 0x0000b400aa027a23 */ /* 0x102ff2000001085c */
[----:B------:R1:W-:Y:S10]  /*d120*/  MUFU.EX2 R123, R2 ;  /* 0x00000002007b7308 */ /* 0x0003f40000000800 */
[----:B------:R-:W-:Y:S10]  /*d130*/  MUFU.EX2 R113, R102 ;  /* 0x0000006600717308 */ /* 0x000ff40000000800 */
[----:B------:R-:W-:Y:S01]  /*d140*/  MUFU.EX2 R102, R118 ;  /* 0x0000007600667308 */ /* 0x000fe20000000800 */
[----:B-1----:R-:W-:Y:S02]  /*d150*/  FFMA.FTZ R2, R169, c[0x0][0x2d0], -R92 ;  /* 0x0000b400a9027a23 */ /* 0x002fe4000001085c */
[----:B------:R-:W-:Y:S07]  /*d160*/  IMAD.MOV.U32 R169, RZ, RZ, R138 ;  /* 0x000000ffffa97224 */ /* 0x000fee00078e008a */
[----:B------:R1:W-:Y:S01]  /*d170*/  MUFU.EX2 R190, R2 ;  /* 0x0000000200be7308 */ /* 0x0003e20000000800 */
[----:B------:R-:W-:Y:S09]  /*d180*/  FADD.FTZ R0, R169, R71 ;  /* 0x00000047a9007221 */ /* 0x000ff20000010000 */
[----:B------:R-:W-:Y:S10]  /*d190*/  MUFU.EX2 R138, R96 ;  /* 0x00000060008a7308 */ /* 0x000ff40000000800 */
[----:B------:R-:W-:Y:S01]  /*d1a0*/  MUFU.EX2 R121, R99 ;  /* 0x0000006300797308 */ /* 0x000fe20000000800 */
[--C-:B-1----:R-:W-:Y:S01]  /*d1b0*/  FFMA.FTZ R2, R168, c[0x0][0x2d0], -R92.reuse ;  /* 0x0000b400a8027a23 */ /* 0x102fe2000001085c */
[----:B------:R-:W-:Y:S08]  /*d1c0*/  MOV R168, R134 ;  /* 0x0000008600a87202 */ /* 0x000ff00000000f00 */
[----:B------:R1:W-:Y:S01]  /*d1d0*/  MUFU.EX2 R192, R2 ;  /* 0x0000000200c07308 */ /* 0x0003e20000000800 */
[----:B------:R-:W-:Y:S02]  /*d1e0*/  FADD.FTZ R3, R168, R3 ;  /* 0x00000003a8037221 */ /* 0x000fe40000010000 */
[----:B------:R-:W-:Y:S02]  /*d1f0*/  LDSM.16.MT88.4 R168, [R233+0x3000] ;  /* 0x00300000e9a8783b */ /* 0x000fe40000004200 */
[----:B------:R-:W-:Y:S04]  /*d200*/  FADD.FTZ R3, R164, R3 ;  /* 0x00000003a4037221 */ /* 0x000fe80000010000 */
[----:B------:R-:W-:Y:S01]  /*d210*/  FADD.FTZ R3, R132, R3 ;  /* 0x0000000384037221 */ /* 0x000fe20000010000 */
[----:B------:R-:W-:Y:S01]  /*d220*/  MUFU.EX2 R134, R98 ;  /* 0x0000006200867308 */ /* 0x000fe20000000800 */
[----:B------:R-:W-:Y:S09]  /*d230*/  MOV R132, R136 ;  /* 0x0000008800847202 */ /* 0x000ff20000000f00 */
[----:B------:R-:W-:Y:S01]  /*d240*/  MUFU.EX2 R98, R152 ;  /* 0x0000009800627308 */ /* 0x000fe20000000800 */
[----:B-1----:R-:W-:Y:S01]  /*d250*/  FFMA.FTZ R2, R167, c[0x0][0x2d0], -R92 ;  /* 0x0000b400a7027a23 */ /* 0x002fe2000001085c */
[----:B------:R-:W-:Y:S01]  /*d260*/  MOV R167, R162 ;  /* 0x000000a200a77202 */ /* 0x000fe20000000f00 */
[----:B------:R-:W-:Y:S02]  /*d270*/  IMAD.MOV.U32 R162, RZ, RZ, R104 ;  /* 0x000000ffffa27224 */ /* 0x000fe400078e0068 */
[----:B------:R-:W-:Y:S05]  /*d280*/  FFMA.FTZ R104, R191, c[0x0][0x2d0], -R86 ;  /* 0x0000b400bf687a23 */ /* 0x000fea0000010856 */
[----:B------:R1:W-:Y:S10]  /*d290*/  MUFU.EX2 R194, R2 ;  /* 0x0000000200c27308 */ /* 0x0003f40000000800 */
[----:B------:R-:W-:Y:S10]  /*d2a0*/  MUFU.EX2 R120, R101 ;  /* 0x0000006500787308 */ /* 0x000ff40000000800 */
[----:B------:R-:W-:Y:S01]  /*d2b0*/  MUFU.EX2 R101, R117 ;  /* 0x0000007500657308 */ /* 0x000fe20000000800 */
[----:B-1----:R-:W-:Y:S02]  /*d2c0*/  FFMA.FTZ R2, R166, c[0x0][0x2d0], -R84 ;  /* 0x0000b400a6027a23 */ /* 0x002fe40000010854 */
[----:B------:R-:W-:Y:S02]  /*d2d0*/  IMAD.MOV.U32 R166, RZ, RZ, R161 ;  /* 0x000000ffffa67224 */ /* 0x000fe400078e00a1 */
[----:B------:R-:W-:Y:S02]  /*d2e0*/  FFMA.FTZ R161, R91, c[0x0][0x2d0], -R86 ;  /* 0x0000b4005ba17a23 */ /* 0x000fe40000010856 */
[----:B------:R-:W1:Y:S03]  /*d2f0*/  LDSM.16.MT88.4 R84, [R229+0x1800] ;  /* 0x00180000e554783b */ /* 0x000e660000004200 */
[----:B------:R2:W-:Y:S01]  /*d300*/  MUFU.EX2 R191, R2 ;  /* 0x0000000200bf7308 */ /* 0x0005e20000000800 */
[----:B------:R-:W-:Y:S04]  /*d310*/  FADD.FTZ R69, R166, R69 ;  /* 0x00000045a6457221 */ /* 0x000fe80000010000 */
[----:B------:R-:W3:Y:S05]  /*d320*/  LDSM.16.MT88.4 R88, [R230+0x1800] ;  /* 0x00180000e658783b */ /* 0x000eea0000004200 */
[----:B------:R-:W-:Y:S10]  /*d330*/  MUFU.EX2 R111, R104 ;  /* 0x00000068006f7308 */ /* 0x000ff40000000800 */
[----:B------:R-:W-:Y:S01]  /*d340*/  MUFU.EX2 R104, R116 ;  /* 0x0000007400687308 */ /* 0x000fe20000000800 */
[--C-:B--2---:R-:W-:Y:S02]  /*d350*/  FFMA.FTZ R2, R158, c[0x0][0x2d0], -R92.reuse ;  /* 0x0000b4009e027a23 */ /* 0x104fe4000001085c */
[----:B------:R-:W-:Y:S07]  /*d360*/  FFMA.FTZ R158, R189, c[0x0][0x2d0], -R92 ;  /* 0x0000b400bd9e7a23 */ /* 0x000fee000001085c */
[----:B------:R2:W-:Y:S01]  /*d370*/  MUFU.EX2 R189, R94 ;  /* 0x0000005e00bd7308 */ /* 0x0005e20000000800 */
[-C--:B-1----:R-:W-:Y:S09]  /*d380*/  HMMA.16816.F32.BF16 R4, R72, R84.reuse, R4 ;  /* 0x000000544804723c */ /* 0x082ff20000041804 */
[----:B------:R1:W-:Y:S01]  /*d390*/  MUFU.EX2 R115, R2 ;  /* 0x0000000200737308 */ /* 0x0003e20000000800 */
[C---:B------:R-:W-:Y:S09]  /*d3a0*/  HMMA.16816.F32.BF16 R8, R76.reuse, R84, R8 ;  /* 0x000000544c08723c */ /* 0x040ff20000041808 */
[----:B------:R-:W4:Y:S01]  /*d3b0*/  MUFU.EX2 R99, R126 ;  /* 0x0000007e00637308 */ /* 0x000f220000000800 */
[----:B--2---:R-:W2:Y:S01]  /*d3c0*/  LDSM.16.MT88.4 R92, [R232+0x1800] ;  /* 0x00180000e85c783b */ /* 0x004ea20000004200 */
[-C--:B------:R-:W-:Y:S08]  /*d3d0*/  HMMA.16816.F32.BF16 R12, R76, R86.reuse, R12 ;  /* 0x000000564c0c723c */ /* 0x080ff0000004180c */
[C---:B------:R-:W-:Y:S01]  /*d3e0*/  HMMA.16816.F32.BF16 R16, R72.reuse, R86, R16 ;  /* 0x000000564810723c */ /* 0x040fe20000041810 */
[----:B------:R-:W-:Y:S03]  /*d3f0*/  LDSM.16.MT88.4 R84, [R233+0x2000] ;  /* 0x00200000e954783b */ /* 0x000fe60000004200 */
[----:B-1----:R-:W-:Y:S02]  /*d400*/  FADD.FTZ R2, R167, R68 ;  /* 0x00000044a7027221 */ /* 0x002fe40000010000 */
[----:B------:R-:W-:Y:S02]  /*d410*/  FADD.FTZ R68, R165, R0 ;  /* 0x00000000a5447221 */ /* 0x000fe40000010000 */
[-C--:B------:R-:W-:Y:S01]  /*d420*/  HMMA.16816.F32.BF16 R20, R72, R80.reuse, R20 ;  /* 0x000000504814723c */ /* 0x080fe20000041814 */
[----:B------:R-:W-:Y:S03]  /*d430*/  FADD.FTZ R2, R163, R2 ;  /* 0x00000002a3027221 */ /* 0x000fe60000010000 */
[----:B------:R-:W-:Y:S02]  /*d440*/  FADD.FTZ R0, R162, R69 ;  /* 0x00000045a2007221 */ /* 0x000fe40000010000 */
[----:B------:R-:W-:Y:S02]  /*d450*/  FADD.FTZ R71, R109, R2 ;  /* 0x000000026d477221 */ /* 0x000fe40000010000 */
[C---:B------:R-:W-:Y:S01]  /*d460*/  HMMA.16816.F32.BF16 R24, R76.reuse, R80, R24 ;  /* 0x000000504c18723c */ /* 0x040fe20000041818 */
[----:B------:R-:W-:Y:S01]  /*d470*/  FADD.FTZ R69, R108, R0 ;  /* 0x000000006c457221 */ /* 0x000fe20000010000 */
[----:B------:R-:W-:Y:S02]  /*d480*/  MUFU.EX2 R109, R103 ;  /* 0x00000067006d7308 */ /* 0x000fe40000000800 */
[----:B------:R-:W-:Y:S02]  /*d490*/  FADD.FTZ R68, R139, R68 ;  /* 0x000000448b447221 */ /* 0x000fe40000010000 */
[----:B------:R-:W-:Y:S01]  /*d4a0*/  FADD.FTZ R0, R133, R3 ;  /* 0x0000000385007221 */ /* 0x000fe20000010000 */
[----:B------:R-:W-:Y:S01]  /*d4b0*/  MOV R133, R135 ;  /* 0x0000008700857202 */ /* 0x000fe20000000f00 */
[-C--:B------:R-:W-:Y:S01]  /*d4c0*/  HMMA.16816.F32.BF16 R28, R76, R82.reuse, R28 ;  /* 0x000000524c1c723c */ /* 0x080fe2000004181c */
[----:B------:R-:W-:Y:S03]  /*d4d0*/  FADD.FTZ R2, R140, R68 ;  /* 0x000000448c027221 */ /* 0x000fe60000010000 */
[----:B------:R-:W-:Y:S01]  /*d4e0*/  FADD.FTZ R0, R151, R0 ;  /* 0x0000000097007221 */ /* 0x000fe20000010000 */
[----:B------:R-:W-:Y:S01]  /*d4f0*/  MUFU.EX2 R103, R114 ;  /* 0x0000007200677308 */ /* 0x000fe20000000800 */
[----:B------:R-:W-:Y:S02]  /*d500*/  FADD.FTZ R2, R159, R2 ;  /* 0x000000029f027221 */ /* 0x000fe40000010000 */
[C---:B------:R-:W-:Y:S01]  /*d510*/  HMMA.16816.F32.BF16 R32, R72.reuse, R82, R32 ;  /* 0x000000524820723c */ /* 0x040fe20000041820 */
[----:B------:R-:W1:Y:S03]  /*d520*/  LDSM.16.MT88.4 R80, [R229+0x2000] ;  /* 0x00200000e550783b */ /* 0x000e660000004200 */
[----:B------:R-:W-:Y:S02]  /*d530*/  FADD.FTZ R96, R154, R2 ;  /* 0x000000029a607221 */ /* 0x000fe40000010000 */
[----:B------:R-:W-:Y:S01]  /*d540*/  FADD.FTZ R3, R124, R69 ;  /* 0x000000457c037221 */ /* 0x000fe20000010000 */
[----:B------:R-:W-:Y:S01]  /*d550*/  MUFU.EX2 R108, R105 ;  /* 0x00000069006c7308 */ /* 0x000fe20000000800 */
[-C--:B---3--:R-:W-:Y:S01]  /*d560*/  HMMA.16816.F32.BF16 R36, R72, R88.reuse, R36 ;  /* 0x000000584824723c */ /* 0x088fe20000041824 */
[----:B------:R-:W-:Y:S03]  /*d570*/  FADD.FTZ R69, R153, R0 ;  /* 0x0000000099457221 */ /* 0x000fe60000010000 */
[----:B------:R-:W-:Y:S01]  /*d580*/  FADD.FTZ R68, R144, R71 ;  /* 0x0000004790447221 */ /* 0x000fe20000010000 */
[----:B----4-:R-:W-:Y:S01]  /*d590*/  F2FP.BF16.PACK_AB R124, R98, R99 ;  /* 0x00000063627c723e */ /* 0x010fe200000010ff */
[----:B------:R-:W-:Y:S02]  /*d5a0*/  FADD.FTZ R3, R125, R3 ;  /* 0x000000037d037221 */ /* 0x000fe40000010000 */
[C---:B------:R-:W-:Y:S01]  /*d5b0*/  HMMA.16816.F32.BF16 R40, R76.reuse, R88, R40 ;  /* 0x000000584c28723c */ /* 0x040fe20000041828 */
[----:B------:R-:W-:Y:S03]  /*d5c0*/  MUFU.EX2 R71, R160 ;  /* 0x000000a000477308 */ /* 0x000fe60000000800 */
[----:B------:R-:W-:Y:S02]  /*d5d0*/  FADD.FTZ R2, R141, R3 ;  /* 0x000000038d027221 */ /* 0x000fe40000010000 */
[----:B------:R-:W-:Y:S01]  /*d5e0*/  FADD.FTZ R3, R130, R69 ;  /* 0x0000004582037221 */ /* 0x000fe20000010000 */
[----:B------:R-:W-:Y:S01]  /*d5f0*/  F2FP.BF16.PACK_AB R130, R102, R104 ;  /* 0x000000686682723e */ /* 0x000fe200000010ff */
[-C--:B------:R-:W-:Y:S01]  /*d600*/  HMMA.16816.F32.BF16 R44, R76, R90.reuse, R44 ;  /* 0x0000005a4c2c723c */ /* 0x080fe2000004182c */
[----:B------:R-:W-:Y:S02]  /*d610*/  FADD.FTZ R2, R127, R2 ;  /* 0x000000027f027221 */ /* 0x000fe40000010000 */
[----:B------:R-:W3:Y:S01]  /*d620*/  MUFU.EX2 R105, R110 ;  /* 0x0000006e00697308 */ /* 0x000ee20000000800 */
[----:B------:R-:W-:Y:S02]  /*d630*/  FADD.FTZ R3, R143, R3 ;  /* 0x000000038f037221 */ /* 0x000fe40000010000 */
[----:B------:R-:W-:Y:S01]  /*d640*/  FADD.FTZ R2, R128, R2 ;  /* 0x0000000280027221 */ /* 0x000fe20000010000 */
[----:B------:R-:W-:Y:S01]  /*d650*/  F2FP.BF16.PACK_AB R128, R106, R107 ;  /* 0x0000006b6a80723e */ /* 0x000fe200000010ff */
[C---:B------:R-:W-:Y:S01]  /*d660*/  HMMA.16816.F32.BF16 R48, R72.reuse, R90, R48 ;  /* 0x0000005a4830723c */ /* 0x040fe20000041830 */
[----:B------:R-:W4:Y:S03]  /*d670*/  LDSM.16.MT88.4 R88, [R230+0x2000] ;  /* 0x00200000e658783b */ /* 0x000f260000004200 */
[----:B------:R-:W-:Y:S02]  /*d680*/  FADD.FTZ R68, R146, R68 ;  /* 0x0000004492447221 */ /* 0x000fe40000010000 */
[----:B------:R-:W-:Y:S02]  /*d690*/  FADD.FTZ R2, R175, R2 ;  /* 0x00000002af027221 */ /* 0x000fe40000010000 */
[-C--:B--2---:R-:W-:Y:S01]  /*d6a0*/  HMMA.16816.F32.BF16 R52, R72, R92.reuse, R52 ;  /* 0x0000005c4834723c */ /* 0x084fe20000041834 */
[----:B------:R-:W-:Y:S03]  /*d6b0*/  FADD.FTZ R0, R148, R68 ;  /* 0x0000004494007221 */ /* 0x000fe60000010000 */
[----:B------:R-:W-:Y:S02]  /*d6c0*/  FADD.FTZ R2, R210, R2 ;  /* 0x00000002d2027221 */ /* 0x000fe40000010000 */
[----:B------:R-:W-:Y:S01]  /*d6d0*/  FADD.FTZ R0, R131, R0 ;  /* 0x0000000083007221 */ /* 0x000fe20000010000 */
[----:B------:R-:W-:Y:S01]  /*d6e0*/  F2FP.BF16.PACK_AB R131, R100, R101 ;  /* 0x000000656483723e */ /* 0x000fe200000010ff */
[C---:B------:R-:W-:Y:S01]  /*d6f0*/  HMMA.16816.F32.BF16 R56, R76.reuse, R92, R56 ;  /* 0x0000005c4c38723c */ /* 0x040fe20000041838 */
[----:B------:R-:W-:Y:S03]  /*d700*/  FADD.FTZ R3, R149, R3 ;  /* 0x0000000395037221 */ /* 0x000fe60000010000 */
[----:B------:R-:W-:Y:S01]  /*d710*/  FADD.FTZ R0, R142, R0 ;  /* 0x000000008e007221 */ /* 0x000fe20000010000 */
[----:B---3--:R-:W-:Y:S01]  /*d720*/  F2FP.BF16.PACK_AB R129, R103, R105 ;  /* 0x000000696781723e */ /* 0x008fe200000010ff */
[----:B------:R-:W-:Y:S02]  /*d730*/  FADD.FTZ R68, R150, R96 ;  /* 0x0000006096447221 */ /* 0x000fe40000010000 */
[-C--:B------:R-:W-:Y:S01]  /*d740*/  HMMA.16816.F32.BF16 R60, R76, R94.reuse, R60 ;  /* 0x0000005e4c3c723c */ /* 0x080fe2000004183c */
[----:B------:R-:W-:Y:S03]  /*d750*/  FADD.FTZ R69, R147, R0 ;  /* 0x0000000093457221 */ /* 0x000fe60000010000 */
[----:B------:R-:W-:Y:S03]  /*d760*/  FADD.FTZ R68, R156, R68 ;  /* 0x000000449c447221 */ /* 0x000fe60000010000 */
[----:B------:R-:W-:Y:S01]  /*d770*/  F2FP.BF16.PACK_AB R76, R197, R180 ;  /* 0x000000b4c54c723e */ /* 0x000fe200000010ff */
[----:B------:R-:W-:Y:S01]  /*d780*/  HMMA.16816.F32.BF16 R64, R72, R94, R64 ;  /* 0x0000005e4840723c */ /* 0x000fe20000041840 */
[----:B------:R-:W-:Y:S01]  /*d790*/  F2FP.BF16.PACK_AB R78, R196, R198 ;  /* 0x000000c6c44e723e */ /* 0x000fe200000010ff */
[----:B------:R-:W2:Y:S02]  /*d7a0*/  LDSM.16.MT88.4 R92, [R232+0x2000] ;  /* 0x00200000e85c783b */ /* 0x000ea40000004200 */
[----:B------:R-:W-:Y:S01]  /*d7b0*/  F2FP.BF16.PACK_AB R77, R190, R123 ;  /* 0x0000007bbe4d723e */ /* 0x000fe200000010ff */
[----:B------:R-:W-:Y:S01]  /*d7c0*/  FADD.FTZ R68, R157, R68 ;  /* 0x000000449d447221 */ /* 0x000fe20000010000 */
[----:B------:R-:W-:Y:S02]  /*d7d0*/  F2FP.BF16.PACK_AB R79, R194, R192 ;  /* 0x000000c0c24f723e */ /* 0x000fe400000010ff */
[----:B------:R-:W-:Y:S01]  /*d7e0*/  F2FP.BF16.PACK_AB R72, R201, R182 ;  /* 0x000000b6c948723e */ /* 0x000fe200000010ff */
[----:B------:R-:W-:Y:S03]  /*d7f0*/  FADD.FTZ R0, R217, R68 ;  /* 0x00000044d9007221 */ /* 0x000fe60000010000 */
[----:B------:R-:W-:Y:S01]  /*d800*/  F2FP.BF16.PACK_AB R74, R205, R202 ;  /* 0x000000cacd4a723e */ /* 0x000fe200000010ff */
[----:B------:R-:W-:Y:S01]  /*d810*/  FADD.FTZ R0, R211, R0 ;  /* 0x00000000d3007221 */ /* 0x000fe20000010000 */
[----:B------:R-:W-:Y:S02]  /*d820*/  F2FP.BF16.PACK_AB R73, R199, R181 ;  /* 0x000000b5c749723e */ /* 0x000fe400000010ff */
[----:B------:R-:W-:Y:S07]  /*d830*/  F2FP.BF16.PACK_AB R75, R203, R200 ;  /* 0x000000c8cb4b723e */ /* 0x000fee00000010ff */
[-C--:B-1----:R-:W-:Y:S08]  /*d840*/  HMMA.16816.F32.BF16 R4, R72, R80.reuse, R4 ;  /* 0x000000504804723c */ /* 0x082ff00000041804 */
[C---:B------:R-:W-:Y:S08]  /*d850*/  HMMA.16816.F32.BF16 R8, R76.reuse, R80, R8 ;  /* 0x000000504c08723c */ /* 0x040ff00000041808 */
[-C--:B------:R-:W-:Y:S08]  /*d860*/  HMMA.16816.F32.BF16 R12, R76, R82.reuse, R12 ;  /* 0x000000524c0c723c */ /* 0x080ff0000004180c */
[C---:B------:R-:W-:Y:S01]  /*d870*/  HMMA.16816.F32.BF16 R16, R72.reuse, R82, R16 ;  /* 0x000000524810723c */ /* 0x040fe20000041810 */
[----:B------:R-:W1:Y:S07]  /*d880*/  LDSM.16.MT88.4 R80, [R229+0x2800] ;  /* 0x00280000e550783b */ /* 0x000e6e0000004200 */
[-C--:B------:R-:W-:Y:S08]  /*d890*/  HMMA.16816.F32.BF16 R20, R72, R84.reuse, R20 ;  /* 0x000000544814723c */ /* 0x080ff00000041814 */
[C---:B------:R-:W-:Y:S08]  /*d8a0*/  HMMA.16816.F32.BF16 R24, R76.reuse, R84, R24 ;  /* 0x000000544c18723c */ /* 0x040ff00000041818 */
[-C--:B------:R-:W-:Y:S08]  /*d8b0*/  HMMA.16816.F32.BF16 R28, R76, R86.reuse, R28 ;  /* 0x000000564c1c723c */ /* 0x080ff0000004181c */
[C---:B------:R-:W-:Y:S01]  /*d8c0*/  HMMA.16816.F32.BF16 R32, R72.reuse, R86, R32 ;  /* 0x000000564820723c */ /* 0x040fe20000041820 */
[----:B------:R-:W3:Y:S07]  /*d8d0*/  LDSM.16.MT88.4 R84, [R233+0x2800] ;  /* 0x00280000e954783b */ /* 0x000eee0000004200 */
[-C--:B----4-:R-:W-:Y:S08]  /*d8e0*/  HMMA.16816.F32.BF16 R36, R72, R88.reuse, R36 ;  /* 0x000000584824723c */ /* 0x090ff00000041824 */
[C---:B------:R-:W-:Y:S08]  /*d8f0*/  HMMA.16816.F32.BF16 R40, R76.reuse, R88, R40 ;  /* 0x000000584c28723c */ /* 0x040ff00000041828 */
[-C--:B------:R-:W-:Y:S08]  /*d900*/  HMMA.16816.F32.BF16 R44, R76, R90.reuse, R44 ;  /* 0x0000005a4c2c723c */ /* 0x080ff0000004182c */
[C---:B------:R-:W-:Y:S01]  /*d910*/  HMMA.16816.F32.BF16 R48, R72.reuse, R90, R48 ;  /* 0x0000005a4830723c */ /* 0x040fe20000041830 */
[----:B------:R-:W4:Y:S07]  /*d920*/  LDSM.16.MT88.4 R88, [R230+0x2800] ;  /* 0x00280000e658783b */ /* 0x000f2e0000004200 */
[-C--:B--2---:R-:W-:Y:S08]  /*d930*/  HMMA.16816.F32.BF16 R52, R72, R92.reuse, R52 ;  /* 0x0000005c4834723c */ /* 0x084ff00000041834 */
[C---:B------:R-:W-:Y:S08]  /*d940*/  HMMA.16816.F32.BF16 R56, R76.reuse, R92, R56 ;  /* 0x0000005c4c38723c */ /* 0x040ff00000041838 */
[-C--:B------:R-:W-:Y:S07]  /*d950*/  HMMA.16816.F32.BF16 R60, R76, R94.reuse, R60 ;  /* 0x0000005e4c3c723c */ /* 0x080fee000004183c */
[----:B------:R-:W-:Y:S01]  /*d960*/  F2FP.BF16.PACK_AB R76, R120, R121 ;  /* 0x00000079784c723e */ /* 0x000fe200000010ff */
[----:B------:R-:W-:Y:S01]  /*d970*/  HMMA.16816.F32.BF16 R64, R72, R94, R64 ;  /* 0x0000005e4840723c */ /* 0x000fe20000041840 */
[----:B------:R-:W-:Y:S01]  /*d980*/  F2FP.BF16.PACK_AB R77, R112, R115 ;  /* 0x00000073704d723e */ /* 0x000fe200000010ff */
[----:B------:R-:W2:Y:S02]  /*d990*/  LDSM.16.MT88.4 R92, [R232+0x2800] ;  /* 0x00280000e85c783b */ /* 0x000ea40000004200 */
[----:B------:R-:W-:Y:S02]  /*d9a0*/  F2FP.BF16.PACK_AB R78, R111, R113 ;  /* 0x000000716f4e723e */ /* 0x000fe400000010ff */
[----:B------:R-:W-:Y:S02]  /*d9b0*/  F2FP.BF16.PACK_AB R79, R108, R109 ;  /* 0x0000006d6c4f723e */ /* 0x000fe400000010ff */
[----:B------:R-:W-:Y:S04]  /*d9c0*/  F2FP.BF16.PACK_AB R72, R195, R193 ;  /* 0x000000c1c348723e */ /* 0x000fe800000010ff */
[----:B------:R-:W-:Y:S02]  /*d9d0*/  F2FP.BF16.PACK_AB R73, R122, R191 ;  /* 0x000000bf7a49723e */ /* 0x000fe400000010ff */
[----:B------:R-:W-:Y:S02]  /*d9e0*/  F2FP.BF16.PACK_AB R74, R188, R189 ;  /* 0x000000bdbc4a723e */ /* 0x000fe400000010ff */
[----:B------:R-:W-:Y:S07]  /*d9f0*/  F2FP.BF16.PACK_AB R75, R134, R138 ;  /* 0x0000008a864b723e */ /* 0x000fee00000010ff */
[-C--:B-1----:R-:W-:Y:S08]  /*da00*/  HMMA.16816.F32.BF16 R4, R72, R80.reuse, R4 ;  /* 0x000000504804723c */ /* 0x082ff00000041804 */
[C---:B------:R-:W-:Y:S01]  /*da10*/  HMMA.16816.F32.BF16 R8, R76.reuse, R80, R8 ;  /* 0x000000504c08723c */ /* 0x040fe20000041808 */
[----:B------:R-:W-:Y:S07]  /*da20*/  MUFU.EX2 R81, R161 ;  /* 0x000000a100517308 */ /* 0x000fee0000000800 */
[-C--:B------:R-:W-:Y:S03]  /*da30*/  HMMA.16816.F32.BF16 R12, R76, R82.reuse, R12 ;  /* 0x000000524c0c723c */ /* 0x080fe6000004180c */
[----:B------:R-:W1:Y:S05]  /*da40*/  MUFU.EX2 R80, R158 ;  /* 0x0000009e00507308 */ /* 0x000e6a0000000800 */
[C---:B------:R-:W-:Y:S05]  /*da50*/  HMMA.16816.F32.BF16 R16, R72.reuse, R82, R16 ;  /* 0x000000524810723c */ /* 0x040fea0000041810 */
[----:B------:R2:W2:Y:S03]  /*da60*/  MUFU.EX2 R82, R155 ;  /* 0x0000009b00527308 */ /* 0x0004a60000000800 */
[-C--:B---3--:R-:W-:Y:S07]  /*da70*/  HMMA.16816.F32.BF16 R20, R72, R84.reuse, R20 ;  /* 0x000000544814723c */ /* 0x088fee0000041814 */
[----:B------:R-:W3:Y:S01]  /*da80*/  MUFU.EX2 R83, R145 ;  /* 0x0000009100537308 */ /* 0x000ee20000000800 */
[C---:B------:R-:W-:Y:S01]  /*da90*/  HMMA.16816.F32.BF16 R24, R76.reuse, R84, R24 ;  /* 0x000000544c18723c */ /* 0x040fe20000041818 */
[----:B-1----:R-:W-:Y:S07]  /*daa0*/  F2FP.BF16.PACK_AB R127, R71, R80 ;  /* 0x00000050477f723e */ /* 0x002fee00000010ff */
[-C--:B------:R-:W-:Y:S01]  /*dab0*/  HMMA.16816.F32.BF16 R28, R76, R86.reuse, R28 ;  /* 0x000000564c1c723c */ /* 0x080fe2000004181c */
[----:B--2---:R-:W1:Y:S03]  /*dac0*/  LDSM.16.MT88.4 R152, [R229+0x3000] ;  /* 0x00300000e598783b */ /* 0x004e660000004200 */
[----:B------:R-:W-:Y:S04]  /*dad0*/  F2FP.BF16.PACK_AB R126, R81, R82 ;  /* 0x00000052517e723e */ /* 0x000fe800000010ff */
[C---:B------:R-:W-:Y:S01]  /*dae0*/  HMMA.16816.F32.BF16 R32, R72.reuse, R86, R32 ;  /* 0x000000564820723c */ /* 0x040fe20000041820 */
[----:B---3--:R-:W-:Y:S07]  /*daf0*/  F2FP.BF16.PACK_AB R125, R83, R97 ;  /* 0x00000061537d723e */ /* 0x008fee00000010ff */
[-C--:B----4-:R-:W-:Y:S08]  /*db00*/  HMMA.16816.F32.BF16 R36, R72, R88.reuse, R36 ;  /* 0x000000584824723c */ /* 0x090ff00000041824 */
[C---:B------:R-:W-:Y:S08]  /*db10*/  HMMA.16816.F32.BF16 R40, R76.reuse, R88, R40 ;  /* 0x000000584c28723c */ /* 0x040ff00000041828 */
[-C--:B------:R-:W-:Y:S08]  /*db20*/  HMMA.16816.F32.BF16 R44, R76, R90.reuse, R44 ;  /* 0x0000005a4c2c723c */ /* 0x080ff0000004182c */
[C---:B------:R-:W-:Y:S08]  /*db30*/  HMMA.16816.F32.BF16 R48, R72.reuse, R90, R48 ;  /* 0x0000005a4830723c */ /* 0x040ff00000041830 */
[-C--:B------:R-:W-:Y:S08]  /*db40*/  HMMA.16816.F32.BF16 R52, R72, R92.reuse, R52 ;  /* 0x0000005c4834723c */ /* 0x080ff00000041834 */
[C---:B------:R-:W-:Y:S08]  /*db50*/  HMMA.16816.F32.BF16 R56, R76.reuse, R92, R56 ;  /* 0x0000005c4c38723c */ /* 0x040ff00000041838 */
[-C--:B------:R-:W-:Y:S08]  /*db60*/  HMMA.16816.F32.BF16 R60, R76, R94.reuse, R60 ;  /* 0x0000005e4c3c723c */ /* 0x080ff0000004183c */
[----:B------:R-:W-:Y:S08]  /*db70*/  HMMA.16816.F32.BF16 R64, R72, R94, R64 ;  /* 0x0000005e4840723c */ /* 0x000ff00000041840 */
[-C--:B-1----:R-:W-:Y:S01]  /*db80*/  HMMA.16816.F32.BF16 R140, R128, R152.reuse, R4 ;  /* 0x00000098808c723c */ /* 0x082fe20000041804 */
[----:B------:R-:W1:Y:S07]  /*db90*/  LDSM.16.MT88.4 R4, [R232+0x3000] ;  /* 0x00300000e804783b */ /* 0x000e6e0000004200 */
[C---:B------:R-:W-:Y:S07]  /*dba0*/  HMMA.16816.F32.BF16 R144, R124.reuse, R152, R8 ;  /* 0x000000987c90723c */ /* 0x040fee0000041808 */
        /* <DEDUP_REMOVED lines=46> */
[-C--:B-1----:R-:W-:Y:S01]  /*de90*/  HMMA.16816.F32.BF16 R116, R128, R4.reuse, R52 ;  /* 0x000000048074723c */ /* 0x082fe20000041834 */
[----:B------:R-:W-:Y:S03]  /*dea0*/  FADD.FTZ R0, R115, R9 ;  /* 0x0000000973007221 */ /* 0x000fe60000010000 */
[----:B------:R-:W-:Y:S02]  /*deb0*/  FADD.FTZ R11, R195, R8 ;  /* 0x00000008c30b7221 */ /* 0x000fe40000010000 */
[----:B------:R-:W-:Y:S02]  /*dec0*/  FADD.FTZ R10, R122, R3 ;  /* 0x000000037a0a7221 */ /* 0x000fe40000010000 */
[----:B------:R-:W-:Y:S02]  /*ded0*/  FADD.FTZ R9, R120, R2 ;  /* 0x0000000278097221 */ /* 0x000fe40000010000 */
[C---:B------:R-:W-:Y:S02]  /*dee0*/  HMMA.16816.F32.BF16 R120, R124.reuse, R4, R56 ;  /* 0x000000047c78723c */ /* 0x040fe40000041838 */
        /* <DEDUP_REMOVED lines=8> */
[----:B------:R-:W-:Y:S01]  /*df70*/  HMMA.16816.F32.BF16 R128, R128, R6, R64 ;  /* 0x000000068080723c */ /* 0x000fe20000041840 */
        /* <DEDUP_REMOVED lines=18> */
[----:B------:R-:W-:Y:S01]  /*e0a0*/  FADD.FTZ R0, R71, R0 ;  /* 0x0000000047007221 */ /* 0x000fe20000010000 */
[----:B------:R1:W-:Y:S01]  /*e0b0*/  STL [R1+0x1c], R3 ;  /* 0x00001c0301007387 */ /* 0x0003e20000100800 */
[----:B------:R-:W-:Y:S03]  /*e0c0*/  IMAD.MOV.U32 R134, RZ, RZ, R70 ;  /* 0x000000ffff867224 */ /* 0x000fe600078e0046 */
[----:B------:R2:W-:Y:S04]  /*e0d0*/  STL [R1+0x24], R2 ;  /* 0x0000240201007387 */ /* 0x0005e80000100800 */
[----:B------:R2:W-:Y:S01]  /*e0e0*/  STL [R1+0x20], R0 ;  /* 0x0000200001007387 */ /* 0x0005e20000100800 */
[----:B-1----:R-:W-:Y:S01]  /*e0f0*/  IMAD.MOV.U32 R3, RZ, RZ, R137 ;  /* 0x000000ffff037224 */ /* 0x002fe200078e0089 */
[----:B------:R-:W-:-:S05]  /*e100*/  @P0 BRA `(.L_x_1141) ;  /* 0xffff989000000947 */ /* 0x000fca000383ffff */
.L_x_1140:
[----:B-12---:R-:W2:Y:S02]  /*e110*/  LDL R0, [R1+0x28] ;  /* 0x0000280001007983 */ /* 0x006ea40000100800 */
[----:B--2---:R-:W-:-:S13]  /*e120*/  ISETP.GE.AND P0, PT, R247, R0, PT ;  /* 0x00000000f700720c */ /* 0x004fda0003f06270 */
[----:B------:R-:W-:Y:S05]  /*e130*/  @!P0 BRA `(.L_x_1142) ;  /* 0x0000404000008947 */ /* 0x000fea0003800000 */
[----:B------:R-:W-:Y:S01]  /*e140*/  IMAD.MOV.U32 R3, RZ, RZ, R136 ;  /* 0x000000ffff037224 */ /* 0x000fe200078e0088 */
[----:B------:R-:W-:Y:S01]  /*e150*/  MOV R138, R70 ;  /* 0x00000046008a7202 */ /* 0x000fe20000000f00 */
[----:B------:R-:W-:Y:S01]  /*e160*/  IMAD.MOV.U32 R0, RZ, RZ, R137 ;  /* 0x000000ffff007224 */ /* 0x000fe200078e0089 */
[----:B------:R-:W-:Y:S02]  /*e170*/  MOV R132, R135 ;  /* 0x0000008700847202 */ /* 0x000fe40000000f00 */
.L_x_1143:
        /* <DEDUP_REMOVED lines=9> */
[----:B------:R-:W-:Y:S02]  /*e210*/  SHF.L.U32 R104, R78, 0x5, RZ ;  /* 0x000000054e687819 */ /* 0x000fe400000006ff */
[----:B------:R-:W-:Y:S01]  /*e220*/  MOV R252, 0x5 ;  /* 0x0000000500fc7802 */ /* 0x000fe20000000f00 */
[----:B------:R-:W-:Y:S05]  /*e230*/  IMAD R2, R247, c[0x0][0x20c], R2 ;  /* 0x00008300f7027a24 */ /* 0x000fea00078e0202 */
[----:B------:R-:W-:Y:S05]  /*e240*/  IADD3 R2, R73, R2, RZ ;  /* 0x0000000249027210 */ /* 0x000fea0007ffe0ff */
[----:B------:R-:W-:Y:S01]  /*e250*/  IMAD R2, R2, 0x70, RZ ;  /* 0x0000007002027824 */ /* 0x000fe200078e02ff */
[----:B-----5:R-:W-:Y:S08]  /*e260*/  LDSM.16.M88.4 R112, [R235] ;  /* 0x00000000eb70783b */ /* 0x020ff00000000200 */
[----:B------:R-:W1:Y:S08]  /*e270*/  LDSM.16.M88.4 R16, [R228] ;  /* 0x00000000e410783b */ /* 0x000e700000000200 */
[----:B------:R-:W4:Y:S08]  /*e280*/  LDSM.16.M88.4 R108, [R235+0x2000] ;  /* 0x00200000eb6c783b */ /* 0x000f300000000200 */
[----:B------:R-:W4:Y:S08]  /*e290*/  LDSM.16.M88.4 R32, [R228+0x800] ;  /* 0x00080000e420783b */ /* 0x000f300000000200 */
[----:B------:R-:W4:Y:S08]  /*e2a0*/  LDSM.16.M88.4 R48, [R228+0x1000] ;  /* 0x00100000e430783b */ /* 0x000f300000000200 */
[----:B------:R-:W4:Y:S01]  /*e2b0*/  LDSM.16.M88.4 R64, [R228+0x1800] ;  /* 0x00180000e440783b */ /* 0x000f220000000200 */
[-C--:B-1----:R-:W-:Y:S07]  /*e2c0*/  HMMA.16816.F32.BF16 R4, R112, R16.reuse, RZ ;  /* 0x000000107004723c */ /* 0x082fee00000418ff */
[----:B------:R-:W1:Y:S01]  /*e2d0*/  LDSM.16.M88.4 R80, [R228+0x2000] ;  /* 0x00200000e450783b */ /* 0x000e620000000200 */
[C---:B----4-:R-:W-:Y:S07]  /*e2e0*/  HMMA.16816.F32.BF16 R8, R108.reuse, R16, RZ ;  /* 0x000000106c08723c */ /* 0x050fee00000418ff */
[----:B------:R-:W4:Y:S01]  /*e2f0*/  LDSM.16.M88.4 R96, [R228+0x2800] ;  /* 0x00280000e460783b */ /* 0x000f220000000200 */
[-C--:B------:R-:W-:Y:S07]  /*e300*/  HMMA.16816.F32.BF16 R12, R108, R18.reuse, RZ ;  /* 0x000000126c0c723c */ /* 0x080fee00000418ff */
[----:B------:R-:W1:Y:S01]  /*e310*/  LDSM.16.M88.4 R188, [R228+0x3000] ;  /* 0x00300000e4bc783b */ /* 0x000e620000000200 */
[C---:B------:R-:W-:Y:S07]  /*e320*/  HMMA.16816.F32.BF16 R16, R112.reuse, R18, RZ ;  /* 0x000000127010723c */ /* 0x040fee00000418ff */
[----:B------:R-:W-:Y:S01]  /*e330*/  LDSM.16.M88.4 R192, [R238] ;  /* 0x00000000eec0783b */ /* 0x000fe20000000200 */
[-C--:B------:R-:W-:Y:S07]  /*e340*/  HMMA.16816.F32.BF16 R20, R112, R32.reuse, RZ ;  /* 0x000000207014723c */ /* 0x080fee00000418ff */
[----:B------:R-:W1:Y:S01]  /*e350*/  LDSM.16.M88.4 R196, [R239] ;  /* 0x00000000efc4783b */ /* 0x000e620000000200 */
        /* <DEDUP_REMOVED lines=11> */
[----:B------:R-:W1:Y:S01]  /*e410*/  LDSM.16.M88.4 R220, [R241] ;  /* 0x00000000f1dc783b */ /* 0x000e620000000200 */
[C---:B------:R-:W-:Y:S07]  /*e420*/  HMMA.16816.F32.BF16 R48, R112.reuse, R50, RZ ;  /* 0x000000327030723c */ /* 0x040fee00000418ff */
[----:B------:R-:W2:Y:S01]  /*e430*/  LDSM.16.M88.4 R224, [R240] ;  /* 0x00000000f0e0783b */ /* 0x000ea20000000200 */
[-C--:B------:R-:W-:Y:S08]  /*e440*/  HMMA.16816.F32.BF16 R52, R112, R64.reuse, RZ ;  /* 0x000000407034723c */ /* 0x080ff000000418ff */
[C---:B------:R-:W-:Y:S08]  /*e450*/  HMMA.16816.F32.BF16 R56, R108.reuse, R64, RZ ;  /* 0x000000406c38723c */ /* 0x040ff000000418ff */
[-C--:B------:R-:W-:Y:S08]  /*e460*/  HMMA.16816.F32.BF16 R60, R108, R66.reuse, RZ ;  /* 0x000000426c3c723c */ /* 0x080ff000000418ff */
[C---:B------:R-:W-:Y:S08]  /*e470*/  HMMA.16816.F32.BF16 R64, R112.reuse, R66, RZ ;  /* 0x000000427040723c */ /* 0x040ff000000418ff */
[-C--:B-1----:R-:W-:Y:S01]  /*e480*/  HMMA.16816.F32.BF16 R68, R112, R80.reuse, RZ ;  /* 0x000000507044723c */ /* 0x082fe200000418ff */
[----:B--2---:R-:W-:Y:S03]  /*e490*/  MOV R77, R76 ;  /* 0x0000004c004d7202 */ /* 0x004fe60000000f00 */
[----:B---3--:R-:W-:Y:S05]  /*e4a0*/  MOV R76, R74 ;  /* 0x0000004a004c7202 */ /* 0x008fea0000000f00 */
[----:B------:R-:W-:Y:S02]  /*e4b0*/  IMAD.WIDE.U32 R76, R72, 0x70, R76 ;  /* 0x00000070484c7825 */ /* 0x000fe400078e004c */
[C---:B------:R-:W-:Y:S03]  /*e4c0*/  HMMA.16816.F32.BF16 R72, R108.reuse, R80, RZ ;  /* 0x000000506c48723c */ /* 0x040fe600000418ff */
[----:B------:R-:W-:Y:S02]  /*e4d0*/  LEA R90, P0, R76, c[0x0][0x1f8], 0x1 ;  /* 0x00007e004c5a7a11 */ /* 0x000fe400078008ff */
[----:B------:R-:W-:Y:S02]  /*e4e0*/  IADD3 R2, R77, R2, RZ ;  /* 0x000000024d027210 */ /* 0x000fe40007ffe0ff */
[----:B------:R-:W-:Y:S02]  /*e4f0*/  IADD3 R88, P1, R90, R104, RZ ;  /* 0x000000685a587210 */ /* 0x000fe40007f3e0ff */
[----:B------:R-:W-:Y:S03]  /*e500*/  LEA.HI.X R91, R76, c[0x0][0x1fc], R2, 0x1, P0 ;  /* 0x00007f004c5b7a11 */ /* 0x000fe600000f0c02 */
[----:B------:R-:W-:Y:S02]  /*e510*/  SHF.L.U64.HI R2, R78, R252, c[0x0][0x20c] ;  /* 0x000083004e027619 */ /* 0x000fe400000102fc */
[-C--:B------:R-:W-:Y:S01]  /*e520*/  HMMA.16816.F32.BF16 R76, R108, R82.reuse, RZ ;  /* 0x000000526c4c723c */ /* 0x080fe200000418ff */
[----:B------:R-:W-:Y:S01]  /*e530*/  @!PT LDS RZ, [RZ] ;  /* 0x00000000fffff984 */ /* 0x000fe20000000800 */
[----:B------:R-:W-:Y:S01]  /*e540*/  @!PT LDS RZ, [RZ] ;  /* 0x00000000fffff984 */ /* 0x000fe20000000800 */
[----:B------:R-:W-:Y:S01]  /*e550*/  @!PT LDS RZ, [RZ] ;  /* 0x00000000fffff984 */ /* 0x000fe20000000800 */
[----:B------:R1:W-:Y:S01]  /*e560*/  LDGSTS.E.BYPASS.LTC128B.128 [R246+0x100], [R90.64], !P6 ;  /* 0x001000005af67fae */ /* 0x0003e2000f101d48 */
[----:B------:R-:W-:Y:S02]  /*e570*/  IADD3.X R89, R91, R2, RZ, P1, !PT ;  /* 0x000000025b597210 */ /* 0x000fe40000ffe4ff */
[----:B------:R-:W-:Y:S04]  /*e580*/  IADD3 R94, P0, R88, R104, RZ ;  /* 0x00000068585e7210 */ /* 0x000fe80007f1e0ff */
[C---:B------:R-:W-:Y:S01]  /*e590*/  HMMA.16816.F32.BF16 R80, R112.reuse, R82, RZ ;  /* 0x000000527050723c */ /* 0x040fe200000418ff */
[----:B------:R1:W-:Y:S03]  /*e5a0*/  LDGSTS.E.BYPASS.LTC128B.128 [R246+0x900], [R88.64], !P6 ;  /* 0x0090000058f67fae */ /* 0x0003e6000f101d48 */
[----:B------:R-:W-:Y:S02]  /*e5b0*/  IADD3.X R95, R89, R2, RZ, P0, !PT ;  /* 0x00000002595f7210 */ /* 0x000fe400007fe4ff */
[----:B------:R-:W-:Y:S02]  /*e5c0*/  IADD3 R92, P1, R94, R104, RZ ;  /* 0x000000685e5c7210 */ /* 0x000fe40007f3e0ff */
[-C--:B----4-:R-:W-:Y:S01]  /*e5d0*/  HMMA.16816.F32.BF16 R84, R112, R96.reuse, RZ ;  /* 0x000000607054723c */ /* 0x090fe200000418ff */
[----:B------:R2:W-:Y:S03]  /*e5e0*/  LDGSTS.E.BYPASS.LTC128B.128 [R246+0x1100], [R94.64], !P6 ;  /* 0x011000005ef67fae */ /* 0x0005e6000f101d48 */
[----:B------:R-:W-:Y:S02]  /*e5f0*/  IADD3.X R93, R95, R2, RZ, P1, !PT ;  /* 0x000000025f5d7210 */ /* 0x000fe40000ffe4ff */
[----:B------:R-:W-:Y:S03]  /*e600*/  IADD3 R102, P0, R92, R104, RZ ;  /* 0x000000685c667210 */ /* 0x000fe60007f1e0ff */
[----:B------:R2:W-:Y:S03]  /*e610*/  LDGSTS.E.BYPASS.LTC128B.128 [R246+0x1900], [R92.64], !P6 ;  /* 0x019000005cf67fae */ /* 0x0005e6000f101d48 */
[----:B------:R-:W-:Y:S02]  /*e620*/  IADD3.X R103, R93, R2, RZ, P0, !PT ;  /* 0x000000025d677210 */ /* 0x000fe400007fe4ff */
[----:B------:R-:W-:Y:S03]  /*e630*/  IADD3 R100, P0, R102, R104, RZ ;  /* 0x0000006866647210 */ /* 0x000fe60007f1e0ff */
[----:B------:R3:W-:Y:S01]  /*e640*/  LDGSTS.E.BYPASS.LTC128B.128 [R246+0x2100], [R102.64], !P6 ;  /* 0x0210000066f67fae */ /* 0x0007e2000f101d48 */
[----:B------:R-:W-:Y:S01]  /*e650*/  IADD3.X R101, R103, R2, RZ, P0, !PT ;  /* 0x0000000267657210 */ /* 0x000fe200007fe4ff */
[C---:B-1----:R-:W-:Y:S06]  /*e660*/  HMMA.16816.F32.BF16 R88, R108.reuse, R96, RZ ;  /* 0x000000606c58723c */ /* 0x042fec00000418ff */
[----:B------:R1:W-:Y:S02]  /*e670*/  LDGSTS.E.BYPASS.LTC128B.128 [R246+0x2900], [R100.64], !P6 ;  /* 0x0290000064f67fae */ /* 0x0003e4000f101d48 */
[-C--:B--2---:R-:W-:Y:S08]  /*e680*/  HMMA.16816.F32.BF16 R92, R108, R98.reuse, RZ ;  /* 0x000000626c5c723c */ /* 0x084ff000000418ff */
[C---:B------:R-:W-:Y:S04]  /*e690*/  HMMA.16816.F32.BF16 R96, R112.reuse, R98, RZ ;  /* 0x000000627060723c */ /* 0x040fe800000418ff */
[----:B---3--:R-:W-:Y:S04]  /*e6a0*/  IADD3 R102, P0, R100, R104, RZ ;  /* 0x0000006864667210 */ /* 0x008fe80007f1e0ff */
[----:B------:R-:W-:Y:S05]  /*e6b0*/  IADD3.X R103, R101, R2, RZ, P0, !PT ;  /* 0x0000000265677210 */ /* 0x000fea00007fe4ff */
[----:B------:R1:W-:Y:S08]  /*e6c0*/  LDGSTS.E.BYPASS.LTC128B.128 [R246+0x3100], [R102.64], !P6 ;  /* 0x0310000066f67fae */ /* 0x0003f0000f101d48 */
[----:B------:R-:W0:Y:S01]  /*e6d0*/  LDGDEPBAR ;  /* 0x00000000000079af */ /* 0x000e220000000000 */
[-C--:B-1----:R-:W-:Y:S08]  /*e6e0*/  HMMA.16816.F32.BF16 R100, R112, R188.reuse, RZ ;  /* 0x000000bc7064723c */ /* 0x082ff000000418ff */
[C---:B------:R-:W-:Y:S08]  /*e6f0*/  HMMA.16816.F32.BF16 R104, R108.reuse, R188, RZ ;  /* 0x000000bc6c68723c */ /* 0x040ff000000418ff */
[-C--:B------:R-:W-:Y:S08]  /*e700*/  HMMA.16816.F32.BF16 R108, R108, R190.reuse, RZ ;  /* 0x000000be6c6c723c */ /* 0x080ff000000418ff */
[----:B------:R-:W-:Y:S01]  /*e710*/  HMMA.16816.F32.BF16 R112, R112, R190, RZ ;  /* 0x000000be7070723c */ /* 0x000fe200000418ff */
[----:B------:R-:W-:Y:S07]  /*e720*/  LDSM.16.M88.4 R188, [R236] ;  /* 0x00000000ecbc783b */ /* 0x000fee0000000200 */
[-C--:B------:R-:W-:Y:S08]  /*e730*/  HMMA.16816.F32.BF16 R4, R192, R196.reuse, R4 ;  /* 0x000000c4c004723c */ /* 0x080ff00000041804 */
        /* <DEDUP_REMOVED lines=64> */
[----:B------:R-:W1:Y:S07]  /*eb40*/  LDSM.16.M88.4 R192, [R237] ;  /* 0x00000000edc0783b */ /* 0x000e6e0000000200 */
        /* <DEDUP_REMOVED lines=35> */
[C---:B------:R-:W-:Y:S01]  /*ed80*/  HMMA.16816.F32.BF16 R48, R192.reuse, R214, R48 ;  /* 0x000000d6c030723c */ /* 0x040fe20000041830 */
[----:B------:R-:W4:Y:S03]  /*ed90*/  LDL R214, [R1+0x34] ;  /* 0x0000340001d67983 */ /* 0x000f260000100800 */
        /* <DEDUP_REMOVED lines=15> */
[-C--:B--2---:R-:W-:Y:S04]  /*ee90*/  HMMA.16816.F32.BF16 R68, R192, R204.reuse, R68 ;  /* 0x000000ccc044723c */ /* 0x084fe80000041844 */
[----:B------:R-:W-:Y:S02]  /*eea0*/  FMNMX.FTZ R134, R25, R134, !PT ;  /* 0x0000008619867209 */ /* 0x000fe40007810000 */
[----:B------:R-:W-:Y:S02]  /*eeb0*/  FMNMX.FTZ R2, R49, R2, !PT ;  /* 0x0000000231027209 */ /* 0x000fe40007810000 */
[C---:B------:R-:W-:Y:S01]  /*eec0*/  HMMA.16816.F32.BF16 R72, R200.reuse, R204, R72 ;  /* 0x000000ccc848723c */ /* 0x040fe20000041848 */
[----:B------:R-:W2:Y:S03]  /*eed0*/  LDL.64 R204, [R1+0x38] ;  /* 0x0000380001cc7983 */ /* 0x000ea60000100a00 */
        /* <DEDUP_REMOVED lines=72> */
[----:B------:R-:W3:Y:S01]  /*f360*/  SHFL.BFLY PT, R136, R2, 0x2, 0x1f ;  /* 0x0c401f0002887f89 */ /* 0x000ee200000e0000 */
        /* <DEDUP_REMOVED lines=14> */
[----:B---3--:R-:W-:Y:S02]  /*f450*/  FMNMX.FTZ R2, R2, R136, !PT ;  /* 0x0000008802027209 */ /* 0x008fe40007810000 */
[----:B------:R-:W-:Y:S02]  /*f460*/  FMNMX.FTZ R133, R108, R133, !PT ;  /* 0x000000856c857209 */ /* 0x000fe40007810000 */
[----:B------:R-:W-:Y:S01]  /*f470*/  FMNMX.FTZ R134, R78, R134, !PT ;  /* 0x000000864e867209 */ /* 0x000fe20007810000 */
[----:B------:R-:W3:Y:S01]  /*f480*/  SHFL.BFLY PT, R136, R2, 0x1, 0x1f ;  /* 0x0c201f0002887f89 */ /* 0x000ee200000e0000 */
[----:B------:R-:W-:Y:S02]  /*f490*/  FMNMX.FTZ R133, R109, R133, !PT ;  /* 0x000000856d857209 */ /* 0x000fe40007810000 */
        /* <DEDUP_REMOVED lines=11> */
[----:B---3--:R-:W-:Y:S01]  /*f550*/  FMNMX.FTZ R136, R2, R136, !PT ;  /* 0x0000008802887209 */ /* 0x008fe20007810000 */
[----:B------:R-:W-:Y:S01]  /*f560*/  FMUL.FTZ R2, R0, c[0x0][0x2d0] ;  /* 0x0000b40000027a20 */ /* 0x000fe20000410000 */
[----:B------:R-:W-:Y:S01]  /*f570*/  FMNMX.FTZ R0, R107, R134, !PT ;  /* 0x000000866b007209 */ /* 0x000fe20007810000 */
[----:B------:R-:W-:Y:S01]  /*f580*/  MUFU.EX2 R217, R4 ;  /* 0x0000000400d97308 */ /* 0x000fe20000000800 */
[--C-:B------:R-:W-:Y:S02]  /*f590*/  FFMA.FTZ R20, R20, c[0x0][0x2d0], -R139.reuse ;  /* 0x0000b40014147a23 */ /* 0x100fe4000001088b */
[--C-:B------:R-:W-:Y:S01]  /*f5a0*/  FFMA.FTZ R21, R21, c[0x0][0x2d0], -R139.reuse ;  /* 0x0000b40015157a23 */ /* 0x100fe2000001088b */
[----:B------:R-:W-:Y:S01]  /*f5b0*/  FMNMX.FTZ R133, R133, R135, !PT ;  /* 0x0000008785857209 */ /* 0x000fe20007810000 */
[--C-:B------:R-:W-:Y:S01]  /*f5c0*/  FFMA.FTZ R36, R36, c[0x0][0x2d0], -R139.reuse ;  /* 0x0000b40024247a23 */ /* 0x100fe2000001088b */
[----:B------:R-:W-:Y:S01]  /*f5d0*/  FMNMX.FTZ R0, R110, R0, !PT ;  /* 0x000000006e007209 */ /* 0x000fe20007810000 */
[--C-:B------:R-:W-:Y:S02]  /*f5e0*/  FFMA.FTZ R37, R37, c[0x0][0x2d0], -R139.reuse ;  /* 0x0000b40025257a23 */ /* 0x100fe4000001088b */
[--C-:B------:R-:W-:Y:S01]  /*f5f0*/  FFMA.FTZ R64, R64, c[0x0][0x2d0], -R139.reuse ;  /* 0x0000b40040407a23 */ /* 0x100fe2000001088b */
[----:B------:R1:W3:Y:S01]  /*f600*/  MUFU.EX2 R134, R2 ;  /* 0x0000000200867308 */ /* 0x0002e20000000800 */
[----:B------:R-:W1:Y:S01]  /*f610*/  SHFL.BFLY PT, R135, R133, 0x1, 0x1f ;  /* 0x0c201f0085877f89 */ /* 0x000e6200000e0000 */
[----:B------:R-:W-:Y:S01]  /*f620*/  FMNMX.FTZ R0, R111, R0, !PT ;  /* 0x000000006f007209 */ /* 0x000fe20007810000 */
[----:B------:R-:W-:Y:S02]  /*f630*/  FMUL.FTZ R188, R136, c[0x0][0x2d0] ;  /* 0x0000b40088bc7a20 */ /* 0x000fe40000410000 */
[--C-:B------:R-:W-:Y:S02]  /*f640*/  FFMA.FTZ R5, R5, c[0x0][0x2d0], -R139.reuse ;  /* 0x0000b40005057a23 */ /* 0x100fe4000001088b */
[--C-:B------:R-:W-:Y:S02]  /*f650*/  FFMA.FTZ R6, R6, c[0x0][0x2d0], -R188.reuse ;  /* 0x0000b40006067a23 */ /* 0x100fe400000108bc */
[--C-:B------:R-:W-:Y:S01]  /*f660*/  FFMA.FTZ R22, R22, c[0x0][0x2d0], -R188.reuse ;  /* 0x0000b40016167a23 */ /* 0x100fe200000108bc */
[----:B------:R-:W-:Y:S01]  /*f670*/  MUFU.EX2 R218, R5 ;  /* 0x0000000500da7308 */ /* 0x000fe20000000800 */
[--C-:B------:R-:W-:Y:S02]  /*f680*/  FFMA.FTZ R23, R23, c[0x0][0x2d0], -R188.reuse ;  /* 0x0000b40017177a23 */ /* 0x100fe400000108bc */
[--C-:B------:R-:W-:Y:S02]  /*f690*/  FFMA.FTZ R38, R38, c[0x0][0x2d0], -R188.reuse ;  /* 0x0000b40026267a23 */ /* 0x100fe400000108bc */
[--C-:B------:R-:W-:Y:S02]  /*f6a0*/  FFMA.FTZ R39, R39, c[0x0][0x2d0], -R188.reuse ;  /* 0x0000b40027277a23 */ /* 0x100fe400000108bc */
[----:B------:R-:W-:Y:S02]  /*f6b0*/  FFMA.FTZ R65, R65, c[0x0][0x2d0], -R139 ;  /* 0x0000b40041417a23 */ /* 0x000fe4000001088b */
[--C-:B------:R-:W-:Y:S01]  /*f6c0*/  FFMA.FTZ R66, R66, c[0x0][0x2d0], -R188.reuse ;  /* 0x0000b40042427a23 */ /* 0x100fe200000108bc */
[----:B------:R-:W-:Y:S01]  /*f6d0*/  MUFU.EX2 R215, R6 ;  /* 0x0000000600d77308 */ /* 0x000fe20000000800 */
[--C-:B------:R-:W-:Y:S02]  /*f6e0*/  FFMA.FTZ R7, R7, c[0x0][0x2d0], -R188.reuse ;  /* 0x0000b40007077a23 */ /* 0x100fe400000108bc */
[--C-:B------:R-:W-:Y:S02]  /*f6f0*/  FFMA.FTZ R67, R67, c[0x0][0x2d0], -R188.reuse ;  /* 0x0000b40043437a23 */ /* 0x100fe400000108bc */
[----:B-1----:R-:W-:Y:S01]  /*f700*/  FADD.FTZ R2, -R136, R3 ;  /* 0x0000000388027221 */ /* 0x002fe20000010100 */
[----:B------:R-:W-:Y:S01]  /*f710*/  FMNMX.FTZ R135, R133, R135, !PT ;  /* 0x0000008785877209 */ /* 0x000fe20007810000 */
[----:B------:R-:W1:Y:S01]  /*f720*/  SHFL.BFLY PT, R3, R0, 0x2, 0x1f ;  /* 0x0c401f0000037f89 */ /* 0x000e6200000e0000 */
[--C-:B------:R-:W-:Y:S02]  /*f730*/  FFMA.FTZ R68, R68, c[0x0][0x2d0], -R139.reuse ;  /* 0x0000b40044447a23 */ /* 0x100fe4000001088b */
[----:B------:R-:W-:Y:S01]  /*f740*/  MUFU.EX2 R216, R7 ;  /* 0x0000000700d87308 */ /* 0x000fe20000000800 */
[----:B------:R-:W-:Y:S02]  /*f750*/  FMUL.FTZ R2, R2, c[0x0][0x2d0] ;  /* 0x0000b40002027a20 */ /* 0x000fe40000410000 */
[--C-:B------:R-:W-:Y:S02]  /*f760*/  FFMA.FTZ R69, R69, c[0x0][0x2d0], -R139.reuse ;  /* 0x0000b40045457a23 */ /* 0x100fe4000001088b */
[--C-:B------:R-:W-:Y:S02]  /*f770*/  FFMA.FTZ R70, R70, c[0x0][0x2d0], -R188.reuse ;  /* 0x0000b40046467a23 */ /* 0x100fe400000108bc */
[--C-:B------:R-:W-:Y:S02]  /*f780*/  FFMA.FTZ R71, R71, c[0x0][0x2d0], -R188.reuse ;  /* 0x0000b40047477a23 */ /* 0x100fe400000108bc */
[--C-:B------:R-:W-:Y:S01]  /*f790*/  FFMA.FTZ R16, R16, c[0x0][0x2d0], -R139.reuse ;  /* 0x0000b40010107a23 */ /* 0x100fe2000001088b */
[----:B------:R2:W2:Y:S01]  /*f7a0*/  MUFU.EX2 R133, R2 ;  /* 0x0000000200857308 */ /* 0x0004a20000000800 */
[--C-:B------:R-:W-:Y:S02]  /*f7b0*/  FFMA.FTZ R17, R17, c[0x0][0x2d0], -R139.reuse ;  /* 0x0000b40011117a23 */ /* 0x100fe4000001088b */
[--C-:B------:R-:W-:Y:S02]  /*f7c0*/  FFMA.FTZ R18, R18, c[0x0][0x2d0], -R188.reuse ;  /* 0x0000b40012127a23 */ /* 0x100fe400000108bc */
[--C-:B------:R-:W-:Y:S02]  /*f7d0*/  FFMA.FTZ R19, R19, c[0x0][0x2d0], -R188.reuse ;  /* 0x0000b40013137a23 */ /* 0x100fe400000108bc */
[--C-:B------:R-:W-:Y:S02]  /*f7e0*/  FFMA.FTZ R52, R52, c[0x0][0x2d0], -R139.reuse ;  /* 0x0000b40034347a23 */ /* 0x100fe4000001088b */
[----:B------:R-:W-:Y:S01]  /*f7f0*/  FFMA.FTZ R53, R53, c[0x0][0x2d0], -R139 ;  /* 0x0000b40035357a23 */ /* 0x000fe2000001088b */
[----:B------:R-:W-:Y:S01]  /*f800*/  MUFU.EX2 R249, R20 ;  /* 0x0000001400f97308 */ /* 0x000fe20000000800 */
[----:B-1----:R-:W-:Y:S01]  /*f810*/  FMNMX.FTZ R0, R0, R3, !PT ;  /* 0x0000000300007209 */ /* 0x002fe20007810000 */
[--C-:B------:R-:W-:Y:S01]  /*f820*/  FFMA.FTZ R54, R54, c[0x0][0x2d0], -R188.reuse ;  /* 0x0000b40036367a23 */ /* 0x100fe200000108bc */
[----:B----4-:R-:W-:Y:S01]  /*f830*/  ISETP.GT.AND P0, PT, R247, R219, PT ;  /* 0x000000dbf700720c */ /* 0x010fe20003f04270 */
[--C-:B------:R-:W-:Y:S01]  /*f840*/  FFMA.FTZ R55, R55, c[0x0][0x2d0], -R188.reuse ;  /* 0x0000b40037377a23 */ /* 0x100fe200000108bc */
[----:B------:R-:W-:Y:S01]  /*f850*/  IADD3 R247, R247, -0x1, RZ ;  /* 0xfffffffff7f77810 */ /* 0x000fe20007ffe0ff */
[C---:B---3--:R-:W-:Y:S02]  /*f860*/  FMUL.FTZ R128, R134.reuse, R128 ;  /* 0x0000008086807220 */ /* 0x048fe40000410000 */
[----:B------:R-:W-:Y:S02]  /*f870*/  FMUL.FTZ R129, R134, R129 ;  /* 0x0000008186817220 */ /* 0x000fe40000410000 */
[----:B------:R-:W-:Y:S01]  /*f880*/  MUFU.EX2 R223, R21 ;  /* 0x0000001500df7308 */ /* 0x000fe20000000800 */
[--C-:B------:R-:W-:Y:S02]  /*f890*/  FFMA.FTZ R82, R82, c[0x0][0x2d0], -R188.reuse ;  /* 0x0000b40052527a23 */ /* 0x100fe400000108bc */
[----:B------:R-:W-:Y:S02]  /*f8a0*/  FFMA.FTZ R83, R83, c[0x0][0x2d0], -R188 ;  /* 0x0000b40053537a23 */ /* 0x000fe400000108bc */
[----:B--2---:R-:W-:Y:S01]  /*f8b0*/  FADD.FTZ R2, -R135, R132 ;  /* 0x0000008487027221 */ /* 0x004fe20000010100 */
[----:B------:R-:W-:Y:S01]  /*f8c0*/  @P0 SHF.R.S32.HI R4, RZ, 0x1f, R247 ;  /* 0x0000001fff040819 */ /* 0x000fe200000114f7 */
[C---:B------:R-:W-:Y:S02]  /*f8d0*/  FMUL.FTZ R118, R133.reuse, R118 ;  /* 0x0000007685767220 */ /* 0x040fe40000410000 */
[----:B------:R-:W-:Y:S01]  /*f8e0*/  FMUL.FTZ R2, R2, c[0x0][0x2d0] ;  /* 0x0000b40002027a20 */ /* 0x000fe20000410000 */
[----:B------:R-:W-:Y:S01]  /*f8f0*/  MUFU.EX2 R209, R22 ;  /* 0x0000001600d17308 */ /* 0x000fe20000000800 */
[C---:B------:R-:W-:Y:S02]  /*f900*/  FMUL.FTZ R119, R133.reuse, R119 ;  /* 0x0000007785777220 */ /* 0x040fe40000410000 */
[C---:B------:R-:W-:Y:S02]  /*f910*/  FMUL.FTZ R130, R133.reuse, R130 ;  /* 0x0000008285827220 */ /* 0x040fe40000410000 */
[----:B------:R-:W-:Y:S02]  /*f920*/  FMUL.FTZ R131, R133, R131 ;  /* 0x0000008385837220 */ /* 0x000fe40000410000 */
[--C-:B------:R-:W-:Y:S02]  /*f930*/  FFMA.FTZ R32, R32, c[0x0][0x2d0], -R139.reuse ;  /* 0x0000b40020207a23 */ /* 0x100fe4000001088b */
[----:B------:R-:W-:Y:S01]  /*f940*/  FFMA.FTZ R34, R34, c[0x0][0x2d0], -R188 ;  /* 0x0000b40022227a23 */ /* 0x000fe200000108bc */
[----:B------:R1:W2:Y:S01]  /*f950*/  MUFU.EX2 R132, R2 ;  /* 0x0000000200847308 */ /* 0x0002a20000000800 */
[----:B------:R-:W-:Y:S02]  /*f960*/  @P0 IMAD R6, R4, c[0x0][0x1e0], RZ ;  /* 0x0000780004060a24 */ /* 0x000fe400078e02ff */
[C---:B------:R-:W-:Y:S04]  /*f970*/  @P0 IMAD.WIDE.U32 R4, R247.reuse, c[0x0][0x1e0], RZ ;  /* 0x00007800f7040a25 */ /* 0x040fe800078e00ff */
[----:B------:R-:W-:Y:S02]  /*f980*/  @P0 IMAD R6, R247, c[0x0][0x1e4], R6 ;  /* 0x00007900f7060a24 */ /* 0x000fe400078e0206 */
[--C-:B------:R-:W-:Y:S01]  /*f990*/  FFMA.FTZ R35, R35, c[0x0][0x2d0], -R188.reuse ;  /* 0x0000b40023237a23 */ /* 0x100fe200000108bc */
[----:B------:R-:W-:Y:S01]  /*f9a0*/  MUFU.EX2 R224, R23 ;  /* 0x0000001700e07308 */ /* 0x000fe20000000800 */
[--C-:B------:R-:W-:Y:S01]  /*f9b0*/  FFMA.FTZ R48, R48, c[0x0][0x2d0], -R139.reuse ;  /* 0x0000b40030307a23 */ /* 0x100fe2000001088b */
[----:B------:R-:W-:Y:S01]  /*f9c0*/  @P0 IADD3 R6, R5, R6, RZ ;  /* 0x0000000605060210 */ /* 0x000fe20007ffe0ff */
[--C-:B------:R-:W-:Y:S02]  /*f9d0*/  FFMA.FTZ R49, R49, c[0x0][0x2d0], -R139.reuse ;  /* 0x0000b40031317a23 */ /* 0x100fe4000001088b */
[--C-:B------:R-:W-:Y:S02]  /*f9e0*/  FFMA.FTZ R50, R50, c[0x0][0x2d0], -R188.reuse ;  /* 0x0000b40032327a23 */ /* 0x100fe400000108bc */
[----:B------:R-:W-:Y:S02]  /*f9f0*/  @P0 IMAD R6, R6, 0x70, RZ ;  /* 0x0000007006060824 */ /* 0x000fe400078e02ff */
[--C-:B------:R-:W-:Y:S01]  /*fa00*/  FFMA.FTZ R51, R51, c[0x0][0x2d0], -R188.reuse ;  /* 0x0000b40033337a23 */ /* 0x100fe200000108bc */
[----:B------:R3:W-:Y:S01]  /*fa10*/  MUFU.EX2 R221, R16 ;  /* 0x0000001000dd7308 */ /* 0x0007e20000000800 */
[C---:B------:R-:W-:Y:S02]  /*fa20*/  FMUL.FTZ R116, R134.reuse, R116 ;  /* 0x0000007486747220 */ /* 0x040fe40000410000 */
[----:B------:R-:W-:Y:S01]  /*fa30*/  FMUL.FTZ R117, R134, R117 ;  /* 0x0000007586757220 */ /* 0x000fe20000410000 */
[----:B-1----:R-:W1:Y:S01]  /*fa40*/  SHFL.BFLY PT, R2, R0, 0x1, 0x1f ;  /* 0x0c201f0000027f89 */ /* 0x002e6200000e0000 */
[C---:B--2---:R-:W-:Y:S02]  /*fa50*/  FMUL.FTZ R120, R132.reuse, R120 ;  /* 0x0000007884787220 */ /* 0x044fe40000410000 */
[C---:B------:R-:W-:Y:S02]  /*fa60*/  FMUL.FTZ R121, R132.reuse, R121 ;  /* 0x0000007984797220 */ /* 0x040fe40000410000 */
[C---:B------:R-:W-:Y:S01]  /*fa70*/  FMUL.FTZ R124, R132.reuse, R124 ;  /* 0x0000007c847c7220 */ /* 0x040fe20000410000 */
[----:B------:R2:W-:Y:S01]  /*fa80*/  MUFU.EX2 R251, R17 ;  /* 0x0000001100fb7308 */ /* 0x0005e20000000800 */
        /* <DEDUP_REMOVED lines=8> */
[----:B---3--:R-:W-:Y:S02]  /*fb10*/  FMUL.FTZ R16, R134, R152 ;  /* 0x0000009886107220 */ /* 0x008fe40000410000 */
[----:B------:R-:W-:Y:S01]  /*fb20*/  FFMA.FTZ R99, R99, c[0x0][0x2d0], -R188 ;  /* 0x0000b40063637a23 */ /* 0x000fe200000108bc */
[----:B-1----:R-:W-:Y:S01]  /*fb30*/  FMNMX.FTZ R2, R0, R2, !PT ;  /* 0x0000000200027209 */ /* 0x002fe20007810000 */
[--C-:B------:R-:W-:Y:S01]  /*fb40*/  FFMA.FTZ R84, R84, c[0x0][0x2d0], -R139.reuse ;  /* 0x0000b40054547a23 */ /* 0x100fe2000001088b */
[----:B------:R1:W-:Y:S01]  /*fb50*/  MUFU.EX2 R250, R19 ;  /* 0x0000001300fa7308 */ /* 0x0003e20000000800 */
[----:B------:R-:W-:Y:S02]  /*fb60*/  FFMA.FTZ R85, R85, c[0x0][0x2d0], -R139 ;  /* 0x0000b40055557a23 */ /* 0x000fe4000001088b */
[C---:B------:R-:W-:Y:S02]  /*fb70*/  FMUL.FTZ R3, R2.reuse, c[0x0][0x2d0] ;  /* 0x0000b40002037a20 */ /* 0x040fe40000410000 */
[----:B------:R-:W-:Y:S02]  /*fb80*/  FADD.FTZ R0, -R2, R138 ;  /* 0x0000008a02007221 */ /* 0x000fe40000010100 */
[--C-:B------:R-:W-:Y:S02]  /*fb90*/  FFMA.FTZ R10, R10, c[0x0][0x2d0], -R3.reuse ;  /* 0x0000b4000a0a7a23 */ /* 0x100fe40000010803 */
[--C-:B------:R-:W-:Y:S01]  /*fba0*/  FFMA.FTZ R11, R11, c[0x0][0x2d0], -R3.reuse ;  /* 0x0000b4000b0b7a23 */ /* 0x100fe20000010803 */
[----:B------:R-:W-:Y:S01]  /*fbb0*/  MUFU.EX2 R198, R36 ;  /* 0x0000002400c67308 */ /* 0x000fe20000000800 */
[----:B--2---:R-:W-:Y:S02]  /*fbc0*/  FMUL.FTZ R17, R134, R153 ;  /* 0x0000009986117220 */ /* 0x004fe40000410000 */
[--C-:B------:R-:W-:Y:S02]  /*fbd0*/  FFMA.FTZ R58, R58, c[0x0][0x2d0], -R3.reuse ;  /* 0x0000b4003a3a7a23 */ /* 0x100fe40000010803 */
[----:B----4-:R-:W-:Y:S02]  /*fbe0*/  FMUL.FTZ R18, R133, R154 ;  /* 0x0000009a85127220 */ /* 0x010fe40000410000 */
[--C-:B------:R-:W-:Y:S02]  /*fbf0*/  FFMA.FTZ R59, R59, c[0x0][0x2d0], -R3.reuse ;  /* 0x0000b4003b3b7a23 */ /* 0x100fe40000010803 */
[--C-:B------:R-:W-:Y:S01]  /*fc00*/  FFMA.FTZ R74, R74, c[0x0][0x2d0], -R3.reuse ;  /* 0x0000b4004a4a7a23 */ /* 0x100fe20000010803 */
[----:B------:R2:W-:Y:S01]  /*fc10*/  MUFU.EX2 R189, R10 ;  /* 0x0000000a00bd7308 */ /* 0x0005e20000000800 */
[--C-:B------:R-:W-:Y:S02]  /*fc20*/  FFMA.FTZ R75, R75, c[0x0][0x2d0], -R3.reuse ;  /* 0x0000b4004b4b7a23 */ /* 0x100fe40000010803 */
[----:B------:R-:W-:Y:S02]  /*fc30*/  FMUL.FTZ R138, R135, c[0x0][0x2d0] ;  /* 0x0000b400878a7a20 */ /* 0x000fe40000410000 */
[----:B-1----:R-:W-:Y:S02]  /*fc40*/  FMUL.FTZ R19, R133, R155 ;  /* 0x0000009b85137220 */ /* 0x002fe40000410000 */
        /* <DEDUP_REMOVED lines=10> */
[--C-:B------:R-:W-:Y:S01]  /*fcf0*/  FFMA.FTZ R15, R15, c[0x0][0x2d0], -R3.reuse ;  /* 0x0000b4000f0f7a23 */ /* 0x100fe20000010803 */
[----:B--2---:R-:W-:Y:S01]  /*fd00*/  @P0 MOV R10, R204 ;  /* 0x000000cc000a0202 */ /* 0x004fe20000000f00 */
[--C-:B------:R-:W-:Y:S02]  /*fd10*/  FFMA.FTZ R13, R13, c[0x0][0x2d0], -R138.reuse ;  /* 0x0000b4000d0d7a23 */ /* 0x100fe4000001088a */
[--C-:B------:R-:W-:Y:S02]  /*fd20*/  FFMA.FTZ R60, R60, c[0x0][0x2d0], -R138.reuse ;  /* 0x0000b4003c3c7a23 */ /* 0x100fe4000001088a */
[----:B------:R-:W-:Y:S01]  /*fd30*/  FFMA.FTZ R61, R61, c[0x0][0x2d0], -R138 ;  /* 0x0000b4003d3d7a23 */ /* 0x000fe2000001088a */
[----:B------:R-:W-:Y:S01]  /*fd40*/  MUFU.EX2 R204, R37 ;  /* 0x0000002500cc7308 */ /* 0x000fe20000000800 */
[--C-:B------:R-:W-:Y:S02]  /*fd50*/  FFMA.FTZ R62, R62, c[0x0][0x2d0], -R3.reuse ;  /* 0x0000b4003e3e7a23 */ /* 0x100fe40000010803 */
[--C-:B------:R-:W-:Y:S01]  /*fd60*/  FFMA.FTZ R63, R63, c[0x0][0x2d0], -R3.reuse ;  /* 0x0000b4003f3f7a23 */ /* 0x100fe20000010803 */
[----:B-1----:R-:W-:Y:S01]  /*fd70*/  @P0 MOV R11, R214 ;  /* 0x000000d6000b0202 */ /* 0x002fe20000000f00 */
[----:B------:R-:W-:Y:S02]  /*fd80*/  FFMA.FTZ R78, R78, c[0x0][0x2d0], -R3 ;  /* 0x0000b4004e4e7a23 */ /* 0x000fe40000010803 */
[----:B------:R-:W-:Y:S02]  /*fd90*/  FMUL.FTZ R0, R0, c[0x0][0x2d0] ;  /* 0x0000b40000007a20 */ /* 0x000fe40000410000 */
[----:B------:R-:W-:Y:S01]  /*fda0*/  @P0 IMAD.WIDE.U32 R10, R4, 0x70, R10 ;  /* 0x00000070040a0825 */ /* 0x000fe200078e000a */
[----:B------:R1:W-:Y:S01]  /*fdb0*/  MUFU.EX2 R213, R9 ;  /* 0x0000000900d57308 */ /* 0x0003e20000000800 */
[----:B------:R-:W-:Y:S02]  /*fdc0*/  @P0 MOV R4, c[0x0][0x1e0] ;  /* 0x0000780000040a02 */ /* 0x000fe40000000f00 */
[--C-:B------:R-:W-:Y:S01]  /*fdd0*/  FFMA.FTZ R24, R24, c[0x0][0x2d0], -R138.reuse ;  /* 0x0000b40018187a23 */ /* 0x100fe2000001088a */
[----:B---3--:R-:W-:Y:S01]  /*fde0*/  @P0 LEA R8, P2, R10, c[0x0][0x1c8], 0x1 ;  /* 0x000072000a080a11 */ /* 0x008fe200078408ff */
[--C-:B------:R-:W-:Y:S01]  /*fdf0*/  FFMA.FTZ R25, R25, c[0x0][0x2d0], -R138.reuse ;  /* 0x0000b40019197a23 */ /* 0x100fe2000001088a */
[----:B------:R-:W-:Y:S01]  /*fe00*/  @P0 IADD3 R7, R11, R6, RZ ;  /* 0x000000060b070210 */ /* 0x000fe20007ffe0ff */
[--C-:B------:R-:W-:Y:S01]  /*fe10*/  FFMA.FTZ R26, R26, c[0x0][0x2d0], -R3.reuse ;  /* 0x0000b4001a1a7a23 */ /* 0x100fe20000010803 */
[C---:B------:R-:W-:Y:S01]  /*fe20*/  @P0 SHF.L.U32 R5, R4.reuse, 0x5, RZ ;  /* 0x0000000504050819 */ /* 0x040fe200000006ff */
[--C-:B------:R-:W-:Y:S01]  /*fe30*/  FFMA.FTZ R27, R27, c[0x0][0x2d0], -R3.reuse ;  /* 0x0000b4001b1b7a23 */ /* 0x100fe20000010803 */
[----:B------:R-:W-:Y:S01]  /*fe40*/  MUFU.EX2 R202, R38 ;  /* 0x0000002600ca7308 */ /* 0x000fe20000000800 */
[----:B------:R-:W-:Y:S01]  /*fe50*/  @P0 SHF.L.U64.HI R4, R4, R252, c[0x0][0x1e4] ;  /* 0x0000790004040619 */ /* 0x000fe200000102fc */
[--C-:B------:R-:W-:Y:S01]  /*fe60*/  FFMA.FTZ R28, R28, c[0x0][0x2d0], -R138.reuse ;  /* 0x0000b4001c1c7a23 */ /* 0x100fe2000001088a */
[-C--:B------:R-:W-:Y:S01]  /*fe70*/  @P0 IADD3 R6, P1, R8, R5.reuse, RZ ;  /* 0x0000000508060210 */ /* 0x080fe20007f3e0ff */
[--C-:B------:R-:W-:Y:S02]  /*fe80*/  FFMA.FTZ R29, R29, c[0x0][0x2d0], -R138.reuse ;  /* 0x0000b4001d1d7a23 */ /* 0x100fe4000001088a */
[--C-:B------:R-:W-:Y:S02]  /*fe90*/  FFMA.FTZ R30, R30, c[0x0][0x2d0], -R3.reuse ;  /* 0x0000b4001e1e7a23 */ /* 0x100fe40000010803 */
[----:B------:R-:W-:Y:S02]  /*fea0*/  FFMA.FTZ R31, R31, c[0x0][0x2d0], -R3 ;  /* 0x0000b4001f1f7a23 */ /* 0x000fe40000010803 */
[----:B------:R2:W-:Y:S01]  /*feb0*/  MUFU.EX2 R226, R12 ;  /* 0x0000000c00e27308 */ /* 0x0005e20000000800 */
[--C-:B------:R-:W-:Y:S02]  /*fec0*/  FFMA.FTZ R40, R40, c[0x0][0x2d0], -R138.reuse ;  /* 0x0000b40028287a23 */ /* 0x100fe4000001088a */
[--C-:B------:R-:W-:Y:S01]  /*fed0*/  FFMA.FTZ R41, R41, c[0x0][0x2d0], -R138.reuse ;  /* 0x0000b40029297a23 */ /* 0x100fe2000001088a */
[----:B-1----:R-:W-:Y:S01]  /*fee0*/  @P0 LEA.HI.X R9, R10, c[0x0][0x1cc], R7, 0x1, P2 ;  /* 0x000073000a090a11 */ /* 0x002fe200010f0c07 */
[--C-:B------:R-:W-:Y:S02]  /*fef0*/  FFMA.FTZ R42, R42, c[0x0][0x2d0], -R3.reuse ;  /* 0x0000b4002a2a7a23 */ /* 0x100fe40000010803 */
[--C-:B------:R-:W-:Y:S01]  /*ff00*/  FFMA.FTZ R43, R43, c[0x0][0x2d0], -R3.reuse ;  /* 0x0000b4002b2b7a23 */ /* 0x100fe20000010803 */
[-C--:B------:R-:W-:Y:S01]  /*ff10*/  @P0 IADD3.X R7, R9, R4.reuse, RZ, P1, !PT ;  /* 0x0000000409070210 */ /* 0x080fe20000ffe4ff */
[----:B------:R1:W-:Y:S01]  /*ff20*/  @P0 LDGSTS.E.BYPASS.LTC128B.128 [R246+0x3900], [R8.64], !P6 ;  /* 0x0390000008f60fae */ /* 0x0003e2000f101d48 */
[----:B------:R-:W-:Y:S01]  /*ff30*/  MUFU.EX2 R200, R39 ;  /* 0x0000002700c87308 */ /* 0x000fe20000000800 */
[--C-:B------:R-:W-:Y:S02]  /*ff40*/  FFMA.FTZ R44, R44, c[0x0][0x2d0], -R138.reuse ;  /* 0x0000b4002c2c7a23 */ /* 0x100fe4000001088a */
[--C-:B------:R-:W-:Y:S02]  /*ff50*/  FFMA.FTZ R45, R45, c[0x0][0x2d0], -R138.reuse ;  /* 0x0000b4002d2d7a23 */ /* 0x100fe4000001088a */
[--C-:B------:R-:W-:Y:S02]  /*ff60*/  FFMA.FTZ R46, R46, c[0x0][0x2d0], -R3.reuse ;  /* 0x0000b4002e2e7a23 */ /* 0x100fe40000010803 */
[----:B------:R3:W-:Y:S01]  /*ff70*/  @P0 LDGSTS.E.BYPASS.LTC128B.128 [R246+0x4100], [R6.64], !P6 ;  /* 0x0410000006f60fae */ /* 0x0007e2000f101d48 */
[--C-:B------:R-:W-:Y:S02]  /*ff80*/  FFMA.FTZ R47, R47, c[0x0][0x2d0], -R3.reuse ;  /* 0x0000b4002f2f7a23 */ /* 0x100fe40000010803 */
[----:B------:R4:W-:Y:S01]  /*ff90*/  MUFU.EX2 R227, R13 ;  /* 0x0000000d00e37308 */ /* 0x0009e20000000800 */
[--C-:B------:R-:W-:Y:S02]  /*ffa0*/  FFMA.FTZ R79, R79, c[0x0][0x2d0], -R3.reuse ;  /* 0x0000b4004f4f7a23 */ /* 0x100fe40000010803 */
[--C-:B------:R-:W-:Y:S01]  /*ffb0*/  FFMA.FTZ R90, R90, c[0x0][0x2d0], -R3.reuse ;  /* 0x0000b4005a5a7a23 */ /* 0x100fe20000010803 */
[-C--:B--2---:R-:W-:Y:S01]  /*ffc0*/  @P0 IADD3 R12, P3, R6, R5.reuse, RZ ;  /* 0x00000005060c0210 */ /* 0x084fe20007f7e0ff */
[--C-:B------:R-:W-:Y:S02]  /*ffd0*/  FFMA.FTZ R91, R91, c[0x0][0x2d0], -R3.reuse ;  /* 0x0000b4005b5b7a23 */ /* 0x100fe40000010803 */
[--C-:B------:R-:W-:Y:S01]  /*ffe0*/  FFMA.FTZ R94, R94, c[0x0][0x2d0], -R3.reuse ;  /* 0x0000b4005e5e7a23 */ /* 0x100fe20000010803 */
[-C--:B------:R-:W-:Y:S01]  /*fff0*/  @P0 IADD3 R10, P2, R12, R5.reuse, RZ ;  /* 0x000000050c0a0210 */ /* 0x080fe20007f5e0ff */
[--C-:B------:R-:W-:Y:S01]  /*10000*/  FFMA.FTZ R95, R95, c[0x0][0x2d0], -R3.reuse ;  /* 0x0000b4005f5f7a23 */ /* 0x100fe20000010803 */
[----:B------:R-:W2:Y:S01]  /*10010*/  MUFU.EX2 R0, R0 ;  /* 0x0000000000007308 */ /* 0x000ea20000000800 */
[--C-:B------:R-:W-:Y:S02]  /*10020*/  FFMA.FTZ R107, R107, c[0x0][0x2d0], -R3.reuse ;  /* 0x0000b4006b6b7a23 */ /* 0x100fe40000010803 */
[----:B------:R-:W-:Y:S02]  /*10030*/  FFMA.FTZ R110, R110, c[0x0][0x2d0], -R3 ;  /* 0x0000b4006e6e7a23 */ /* 0x000fe40000010803 */
[--C-:B------:R-:W-:Y:S01]  /*10040*/  FFMA.FTZ R76, R76, c[0x0][0x2d0], -R138.reuse ;  /* 0x0000b4004c4c7a23 */ /* 0x100fe2000001088a */
[-C--:B-1----:R-:W-:Y:S01]  /*10050*/  @P0 IADD3 R8, P1, R10, R5.reuse, RZ ;  /* 0x000000050a080210 */ /* 0x082fe20007f3e0ff */
[----:B------:R-:W-:Y:S02]  /*10060*/  FFMA.FTZ R77, R77, c[0x0][0x2d0], -R138 ;  /* 0x0000b4004d4d7a23 */ /* 0x000fe4000001088a */
[--C-:B------:R-:W-:Y:S01]  /*10070*/  FFMA.FTZ R86, R86, c[0x0][0x2d0], -R188.reuse ;  /* 0x0000b40056567a23 */ /* 0x100fe200000108bc */
[----:B------:R1:W-:Y:S01]  /*10080*/  MUFU.EX2 R191, R14 ;  /* 0x0000000e00bf7308 */ /* 0x0003e20000000800 */
[----:B------:R-:W-:Y:S02]  /*10090*/  FFMA.FTZ R87, R87, c[0x0][0x2d0], -R188 ;  /* 0x0000b40057577a23 */ /* 0x000fe400000108bc */
[--C-:B------:R-:W-:Y:S01]  /*100a0*/  FFMA.FTZ R100, R100, c[0x0][0x2d0], -R139.reuse ;  /* 0x0000b40064647a23 */ /* 0x100fe2000001088b */
[-C--:B----4-:R-:W-:Y:S01]  /*100b0*/  @P0 IADD3.X R13, R7, R4.reuse, RZ, P3, !PT ;  /* 0x00000004070d0210 */ /* 0x090fe20001ffe4ff */
[--C-:B------:R-:W-:Y:S02]  /*100c0*/  FFMA.FTZ R101, R101, c[0x0][0x2d0], -R139.reuse ;  /* 0x0000b40065657a23 */ /* 0x100fe4000001088b */
[--C-:B------:R-:W-:Y:S01]  /*100d0*/  FFMA.FTZ R112, R112, c[0x0][0x2d0], -R139.reuse ;  /* 0x0000b40070707a23 */ /* 0x100fe2000001088b */
[-C--:B------:R-:W-:Y:S01]  /*100e0*/  @P0 IADD3.X R11, R13, R4.reuse, RZ, P2, !PT ;  /* 0x000000040d0b0210 */ /* 0x080fe200017fe4ff */
[----:B------:R4:W-:Y:S01]  /*100f0*/  @P0 LDGSTS.E.BYPASS.LTC128B.128 [R246+0x4900], [R12.64], !P6 ;  /* 0x049000000cf60fae */ /* 0x0009e2000f101d48 */
[----:B---3--:R-:W-:Y:S01]  /*10100*/  @P0 IADD3 R6, P2, R8, R5, RZ ;  /* 0x0000000508060210 */ /* 0x008fe20007f5e0ff */
[----:B------:R3:W3:Y:S01]  /*10110*/  MUFU.EX2 R193, R15 ;  /* 0x0000000f00c17308 */ /* 0x0006e20000000800 */
[----:B------:R-:W-:Y:S01]  /*10120*/  @P0 IADD3.X R9, R11, R4, RZ, P1, !PT ;  /* 0x000000040b090210 */ /* 0x000fe20000ffe4ff */
[----:B------:R-:W-:Y:S02]  /*10130*/  FFMA.FTZ R139, R113, c[0x0][0x2d0], -R139 ;  /* 0x0000b400718b7a23 */ /* 0x000fe4000001088b */
[C---:B--2---:R-:W-:Y:S01]  /*10140*/  FMUL.FTZ R122, R0.reuse, R122 ;  /* 0x0000007a007a7220 */ /* 0x044fe20000410000 */
[----:B------:R-:W-:Y:S01]  /*10150*/  @P0 IADD3.X R7, R9, R4, RZ, P2, !PT ;  /* 0x0000000409070210 */ /* 0x000fe200017fe4ff */
[----:B------:R2:W-:Y:S01]  /*10160*/  @P0 LDGSTS.E.BYPASS.LTC128B.128 [R246+0x5100], [R10.64], !P6 ;  /* 0x051000000af60fae */ /* 0x0005e2000f101d48 */
[C---:B------:R-:W-:Y:S02]  /*10170*/  FMUL.FTZ R123, R0.reuse, R123 ;  /* 0x0000007b007b7220 */ /* 0x040fe40000410000 */
[C---:B------:R-:W-:Y:S01]  /*10180*/  FMUL.FTZ R126, R0.reuse, R126 ;  /* 0x0000007e007e7220 */ /* 0x040fe20000410000 */
[----:B------:R2:W-:Y:S01]  /*10190*/  MUFU.EX2 R222, R24 ;  /* 0x0000001800de7308 */ /* 0x0005e20000000800 */
[C---:B------:R-:W-:Y:S02]  /*101a0*/  FMUL.FTZ R127, R0.reuse, R127 ;  /* 0x0000007f007f7220 */ /* 0x040fe40000410000 */
[----:B-1----:R-:W-:Y:S01]  /*101b0*/  FMUL.FTZ R14, R0, R150 ;  /* 0x00000096000e7220 */ /* 0x002fe20000410000 */
[----:B------:R1:W-:Y:S01]  /*101c0*/  @P0 LDGSTS.E.BYPASS.LTC128B.128 [R246+0x5900], [R8.64], !P6 ;  /* 0x0590000008f60fae */ /* 0x0003e2000f101d48 */
[--C-:B------:R-:W-:Y:S02]  /*101d0*/  FFMA.FTZ R88, R88, c[0x0][0x2d0], -R138.reuse ;  /* 0x0000b40058587a23 */ /* 0x100fe4000001088a */
[--C-:B------:R-:W-:Y:S02]  /*101e0*/  FFMA.FTZ R89, R89, c[0x0][0x2d0], -R138.reuse ;  /* 0x0000b40059597a23 */ /* 0x100fe4000001088a */
[--C-:B------:R-:W-:Y:S01]  /*101f0*/  FFMA.FTZ R92, R92, c[0x0][0x2d0], -R138.reuse ;  /* 0x0000b4005c5c7a23 */ /* 0x100fe2000001088a */
[----:B------:R1:W-:Y:S01]  /*10200*/  MUFU.EX2 R220, R25 ;  /* 0x0000001900dc7308 */ /* 0x0003e20000000800 */
[----:B------:R-:W-:Y:S01]  /*10210*/  FFMA.FTZ R93, R93, c[0x0][0x2d0], -R138 ;  /* 0x0000b4005d5d7a23 */ /* 0x000fe2000001088a */
[----:B------:R1:W-:Y:S01]  /*10220*/  @P0 LDGSTS.E.BYPASS.LTC128B.128 [R246+0x6100], [R6.64], !P6 ;  /* 0x0610000006f60fae */ /* 0x0003e2000f101d48 */
[--C-:B------:R-:W-:Y:S01]  /*10230*/  FFMA.FTZ R102, R102, c[0x0][0x2d0], -R188.reuse ;  /* 0x0000b40066667a23 */ /* 0x100fe200000108bc */
[----:B----4-:R-:W-:Y:S01]  /*10240*/  @P0 IADD3 R12, P1, R6, R5, RZ ;  /* 0x00000005060c0210 */ /* 0x010fe20007f3e0ff */
[----:B------:R-:W-:Y:S01]  /*10250*/  FMUL.FTZ R5, R134, R141 ;  /* 0x0000008d86057220 */ /* 0x000fe20000410000 */
[----:B------:R-:W-:Y:S01]  /*10260*/  F2FP.BF16.PACK_AB R141, R216, R215 ;  /* 0x000000d7d88d723e */ /* 0x000fe200000010ff */
[----:B---3--:R-:W-:Y:S01]  /*10270*/  FMUL.FTZ R15, R0, R151 ;  /* 0x00000097000f7220 */ /* 0x008fe20000410000 */
[----:B------:R-:W-:Y:S01]  /*10280*/  @P0 IADD3.X R13, R7, R4, RZ, P1, !PT ;  /* 0x00000004070d0210 */ /* 0x000fe20000ffe4ff */
[----:B------:R-:W-:Y:S01]  /*10290*/  FMUL.FTZ R4, R134, R140 ;  /* 0x0000008c86047220 */ /* 0x000fe20000410000 */
[----:B------:R-:W-:Y:S01]  /*102a0*/  F2FP.BF16.PACK_AB R140, R218, R217 ;  /* 0x000000d9da8c723e */ /* 0x000fe200000010ff */
[----:B------:R3:W-:Y:S01]  /*102b0*/  MUFU.EX2 R194, R26 ;  /* 0x0000001a00c27308 */ /* 0x0007e20000000800 */
[C---:B--2---:R-:W-:Y:S01]  /*102c0*/  FMUL.FTZ R10, R0.reuse, R146 ;  /* 0x00000092000a7220 */ /* 0x044fe20000410000 */
[----:B------:R2:W-:Y:S01]  /*102d0*/  @P0 LDGSTS.E.BYPASS.LTC128B.128 [R246+0x6900], [R12.64], !P6 ;  /* 0x069000000cf60fae */ /* 0x0005e2000f101d48 */
[----:B------:R-:W-:Y:S01]  /*102e0*/  F2FP.BF16.PACK_AB R146, R227, R226 ;  /* 0x000000e2e392723e */ /* 0x000fe200000010ff */
[----:B------:R-:W-:Y:S01]  /*102f0*/  FMUL.FTZ R11, R0, R147 ;  /* 0x00000093000b7220 */ /* 0x000fe20000410000 */
[----:B------:R-:W-:Y:S01]  /*10300*/  F2FP.BF16.PACK_AB R147, R193, R191 ;  /* 0x000000bfc193723e */ /* 0x000fe200000010ff */
[C---:B------:R-:W-:Y:S02]  /*10310*/  FMUL.FTZ R24, R132.reuse, R160 ;  /* 0x000000a084187220 */ /* 0x040fe40000410000 */
[----:B------:R-:W-:Y:S02]  /*10320*/  FFMA.FTZ R103, R103, c[0x0][0x2d0], -R188 ;  /* 0x0000b40067677a23 */ /* 0x000fe400000108bc */
[----:B------:R-:W4:Y:S01]  /*10330*/  LDSM.16.MT88.4 R20, [R229] ;  /* 0x00000000e514783b */ /* 0x000f220000004200 */
[C---:B-1----:R-:W-:Y:S01]  /*10340*/  FMUL.FTZ R8, R132.reuse, R144 ;  /* 0x0000009084087220 */ /* 0x042fe20000410000 */
[----:B------:R-:W-:Y:S01]  /*10350*/  F2FP.BF16.PACK_AB R144, R213, R212 ;  /* 0x000000d4d590723e */ /* 0x000fe200000010ff */
[----:B------:R-:W-:Y:S01]  /*10360*/  FMUL.FTZ R9, R132, R145 ;  /* 0x0000009184097220 */ /* 0x000fe20000410000 */
[----:B------:R-:W-:Y:S01]  /*10370*/  F2FP.BF16.PACK_AB R145, R190, R189 ;  /* 0x000000bdbe91723e */ /* 0x000fe200000010ff */
[----:B------:R1:W-:Y:S01]  /*10380*/  MUFU.EX2 R195, R27 ;  /* 0x0000001b00c37308 */ /* 0x0003e20000000800 */
[----:B------:R-:W-:Y:S02]  /*10390*/  FMUL.FTZ R25, R132, R161 ;  /* 0x000000a184197220 */ /* 0x000fe40000410000 */
[----:B------:R-:W-:Y:S01]  /*103a0*/  FMUL.FTZ R6, R133, R142 ;  /* 0x0000008e85067220 */ /* 0x000fe20000410000 */
[----:B------:R-:W-:Y:S01]  /*103b0*/  F2FP.BF16.PACK_AB R142, R251, R221 ;  /* 0x000000ddfb8e723e */ /* 0x000fe200000010ff */
[C---:B------:R-:W-:Y:S01]  /*103c0*/  FMUL.FTZ R7, R133.reuse, R143 ;  /* 0x0000008f85077220 */ /* 0x040fe20000410000 */
[----:B------:R-:W-:Y:S01]  /*103d0*/  F2FP.BF16.PACK_AB R143, R250, R248 ;  /* 0x000000f8fa8f723e */ /* 0x000fe200000010ff */
[----:B------:R-:W4:Y:S01]  /*103e0*/  LDSM.16.MT88.4 R36, [R233] ;  /* 0x00000000e924783b */ /* 0x000f220000004200 */
[--C-:B------:R-:W-:Y:S02]  /*103f0*/  FFMA.FTZ R108, R108, c[0x0][0x2d0], -R138.reuse ;  /* 0x0000b4006c6c7a23 */ /* 0x100fe4000001088a */
[----:B------:R-:W-:Y:S01]  /*10400*/  MUFU.EX2 R219, R67 ;  /* 0x0000004300db7308 */ /* 0x000fe20000000800 */
[----:B---3--:R-:W-:Y:S02]  /*10410*/  FMUL.FTZ R26, R0, R162 ;  /* 0x000000a2001a7220 */ /* 0x008fe40000410000 */
[C---:B--2---:R-:W-:Y:S02]  /*10420*/  FMUL.FTZ R12, R132.reuse, R148 ;  /* 0x00000094840c7220 */ /* 0x044fe40000410000 */
[----:B------:R-:W-:Y:S01]  /*10430*/  LDSM.16.MT88.4 R152, [R232] ;  /* 0x00000000e898783b */ /* 0x000fe20000004200 */
[----:B------:R-:W-:Y:S04]  /*10440*/  FMUL.FTZ R13, R132, R149 ;  /* 0x00000095840d7220 */ /* 0x000fe80000410000 */
[----:B------:R2:W-:Y:S03]  /*10450*/  MUFU.EX2 R199, R29 ;  /* 0x0000001d00c77308 */ /* 0x0005e60000000800 */
[----:B------:R-:W3:Y:S01]  /*10460*/  LDSM.16.MT88.4 R148, [R230] ;  /* 0x00000000e694783b */ /* 0x000ee20000004200 */
[----:B-1----:R-:W-:Y:S06]  /*10470*/  FMUL.FTZ R27, R0, R163 ;  /* 0x000000a3001b7220 */ /* 0x002fec0000410000 */
[----:B------:R-:W-:Y:S01]  /*10480*/  MUFU.EX2 R208, R32 ;  /* 0x0000002000d07308 */ /* 0x000fe20000000800 */
[----:B------:R-:W0:Y:S01]  /*10490*/  LDGDEPBAR ;  /* 0x00000000000079af */ /* 0x000e220000000000 */
[-C--:B----4-:R-:W-:Y:S08]  /*104a0*/  HMMA.16816.F32.BF16 R4, R140, R20.reuse, R4 ;  /* 0x000000148c04723c */ /* 0x090ff00000041804 */
[----:B------:R-:W-:Y:S01]  /*104b0*/  MUFU.EX2 R211, R34 ;  /* 0x0000002200d37308 */ /* 0x000fe20000000800 */
[C---:B------:R-:W-:Y:S04]  /*104c0*/  HMMA.16816.F32.BF16 R8, R144.reuse, R20, R8 ;  /* 0x000000149008723c */ /* 0x040fe80000041808 */
[----:B--2---:R-:W-:Y:S01]  /*104d0*/  FMUL.FTZ R29, R132, R165 ;  /* 0x000000a5841d7220 */ /* 0x004fe20000410000 */
[----:B------:R-:W-:Y:S04]  /*104e0*/  MOV R165, R204 ;  /* 0x000000cc00a57202 */ /* 0x000fe80000000f00 */
[----:B------:R-:W-:Y:S01]  /*104f0*/  MUFU.EX2 R204, R72 ;  /* 0x0000004800cc7308 */ /* 0x000fe20000000800 */
[-C--:B------:R-:W-:Y:S03]  /*10500*/  HMMA.16816.F32.BF16 R12, R144, R22.reuse, R12 ;  /* 0x00000016900c723c */ /* 0x080fe6000004180c */
[C---:B------:R-:W-:Y:S02]  /*10510*/  FMUL.FTZ R20, R134.reuse, R156 ;  /* 0x0000009c86147220 */ /* 0x040fe40000410000 */
[----:B------:R-:W-:Y:S03]  /*10520*/  FMUL.FTZ R21, R134, R157 ;  /* 0x0000009d86157220 */ /* 0x000fe60000410000 */
[C---:B------:R-:W-:Y:S01]  /*10530*/  HMMA.16816.F32.BF16 R16, R140.reuse, R22, R16 ;  /* 0x000000168c10723c */ /* 0x040fe20000041810 */
[----:B------:R1:W2:Y:S06]  /*10540*/  MUFU.EX2 R192, R28 ;  /* 0x0000001c00c07308 */ /* 0x0002ac0000000800 */
[C---:B------:R-:W-:Y:S02]  /*10550*/  FMUL.FTZ R22, R133.reuse, R158 ;  /* 0x0000009e85167220 */ /* 0x040fe40000410000 */
[C---:B------:R-:W-:Y:S02]  /*10560*/  FMUL.FTZ R23, R133.reuse, R159 ;  /* 0x0000009f85177220 */ /* 0x040fe40000410000 */
[----:B------:R4:W-:Y:S05]  /*10570*/  MUFU.EX2 R197, R30 ;  /* 0x0000001e00c57308 */ /* 0x0009ea0000000800 */
[-C--:B------:R-:W-:Y:S05]  /*10580*/  HMMA.16816.F32.BF16 R20, R140, R36.reuse, R20 ;  /* 0x000000248c14723c */ /* 0x080fea0000041814 */
[----:B------:R3:W-:Y:S03]  /*10590*/  MUFU.EX2 R196, R31 ;  /* 0x0000001f00c47308 */ /* 0x0007e60000000800 */
[C---:B------:R-:W-:Y:S04]  /*105a0*/  HMMA.16816.F32.BF16 R24, R144.reuse, R36, R24 ;  /* 0x000000249018723c */ /* 0x040fe80000041818 */
[----:B-1----:R-:W-:Y:S01]  /*105b0*/  FMUL.FTZ R28, R132, R164 ;  /* 0x000000a4841c7220 */ /* 0x002fe20000410000 */
[----:B--2---:R-:W-:Y:S02]  /*105c0*/  MOV R162, R192 ;  /* 0x000000c000a27202 */ /* 0x004fe40000000f00 */
[----:B------:R-:W1:Y:S01]  /*105d0*/  MUFU.EX2 R210, R35 ;  /* 0x0000002300d27308 */ /* 0x000e620000000800 */
[----:B------:R-:W-:Y:S04]  /*105e0*/  FMUL.FTZ R36, R134, R172 ;  /* 0x000000ac86247220 */ /* 0x000fe80000410000 */
[----:B----4-:R-:W-:Y:S02]  /*105f0*/  FMUL.FTZ R30, R0, R166 ;  /* 0x000000a6001e7220 */ /* 0x010fe40000410000 */
[----:B------:R-:W-:Y:S03]  /*10600*/  FMUL.FTZ R37, R134, R173 ;  /* 0x000000ad86257220 */ /* 0x000fe60000410000 */
[----:B------:R-:W2:Y:S01]  /*10610*/  MUFU.EX2 R225, R33 ;  /* 0x0000002100e17308 */ /* 0x000ea20000000800 */
[----:B---3--:R-:W-:Y:S01]  /*10620*/  FMUL.FTZ R31, R0, R167 ;  /* 0x000000a7001f7220 */ /* 0x008fe20000410000 */
[----:B------:R-:W-:Y:S08]  /*10630*/  MOV R167, R202 ;  /* 0x000000ca00a77202 */ /* 0x000ff00000000f00 */
[----:B------:R-:W3:Y:S01]  /*10640*/  MUFU.EX2 R32, R48 ;  /* 0x0000003000207308 */ /* 0x000ee20000000800 */
[-C--:B------:R-:W-:Y:S03]  /*10650*/  HMMA.16816.F32.BF16 R28, R144, R38.reuse, R28 ;  /* 0x00000026901c723c */ /* 0x080fe6000004181c */
[----:B-1----:R-:W-:Y:S06]  /*10660*/  MOV R160, R210 ;  /* 0x000000d200a07202 */ /* 0x002fec0000000f00 */
[----:B------:R-:W1:Y:S03]  /*10670*/  MUFU.EX2 R35, R49 ;  /* 0x0000003100237308 */ /* 0x000e660000000800 */
[----:B--2---:R-:W-:Y:S07]  /*10680*/  MOV R161, R225 ;  /* 0x000000e100a17202 */ /* 0x004fee0000000f00 */
[----:B------:R-:W2:Y:S01]  /*10690*/  MUFU.EX2 R33, R50 ;  /* 0x0000003200217308 */ /* 0x000ea20000000800 */
[----:B---3--:R-:W-:Y:S01]  /*106a0*/  MOV R163, R32 ;  /* 0x0000002000a37202 */ /* 0x008fe20000000f00 */
[C---:B------:R-:W-:Y:S01]  /*106b0*/  FMUL.FTZ R32, R134.reuse, R168 ;  /* 0x000000a886207220 */ /* 0x040fe20000410000 */
[----:B------:R-:W-:Y:S01]  /*106c0*/  MOV R168, R209 ;  /* 0x000000d100a87202 */ /* 0x000fe20000000f00 */
[C---:B------:R-:W-:Y:S01]  /*106d0*/  FMUL.FTZ R48, R134.reuse, R184 ;  /* 0x000000b886307220 */ /* 0x040fe20000410000 */
[----:B------:R-:W-:Y:S05]  /*106e0*/  MOV R184, R211 ;  /* 0x000000d300b87202 */ /* 0x000fea0000000f00 */
[----:B------:R-:W3:Y:S01]  /*106f0*/  MUFU.EX2 R34, R51 ;  /* 0x0000003300227308 */ /* 0x000ee20000000800 */
[----:B-1----:R-:W-:Y:S01]  /*10700*/  MOV R156, R35 ;  /* 0x00000023009c7202 */ /* 0x002fe20000000f00 */
[C---:B------:R-:W-:Y:S01]  /*10710*/  FMUL.FTZ R35, R133.reuse, R171 ;  /* 0x000000ab85237220 */ /* 0x040fe20000410000 */
[----:B------:R-:W-:Y:S01]  /*10720*/  MOV R171, R224 ;  /* 0x000000e000ab7202 */ /* 0x000fe20000000f00 */
[C---:B------:R-:W-:Y:S06]  /*10730*/  FMUL.FTZ R49, R134.reuse, R185 ;  /* 0x000000b986317220 */ /* 0x040fec0000410000 */
[----:B------:R1:W4:Y:S01]  /*10740*/  MUFU.EX2 R203, R40 ;  /* 0x0000002800cb7308 */ /* 0x0003220000000800 */
[----:B--2---:R-:W-:Y:S01]  /*10750*/  MOV R159, R33 ;  /* 0x00000021009f7202 */ /* 0x004fe20000000f00 */
[----:B------:R-:W-:Y:S01]  /*10760*/  FMUL.FTZ R33, R134, R169 ;  /* 0x000000a986217220 */ /* 0x000fe20000410000 */
[----:B------:R-:W-:Y:S01]  /*10770*/  MOV R169, R222 ;  /* 0x000000de00a97202 */ /* 0x000fe20000000f00 */
[C---:B------:R-:W-:Y:S01]  /*10780*/  FMUL.FTZ R50, R133.reuse, R186 ;  /* 0x000000ba85327220 */ /* 0x040fe20000410000 */
[----:B------:R-:W-:Y:S05]  /*10790*/  MOV R186, R200 ;  /* 0x000000c800ba7202 */ /* 0x000fea0000000f00 */
[----:B------:R-:W2:Y:S01]  /*107a0*/  MUFU.EX2 R201, R41 ;  /* 0x0000002900c97308 */ /* 0x000ea20000000800 */
[----:B---3--:R-:W-:Y:S01]  /*107b0*/  MOV R157, R34 ;  /* 0x00000022009d7202 */ /* 0x008fe20000000f00 */
[C---:B------:R-:W-:Y:S01]  /*107c0*/  FMUL.FTZ R34, R133.reuse, R170 ;  /* 0x000000aa85227220 */ /* 0x040fe20000410000 */
[----:B------:R-:W-:Y:S01]  /*107d0*/  MOV R170, R223 ;  /* 0x000000df00aa7202 */ /* 0x000fe20000000f00 */
[C---:B------:R-:W-:Y:S01]  /*107e0*/  FMUL.FTZ R51, R133.reuse, R187 ;  /* 0x000000bb85337220 */ /* 0x040fe20000410000 */
[----:B------:R-:W-:Y:S05]  /*107f0*/  MOV R187, R208 ;  /* 0x000000d000bb7202 */ /* 0x000fea0000000f00 */
[----:B------:R3:W-:Y:S01]  /*10800*/  MUFU.EX2 R164, R42 ;  /* 0x0000002a00a47308 */ /* 0x0007e20000000800 */
[C---:B------:R-:W-:Y:S04]  /*10810*/  HMMA.16816.F32.BF16 R32, R140.reuse, R38, R32 ;  /* 0x000000268c20723c */ /* 0x040fe80000041820 */
[C---:B-1----:R-:W-:Y:S01]  /*10820*/  FMUL.FTZ R40, R132.reuse, R176 ;  /* 0x000000b084287220 */ /* 0x042fe20000410000 */
[----:B----4-:R-:W-:Y:S02]  /*10830*/  MOV R166, R203 ;  /* 0x000000cb00a67202 */ /* 0x010fe40000000f00 */
[C---:B------:R-:W-:Y:S02]  /*10840*/  FMUL.FTZ R38, R133.reuse, R174 ;  /* 0x000000ae85267220 */ /* 0x040fe40000410000 */
[----:B------:R1:W2:Y:S03]  /*10850*/  MUFU.EX2 R192, R43 ;  /* 0x0000002b00c07308 */ /* 0x0002a60000000800 */
[----:B------:R-:W-:Y:S01]  /*10860*/  FMUL.FTZ R39, R133, R175 ;  /* 0x000000af85277220 */ /* 0x000fe20000410000 */
[----:B--2---:R-:W-:Y:S01]  /*10870*/  MOV R185, R201 ;  /* 0x000000c900b97202 */ /* 0x004fe20000000f00 */
[----:B------:R-:W-:Y:S05]  /*10880*/  FMUL.FTZ R41, R132, R177 ;  /* 0x000000b184297220 */ /* 0x000fea0000410000 */
[-C--:B------:R-:W-:Y:S01]  /*10890*/  HMMA.16816.F32.BF16 R36, R140, R148.reuse, R36 ;  /* 0x000000948c24723c */ /* 0x080fe20000041824 */
[----:B------:R2:W-:Y:S02]  /*108a0*/  MUFU.EX2 R252, R44 ;  /* 0x0000002c00fc7308 */ /* 0x0005e40000000800 */
[C---:B---3--:R-:W-:Y:S08]  /*108b0*/  FMUL.FTZ R42, R0.reuse, R178 ;  /* 0x000000b2002a7220 */ /* 0x048ff00000410000 */
[----:B------:R3:W3:Y:S01]  /*108c0*/  MUFU.EX2 R158, R45 ;  /* 0x0000002d009e7308 */ /* 0x0006e20000000800 */
[----:B-1----:R-:W-:Y:S09]  /*108d0*/  FMUL.FTZ R43, R0, R179 ;  /* 0x000000b3002b7220 */ /* 0x002ff20000410000 */
[----:B------:R1:W-:Y:S01]  /*108e0*/  MUFU.EX2 R172, R46 ;  /* 0x0000002e00ac7308 */ /* 0x0003e20000000800 */
[C---:B------:R-:W-:Y:S04]  /*108f0*/  HMMA.16816.F32.BF16 R40, R144.reuse, R148, R40 ;  /* 0x000000949028723c */ /* 0x040fe80000041828 */
[C---:B--2---:R-:W-:Y:S05]  /*10900*/  FMUL.FTZ R44, R132.reuse, R180 ;  /* 0x000000b4842c7220 */ /* 0x044fea0000410000 */
[----:B------:R2:W2:Y:S03]  /*10910*/  MUFU.EX2 R173, R47 ;  /* 0x0000002f00ad7308 */ /* 0x0004a60000000800 */
[----:B---3--:R-:W-:Y:S07]  /*10920*/  FMUL.FTZ R45, R132, R181 ;  /* 0x000000b5842d7220 */ /* 0x008fee0000410000 */
[----:B------:R3:W-:Y:S01]  /*10930*/  MUFU.EX2 R225, R52 ;  /* 0x0000003400e17308 */ /* 0x0007e20000000800 */
[C---:B-1----:R-:W-:Y:S09]  /*10940*/  FMUL.FTZ R46, R0.reuse, R182 ;  /* 0x000000b6002e7220 */ /* 0x042ff20000410000 */
[----:B------:R1:W-:Y:S01]  /*10950*/  MUFU.EX2 R224, R53 ;  /* 0x0000003500e07308 */ /* 0x0003e20000000800 */
[----:B--2---:R-:W-:Y:S09]  /*10960*/  FMUL.FTZ R47, R0, R183 ;  /* 0x000000b7002f7220 */ /* 0x004ff20000410000 */
[----:B------:R-:W-:Y:S01]  /*10970*/  MUFU.EX2 R223, R64 ;  /* 0x0000004000df7308 */ /* 0x000fe20000000800 */
[-C--:B------:R-:W-:Y:S03]  /*10980*/  HMMA.16816.F32.BF16 R44, R144, R150.reuse, R44 ;  /* 0x00000096902c723c */ /* 0x080fe6000004182c */
[----:B---3--:R-:W-:Y:S05]  /*10990*/  F2FP.BF16.PACK_AB R52, R170, R249 ;  /* 0x000000f9aa34723e */ /* 0x008fea00000010ff */
[C---:B------:R-:W-:Y:S01]  /*109a0*/  HMMA.16816.F32.BF16 R48, R140.reuse, R150, R48 ;  /* 0x000000968c30723c */ /* 0x040fe20000041830 */
[----:B------:R-:W2:Y:S01]  /*109b0*/  LDSM.16.MT88.4 R148, [R229+0x800] ;  /* 0x00080000e594783b */ /* 0x000ea20000004200 */
[----:B------:R-:W-:Y:S02]  /*109c0*/  MUFU.EX2 R222, R65 ;  /* 0x0000004100de7308 */ /* 0x000fe40000000800 */
[----:B-1----:R-:W-:Y:S04]  /*109d0*/  F2FP.BF16.PACK_AB R53, R171, R168 ;  /* 0x000000a8ab35723e */ /* 0x002fe800000010ff */
[-C--:B------:R-:W-:Y:S04]  /*109e0*/  HMMA.16816.F32.BF16 R116, R140, R152.reuse, R116 ;  /* 0x000000988c74723c */ /* 0x080fe80000041874 */
[----:B------:R1:W-:Y:S04]  /*109f0*/  MUFU.EX2 R179, R66 ;  /* 0x0000004200b37308 */ /* 0x0003e80000000800 */
[C---:B------:R-:W-:Y:S06]  /*10a00*/  HMMA.16816.F32.BF16 R120, R144.reuse, R152, R120 ;  /* 0x000000989078723c */ /* 0x040fec0000041878 */
[----:B------:R3:W-:Y:S01]  /*10a10*/  MUFU.EX2 R175, R54 ;  /* 0x0000003600af7308 */ /* 0x0007e20000000800 */
[----:B------:R-:W-:Y:S01]  /*10a20*/  MOV R153, R220 ;  /* 0x000000dc00997202 */ /* 0x000fe20000000f00 */
[-C--:B------:R-:W-:Y:S01]  /*10a30*/  HMMA.16816.F32.BF16 R124, R144, R154.reuse, R124 ;  /* 0x0000009a907c723c */ /* 0x080fe2000004187c */
[----:B------:R-:W2:Y:S03]  /*10a40*/  LDSM.16.MT88.4 R144, [R233+0x800] ;  /* 0x00080000e990783b */ /* 0x000ea60000004200 */
[----:B------:R-:W-:Y:S04]  /*10a50*/  MOV R152, R199 ;  /* 0x000000c700987202 */ /* 0x000fe80000000f00 */
[----:B------:R-:W-:Y:S01]  /*10a60*/  HMMA.16816.F32.BF16 R128, R140, R154, R128 ;  /* 0x0000009a8c80723c */ /* 0x000fe20000041880 */
[----:B------:R2:W-:Y:S01]  /*10a70*/  MUFU.EX2 R220, R55 ;  /* 0x0000003700dc7308 */ /* 0x0005e20000000800 */
[----:B------:R-:W4:Y:S04]  /*10a80*/  LDL.LU R155, [R1+0x1c] ;  /* 0x00001c00019b7983 */ /* 0x000f280000300800 */
[----:B-1----:R-:W1:Y:S01]  /*10a90*/  LDSM.16.MT88.4 R64, [R230+0x800] ;  /* 0x00080000e640783b */ /* 0x002e620000004200 */
[----:B------:R-:W-:Y:S02]  /*10aa0*/  F2FP.BF16.PACK_AB R140, R153, R169 ;  /* 0x000000a9998c723e */ /* 0x000fe400000010ff */
[----:B------:R-:W-:Y:S02]  /*10ab0*/  F2FP.BF16.PACK_AB R142, R152, R162 ;  /* 0x000000a2988e723e */ /* 0x000fe400000010ff */
[----:B------:R-:W-:Y:S01]  /*10ac0*/  MUFU.EX2 R174, R56 ;  /* 0x0000003800ae7308 */ /* 0x000fe20000000800 */
[----:B------:R-:W-:Y:S02]  /*10ad0*/  F2FP.BF16.PACK_AB R141, R195, R194 ;  /* 0x000000c2c38d723e */ /* 0x000fe400000010ff */
[----:B---3--:R-:W-:Y:S01]  /*10ae0*/  F2FP.BF16.PACK_AB R54, R161, R187 ;  /* 0x000000bba136723e */ /* 0x008fe200000010ff */
[----:B------:R-:W3:Y:S01]  /*10af0*/  LDL.LU R154, [R1+0x24] ;  /* 0x00002400019a7983 */ /* 0x000ee20000300800 */
[----:B------:R-:W-:Y:S05]  /*10b00*/  F2FP.BF16.PACK_AB R143, R196, R197 ;  /* 0x000000c5c48f723e */ /* 0x000fea00000010ff */
[----:B------:R-:W1:Y:S01]  /*10b10*/  MUFU.EX2 R178, R57 ;  /* 0x0000003900b27308 */ /* 0x000e620000000800 */
[----:B--2---:R-:W-:Y:S09]  /*10b20*/  F2FP.BF16.PACK_AB R55, R160, R184 ;  /* 0x000000b8a037723e */ /* 0x004ff200000010ff */
[----:B------:R-:W-:Y:S01]  /*10b30*/  MUFU.EX2 R177, R58 ;  /* 0x0000003a00b17308 */ /* 0x000fe20000000800 */
[-C--:B------:R-:W-:Y:S08]  /*10b40*/  HMMA.16816.F32.BF16 R4, R52, R148.reuse, R4 ;  /* 0x000000943404723c */ /* 0x080ff00000041804 */
[C---:B------:R-:W-:Y:S01]  /*10b50*/  HMMA.16816.F32.BF16 R8, R140.reuse, R148, R8 ;  /* 0x000000948c08723c */ /* 0x040fe20000041808 */
[----:B------:R2:W1:Y:S07]  /*10b60*/  MUFU.EX2 R176, R59 ;  /* 0x0000003b00b07308 */ /* 0x00046e0000000800 */
[-C--:B------:R-:W-:Y:S03]  /*10b70*/  HMMA.16816.F32.BF16 R12, R140, R150.reuse, R12 ;  /* 0x000000968c0c723c */ /* 0x080fe6000004180c */
[----:B------:R-:W-:Y:S05]  /*10b80*/  MUFU.EX2 R182, R68 ;  /* 0x0000004400b67308 */ /* 0x000fea0000000800 */
[C---:B------:R-:W-:Y:S01]  /*10b90*/  HMMA.16816.F32.BF16 R16, R52.reuse, R150, R16 ;  /* 0x000000963410723c */ /* 0x040fe20000041810 */
[----:B------:R-:W1:Y:S04]  /*10ba0*/  LDSM.16.MT88.4 R148, [R232+0x800] ;  /* 0x00080000e894783b */ /* 0x000e680000004200 */
[----:B------:R-:W-:Y:S03]  /*10bb0*/  MUFU.EX2 R211, R69 ;  /* 0x0000004500d37308 */ /* 0x000fe60000000800 */
[-C--:B------:R-:W-:Y:S01]  /*10bc0*/  HMMA.16816.F32.BF16 R20, R52, R144.reuse, R20 ;  /* 0x000000903414723c */ /* 0x080fe20000041814 */
[----:B--2---:R-:W2:Y:S06]  /*10bd0*/  LDSM.16.MT88.4 R56, [R229+0x1000] ;  /* 0x00100000e538783b */ /* 0x004eac0000004200 */
[----:B------:R-:W-:Y:S01]  /*10be0*/  MUFU.EX2 R210, R70 ;  /* 0x0000004600d27308 */ /* 0x000fe20000000800 */
[C---:B------:R-:W-:Y:S01]  /*10bf0*/  HMMA.16816.F32.BF16 R24, R140.reuse, R144, R24 ;  /* 0x000000908c18723c */ /* 0x040fe20000041818 */
[----:B------:R-:W3:Y:S06]  /*10c00*/  LDL.LU R145, [R1+0x20] ;  /* 0x0000200001917983 */ /* 0x000eec0000300800 */
[----:B------:R-:W-:Y:S01]  /*10c10*/  MOV R144, R198 ;  /* 0x000000c600907202 */ /* 0x000fe20000000f00 */
[-C--:B------:R-:W-:Y:S01]  /*10c20*/  HMMA.16816.F32.BF16 R28, R140, R146.reuse, R28 ;  /* 0x000000928c1c723c */ /* 0x080fe2000004181c */
[----:B------:R2:W-:Y:S07]  /*10c30*/  MUFU.EX2 R209, R71 ;  /* 0x0000004700d17308 */ /* 0x0005ee0000000800 */
[C---:B------:R-:W-:Y:S01]  /*10c40*/  HMMA.16816.F32.BF16 R32, R52.reuse, R146, R32 ;  /* 0x000000923420723c */ /* 0x040fe20000041820 */
[----:B------:R-:W3:Y:S02]  /*10c50*/  LDL.LU R147, [R1+0x18] ;  /* 0x0000180001937983 */ /* 0x000ee40000300800 */
[----:B------:R-:W-:Y:S04]  /*10c60*/  MUFU.EX2 R203, R73 ;  /* 0x0000004900cb7308 */ /* 0x000fe80000000800 */
[----:B------:R-:W-:Y:S01]  /*10c70*/  MOV R146, R171 ;  /* 0x000000ab00927202 */ /* 0x000fe20000000f00 */
[-C--:B-1----:R-:W-:Y:S05]  /*10c80*/  HMMA.16816.F32.BF16 R36, R52, R64.reuse, R36 ;  /* 0x000000403424723c */ /* 0x082fea0000041824 */
[----:B------:R1:W-:Y:S03]  /*10c90*/  MUFU.EX2 R214, R60 ;  /* 0x0000003c00d67308 */ /* 0x0003e60000000800 */
[C---:B------:R-:W-:Y:S01]  /*10ca0*/  HMMA.16816.F32.BF16 R40, R140.reuse, R64, R40 ;  /* 0x000000408c28723c */ /* 0x040fe20000041828 */
[----:B--2---:R-:W-:Y:S06]  /*10cb0*/  LDSM.16.MT88.4 R68, [R230+0x1000] ;  /* 0x00100000e644783b */ /* 0x004fec0000004200 */
[----:B------:R2:W2:Y:S01]  /*10cc0*/  MUFU.EX2 R183, R61 ;  /* 0x0000003d00b77308 */ /* 0x0004a20000000800 */
[-C--:B------:R-:W-:Y:S08]  /*10cd0*/  HMMA.16816.F32.BF16 R44, R140, R66.reuse, R44 ;  /* 0x000000428c2c723c */ /* 0x080ff0000004182c */
[C---:B------:R-:W-:Y:S01]  /*10ce0*/  HMMA.16816.F32.BF16 R48, R52.reuse, R66, R48 ;  /* 0x000000423430723c */ /* 0x040fe20000041830 */
[----:B------:R-:W2:Y:S01]  /*10cf0*/  LDSM.16.MT88.4 R64, [R233+0x1000] ;  /* 0x00100000e940783b */ /* 0x000ea20000004200 */
[----:B------:R2:W-:Y:S02]  /*10d00*/  MUFU.EX2 R181, R62 ;  /* 0x0000003e00b57308 */ /* 0x0005e40000000800 */
[----:B-1----:R-:W-:Y:S04]  /*10d10*/  F2FP.BF16.PACK_AB R60, R185, R166 ;  /* 0x000000a6b93c723e */ /* 0x002fe800000010ff */
[-C--:B------:R-:W-:Y:S04]  /*10d20*/  HMMA.16816.F32.BF16 R116, R52, R148.reuse, R116 ;  /* 0x000000943474723c */ /* 0x080fe80000041874 */
[----:B------:R1:W1:Y:S01]  /*10d30*/  MUFU.EX2 R180, R63 ;  /* 0x0000003f00b47308 */ /* 0x0002620000000800 */
[----:B--2---:R-:W-:Y:S03]  /*10d40*/  F2FP.BF16.PACK_AB R61, R192, R164 ;  /* 0x000000a4c03d723e */ /* 0x004fe600000010ff */
[C---:B------:R-:W-:Y:S06]  /*10d50*/  HMMA.16816.F32.BF16 R120, R140.reuse, R148, R120 ;  /* 0x000000948c78723c */ /* 0x040fec0000041878 */
[----:B------:R-:W-:Y:S01]  /*10d60*/  MUFU.EX2 R206, R82 ;  /* 0x0000005200ce7308 */ /* 0x000fe20000000800 */
[----:B------:R-:W-:Y:S01]  /*10d70*/  MOV R149, R170 ;  /* 0x000000aa00957202 */ /* 0x000fe20000000f00 */
[-C--:B------:R-:W-:Y:S04]  /*10d80*/  HMMA.16816.F32.BF16 R124, R140, R150.reuse, R124 ;  /* 0x000000968c7c723c */ /* 0x080fe8000004187c */
[----:B------:R-:W-:Y:S02]  /*10d90*/  F2FP.BF16.PACK_AB R62, R158, R252 ;  /* 0x000000fc9e3e723e */ /* 0x000fe400000010ff */
[----:B------:R-:W-:Y:S02]  /*10da0*/  MOV R148, R169 ;  /* 0x000000a900947202 */ /* 0x000fe40000000f00 */
[----:B------:R-:W-:Y:S01]  /*10db0*/  HMMA.16816.F32.BF16 R128, R52, R150, R128 ;  /* 0x000000963480723c */ /* 0x000fe20000041880 */
[----:B------:R-:W-:Y:S03]  /*10dc0*/  MUFU.EX2 R82, R75 ;  /* 0x0000004b00527308 */ /* 0x000fe60000000800 */
[----:B-1----:R-:W-:Y:S02]  /*10dd0*/  F2FP.BF16.PACK_AB R63, R173, R172 ;  /* 0x000000acad3f723e */ /* 0x002fe400000010ff */
[----:B------:R-:W-:Y:S02]  /*10de0*/  MOV R143, R168 ;  /* 0x000000a8008f7202 */ /* 0x000fe40000000f00 */
[----:B------:R-:W-:Y:S01]  /*10df0*/  F2FP.BF16.PACK_AB R53, R186, R167 ;  /* 0x000000a7ba35723e */ /* 0x000fe200000010ff */
[----:B------:R-:W-:Y:S02]  /*10e00*/  LDSM.16.MT88.4 R168, [R233+0x3000] ;  /* 0x00300000e9a8783b */ /* 0x000fe40000004200 */
[----:B------:R-:W-:Y:S01]  /*10e10*/  MUFU.EX2 R205, R83 ;  /* 0x0000005300cd7308 */ /* 0x000fe20000000800 */
[----:B------:R-:W-:Y:S02]  /*10e20*/  F2FP.BF16.PACK_AB R52, R165, R144 ;  /* 0x00000090a534723e */ /* 0x000fe400000010ff */
[----:B------:R-:W-:Y:S02]  /*10e30*/  F2FP.BF16.PACK_AB R54, R156, R163 ;  /* 0x000000a39c36723e */ /* 0x000fe400000010ff */
[----:B------:R-:W-:Y:S05]  /*10e40*/  F2FP.BF16.PACK_AB R55, R157, R159 ;  /* 0x0000009f9d37723e */ /* 0x000fea00000010ff */
[----:B------:R1:W2:Y:S02]  /*10e50*/  MUFU.EX2 R83, R74 ;  /* 0x0000004a00537308 */ /* 0x0002a40000000800 */
[-C--:B------:R-:W-:Y:S08]  /*10e60*/  HMMA.16816.F32.BF16 R4, R52, R56.reuse, R4 ;  /* 0x000000383404723c */ /* 0x080ff00000041804 */
[C---:B------:R-:W-:Y:S01]  /*10e70*/  HMMA.16816.F32.BF16 R8, R60.reuse, R56, R8 ;  /* 0x000000383c08723c */ /* 0x040fe20000041808 */
[----:B------:R-:W-:Y:S07]  /*10e80*/  MUFU.EX2 R139, R139 ;  /* 0x0000008b008b7308 */ /* 0x000fee0000000800 */
[-C--:B------:R-:W-:Y:S03]  /*10e90*/  HMMA.16816.F32.BF16 R12, R60, R58.reuse, R12 ;  /* 0x0000003a3c0c723c */ /* 0x080fe6000004180c */
[----:B------:R-:W-:Y:S01]  /*10ea0*/  MUFU.EX2 R208, R80 ;  /* 0x0000005000d07308 */ /* 0x000fe20000000800 */
[----:B-1----:R-:W-:Y:S04]  /*10eb0*/  LDSM.16.MT88.4 R72, [R232+0x1800] ;  /* 0x00180000e848783b */ /* 0x002fe80000004200 */
[C---:B------:R-:W-:Y:S05]  /*10ec0*/  HMMA.16816.F32.BF16 R16, R52.reuse, R58, R16 ;  /* 0x0000003a3410723c */ /* 0x040fea0000041810 */
[----:B------:R-:W-:Y:S01]  /*10ed0*/  MUFU.EX2 R80, R78 ;  /* 0x0000004e00507308 */ /* 0x000fe20000000800 */
[----:B------:R-:W1:Y:S02]  /*10ee0*/  LDSM.16.MT88.4 R56, [R232+0x1000] ;  /* 0x00100000e838783b */ /* 0x000e640000004200 */
[-C--:B------:R-:W-:Y:S07]  /*10ef0*/  HMMA.16816.F32.BF16 R20, R52, R64.reuse, R20 ;  /* 0x000000403414723c */ /* 0x080fee0000041814 */
[----:B------:R-:W-:Y:S01]  /*10f00*/  MUFU.EX2 R207, R81 ;  /* 0x0000005100cf7308 */ /* 0x000fe20000000800 */
[C---:B------:R-:W-:Y:S08]  /*10f10*/  HMMA.16816.F32.BF16 R24, R60.reuse, R64, R24 ;  /* 0x000000403c18723c */ /* 0x040ff00000041818 */
[-C--:B------:R-:W-:Y:S01]  /*10f20*/  HMMA.16816.F32.BF16 R28, R60, R66.reuse, R28 ;  /* 0x000000423c1c723c */ /* 0x080fe2000004181c */
[----:B------:R-:W-:Y:S07]  /*10f30*/  MUFU.EX2 R202, R76 ;  /* 0x0000004c00ca7308 */ /* 0x000fee0000000800 */
[C---:B------:R-:W-:Y:S01]  /*10f40*/  HMMA.16816.F32.BF16 R32, R52.reuse, R66, R32 ;  /* 0x000000423420723c */ /* 0x040fe20000041820 */
[----:B------:R-:W2:Y:S02]  /*10f50*/  LDSM.16.MT88.4 R64, [R229+0x1800] ;  /* 0x00180000e540783b */ /* 0x000ea40000004200 */
[----:B------:R-:W1:Y:S05]  /*10f60*/  MUFU.EX2 R201, R77 ;  /* 0x0000004d00c97308 */ /* 0x000e6a0000000800 */
[-C--:B------:R-:W-:Y:S05]  /*10f70*/  HMMA.16816.F32.BF16 R36, R52, R68.reuse, R36 ;  /* 0x000000443424723c */ /* 0x080fea0000041824 */
[----:B------:R1:W1:Y:S03]  /*10f80*/  MUFU.EX2 R81, R79 ;  /* 0x0000004f00517308 */ /* 0x0002660000000800 */
[C---:B------:R-:W-:Y:S07]  /*10f90*/  HMMA.16816.F32.BF16 R40, R60.reuse, R68, R40 ;  /* 0x000000443c28723c */ /* 0x040fee0000041828 */
[----:B------:R2:W-:Y:S01]  /*10fa0*/  MUFU.EX2 R200, R84 ;  /* 0x0000005400c87308 */ /* 0x0005e20000000800 */
[-C--:B------:R-:W-:Y:S08]  /*10fb0*/  HMMA.16816.F32.BF16 R44, R60, R70.reuse, R44 ;  /* 0x000000463c2c723c */ /* 0x080ff0000004182c */
[C---:B------:R-:W-:Y:S01]  /*10fc0*/  HMMA.16816.F32.BF16 R48, R52.reuse, R70, R48 ;  /* 0x000000463430723c */ /* 0x040fe20000041830 */
[----:B------:R-:W-:Y:S01]  /*10fd0*/  LDSM.16.MT88.4 R68, [R230+0x1800] ;  /* 0x00180000e644783b */ /* 0x000fe20000004200 */
[----:B------:R4:W-:Y:S02]  /*10fe0*/  MUFU.EX2 R199, R85 ;  /* 0x0000005500c77308 */ /* 0x0009e40000000800 */
[--C-:B-1----:R-:W-:Y:S01]  /*10ff0*/  FFMA.FTZ R79, R106, c[0x0][0x2d0], -R3.reuse ;  /* 0x0000b4006a4f7a23 */ /* 0x102fe20000010803 */
[----:B------:R-:W-:Y:S01]  /*11000*/  MOV R106, R185 ;  /* 0x000000b9006a7202 */ /* 0x000fe20000000f00 */
[----:B------:R-:W-:Y:S02]  /*11010*/  FFMA.FTZ R3, R111, c[0x0][0x2d0], -R3 ;  /* 0x0000b4006f037a23 */ /* 0x000fe40000010803 */
[-C--:B------:R-:W-:Y:S04]  /*11020*/  HMMA.16816.F32.BF16 R116, R52, R56.reuse, R116 ;  /* 0x000000383474723c */ /* 0x080fe80000041874 */
[----:B------:R-:W-:Y:S01]  /*11030*/  MOV R111, R186 ;  /* 0x000000ba006f7202 */ /* 0x000fe20000000f00 */
[----:B------:R1:W-:Y:S01]  /*11040*/  MUFU.EX2 R198, R86 ;  /* 0x0000005600c67308 */ /* 0x0003e20000000800 */
[--C-:B--2---:R-:W-:Y:S02]  /*11050*/  FFMA.FTZ R84, R105, c[0x0][0x2d0], -R138.reuse ;  /* 0x0000b40069547a23 */ /* 0x104fe4000001088a */
[C---:B------:R-:W-:Y:S04]  /*11060*/  HMMA.16816.F32.BF16 R120, R60.reuse, R56, R120 ;  /* 0x000000383c78723c */ /* 0x040fe80000041878 */
[----:B------:R-:W-:Y:S03]  /*11070*/  MOV R105, R159 ;  /* 0x0000009f00697202 */ /* 0x000fe60000000f00 */
[----:B------:R-:W-:Y:S01]  /*11080*/  F2FP.BF16.PACK_AB R56, R178, R174 ;  /* 0x000000aeb238723e */ /* 0x000fe200000010ff */
[-C--:B------:R-:W-:Y:S01]  /*11090*/  HMMA.16816.F32.BF16 R124, R60, R58.reuse, R124 ;  /* 0x0000003a3c7c723c */ /* 0x080fe2000004187c */
[----:B------:R-:W2:Y:S01]  /*110a0*/  LDSM.16.MT88.4 R60, [R233+0x1800] ;  /* 0x00180000e93c783b */ /* 0x000ea20000004200 */
[----:B------:R-:W-:Y:S02]  /*110b0*/  MUFU.EX2 R84, R84 ;  /* 0x0000005400547308 */ /* 0x000fe40000000800 */
[----:B------:R-:W-:Y:S01]  /*110c0*/  F2FP.BF16.PACK_AB R57, R176, R177 ;  /* 0x000000b1b039723e */ /* 0x000fe200000010ff */
[--C-:B----4-:R-:W-:Y:S01]  /*110d0*/  FFMA.FTZ R85, R104, c[0x0][0x2d0], -R138.reuse ;  /* 0x0000b40068557a23 */ /* 0x110fe2000001088a */
[----:B------:R-:W-:Y:S01]  /*110e0*/  MOV R104, R156 ;  /* 0x0000009c00687202 */ /* 0x000fe20000000f00 */
[----:B------:R-:W-:Y:S01]  /*110f0*/  FFMA.FTZ R138, R109, c[0x0][0x2d0], -R138 ;  /* 0x0000b4006d8a7a23 */ /* 0x000fe2000001088a */
[----:B------:R-:W-:Y:S04]  /*11100*/  HMMA.16816.F32.BF16 R128, R52, R58, R128 ;  /* 0x0000003a3480723c */ /* 0x000fe80000041880 */
[----:B------:R-:W-:Y:S01]  /*11110*/  MOV R109, R163 ;  /* 0x000000a3006d7202 */ /* 0x000fe20000000f00 */
[----:B------:R-:W-:Y:S01]  /*11120*/  MUFU.EX2 R138, R138 ;  /* 0x0000008a008a7308 */ /* 0x000fe20000000800 */
[--C-:B-1----:R-:W-:Y:S01]  /*11130*/  FFMA.FTZ R86, R114, c[0x0][0x2d0], -R188.reuse ;  /* 0x0000b40072567a23 */ /* 0x102fe200000108bc */
[----:B------:R-:W-:Y:S01]  /*11140*/  F2FP.BF16.PACK_AB R52, R224, R225 ;  /* 0x000000e1e034723e */ /* 0x000fe200000010ff */
[----:B------:R-:W-:Y:S01]  /*11150*/  FFMA.FTZ R133, R133, R155, R215 ;  /* 0x0000009b85857223 */ /* 0x000fe200000100d7 */
[----:B------:R-:W-:Y:S03]  /*11160*/  F2FP.BF16.PACK_AB R54, R222, R223 ;  /* 0x000000dfde36723e */ /* 0x000fe600000010ff */
[----:B------:R-:W-:Y:S01]  /*11170*/  F2FP.BF16.PACK_AB R53, R220, R175 ;  /* 0x000000afdc35723e */ /* 0x000fe200000010ff */
[----:B------:R-:W-:Y:S01]  /*11180*/  FADD.FTZ R133, R216, R133 ;  /* 0x00000085d8857221 */ /* 0x000fe20000010000 */
[----:B------:R-:W-:Y:S01]  /*11190*/  F2FP.BF16.PACK_AB R55, R219, R179 ;  /* 0x000000b3db37723e */ /* 0x000fe200000010ff */
[----:B------:R-:W-:Y:S01]  /*111a0*/  FFMA.FTZ R188, R115, c[0x0][0x2d0], -R188 ;  /* 0x0000b40073bc7a23 */ /* 0x000fe200000108bc */
[----:B------:R-:W-:Y:S01]  /*111b0*/  F2FP.BF16.PACK_AB R58, R183, R214 ;  /* 0x000000d6b73a723e */ /* 0x000fe200000010ff */
[----:B------:R-:W-:Y:S01]  /*111c0*/  MUFU.EX2 R86, R86 ;  /* 0x0000005600567308 */ /* 0x000fe20000000800 */
[----:B------:R-:W-:Y:S01]  /*111d0*/  F2FP.BF16.PACK_AB R59, R180, R181 ;  /* 0x000000b5b43b723e */ /* 0x000fe200000010ff */
[----:B---3--:R-:W-:Y:S02]  /*111e0*/  FFMA.FTZ R132, R132, R154, R212 ;  /* 0x0000009a84847223 */ /* 0x008fe400000100d4 */
[-C--:B------:R-:W-:Y:S03]  /*111f0*/  HMMA.16816.F32.BF16 R4, R52, R64.reuse, R4 ;  /* 0x000000403404723c */ /* 0x080fe60000041804 */
[----:B------:R-:W-:Y:S01]  /*11200*/  FADD.FTZ R132, R213, R132 ;  /* 0x00000084d5847221 */ /* 0x000fe20000010000 */
[----:B------:R-:W-:Y:S02]  /*11210*/  MOV R114, R158 ;  /* 0x0000009e00727202 */ /* 0x000fe40000000f00 */
[----:B------:R-:W-:Y:S01]  /*11220*/  MUFU.EX2 R188, R188 ;  /* 0x000000bc00bc7308 */ /* 0x000fe20000000800 */
[----:B------:R-:W-:Y:S01]  /*11230*/  MOV R115, R157 ;  /* 0x0000009d00737202 */ /* 0x000fe20000000f00 */
[C---:B------:R-:W-:Y:S08]  /*11240*/  HMMA.16816.F32.BF16 R8, R56.reuse, R64, R8 ;  /* 0x000000403808723c */ /* 0x040ff00000041808 */
[-C--:B------:R-:W-:Y:S01]  /*11250*/  HMMA.16816.F32.BF16 R12, R56, R66.reuse, R12 ;  /* 0x00000042380c723c */ /* 0x080fe2000004180c */
[----:B------:R-:W-:Y:S07]  /*11260*/  MUFU.EX2 R113, R87 ;  /* 0x0000005700717308 */ /* 0x000fee0000000800 */
[C---:B------:R-:W-:Y:S01]  /*11270*/  HMMA.16816.F32.BF16 R16, R52.reuse, R66, R16 ;  /* 0x000000423410723c */ /* 0x040fe20000041810 */
[----:B------:R-:W-:Y:S02]  /*11280*/  LDSM.16.MT88.4 R64, [R233+0x2000] ;  /* 0x00200000e940783b */ /* 0x000fe40000004200 */
[----:B------:R-:W-:Y:S05]  /*11290*/  MUFU.EX2 R87, R112 ;  /* 0x0000007000577308 */ /* 0x000fea0000000800 */
[-C--:B--2---:R-:W-:Y:S05]  /*112a0*/  HMMA.16816.F32.BF16 R20, R52, R60.reuse, R20 ;  /* 0x0000003c3414723c */ /* 0x084fea0000041814 */
[----:B------:R-:W-:Y:S03]  /*112b0*/  MUFU.EX2 R96, R96 ;  /* 0x0000006000607308 */ /* 0x000fe60000000800 */
[C---:B------:R-:W-:Y:S07]  /*112c0*/  HMMA.16816.F32.BF16 R24, R56.reuse, R60, R24 ;  /* 0x0000003c3818723c */ /* 0x040fee0000041818 */
[----:B------:R-:W-:Y:S01]  /*112d0*/  MUFU.EX2 R97, R97 ;  /* 0x0000006100617308 */ /* 0x000fe20000000800 */
[-C--:B------:R-:W-:Y:S08]  /*112e0*/  HMMA.16816.F32.BF16 R28, R56, R62.reuse, R28 ;  /* 0x0000003e381c723c */ /* 0x080ff0000004181c */
[C---:B------:R-:W-:Y:S01]  /*112f0*/  HMMA.16816.F32.BF16 R32, R52.reuse, R62, R32 ;  /* 0x0000003e3420723c */ /* 0x040fe20000041820 */
[----:B------:R-:W1:Y:S01]  /*11300*/  LDSM.16.MT88.4 R60, [R229+0x2000] ;  /* 0x00200000e53c783b */ /* 0x000e620000004200 */
[----:B------:R-:W-:Y:S02]  /*11310*/  MUFU.EX2 R98, R98 ;  /* 0x0000006200627308 */ /* 0x000fe40000000800 */
[----:B------:R-:W-:Y:S01]  /*11320*/  FFMA.FTZ R0, R0, R145, R189 ;  /* 0x0000009100007223 */ /* 0x000fe200000100bd */
[----:B------:R-:W-:Y:S03]  /*11330*/  MOV R145, R152 ;  /* 0x0000009800917202 */ /* 0x000fe60000000f00 */
[-C--:B------:R-:W-:Y:S04]  /*11340*/  HMMA.16816.F32.BF16 R36, R52, R68.reuse, R36 ;  /* 0x000000443424723c */ /* 0x080fe80000041824 */
[----:B------:R-:W-:Y:S01]  /*11350*/  MOV R215, R145 ;  /* 0x0000009100d77202 */ /* 0x000fe20000000f00 */
[----:B------:R-:W-:Y:S01]  /*11360*/  MUFU.EX2 R99, R99 ;  /* 0x0000006300637308 */ /* 0x000fe20000000800 */
[----:B------:R-:W-:Y:S02]  /*11370*/  FADD.FTZ R76, R190, R0 ;  /* 0x00000000be4c7221 */ /* 0x000fe40000010000 */
[C---:B------:R-:W-:Y:S04]  /*11380*/  HMMA.16816.F32.BF16 R40, R56.reuse, R68, R40 ;  /* 0x000000443828723c */ /* 0x040fe80000041828 */
[----:B------:R-:W-:Y:S01]  /*11390*/  FFMA.FTZ R134, R134, R147, R217 ;  /* 0x0000009386867223 */ /* 0x000fe200000100d9 */
[----:B------:R-:W-:Y:S01]  /*113a0*/  MOV R147, R153 ;  /* 0x0000009900937202 */ /* 0x000fe20000000f00 */
[----:B------:R-:W-:Y:S01]  /*113b0*/  FADD.FTZ R0, R226, R132 ;  /* 0x00000084e2007221 */ /* 0x000fe20000010000 */
[----:B------:R-:W-:Y:S01]  /*113c0*/  LDSM.16.MT88.4 R152, [R229+0x3000] ;  /* 0x00300000e598783b */ /* 0x000fe20000004200 */
[-C--:B------:R-:W-:Y:S01]  /*113d0*/  HMMA.16816.F32.BF16 R44, R56, R70.reuse, R44 ;  /* 0x00000046382c723c */ /* 0x080fe2000004182c */
[----:B------:R-:W-:Y:S03]  /*113e0*/  MUFU.EX2 R88, R88 ;  /* 0x0000005800587308 */ /* 0x000fe60000000800 */
[----:B------:R-:W-:Y:S01]  /*113f0*/  FADD.FTZ R0, R227, R0 ;  /* 0x00000000e3007221 */ /* 0x000fe20000010000 */
[----:B------:R-:W-:Y:S01]  /*11400*/  MOV R217, R144 ;  /* 0x0000009000d97202 */ /* 0x000fe20000000f00 */
[----:B------:R-:W-:Y:S01]  /*11410*/  FADD.FTZ R134, R218, R134 ;  /* 0x00000086da867221 */ /* 0x000fe20000010000 */
[----:B------:R-:W-:Y:S01]  /*11420*/  MOV R132, R135 ;  /* 0x0000008700847202 */ /* 0x000fe20000000f00 */
[C---:B------:R-:W-:Y:S01]  /*11430*/  HMMA.16816.F32.BF16 R48, R52.reuse, R70, R48 ;  /* 0x000000463430723c */ /* 0x040fe20000041830 */
[----:B------:R-:W2:Y:S02]  /*11440*/  LDSM.16.MT88.4 R68, [R230+0x2000] ;  /* 0x00200000e644783b */ /* 0x000ea40000004200 */
[----:B------:R-:W-:Y:S01]  /*11450*/  MUFU.EX2 R89, R89 ;  /* 0x0000005900597308 */ /* 0x000fe20000000800 */
[----:B------:R-:W-:Y:S02]  /*11460*/  FADD.FTZ R0, R148, R0 ;  /* 0x0000000094007221 */ /* 0x000fe40000010000 */
[----:B------:R-:W-:Y:S02]  /*11470*/  FADD.FTZ R134, R221, R134 ;  /* 0x00000086dd867221 */ /* 0x000fe40000010000 */
[-C--:B------:R-:W-:Y:S05]  /*11480*/  HMMA.16816.F32.BF16 R116, R52, R72.reuse, R116 ;  /* 0x000000483474723c */ /* 0x080fea0000041874 */
[----:B------:R-:W-:Y:S03]  /*11490*/  MUFU.EX2 R90, R90 ;  /* 0x0000005a005a7308 */ /* 0x000fe60000000800 */
[C---:B------:R-:W-:Y:S07]  /*114a0*/  HMMA.16816.F32.BF16 R120, R56.reuse, R72, R120 ;  /* 0x000000483878723c */ /* 0x040fee0000041878 */
[----:B------:R-:W-:Y:S01]  /*114b0*/  MUFU.EX2 R91, R91 ;  /* 0x0000005b005b7308 */ /* 0x000fe20000000800 */
[-C--:B------:R-:W-:Y:S07]  /*114c0*/  HMMA.16816.F32.BF16 R124, R56, R74.reuse, R124 ;  /* 0x0000004a387c723c */ /* 0x080fee000004187c */
[----:B------:R-:W-:Y:S01]  /*114d0*/  F2FP.BF16.PACK_AB R56, R203, R204 ;  /* 0x000000cccb38723e */ /* 0x000fe200000010ff */
[----:B------:R-:W-:Y:S01]  /*114e0*/  HMMA.16816.F32.BF16 R128, R52, R74, R128 ;  /* 0x0000004a3480723c */ /* 0x000fe20000041880 */
[----:B------:R-:W3:Y:S01]  /*114f0*/  LDSM.16.MT88.4 R72, [R232+0x2000] ;  /* 0x00200000e848783b */ /* 0x000ee20000004200 */
[----:B------:R-:W-:Y:S02]  /*11500*/  MUFU.EX2 R92, R92 ;  /* 0x0000005c005c7308 */ /* 0x000fe40000000800 */
[----:B------:R-:W-:Y:S02]  /*11510*/  F2FP.BF16.PACK_AB R57, R82, R83 ;  /* 0x000000535239723e */ /* 0x000fe400000010ff */
[----:B------:R-:W-:Y:S02]  /*11520*/  F2FP.BF16.PACK_AB R58, R201, R202 ;  /* 0x000000cac93a723e */ /* 0x000fe400000010ff */
[----:B------:R-:W-:Y:S04]  /*11530*/  F2FP.BF16.PACK_AB R52, R211, R182 ;  /* 0x000000b6d334723e */ /* 0x000fe800000010ff */
[----:B------:R-:W-:Y:S01]  /*11540*/  F2FP.BF16.PACK_AB R53, R209, R210 ;  /* 0x000000d2d135723e */ /* 0x000fe200000010ff */
[----:B------:R-:W4:Y:S01]  /*11550*/  MUFU.EX2 R93, R93 ;  /* 0x0000005d005d7308 */ /* 0x000f220000000800 */
[----:B------:R-:W-:Y:S02]  /*11560*/  F2FP.BF16.PACK_AB R54, R207, R208 ;  /* 0x000000d0cf36723e */ /* 0x000fe400000010ff */
[----:B------:R-:W-:Y:S02]  /*11570*/  F2FP.BF16.PACK_AB R55, R205, R206 ;  /* 0x000000cecd37723e */ /* 0x000fe400000010ff */
[----:B------:R-:W-:Y:S05]  /*11580*/  F2FP.BF16.PACK_AB R59, R81, R80 ;  /* 0x00000050513b723e */ /* 0x000fea00000010ff */
[-C--:B-1----:R-:W-:Y:S01]  /*11590*/  HMMA.16816.F32.BF16 R4, R52, R60.reuse, R4 ;  /* 0x0000003c3404723c */ /* 0x082fe20000041804 */
[----:B------:R-:W-:Y:S07]  /*115a0*/  MUFU.EX2 R94, R94 ;  /* 0x0000005e005e7308 */ /* 0x000fee0000000800 */
[C---:B------:R-:W-:Y:S03]  /*115b0*/  HMMA.16816.F32.BF16 R8, R56.reuse, R60, R8 ;  /* 0x0000003c3808723c */ /* 0x040fe60000041808 */
[----:B------:R-:W1:Y:S05]  /*115c0*/  MUFU.EX2 R95, R95 ;  /* 0x0000005f005f7308 */ /* 0x000e6a0000000800 */
[-C--:B------:R-:W-:Y:S05]  /*115d0*/  HMMA.16816.F32.BF16 R12, R56, R62.reuse, R12 ;  /* 0x0000003e380c723c */ /* 0x080fea000004180c */
[----:B------:R-:W-:Y:S03]  /*115e0*/  MUFU.EX2 R100, R100 ;  /* 0x0000006400647308 */ /* 0x000fe60000000800 */
[C---:B------:R-:W-:Y:S01]  /*115f0*/  HMMA.16816.F32.BF16 R16, R52.reuse, R62, R16 ;  /* 0x0000003e3410723c */ /* 0x040fe20000041810 */
[----:B------:R-:W1:Y:S06]  /*11600*/  LDSM.16.MT88.4 R60, [R229+0x2800] ;  /* 0x00280000e53c783b */ /* 0x000e6c0000004200 */
[----:B------:R-:W-:Y:S01]  /*11610*/  MUFU.EX2 R101, R101 ;  /* 0x0000006500657308 */ /* 0x000fe20000000800 */
[-C--:B------:R-:W-:Y:S08]  /*11620*/  HMMA.16816.F32.BF16 R20, R52, R64.reuse, R20 ;  /* 0x000000403414723c */ /* 0x080ff00000041814 */
[C---:B------:R-:W-:Y:S01]  /*11630*/  HMMA.16816.F32.BF16 R24, R56.reuse, R64, R24 ;  /* 0x000000403818723c */ /* 0x040fe20000041818 */
[----:B------:R-:W-:Y:S07]  /*11640*/  MUFU.EX2 R102, R102 ;  /* 0x0000006600667308 */ /* 0x000fee0000000800 */
[-C--:B------:R-:W-:Y:S03]  /*11650*/  HMMA.16816.F32.BF16 R28, R56, R66.reuse, R28 ;  /* 0x00000042381c723c */ /* 0x080fe6000004181c */
[----:B------:R-:W-:Y:S05]  /*11660*/  MUFU.EX2 R103, R103 ;  /* 0x0000006700677308 */ /* 0x000fea0000000800 */
[C---:B------:R-:W-:Y:S01]  /*11670*/  HMMA.16816.F32.BF16 R32, R52.reuse, R66, R32 ;  /* 0x000000423420723c */ /* 0x040fe20000041820 */
[----:B------:R-:W1:Y:S04]  /*11680*/  LDSM.16.MT88.4 R64, [R233+0x2800] ;  /* 0x00280000e940783b */ /* 0x000e680000004200 */
[----:B------:R-:W-:Y:S03]  /*11690*/  MUFU.EX2 R85, R85 ;  /* 0x0000005500557308 */ /* 0x000fe60000000800 */
[-C--:B--2---:R-:W-:Y:S07]  /*116a0*/  HMMA.16816.F32.BF16 R36, R52, R68.reuse, R36 ;  /* 0x000000443424723c */ /* 0x084fee0000041824 */
[----:B------:R-:W-:Y:S01]  /*116b0*/  MUFU.EX2 R79, R79 ;  /* 0x0000004f004f7308 */ /* 0x000fe20000000800 */
[C---:B------:R-:W-:Y:S07]  /*116c0*/  HMMA.16816.F32.BF16 R40, R56.reuse, R68, R40 ;  /* 0x000000443828723c */ /* 0x040fee0000041828 */
[----:B------:R-:W-:Y:S01]  /*116d0*/  FADD.FTZ R68, R248, R133 ;  /* 0x00000085f8447221 */ /* 0x000fe20000010000 */
[-C--:B------:R-:W-:Y:S04]  /*116e0*/  HMMA.16816.F32.BF16 R44, R56, R70.reuse, R44 ;  /* 0x00000046382c723c */ /* 0x080fe8000004182c */
[----:B------:R-:W-:Y:S04]  /*116f0*/  FADD.FTZ R78, R250, R68 ;  /* 0x00000044fa4e7221 */ /* 0x000fe80000010000 */
[C---:B------:R-:W-:Y:S01]  /*11700*/  HMMA.16816.F32.BF16 R48, R52.reuse, R70, R48 ;  /* 0x000000463430723c */ /* 0x040fe20000041830 */
[----:B------:R-:W2:Y:S07]  /*11710*/  LDSM.16.MT88.4 R68, [R230+0x2800] ;  /* 0x00280000e644783b */ /* 0x000eae0000004200 */
[-C--:B---3--:R-:W-:Y:S08]  /*11720*/  HMMA.16816.F32.BF16 R116, R52, R72.reuse, R116 ;  /* 0x000000483474723c */ /* 0x088ff00000041874 */
[C---:B------:R-:W-:Y:S08]  /*11730*/  HMMA.16816.F32.BF16 R120, R56.reuse, R72, R120 ;  /* 0x000000483878723c */ /* 0x040ff00000041878 */
[-C--:B------:R-:W-:Y:S07]  /*11740*/  HMMA.16816.F32.BF16 R124, R56, R74.reuse, R124 ;  /* 0x0000004a387c723c */ /* 0x080fee000004187c */
[----:B----4-:R-:W-:Y:S01]  /*11750*/  F2FP.BF16.PACK_AB R58, R93, R92 ;  /* 0x0000005c5d3a723e */ /* 0x010fe200000010ff */
[----:B------:R-:W-:Y:S01]  /*11760*/  HMMA.16816.F32.BF16 R128, R52, R74, R128 ;  /* 0x0000004a3480723c */ /* 0x000fe20000041880 */
[----:B------:R-:W3:Y:S03]  /*11770*/  LDSM.16.MT88.4 R72, [R232+0x2800] ;  /* 0x00280000e848783b */ /* 0x000ee60000004200 */
[----:B------:R-:W-:Y:S01]  /*11780*/  FADD.FTZ R57, R191, R76 ;  /* 0x0000004cbf397221 */ /* 0x000fe20000010000 */
[----:B-1----:R-:W-:Y:S01]  /*11790*/  F2FP.BF16.PACK_AB R59, R95, R94 ;  /* 0x0000005e5f3b723e */ /* 0x002fe200000010ff */
[----:B------:R-:W-:Y:S01]  /*117a0*/  FADD.FTZ R56, R251, R134 ;  /* 0x00000086fb387221 */ /* 0x000fe20000010000 */
[----:B------:R-:W-:Y:S01]  /*117b0*/  F2FP.BF16.PACK_AB R52, R199, R200 ;  /* 0x000000c8c734723e */ /* 0x000fe200000010ff */
[----:B------:R-:W-:Y:S01]  /*117c0*/  FADD.FTZ R77, R193, R57 ;  /* 0x00000039c14d7221 */ /* 0x000fe20000010000 */
[----:B------:R-:W-:Y:S03]  /*117d0*/  F2FP.BF16.PACK_AB R53, R113, R198 ;  /* 0x000000c67135723e */ /* 0x000fe600000010ff */
[----:B------:R-:W-:Y:S01]  /*117e0*/  F2FP.BF16.PACK_AB R54, R97, R96 ;  /* 0x000000606136723e */ /* 0x000fe200000010ff */
[----:B------:R-:W-:Y:S01]  /*117f0*/  FADD.FTZ R76, R249, R56 ;  /* 0x00000038f94c7221 */ /* 0x000fe20000010000 */
[----:B------:R-:W-:Y:S02]  /*11800*/  F2FP.BF16.PACK_AB R55, R99, R98 ;  /* 0x000000626337723e */ /* 0x000fe400000010ff */
[----:B------:R-:W-:Y:S02]  /*11810*/  F2FP.BF16.PACK_AB R56, R89, R88 ;  /* 0x000000585938723e */ /* 0x000fe400000010ff */
[----:B------:R-:W-:Y:S03]  /*11820*/  F2FP.BF16.PACK_AB R57, R91, R90 ;  /* 0x0000005a5b39723e */ /* 0x000fe600000010ff */
[-C--:B------:R-:W-:Y:S08]  /*11830*/  HMMA.16816.F32.BF16 R4, R52, R60.reuse, R4 ;  /* 0x0000003c3404723c */ /* 0x080ff00000041804 */
[C---:B------:R-:W-:Y:S08]  /*11840*/  HMMA.16816.F32.BF16 R8, R56.reuse, R60, R8 ;  /* 0x0000003c3808723c */ /* 0x040ff00000041808 */
[-C--:B------:R-:W-:Y:S08]  /*11850*/  HMMA.16816.F32.BF16 R12, R56, R62.reuse, R12 ;  /* 0x0000003e380c723c */ /* 0x080ff0000004180c */
[C---:B------:R-:W-:Y:S01]  /*11860*/  HMMA.16816.F32.BF16 R16, R52.reuse, R62, R16 ;  /* 0x0000003e3410723c */ /* 0x040fe20000041810 */
[----:B------:R1:W-:Y:S06]  /*11870*/  MUFU.EX2 R63, R3 ;  /* 0x00000003003f7308 */ /* 0x0003ec0000000800 */
[----:B------:R-:W-:Y:S01]  /*11880*/  FADD.FTZ R62, R147, R0 ;  /* 0x00000000933e7221 */ /* 0x000fe20000010000 */
[-C--:B------:R-:W-:Y:S08]  /*11890*/  HMMA.16816.F32.BF16 R20, R52, R64.reuse, R20 ;  /* 0x000000403414723c */ /* 0x080ff00000041814 */
[C---:B------:R-:W-:Y:S01]  /*118a0*/  HMMA.16816.F32.BF16 R24, R56.reuse, R64, R24 ;  /* 0x000000403818723c */ /* 0x040fe20000041818 */
[----:B------:R-:W-:Y:S07]  /*118b0*/  MUFU.EX2 R64, R110 ;  /* 0x0000006e00407308 */ /* 0x000fee0000000800 */
[-C--:B------:R-:W-:Y:S03]  /*118c0*/  HMMA.16816.F32.BF16 R28, R56, R66.reuse, R28 ;  /* 0x00000042381c723c */ /* 0x080fe6000004181c */
[----:B------:R-:W-:Y:S01]  /*118d0*/  MUFU.EX2 R65, R107 ;  /* 0x0000006b00417308 */ /* 0x000fe20000000800 */
[----:B-1----:R-:W-:Y:S04]  /*118e0*/  FADD.FTZ R3, R143, R78 ;  /* 0x0000004e8f037221 */ /* 0x002fe80000010000 */
[C---:B------:R-:W-:Y:S04]  /*118f0*/  HMMA.16816.F32.BF16 R32, R52.reuse, R66, R32 ;  /* 0x000000423420723c */ /* 0x040fe80000041820 */
[----:B------:R-:W-:Y:S01]  /*11900*/  FADD.FTZ R3, R146, R3 ;  /* 0x0000000392037221 */ /* 0x000fe20000010000 */
[----:B------:R-:W1:Y:S03]  /*11910*/  MUFU.EX2 R66, R108 ;  /* 0x0000006c00427308 */ /* 0x000e660000000800 */
[-C--:B--2---:R-:W-:Y:S04]  /*11920*/  HMMA.16816.F32.BF16 R36, R52, R68.reuse, R36 ;  /* 0x000000443424723c */ /* 0x084fe80000041824 */
[----:B------:R-:W-:Y:S04]  /*11930*/  FADD.FTZ R60, R184, R3 ;  /* 0x00000003b83c7221 */ /* 0x000fe80000010000 */
[C---:B------:R-:W-:Y:S08]  /*11940*/  HMMA.16816.F32.BF16 R40, R56.reuse, R68, R40 ;  /* 0x000000443828723c */ /* 0x040ff00000041828 */
[-C--:B------:R-:W-:Y:S08]  /*11950*/  HMMA.16816.F32.BF16 R44, R56, R70.reuse, R44 ;  /* 0x00000046382c723c */ /* 0x080ff0000004182c */
[C---:B------:R-:W-:Y:S07]  /*11960*/  HMMA.16816.F32.BF16 R48, R52.reuse, R70, R48 ;  /* 0x000000463430723c */ /* 0x040fee0000041830 */
[----:B------:R-:W-:Y:S01]  /*11970*/  MOV R70, R2 ;  /* 0x0000000200467202 */ /* 0x000fe20000000f00 */
[-C--:B---3--:R-:W-:Y:S08]  /*11980*/  HMMA.16816.F32.BF16 R116, R52, R72.reuse, R116 ;  /* 0x000000483474723c */ /* 0x088ff00000041874 */
[C---:B------:R-:W-:Y:S08]  /*11990*/  HMMA.16816.F32.BF16 R120, R56.reuse, R72, R120 ;  /* 0x000000483878723c */ /* 0x040ff00000041878 */
[-C--:B------:R-:W-:Y:S07]  /*119a0*/  HMMA.16816.F32.BF16 R124, R56, R74.reuse, R124 ;  /* 0x0000004a387c723c */ /* 0x080fee000004187c */
[----:B------:R-:W-:Y:S01]  /*119b0*/  FADD.FTZ R57, R194, R77 ;  /* 0x0000004dc2397221 */ /* 0x000fe20000010000 */
[----:B------:R-:W-:Y:S04]  /*119c0*/  HMMA.16816.F32.BF16 R128, R52, R74, R128 ;  /* 0x0000004a3480723c */ /* 0x000fe80000041880 */
[----:B------:R-:W-:Y:S01]  /*119d0*/  FADD.FTZ R56, R149, R76 ;  /* 0x0000004c95387221 */ /* 0x000fe20000010000 */
[----:B-1----:R-:W-:Y:S01]  /*119e0*/  F2FP.BF16.PACK_AB R58, R138, R66 ;  /* 0x000000428a3a723e */ /* 0x002fe200000010ff */
[----:B------:R-:W-:Y:S01]  /*119f0*/  FADD.FTZ R61, R195, R57 ;  /* 0x00000039c33d7221 */ /* 0x000fe20000010000 */
[----:B------:R-:W-:Y:S01]  /*11a00*/  F2FP.BF16.PACK_AB R52, R101, R100 ;  /* 0x000000646534723e */ /* 0x000fe200000010ff */
[----:B------:R-:W-:Y:S01]  /*11a10*/  FADD.FTZ R0, R187, R56 ;  /* 0x00000038bb007221 */ /* 0x000fe20000010000 */
[----:B------:R-:W-:Y:S01]  /*11a20*/  F2FP.BF16.PACK_AB R53, R103, R102 ;  /* 0x000000666735723e */ /* 0x000fe200000010ff */
[----:B------:R-:W1:Y:S02]  /*11a30*/  LDSM.16.MT88.4 R184, [R230+0x3000] ;  /* 0x00300000e6b8783b */ /* 0x000e640000004200 */
[----:B------:R-:W-:Y:S01]  /*11a40*/  FADD.FTZ R3, R197, R61 ;  /* 0x0000003dc5037221 */ /* 0x000fe20000010000 */
[----:B------:R-:W-:Y:S01]  /*11a50*/  F2FP.BF16.PACK_AB R54, R139, R87 ;  /* 0x000000578b36723e */ /* 0x000fe200000010ff */
[----:B------:R-:W-:Y:S01]  /*11a60*/  FADD.FTZ R0, R161, R0 ;  /* 0x00000000a1007221 */ /* 0x000fe20000010000 */
[----:B------:R-:W-:Y:S01]  /*11a70*/  F2FP.BF16.PACK_AB R55, R188, R86 ;  /* 0x00000056bc37723e */ /* 0x000fe200000010ff */
[----:B------:R-:W-:Y:S01]  /*11a80*/  FADD.FTZ R3, R196, R3 ;  /* 0x00000003c4037221 */ /* 0x000fe20000010000 */
[----:B------:R-:W-:Y:S01]  /*11a90*/  F2FP.BF16.PACK_AB R56, R84, R85 ;  /* 0x000000555438723e */ /* 0x000fe200000010ff */
[----:B------:R-:W-:Y:S01]  /*11aa0*/  FADD.FTZ R0, R217, R0 ;  /* 0x00000000d9007221 */ /* 0x000fe20000010000 */
[----:B------:R-:W-:Y:S02]  /*11ab0*/  F2FP.BF16.PACK_AB R57, R65, R79 ;  /* 0x0000004f4139723e */ /* 0x000fe400000010ff */
[----:B------:R-:W-:Y:S01]  /*11ac0*/  F2FP.BF16.PACK_AB R59, R63, R64 ;  /* 0x000000403f3b723e */ /* 0x000fe200000010ff */
[-C--:B------:R-:W-:Y:S07]  /*11ad0*/  HMMA.16816.F32.BF16 R140, R52, R152.reuse, R4 ;  /* 0x00000098348c723c */ /* 0x080fee0000041804 */
        /* <DEDUP_REMOVED lines=95> */
[----:B------:R-:W-:Y:S01]  /*120d0*/  FADD.FTZ R3, R138, R3 ;  /* 0x000000038a037221 */ /* 0x000fe20000010000 */
[----:B------:R-:W-:Y:S01]  /*120e0*/  MOV R138, R2 ;  /* 0x00000002008a7202 */ /* 0x000fe20000000f00 */
[----:B------:R-:W-:Y:S02]  /*120f0*/  FADD.FTZ R4, R188, R4 ;  /* 0x00000004bc047221 */ /* 0x000fe40000010000 */
[----:B------:R-:W-:Y:S03]  /*12100*/  FADD.FTZ R0, R64, R7 ;  /* 0x0000000740007221 */ /* 0x000fe60000010000 */
[----:B------:R-:W-:Y:S01]  /*12110*/  STL [R1+0x1c], R4 ;  /* 0x00001c0401007387 */ /* 0x000fe20000100800 */
[----:B------:R-:W-:Y:S03]  /*12120*/  FADD.FTZ R0, R63, R0 ;  /* 0x000000003f007221 */ /* 0x000fe60000010000 */
[----:B------:R1:W-:Y:S04]  /*12130*/  STL [R1+0x24], R3 ;  /* 0x0000240301007387 */ /* 0x0003e80000100800 */
[----:B------:R2:W-:Y:S01]  /*12140*/  STL [R1+0x20], R0 ;  /* 0x0000200001007387 */ /* 0x0005e20000100800 */
[----:B-1----:R-:W-:Y:S02]  /*12150*/  MOV R3, R136 ;  /* 0x0000008800037202 */ /* 0x002fe40000000f00 */
[----:B--2---:R-:W-:Y:S01]  /*12160*/  MOV R0, R137 ;  /* 0x0000008900007202 */ /* 0x004fe20000000f00 */
[----:B------:R-:W-:-:S05]  /*12170*/  @P0 BRA `(.L_x_1143) ;  /* 0xffffc00000000947 */ /* 0x000fca000383ffff */
.L_x_1142:
[----:B------:R-:W-:Y:S02]  /*12180*/  MOV R10, 0x1f ;  /* 0x0000001f000a7802 */ /* 0x000fe40000000f00 */
[----:B------:R-:W-:Y:S01]  /*12190*/  MOV R7, 0xffffffff ;  /* 0xffffffff00077802 */ /* 0x000fe20000000f00 */
[----:B------:R-:W-:Y:S05]  /*121a0*/  BRA.DIV ~URZ, `(.L_x_1144) ;  /* 0x000025527f007947 */ /* 0x000fea000b800000 */
[----:B------:R-:W2:Y:S04]  /*121b0*/  LDL R0, [R1+0x18] ;  /* 0x0000180001007983 */ /* 0x000ea80000100800 */
[----:B--2---:R1:W2:Y:S02]  /*121c0*/  SHFL.BFLY PT, R2, R0, 0x2, 0x1f ;  /* 0x0c401f0000027f89 */ /* 0x0042a400000e0000 */
.L_x_1174:
        /* <DEDUP_REMOVED lines=19> */
.L_x_1175:
[----:B------:R-:W-:Y:S01]  /*12300*/  FSETP.NE.FTZ.AND P3, PT, R2, RZ, PT ;  /* 0x000000ff0200720b */ /* 0x000fe20003f75000 */
[----:B----4-:R-:W-:Y:S01]  /*12310*/  FADD.FTZ R6, R8, R6 ;  /* 0x0000000608067221 */ /* 0x010fe20000010000 */
[----:B------:R-:W-:Y:S02]  /*12320*/  MOV R0, RZ ;  /* 0x000000ff00007202 */ /* 0x000fe40000000f00 */
[----:B------:R-:W-:Y:S02]  /*12330*/  FSETP.NE.FTZ.AND P1, PT, R5, RZ, PT ;  /* 0x000000ff0500720b */ /* 0x000fe40003f35000 */
[----:B------:R-:W-:Y:S02]  /*12340*/  FSETP.NE.FTZ.AND P2, PT, R4, RZ, PT ;  /* 0x000000ff0400720b */ /* 0x000fe40003f55000 */
[----:B------:R-:W-:Y:S02]  /*12350*/  FSETP.NE.FTZ.AND P0, PT, R6, RZ, PT ;  /* 0x000000ff0600720b */ /* 0x000fe40003f15000 */
[----:B------:R-:W-:-:S02]  /*12360*/  MOV R22, 0xff800000 ;  /* 0xff80000000167802 */ /* 0x000fc40000000f00 */
[----:B------:R-:W-:Y:S01]  /*12370*/  MOV R21, 0xff800000 ;  /* 0xff80000000157802 */ /* 0x000fe20000000f00 */
[----:B------:R-:W1:Y:S01]  /*12380*/  @P3 MUFU.RCP R0, R2 ;  /* 0x0000000200003308 */ /* 0x000e620000001000 */
[----:B------:R-:W-:Y:S02]  /*12390*/  @P3 MOV R7, 0x3f317218 ;  /* 0x3f31721800073802 */ /* 0x000fe40000000f00 */
[----:B------:R-:W-:Y:S02]  /*123a0*/  MOV R20, 0xff800000 ;  /* 0xff80000000147802 */ /* 0x000fe40000000f00 */
[----:B------:R-:W-:Y:S01]  /*123b0*/  MOV R19, 0xff800000 ;  /* 0xff80000000137802 */ /* 0x000fe20000000f00 */
[----:B------:R-:W-:Y:S02]  /*123c0*/  @P3 FMUL.FTZ R7, R7, c[0x0][0x2d0] ;  /* 0x0000b40007073a20 */ /* 0x000fe40000410000 */
[----:B------:R2:W-:Y:S08]  /*123d0*/  @P3 MUFU.LG2 R9, R2 ;  /* 0x0000000200093308 */ /* 0x0005f00000000c00 */
[----:B------:R-:W-:Y:S01]  /*123e0*/  @P2 MUFU.LG2 R8, R4 ;  /* 0x0000000400082308 */ /* 0x000fe20000000c00 */
[----:B-1----:R-:W-:-:S02]  /*123f0*/  FMUL.FTZ R140, R0, R140 ;  /* 0x0000008c008c7220 */ /* 0x002fc40000410000 */
[C---:B------:R-:W-:Y:S02]  /*12400*/  FMUL.FTZ R141, R0.reuse, R141 ;  /* 0x0000008d008d7220 */ /* 0x040fe40000410000 */
[C---:B------:R-:W-:Y:S02]  /*12410*/  FMUL.FTZ R152, R0.reuse, R152 ;  /* 0x0000009800987220 */ /* 0x040fe40000410000 */
[C---:B------:R-:W-:Y:S01]  /*12420*/  FMUL.FTZ R153, R0.reuse, R153 ;  /* 0x0000009900997220 */ /* 0x040fe20000410000 */
[----:B--2---:R-:W-:Y:S01]  /*12430*/  CS2R R2, SRZ ;  /* 0x0000000000027805 */ /* 0x004fe2000001ff00 */
[C---:B------:R-:W-:Y:S02]  /*12440*/  FMUL.FTZ R156, R0.reuse, R156 ;  /* 0x0000009c009c7220 */ /* 0x040fe40000410000 */
[C---:B------:R-:W-:Y:S02]  /*12450*/  FMUL.FTZ R157, R0.reuse, R157 ;  /* 0x0000009d009d7220 */ /* 0x040fe40000410000 */
[C---:B------:R-:W-:Y:S01]  /*12460*/  FMUL.FTZ R168, R0.reuse, R168 ;  /* 0x000000a800a87220 */ /* 0x040fe20000410000 */
[----:B------:R-:W1:Y:S01]  /*12470*/  @P1 MUFU.RCP R2, R5 ;  /* 0x0000000500021308 */ /* 0x000e620000001000 */
[----:B------:R-:W-:-:S02]  /*12480*/  FMUL.FTZ R169, R0, R169 ;  /* 0x000000a900a97220 */ /* 0x000fc40000410000 */
[C---:B------:R-:W-:Y:S02]  /*12490*/  FMUL.FTZ R172, R0.reuse, R172 ;  /* 0x000000ac00ac7220 */ /* 0x040fe40000410000 */
[C---:B------:R-:W-:Y:S02]  /*124a0*/  FMUL.FTZ R173, R0.reuse, R173 ;  /* 0x000000ad00ad7220 */ /* 0x040fe40000410000 */
[C---:B------:R-:W-:Y:S01]  /*124b0*/  FMUL.FTZ R184, R0.reuse, R184 ;  /* 0x000000b800b87220 */ /* 0x040fe20000410000 */
[----:B------:R2:W3:Y:S01]  /*124c0*/  @P2 MUFU.RCP R3, R4 ;  /* 0x0000000400032308 */ /* 0x0004e20000001000 */
[C---:B------:R-:W-:Y:S02]  /*124d0*/  FMUL.FTZ R185, R0.reuse, R185 ;  /* 0x000000b900b97220 */ /* 0x040fe40000410000 */
[C---:B------:R-:W-:Y:S02]  /*124e0*/  FMUL.FTZ R116, R0.reuse, R116 ;  /* 0x0000007400747220 */ /* 0x040fe40000410000 */
[----:B------:R-:W-:-:S02]  /*124f0*/  FMUL.FTZ R117, R0, R117 ;  /* 0x0000007500757220 */ /* 0x000fc40000410000 */
[C---:B------:R-:W-:Y:S01]  /*12500*/  FMUL.FTZ R128, R0.reuse, R128 ;  /* 0x0000008000807220 */ /* 0x040fe20000410000 */
[----:B------:R-:W4:Y:S01]  /*12510*/  @P1 MUFU.LG2 R5, R5 ;  /* 0x0000000500051308 */ /* 0x000f220000000c00 */
[----:B------:R-:W-:Y:S01]  /*12520*/  FMUL.FTZ R129, R0, R129 ;  /* 0x0000008100817220 */ /* 0x000fe20000410000 */
[----:B------:R-:W-:Y:S01]  /*12530*/  MOV R0, RZ ;  /* 0x000000ff00007202 */ /* 0x000fe20000000f00 */
[C---:B-1----:R-:W-:Y:S02]  /*12540*/  FMUL.FTZ R144, R2.reuse, R144 ;  /* 0x0000009002907220 */ /* 0x042fe40000410000 */
[C---:B------:R-:W-:Y:S02]  /*12550*/  FMUL.FTZ R145, R2.reuse, R145 ;  /* 0x0000009102917220 */ /* 0x040fe40000410000 */
[C---:B------:R-:W-:Y:S01]  /*12560*/  FMUL.FTZ R148, R2.reuse, R148 ;  /* 0x0000009402947220 */ /* 0x040fe20000410000 */
[----:B------:R-:W-:Y:S01]  /*12570*/  @P0 MUFU.RCP R0, R6 ;  /* 0x0000000600000308 */ /* 0x000fe20000001000 */
[C---:B------:R-:W-:Y:S01]  /*12580*/  FMUL.FTZ R149, R2.reuse, R149 ;  /* 0x0000009502957220 */ /* 0x040fe20000410000 */
[----:B--2---:R-:W-:Y:S01]  /*12590*/  @P2 MOV R4, 0x3f317218 ;  /* 0x3f31721800042802 */ /* 0x004fe20000000f00 */
        /* <DEDUP_REMOVED lines=12> */
[C---:B---3--:R-:W-:Y:S01]  /*12660*/  FMUL.FTZ R142, R3.reuse, R142 ;  /* 0x0000008e038e7220 */ /* 0x048fe20000410000 */
        /* <DEDUP_REMOVED lines=17> */
[----:B----4-:R-:W-:Y:S02]  /*12780*/  @P1 FMUL.FTZ R5, R5, 0.69314718246459960938 ;  /* 0x3f31721805051820 */ /* 0x010fe40000410000 */
[----:B------:R-:W-:Y:S02]  /*12790*/  @P2 FMUL.FTZ R8, R8, 0.69314718246459960938 ;  /* 0x3f31721808082820 */ /* 0x000fe40000410000 */
[----:B------:R-:W-:Y:S02]  /*127a0*/  @P1 FMUL.FTZ R3, R3, c[0x0][0x2d0] ;  /* 0x0000b40003031a20 */ /* 0x000fe40000410000 */
[----:B------:R-:W-:-:S02]  /*127b0*/  @P2 FMUL.FTZ R4, R4, c[0x0][0x2d0] ;  /* 0x0000b40004042a20 */ /* 0x000fc40000410000 */
[----:B------:R-:W-:Y:S01]  /*127c0*/  @P1 FFMA.FTZ R22, R3, R135, R5 ;  /* 0x0000008703161223 */ /* 0x000fe20000010005 */
[----:B------:R-:W-:Y:S01]  /*127d0*/  @P0 MOV R3, 0x3f317218 ;  /* 0x3f31721800030802 */ /* 0x000fe20000000f00 */
[----:B------:R-:W-:Y:S01]  /*127e0*/  @P2 FFMA.FTZ R21, R4, R136, R8 ;  /* 0x0000008804152223 */ /* 0x000fe20000010008 */
[----:B------:R-:W-:Y:S01]  /*127f0*/  MOV R4, 0x1 ;  /* 0x0000000100047802 */ /* 0x000fe20000000f00 */
[----:B------:R-:W-:Y:S02]  /*12800*/  @P3 FMUL.FTZ R9, R9, 0.69314718246459960938 ;  /* 0x3f31721809093820 */ /* 0x000fe40000410000 */
[----:B-1----:R-:W-:Y:S02]  /*12810*/  @P0 FMUL.FTZ R2, R2, 0.69314718246459960938 ;  /* 0x3f31721802020820 */ /* 0x002fe40000410000 */
[----:B------:R-:W-:Y:S02]  /*12820*/  @P0 FMUL.FTZ R3, R3, c[0x0][0x2d0] ;  /* 0x0000b40003030a20 */ /* 0x000fe40000410000 */
        /* <DEDUP_REMOVED lines=16> */
[----:B------:R-:W-:Y:S01]  /*12930*/  PRMT R0, R4, 0x7610, R0 ;  /* 0x0000761004007816 */ /* 0x000fe20000000000 */
[----:B------:R-:W-:Y:S02]  /*12940*/  @P3 FFMA.FTZ R20, R7, R137, R9 ;  /* 0x0000008907143223 */ /* 0x000fe40000010009 */
[----:B------:R-:W-:Y:S02]  /*12950*/  @P0 FFMA.FTZ R19, R3, R70, R2 ;  /* 0x0000004603130223 */ /* 0x000fe40000010002 */
.L_x_1111:
[----:B------:R3:W5:Y:S01]  /*12960*/  LDL R7, [R1+0x6c] ;  /* 0x00006c0001077983 */ /* 0x0007620000100800 */
[----:B------:R-:W-:Y:S03]  /*12970*/  BSSY B0, `(.L_x_1146) ;  /* 0x0000012000007945 */ /* 0x000fe60003800000 */
[----:B------:R-:W4:Y:S02]  /*12980*/  S2R R6, SR_TID.X ;  /* 0x0000000000067919 */ /* 0x000f240000002100 */
[----:B----4-:R-:W-:-:S13]  /*12990*/  LOP3.LUT P0, RZ, R6, 0x7f, RZ, 0xc0, !PT ;  /* 0x0000007f06ff7812 */ /* 0x010fda000780c0ff */
[----:B------:R-:W-:Y:S05]  /*129a0*/  @P0 BRA `(.L_x_1147) ;  /* 0x000000e000000947 */ /* 0x000fea0003800000 */
[----:B---3--:R-:W3:Y:S01]  /*129b0*/  S2R R4, SR_LANEID ;  /* 0x0000000000047919 */ /* 0x008ee20000000000 */
[----:B------:R-:W-:Y:S01]  /*129c0*/  VOTEU.ANY UR4, UPT, PT ;  /* 0x0000000000047886 */ /* 0x000fe200038e0100 */
[----:B------:R-:W-:Y:S01]  /*129d0*/  IMAD.MOV.U32 R5, RZ, RZ, c[0x0][0x584] ;  /* 0x00016100ff057624 */ /* 0x000fe200078e00ff */
[----:B--2---:R-:W3:Y:S08]  /*129e0*/  FLO.U32 R3, UR4 ;  /* 0x0000000400037d00 */ /* 0x004ef000080e0000 */
[----:B------:R-:W2:Y:S01]  /*129f0*/  POPC R2, UR4 ;  /* 0x0000000400027d09 */ /* 0x000ea20008000000 */
[----:B---3--:R-:W-:Y:S01]  /*12a00*/  ISETP.EQ.U32.AND P0, PT, R3, R4, PT ;  /* 0x000000040300720c */ /* 0x008fe20003f02070 */
[----:B------:R-:W-:-:S12]  /*12a10*/  IMAD.MOV.U32 R4, RZ, RZ, c[0x0][0x580] ;  /* 0x00016000ff047624 */ /* 0x000fd800078e00ff */
[----:B--2---:R2:W3:Y:S04]  /*12a20*/  @P0 ATOMG.E.ADD.STRONG.GPU PT, R2, [R4.64], R2 ;  /* 0x00000002040209a8 */ /* 0x0044e800081ee1c8 */
[----:B--2---:R-:W2:Y:S04]  /*12a30*/  S2R R4, SR_LTMASK ;  /* 0x0000000000047919 */ /* 0x004ea80000003900 */
[----:B---3--:R2:W3:Y:S02]  /*12a40*/  SHFL.IDX PT, R3, R2, R3, 0x1f ;  /* 0x00001f0302037589 */ /* 0x0084e400000e0000 */
[----:B--2---:R-:W-:-:S06]  /*12a50*/  LOP3.LUT R2, R4, UR4, RZ, 0xc0, !PT ;  /* 0x0000000404027c12 */ /* 0x004fcc000f8ec0ff */
[----:B------:R-:W3:Y:S02]  /*12a60*/  POPC R2, R2 ;  /* 0x0000000200027309 */ /* 0x000ee40000000000 */
[----:B---3-5:R-:W-:-:S05]  /*12a70*/  IADD3 R7, R3, c[0x0][0xc], R2 ;  /* 0x0000030003077a10 */ /* 0x028fca0007ffe002 */
[----:B------:R2:W-:Y:S02]  /*12a80*/  STL [R1+0x6c], R7 ;  /* 0x00006c0701007387 */ /* 0x0005e40000100800 */
.L_x_1147:
[----:B---3--:R-:W-:Y:S05]  /*12a90*/  BSYNC B0 ;  /* 0x0000000000007941 */ /* 0x008fea0003800000 */
.L_x_1146:
[----:B------:R-:W-:Y:S01]  /*12aa0*/  PRMT R0, R0, 0x9910, RZ ;  /* 0x0000991000007816 */ /* 0x000fe200000000ff */
[----:B------:R-:W-:Y:S01]  /*12ab0*/  BSSY B1, `(.L_x_1148) ;  /* 0x0000142000017945 */ /* 0x000fe20003800000 */
[----:B-----5:R-:W-:Y:S02]  /*12ac0*/  IMAD.MOV.U32 R26, RZ, RZ, R7 ;  /* 0x000000ffff1a7224 */ /* 0x020fe400078e0007 */
[----:B------:R-:W-:-:S13]  /*12ad0*/  ISETP.NE.AND P0, PT, R0, RZ, PT ;  /* 0x000000ff0000720c */ /* 0x000fda0003f05270 */
[----:B------:R-:W-:Y:S05]  /*12ae0*/  @!P0 BRA `(.L_x_1149) ;  /* 0x0000112000008947 */ /* 0x000fea0003800000 */
[----:B------:R-:W-:Y:S01]  /*12af0*/  WARPSYNC 0xffffffff ;  /* 0xffffffff00007948 */ /* 0x000fe20003800000 */
[----:B------:R-:W-:Y:S06]  /*12b00*/  BAR.SYNC.DEFER_BLOCKING 0x1, 0x80 ;  /* 0x0042000000007b1d */ /* 0x000fec0000010000 */
[----:B------:R-:W-:Y:S05]  /*12b10*/  BRA.CONV ~URZ, `(.L_x_1150) ;  /* 0x000000737f007947 */ /* 0x000fea000b800000 */
[----:B------:R-:W-:Y:S01]  /*12b20*/  SHF.R.S32.HI R10, RZ, 0x1f, R6 ;  /* 0x0000001fff0a7819 */ /* 0x000fe20000011406 */
[----:B------:R-:W-:Y:S01]  /*12b30*/  IMAD.MOV.U32 R8, RZ, RZ, RZ ;  /* 0x000000ffff087224 */ /* 0x000fe200078e00ff */
[----:B------:R-:W-:Y:S01]  /*12b40*/  MOV R9, 0x12b90 ;  /* 0x00012b9000097802 */ /* 0x000fe20000000f00 */
[----:B--2---:R-:W-:Y:S01]  /*12b50*/  IMAD.MOV.U32 R7, RZ, RZ, 0x1f ;  /* 0x0000001fff077424 */ /* 0x004fe200078e00ff */
[----:B------:R-:W-:-:S04]  /*12b60*/  LEA.HI R10, R10, R6, RZ, 0x7 ;  /* 0x000000060a0a7211 */ /* 0x000fc800078f38ff */
[----:B------:R-:W-:Y:S02]  /*12b70*/  SHF.R.S32.HI R10, RZ, 0x7, R10 ;  /* 0x00000007ff0a7819 */ /* 0x000fe4000001140a */
[----:B-1----:R-:W-:Y:S05]  /*12b80*/  CALL.REL.NOINC `($__internal_17_$__cuda_sm70_shflsync_idx_p) ;  /* 0x00001ef000007944 */ /* 0x002fea0003c00000 */
.L_x_1150:
[----:B--2---:R-:W2:Y:S04]  /*12b90*/  LDL R3, [R1+0x70] ;  /* 0x0000700001037983 */ /* 0x004ea80000100800 */
[----:B------:R-:W3:Y:S04]  /*12ba0*/  LDL.LU R5, [R1+0x54] ;  /* 0x0000540001057983 */ /* 0x000ee80000300800 */
[----:B------:R-:W4:Y:S04]  /*12bb0*/  LDL.LU R12, [R1+0x60] ;  /* 0x00006000010c7983 */ /* 0x000f280000300800 */
[----:B------:R-:W5:Y:S04]  /*12bc0*/  LDL.LU R14, [R1+0x64] ;  /* 0x00006400010e7983 */ /* 0x000f680000300800 */
[----:B------:R-:W2:Y:S01]  /*12bd0*/  LDL.LU R17, [R1+0x68] ;  /* 0x0000680001117983 */ /* 0x000ea20000300800 */
[----:B------:R-:W-:-:S03]  /*12be0*/  IMAD.MOV.U32 R0, RZ, RZ, 0x1 ;  /* 0x00000001ff007424 */ /* 0x000fc600078e00ff */
[----:B-1----:R-:W5:Y:S02]  /*12bf0*/  LDL R16, [R1+0x78] ;  /* 0x0000780001107983 */ /* 0x002f640000100800 */
[----:B------:R-:W-:Y:S02]  /*12c00*/  ISETP.NE.AND P0, PT, R0, c[0x0][0x4e8], PT ;  /* 0x00013a0000007a0c */ /* 0x000fe40003f05270 */
[----:B------:R-:W5:Y:S04]  /*12c10*/  LDL R27, [R1+0x50] ;  /* 0x00005000011b7983 */ /* 0x000f680000100800 */
[----:B------:R-:W1:Y:S01]  /*12c20*/  S2R R18, SR_TID.X ;  /* 0x0000000000127919 */ /* 0x000e620000002100 */
[----:B------:R-:W-:Y:S02]  /*12c30*/  ULDC UR5, c[0x0][0x4e8] ;  /* 0x00013a0000057ab9 */ /* 0x000fe40000000800 */
[----:B------:R-:W-:-:S02]  /*12c40*/  ULDC UR4, c[0x0][0x388] ;  /* 0x0000e20000047ab9 */ /* 0x000fc40000000800 */
[----:B------:R-:W-:Y:S01]  /*12c50*/  UIMAD UR4, UR5, UR4, URZ ;  /* 0x00000004050472a4 */ /* 0x000fe2000f8e023f */
[----:B-1----:R-:W-:-:S04]  /*12c60*/  SHF.R.S32.HI R15, RZ, 0x1f, R18 ;  /* 0x0000001fff0f7819 */ /* 0x002fc80000011412 */
[----:B------:R-:W-:-:S04]  /*12c70*/  LEA.HI R15, R15, R18, RZ, 0x5 ;  /* 0x000000120f0f7211 */ /* 0x000fc800078f28ff */
[----:B------:R-:W-:-:S05]  /*12c80*/  LOP3.LUT R15, R15, 0xffffffe0, RZ, 0xc0, !PT ;  /* 0xffffffe00f0f7812 */ /* 0x000fca00078ec0ff */
[----:B------:R-:W-:-:S05]  /*12c90*/  IMAD.IADD R15, R18, 0x1, -R15 ;  /* 0x00000001120f7824 */ /* 0x000fca00078e0a0f */
[----:B------:R-:W-:Y:S01]  /*12ca0*/  LOP3.LUT P1, RZ, R15, 0x3, RZ, 0xc0, !PT ;  /* 0x000000030fff7812 */ /* 0x000fe2000782c0ff */
[----:B------:R-:W-:Y:S01]  /*12cb0*/  BSSY B0, `(.L_x_1151) ;  /* 0x0000086000007945 */ /* 0x000fe20003800000 */
[----:B---3--:R-:W-:Y:S01]  /*12cc0*/  SHF.R.S32.HI R2, RZ, 0x1f, R5 ;  /* 0x0000001fff027819 */ /* 0x008fe20000011405 */
[----:B------:R-:W-:-:S04]  /*12cd0*/  IMAD.WIDE.U32 R6, R5, c[0x0][0x4d0], RZ ;  /* 0x0001340005067a25 */ /* 0x000fc800078e00ff */
[----:B------:R-:W-:-:S04]  /*12ce0*/  IMAD R4, R2, c[0x0][0x4d0], RZ ;  /* 0x0001340002047a24 */ /* 0x000fc800078e02ff */
[----:B------:R-:W-:Y:S02]  /*12cf0*/  IMAD R8, R5, c[0x0][0x4d4], R4 ;  /* 0x0001350005087a24 */ /* 0x000fe400078e0204 */
[----:B--2---:R-:W-:Y:S02]  /*12d00*/  IMAD.IADD R0, R3, 0x1, R17 ;  /* 0x0000000103007824 */ /* 0x004fe400078e0211 */
[----:B------:R-:W-:Y:S01]  /*12d10*/  IMAD R3, R2, c[0x0][0x438], RZ ;  /* 0x00010e0002037a24 */ /* 0x000fe200078e02ff */
[----:B----4-:R-:W-:Y:S01]  /*12d20*/  SHF.R.S32.HI R2, RZ, 0x1f, R12 ;  /* 0x0000001fff027819 */ /* 0x010fe2000001140c */
[----:B------:R-:W-:-:S04]  /*12d30*/  @P0 IMAD.HI.U32 R10, R0, c[0x0][0x4ec], RZ ;  /* 0x00013b00000a0a27 */ /* 0x000fc800078e00ff */
[----:B------:R-:W-:Y:S02]  /*12d40*/  IMAD R9, R5, c[0x0][0x43c], R3 ;  /* 0x00010f0005097a24 */ /* 0x000fe400078e0203 */
[----:B------:R-:W-:Y:S02]  /*12d50*/  IMAD.IADD R7, R7, 0x1, R8 ;  /* 0x0000000107077824 */ /* 0x000fe400078e0208 */
[----:B------:R-:W-:-:S04]  /*12d60*/  IMAD.WIDE.U32 R4, R5, c[0x0][0x438], RZ ;  /* 0x00010e0005047a25 */ /* 0x000fc800078e00ff */
[C---:B------:R-:W-:Y:S02]  /*12d70*/  IMAD R8, R2.reuse, c[0x0][0x4d8], RZ ;  /* 0x0001360002087a24 */ /* 0x040fe400078e02ff */
[----:B------:R-:W-:Y:S01]  /*12d80*/  IMAD.MOV.U32 R3, RZ, RZ, R0 ;  /* 0x000000ffff037224 */ /* 0x000fe200078e0000 */
[----:B------:R-:W-:Y:S01]  /*12d90*/  @P0 SHF.R.U32.HI R3, RZ, c[0x0][0x4f0], R10 ;  /* 0x00013c00ff030a19 */ /* 0x000fe2000001160a */
[----:B------:R-:W-:Y:S02]  /*12da0*/  IMAD.IADD R5, R5, 0x1, R9 ;  /* 0x0000000105057824 */ /* 0x000fe400078e0209 */
[----:B------:R-:W-:Y:S02]  /*12db0*/  IMAD R2, R2, c[0x0][0x440], RZ ;  /* 0x0001100002027a24 */ /* 0x000fe400078e02ff */
[C---:B------:R-:W-:Y:S02]  /*12dc0*/  IMAD R8, R12.reuse, c[0x0][0x4dc], R8 ;  /* 0x000137000c087a24 */ /* 0x040fe400078e0208 */
[----:B------:R-:W-:Y:S01]  /*12dd0*/  IMAD.WIDE.U32 R6, R12, c[0x0][0x4d8], R6 ;  /* 0x000136000c067a25 */ /* 0x000fe200078e0006 */
[----:B-----5:R-:W-:-:S03]  /*12de0*/  SHF.R.S32.HI R9, RZ, 0x1f, R14 ;  /* 0x0000001fff097819 */ /* 0x020fc6000001140e */
[C---:B------:R-:W-:Y:S02]  /*12df0*/  IMAD R11, R12.reuse, c[0x0][0x444], R2 ;  /* 0x000111000c0b7a24 */ /* 0x040fe400078e0202 */
[----:B------:R-:W-:-:S04]  /*12e00*/  IMAD.WIDE.U32 R4, R12, c[0x0][0x440], R4 ;  /* 0x000110000c047a25 */ /* 0x000fc800078e0004 */
[----:B------:R-:W-:Y:S02]  /*12e10*/  IMAD.IADD R7, R7, 0x1, R8 ;  /* 0x0000000107077824 */ /* 0x000fe400078e0208 */
[----:B------:R-:W-:Y:S02]  /*12e20*/  IMAD.MOV R8, RZ, RZ, -R3 ;  /* 0x000000ffff087224 */ /* 0x000fe400078e0a03 */
[----:B------:R-:W-:Y:S02]  /*12e30*/  IMAD.IADD R5, R5, 0x1, R11 ;  /* 0x0000000105057824 */ /* 0x000fe400078e020b */
[----:B------:R-:W-:Y:S02]  /*12e40*/  IMAD R11, R9, c[0x0][0x4e0], RZ ;  /* 0x00013800090b7a24 */ /* 0x000fe400078e02ff */
[----:B------:R-:W-:Y:S02]  /*12e50*/  IMAD R8, R8, c[0x0][0x4e8], R0 ;  /* 0x00013a0008087a24 */ /* 0x000fe400078e0200 */
[----:B------:R-:W-:Y:S01]  /*12e60*/  IMAD.WIDE.U32 R6, R14, c[0x0][0x4e0], R6 ;  /* 0x000138000e067a25 */ /* 0x000fe200078e0006 */
[----:B------:R-:W-:-:S03]  /*12e70*/  SHF.R.S32.HI R12, RZ, 0x1f, R3 ;  /* 0x0000001fff0c7819 */ /* 0x000fc60000011403 */
[----:B------:R-:W-:Y:S01]  /*12e80*/  IMAD.MOV.U32 R2, RZ, RZ, R0 ;  /* 0x000000ffff027224 */ /* 0x000fe200078e0000 */
[----:B------:R-:W-:Y:S01]  /*12e90*/  @P0 SHF.R.U32.HI R2, RZ, c[0x0][0x4f0], R10 ;  /* 0x00013c00ff020a19 */ /* 0x000fe2000001160a */
[----:B------:R-:W-:Y:S01]  /*12ea0*/  IMAD R11, R14, c[0x0][0x4e4], R11 ;  /* 0x000139000e0b7a24 */ /* 0x000fe200078e020b */
[----:B------:R-:W-:Y:S02]  /*12eb0*/  SHF.R.S32.HI R10, RZ, 0x1f, R8 ;  /* 0x0000001fff0a7819 */ /* 0x000fe40000011408 */
[----:B------:R-:W-:Y:S01]  /*12ec0*/  IADD3 R6, P0, R3, R6, RZ ;  /* 0x0000000603067210 */ /* 0x000fe20007f1e0ff */
[----:B------:R-:W-:Y:S02]  /*12ed0*/  IMAD R9, R9, c[0x0][0x448], RZ ;  /* 0x0001120009097a24 */ /* 0x000fe400078e02ff */
[----:B------:R-:W-:Y:S01]  /*12ee0*/  IMAD R3, R10, c[0x0][0x4c8], RZ ;  /* 0x000132000a037a24 */ /* 0x000fe200078e02ff */
[----:B------:R-:W-:Y:S01]  /*12ef0*/  IADD3.X R7, R12, R7, R11, P0, !PT ;  /* 0x000000070c077210 */ /* 0x000fe200007fe40b */
[C---:B------:R-:W-:Y:S01]  /*12f00*/  IMAD R13, R14.reuse, c[0x0][0x44c], R9 ;  /* 0x000113000e0d7a24 */ /* 0x040fe200078e0209 */
[----:B------:R-:W-:Y:S01]  /*12f10*/  SHF.R.S32.HI R9, RZ, 0x1f, R2 ;  /* 0x0000001fff097819 */ /* 0x000fe20000011402 */
[----:B------:R-:W-:-:S04]  /*12f20*/  IMAD.WIDE.U32 R4, R14, c[0x0][0x448], R4 ;  /* 0x000112000e047a25 */ /* 0x000fc800078e0004 */
[----:B------:R-:W-:Y:S02]  /*12f30*/  IMAD.MOV R14, RZ, RZ, -R2 ;  /* 0x000000ffff0e7224 */ /* 0x000fe400078e0a02 */
[C---:B------:R-:W-:Y:S02]  /*12f40*/  IMAD R3, R8.reuse, c[0x0][0x4cc], R3 ;  /* 0x0001330008037a24 */ /* 0x040fe400078e0203 */
[----:B------:R-:W-:-:S04]  /*12f50*/  IMAD.WIDE.U32 R6, R8, c[0x0][0x4c8], R6 ;  /* 0x0001320008067a25 */ /* 0x000fc800078e0006 */
[----:B------:R-:W-:Y:S02]  /*12f60*/  IMAD R14, R14, c[0x0][0x4e8], R0 ;  /* 0x00013a000e0e7a24 */ /* 0x000fe400078e0200 */
[----:B------:R-:W-:Y:S02]  /*12f70*/  IMAD.IADD R5, R5, 0x1, R13 ;  /* 0x0000000105057824 */ /* 0x000fe400078e020d */
[----:B------:R-:W-:Y:S02]  /*12f80*/  IMAD R0, R9, c[0x0][0x430], RZ ;  /* 0x00010c0009007a24 */ /* 0x000fe400078e02ff */
[----:B------:R-:W-:Y:S01]  /*12f90*/  IMAD.IADD R7, R7, 0x1, R3 ;  /* 0x0000000107077824 */ /* 0x000fe200078e0203 */
[----:B------:R-:W-:Y:S01]  /*12fa0*/  LEA R3, P0, R6, c[0x0][0x4a8], 0x2 ;  /* 0x00012a0006037a11 */ /* 0x000fe200078010ff */
[C---:B------:R-:W-:Y:S02]  /*12fb0*/  IMAD R8, R2.reuse, c[0x0][0x434], R0 ;  /* 0x00010d0002087a24 */ /* 0x040fe400078e0200 */
[----:B------:R-:W-:Y:S01]  /*12fc0*/  IMAD.WIDE.U32 R4, R2, c[0x0][0x430], R4 ;  /* 0x00010c0002047a25 */ /* 0x000fe200078e0004 */
[----:B------:R-:W-:Y:S01]  /*12fd0*/  LEA.HI.X R2, R6, c[0x0][0x4ac], R7, 0x2, P0 ;  /* 0x00012b0006027a11 */ /* 0x000fe200000f1407 */
[----:B------:R-:W-:Y:S04]  /*12fe0*/  SHFL.IDX PT, R12, R3, RZ, 0x1c1f ;  /* 0x001c1fff030c7589 */ /* 0x000fe800000e0000 */
[----:B------:R-:W1:Y:S01]  /*12ff0*/  SHFL.IDX PT, R13, R2, RZ, 0x1c1f ;  /* 0x001c1fff020d7589 */ /* 0x000e6200000e0000 */
[----:B------:R-:W-:-:S02]  /*13000*/  IMAD.IADD R0, R16, 0x1, R17 ;  /* 0x0000000110007824 */ /* 0x000fc400078e0211 */
[----:B------:R-:W-:Y:S01]  /*13010*/  IMAD.IADD R5, R5, 0x1, R8 ;  /* 0x0000000105057824 */ /* 0x000fe200078e0208 */
[----:B------:R-:W-:Y:S01]  /*13020*/  SHFL.IDX PT, R10, R3, 0x1, 0x1c1f ;  /* 0x003c1f00030a7f89 */ /* 0x000fe200000e0000 */
[----:B------:R-:W-:-:S03]  /*13030*/  SHF.R.S32.HI R16, RZ, 0x1f, R14 ;  /* 0x0000001fff107819 */ /* 0x000fc6000001140e */
[----:B------:R-:W2:Y:S01]  /*13040*/  SHFL.IDX PT, R11, R2, 0x1, 0x1c1f ;  /* 0x003c1f00020b7f89 */ /* 0x000ea200000e0000 */
[----:B------:R-:W-:-:S03]  /*13050*/  ISETP.GE.OR P3, PT, R0, UR4, P1 ;  /* 0x0000000400007c0c */ /* 0x000fc60008f66670 */
[----:B------:R-:W-:Y:S04]  /*13060*/  SHFL.IDX PT, R8, R3, 0x2, 0x1c1f ;  /* 0x005c1f0003087f89 */ /* 0x000fe800000e0000 */
[----:B------:R-:W3:Y:S04]  /*13070*/  SHFL.IDX PT, R9, R2, 0x2, 0x1c1f ;  /* 0x005c1f0002097f89 */ /* 0x000ee800000e0000 */
[----:B------:R-:W-:Y:S04]  /*13080*/  SHFL.IDX PT, R6, R3, 0x3, 0x1c1f ;  /* 0x007c1f0003067f89 */ /* 0x000fe800000e0000 */
[----:B------:R4:W5:Y:S01]  /*13090*/  SHFL.IDX PT, R7, R2, 0x3, 0x1c1f ;  /* 0x007c1f0002077f89 */ /* 0x00096200000e0000 */
[----:B------:R-:W-:-:S02]  /*130a0*/  IADD3 R15, R0, 0x8, RZ ;  /* 0x00000008000f7810 */ /* 0x000fc40007ffe0ff */
[C---:B------:R-:W-:Y:S02]  /*130b0*/  IADD3 R17, R0.reuse, 0x40, RZ ;  /* 0x0000004000117810 */ /* 0x040fe40007ffe0ff */
[----:B------:R-:W-:Y:S02]  /*130c0*/  ISETP.GE.OR P5, PT, R15, UR4, P1 ;  /* 0x000000040f007c0c */ /* 0x000fe40008fa6670 */
[----:B------:R-:W-:Y:S01]  /*130d0*/  ISETP.GE.OR P4, PT, R17, UR4, P1 ;  /* 0x0000000411007c0c */ /* 0x000fe20008f86670 */
[----:B-1----:R-:W-:Y:S01]  /*130e0*/  @!P3 ST.E [R12.64], R20 ;  /* 0x000000140c00b985 */ /* 0x002fe2000c101908 */
[----:B------:R-:W-:Y:S01]  /*130f0*/  ISETP.GE.AND P3, PT, R0, UR4, PT ;  /* 0x0000000400007c0c */ /* 0x000fe2000bf66270 */
[----:B----4-:R-:W-:Y:S01]  /*13100*/  IMAD R2, R16, c[0x0][0x428], RZ ;  /* 0x00010a0010027a24 */ /* 0x010fe200078e02ff */
[----:B------:R-:W-:-:S03]  /*13110*/  IADD3 R16, R0, 0x48, RZ ;  /* 0x0000004800107810 */ /* 0x000fc60007ffe0ff */
[----:B------:R-:W-:Y:S01]  /*13120*/  IMAD R18, R14, c[0x0][0x42c], R2 ;  /* 0x00010b000e127a24 */ /* 0x000fe200078e0202 */
[----:B------:R-:W-:Y:S01]  /*13130*/  ISETP.GE.OR P1, PT, R16, UR4, P1 ;  /* 0x0000000410007c0c */ /* 0x000fe20008f26670 */
[----:B------:R-:W-:-:S04]  /*13140*/  IMAD.WIDE.U32 R2, R14, c[0x0][0x428], R4 ;  /* 0x00010a000e027a25 */ /* 0x000fc800078e0004 */
[----:B------:R-:W-:Y:S01]  /*13150*/  IMAD.IADD R3, R3, 0x1, R18 ;  /* 0x0000000103037824 */ /* 0x000fe200078e0212 */
[C---:B------:R-:W-:Y:S01]  /*13160*/  LEA R23, P0, R2.reuse, c[0x0][0x400], 0x2 ;  /* 0x0001000002177a11 */ /* 0x040fe200078010ff */
[----:B--2---:R1:W-:Y:S03]  /*13170*/  @!P5 ST.E [R10.64], R21 ;  /* 0x000000150a00d985 */ /* 0x0043e6000c101908 */
[----:B------:R-:W-:Y:S01]  /*13180*/  LEA.HI.X R18, R2, c[0x0][0x404], R3, 0x2, P0 ;  /* 0x0001010002127a11 */ /* 0x000fe200000f1403 */
[----:B---3--:R2:W-:Y:S01]  /*13190*/  @!P4 ST.E [R8.64], R22 ;  /* 0x000000160800c985 */ /* 0x0085e2000c101908 */
[C---:B------:R-:W-:Y:S02]  /*131a0*/  IADD3 R5, R27.reuse, 0x18, RZ ;  /* 0x000000181b057810 */ /* 0x040fe40007ffe0ff */
[C---:B------:R-:W-:Y:S01]  /*131b0*/  IADD3 R0, R27.reuse, 0x20, RZ ;  /* 0x000000201b007810 */ /* 0x040fe20007ffe0ff */
[----:B-----5:R3:W-:Y:S01]  /*131c0*/  @!P1 ST.E [R6.64], R19 ;  /* 0x0000001306009985 */ /* 0x0207e2000c101908 */
[----:B------:R-:W-:-:S02]  /*131d0*/  IADD3 R4, R27, 0x28, RZ ;  /* 0x000000281b047810 */ /* 0x000fc40007ffe0ff */
[C---:B------:R-:W-:Y:S01]  /*131e0*/  IADD3 R3, R27.reuse, 0x30, RZ ;  /* 0x000000301b037810 */ /* 0x040fe20007ffe0ff */
[----:B------:R4:W4:Y:S01]  /*131f0*/  SHFL.IDX PT, R8, R23, RZ, 0x1c1f ;  /* 0x001c1fff17087589 */ /* 0x00092200000e0000 */
[----:B------:R-:W-:Y:S02]  /*13200*/  IADD3 R2, R27, 0x38, RZ ;  /* 0x000000381b027810 */ /* 0x000fe40007ffe0ff */
[----:B------:R-:W-:Y:S01]  /*13210*/  ISETP.GE.AND P2, PT, R15, UR4, PT ;  /* 0x000000040f007c0c */ /* 0x000fe2000bf46270 */
[----:B------:R4:W4:Y:S01]  /*13220*/  SHFL.IDX PT, R9, R18, RZ, 0x1c1f ;  /* 0x001c1fff12097589 */ /* 0x00092200000e0000 */
[----:B------:R-:W-:Y:S02]  /*13230*/  ISETP.GE.AND P1, PT, R17, UR4, PT ;  /* 0x0000000411007c0c */ /* 0x000fe4000bf26270 */
[----:B------:R-:W-:Y:S02]  /*13240*/  ISETP.GE.AND P0, PT, R16, UR4, PT ;  /* 0x0000000410007c0c */ /* 0x000fe4000bf06270 */
[----:B------:R-:W-:-:S02]  /*13250*/  SHF.R.S32.HI R17, RZ, 0x1f, R27 ;  /* 0x0000001fff117819 */ /* 0x000fc4000001141b */
[----:B------:R-:W-:Y:S02]  /*13260*/  SHF.R.S32.HI R24, RZ, 0x1f, R3 ;  /* 0x0000001fff187819 */ /* 0x000fe40000011403 */
[----:B------:R-:W-:Y:S02]  /*13270*/  SHF.R.S32.HI R25, RZ, 0x1f, R2 ;  /* 0x0000001fff197819 */ /* 0x000fe40000011402 */
[----:B-1----:R-:W-:Y:S02]  /*13280*/  SHF.R.S32.HI R21, RZ, 0x1f, R0 ;  /* 0x0000001fff157819 */ /* 0x002fe40000011400 */
[----:B--2---:R-:W-:Y:S02]  /*13290*/  SHF.R.S32.HI R22, RZ, 0x1f, R4 ;  /* 0x0000001fff167819 */ /* 0x004fe40000011404 */
[C---:B---3--:R-:W-:Y:S02]  /*132a0*/  IADD3 R7, R27.reuse, 0x8, RZ ;  /* 0x000000081b077810 */ /* 0x048fe40007ffe0ff */
[----:B------:R-:W-:-:S02]  /*132b0*/  IADD3 R6, R27, 0x10, RZ ;  /* 0x000000101b067810 */ /* 0x000fc40007ffe0ff */
[----:B------:R-:W-:Y:S02]  /*132c0*/  SHF.R.S32.HI R16, RZ, 0x1f, R7 ;  /* 0x0000001fff107819 */ /* 0x000fe40000011407 */
[----:B------:R-:W-:Y:S02]  /*132d0*/  SHF.R.S32.HI R20, RZ, 0x1f, R6 ;  /* 0x0000001fff147819 */ /* 0x000fe40000011406 */
[----:B------:R-:W-:Y:S01]  /*132e0*/  SHF.R.S32.HI R19, RZ, 0x1f, R5 ;  /* 0x0000001fff137819 */ /* 0x000fe20000011405 */
[----:B------:R-:W-:Y:S05]  /*132f0*/  @P3 BRA `(.L_x_1152) ;  /* 0x0000021000003947 */ /* 0x000fea0003800000 */
[----:B----4-:R-:W-:Y:S02]  /*13300*/  ISETP.GE.AND P3, PT, R27, c[0x0][0x3c8], PT ;  /* 0x0000f2001b007a0c */ /* 0x010fe40003f66270 */
[----:B------:R-:W-:Y:S02]  /*13310*/  ISETP.GE.AND P5, PT, R7, c[0x0][0x3c8], PT ;  /* 0x0000f20007007a0c */ /* 0x000fe40003fa6270 */
[----:B------:R-:W-:-:S09]  /*13320*/  ISETP.GE.AND P6, PT, R4, c[0x0][0x3c8], PT ;  /* 0x0000f20004007a0c */ /* 0x000fd20003fc6270 */
[----:B------:R-:W-:-:S04]  /*13330*/  @!P3 LEA R10, P4, R27, R8, 0x2 ;  /* 0x000000081b0ab211 */ /* 0x000fc800078810ff */
[----:B------:R-:W-:Y:S02]  /*13340*/  @!P3 LEA.HI.X R11, R27, R9, R17, 0x2, P4 ;  /* 0x000000091b0bb211 */ /* 0x000fe400020f1411 */
[----:B------:R-:W-:-:S03]  /*13350*/  ISETP.GE.AND P4, PT, R6, c[0x0][0x3c8], PT ;  /* 0x0000f20006007a0c */ /* 0x000fc60003f86270 */
[----:B------:R1:W-:Y:S02]  /*13360*/  @!P3 ST.E.64 [R10.64], R140 ;  /* 0x0000008c0a00b985 */ /* 0x0003e4000c101b08 */
[----:B-1----:R-:W-:-:S04]  /*13370*/  @!P5 LEA R10, P3, R7, R8, 0x2 ;  /* 0x00000008070ad211 */ /* 0x002fc800078610ff */
        /* <DEDUP_REMOVED lines=10> */
[----:B------:R1:W-:Y:S01]  /*13420*/  @!P3 ST.E.64 [R10.64], R168 ;  /* 0x000000a80a00b985 */ /* 0x0003e2000c101b08 */
[----:B------:R-:W-:-:S04]  /*13430*/  @!P5 LEA R14, P3, R0, R8, 0x2 ;  /* 0x00000008000ed211 */ /* 0x000fc800078610ff */
[----:B------:R-:W-:Y:S02]  /*13440*/  @!P5 LEA.HI.X R15, R0, R9, R21, 0x2, P3 ;  /* 0x00000009000fd211 */ /* 0x000fe400018f1415 */
[----:B------:R-:W-:Y:S02]  /*13450*/  ISETP.GE.AND P5, PT, R3, c[0x0][0x3c8], PT ;  /* 0x0000f20003007a0c */ /* 0x000fe40003fa6270 */
[----:B------:R-:W-:-:S04]  /*13460*/  @!P6 LEA R12, P3, R4, R8, 0x2 ;  /* 0x00000008040ce211 */ /* 0x000fc800078610ff */
[----:B------:R-:W-:-:S07]  /*13470*/  @!P6 LEA.HI.X R13, R4, R9, R22, 0x2, P3 ;  /* 0x00000009040de211 */ /* 0x000fce00018f1416 */
[----:B-1----:R-:W-:-:S04]  /*13480*/  @!P5 LEA R10, P3, R3, R8, 0x2 ;  /* 0x00000008030ad211 */ /* 0x002fc800078610ff */
[----:B------:R-:W-:Y:S02]  /*13490*/  @!P5 LEA.HI.X R11, R3, R9, R24, 0x2, P3 ;  /* 0x00000009030bd211 */ /* 0x000fe400018f1418 */
[----:B------:R-:W-:-:S04]  /*134a0*/  @!P4 LEA R8, P3, R2, R8, 0x2 ;  /* 0x000000080208c211 */ /* 0x000fc800078610ff */
[----:B------:R-:W-:Y:S02]  /*134b0*/  @!P4 LEA.HI.X R9, R2, R9, R25, 0x2, P3 ;  /* 0x000000090209c211 */ /* 0x000fe400018f1419 */
[----:B------:R-:W-:-:S13]  /*134c0*/  ISETP.GE.AND P3, PT, R0, c[0x0][0x3c8], PT ;  /* 0x0000f20000007a0c */ /* 0x000fda0003f66270 */
[----:B------:R1:W-:Y:S04]  /*134d0*/  @!P3 ST.E.64 [R14.64], R172 ;  /* 0x000000ac0e00b985 */ /* 0x0003e8000c101b08 */
[----:B------:R1:W-:Y:S04]  /*134e0*/  @!P6 ST.E.64 [R12.64], R184 ;  /* 0x000000b80c00e985 */ /* 0x0003e8000c101b08 */
[----:B------:R1:W-:Y:S04]  /*134f0*/  @!P5 ST.E.64 [R10.64], R116 ;  /* 0x000000740a00d985 */ /* 0x0003e8000c101b08 */
[----:B------:R1:W-:Y:S02]  /*13500*/  @!P4 ST.E.64 [R8.64], R128 ;  /* 0x000000800800c985 */ /* 0x0003e4000c101b08 */
.L_x_1152:
[----:B----4-:R-:W-:Y:S05]  /*13510*/  BSYNC B0 ;  /* 0x0000000000007941 */ /* 0x010fea0003800000 */
.L_x_1151:
[----:B-1----:R1:W2:Y:S01]  /*13520*/  SHFL.IDX PT, R9, R18, 0x1, 0x1c1f ;  /* 0x003c1f0012097f89 */ /* 0x0022a200000e0000 */
[----:B------:R-:W-:Y:S03]  /*13530*/  BSSY B0, `(.L_x_1153) ;  /* 0x0000023000007945 */ /* 0x000fe60003800000 */
[----:B------:R1:W3:Y:S01]  /*13540*/  SHFL.IDX PT, R8, R23, 0x1, 0x1c1f ;  /* 0x003c1f0017087f89 */ /* 0x0002e200000e0000 */
[----:B------:R-:W-:Y:S05]  /*13550*/  @P2 BRA `(.L_x_1154) ;  /* 0x0000020000002947 */ /* 0x000fea0003800000 */
[----:B------:R-:W-:Y:S02]  /*13560*/  ISETP.GE.AND P3, PT, R27, c[0x0][0x3c8], PT ;  /* 0x0000f2001b007a0c */ /* 0x000fe40003f66270 */
[----:B------:R-:W-:-:S02]  /*13570*/  ISETP.GE.AND P5, PT, R7, c[0x0][0x3c8], PT ;  /* 0x0000f20007007a0c */ /* 0x000fc40003fa6270 */
[----:B------:R-:W-:-:S09]  /*13580*/  ISETP.GE.AND P2, PT, R6, c[0x0][0x3c8], PT ;  /* 0x0000f20006007a0c */ /* 0x000fd20003f46270 */
[----:B---3--:R-:W-:-:S04]  /*13590*/  @!P3 LEA R10, P4, R27, R8, 0x2 ;  /* 0x000000081b0ab211 */ /* 0x008fc800078810ff */
        /* <DEDUP_REMOVED lines=9> */
[----:B---3--:R-:W-:-:S03]  /*13630*/  @!P3 LEA R12, P4, R5, R8, 0x2 ;  /* 0x00000008050cb211 */ /* 0x008fc600078810ff */
[----:B------:R2:W-:Y:S01]  /*13640*/  @!P2 ST.E.64 [R10.64], R158 ;  /* 0x0000009e0a00a985 */ /* 0x0005e2000c101b08 */
[----:B------:R-:W-:Y:S02]  /*13650*/  @!P3 LEA.HI.X R13, R5, R9, R19, 0x2, P4 ;  /* 0x00000009050db211 */ /* 0x000fe400020f1413 */
[----:B------:R-:W-:-:S03]  /*13660*/  ISETP.GE.AND P4, PT, R4, c[0x0][0x3c8], PT ;  /* 0x0000f20004007a0c */ /* 0x000fc60003f86270 */
[----:B------:R3:W-:Y:S01]  /*13670*/  @!P3 ST.E.64 [R12.64], R170 ;  /* 0x000000aa0c00b985 */ /* 0x0007e2000c101b08 */
[----:B------:R-:W-:Y:S02]  /*13680*/  ISETP.GE.AND P3, PT, R3, c[0x0][0x3c8], PT ;  /* 0x0000f20003007a0c */ /* 0x000fe40003f66270 */
[----:B--2---:R-:W-:-:S04]  /*13690*/  @!P5 LEA R10, P2, R0, R8, 0x2 ;  /* 0x00000008000ad211 */ /* 0x004fc800078410ff */
[----:B------:R-:W-:Y:S02]  /*136a0*/  @!P5 LEA.HI.X R11, R0, R9, R21, 0x2, P2 ;  /* 0x00000009000bd211 */ /* 0x000fe400010f1415 */
[----:B------:R-:W-:-:S03]  /*136b0*/  ISETP.GE.AND P2, PT, R2, c[0x0][0x3c8], PT ;  /* 0x0000f20002007a0c */ /* 0x000fc60003f46270 */
[----:B------:R2:W-:Y:S01]  /*136c0*/  @!P5 ST.E.64 [R10.64], R174 ;  /* 0x000000ae0a00d985 */ /* 0x0005e2000c101b08 */
[----:B---3--:R-:W-:-:S04]  /*136d0*/  @!P4 LEA R12, P5, R4, R8, 0x2 ;  /* 0x00000008040cc211 */ /* 0x008fc800078a10ff */
        /* <DEDUP_REMOVED lines=8> */
.L_x_1154:
[----:B------:R-:W-:Y:S05]  /*13760*/  BSYNC B0 ;  /* 0x0000000000007941 */ /* 0x000fea0003800000 */
.L_x_1153:
[----:B--23--:R2:W3:Y:S01]  /*13770*/  SHFL.IDX PT, R9, R18, 0x2, 0x1c1f ;  /* 0x005c1f0012097f89 */ /* 0x00c4e200000e0000 */
[----:B------:R-:W-:Y:S03]  /*13780*/  BSSY B0, `(.L_x_1155) ;  /* 0x0000023000007945 */ /* 0x000fe60003800000 */
[----:B------:R2:W4:Y:S01]  /*13790*/  SHFL.IDX PT, R8, R23, 0x2, 0x1c1f ;  /* 0x005c1f0017087f89 */ /* 0x00052200000e0000 */
[----:B------:R-:W-:Y:S05]  /*137a0*/  @P1 BRA `(.L_x_1156) ;  /* 0x0000020000001947 */ /* 0x000fea0003800000 */
[----:B------:R-:W-:Y:S02]  /*137b0*/  ISETP.GE.AND P3, PT, R27, c[0x0][0x3c8], PT ;  /* 0x0000f2001b007a0c */ /* 0x000fe40003f66270 */
[----:B------:R-:W-:Y:S02]  /*137c0*/  ISETP.GE.AND P5, PT, R7, c[0x0][0x3c8], PT ;  /* 0x0000f20007007a0c */ /* 0x000fe40003fa6270 */
[----:B------:R-:W-:Y:S02]  /*137d0*/  ISETP.GE.AND P2, PT, R6, c[0x0][0x3c8], PT ;  /* 0x0000f20006007a0c */ /* 0x000fe40003f46270 */
[----:B------:R-:W-:-:S07]  /*137e0*/  ISETP.GE.AND P1, PT, R5, c[0x0][0x3c8], PT ;  /* 0x0000f20005007a0c */ /* 0x000fce0003f26270 */
[----:B----4-:R-:W-:-:S04]  /*137f0*/  @!P3 LEA R10, P4, R27, R8, 0x2 ;  /* 0x000000081b0ab211 */ /* 0x010fc800078810ff */
[----:B---3--:R-:W-:Y:S02]  /*13800*/  @!P3 LEA.HI.X R11, R27, R9, R17, 0x2, P4 ;  /* 0x000000091b0bb211 */ /* 0x008fe400020f1411 */
[----:B------:R-:W-:-:S03]  /*13810*/  @!P5 LEA R14, P4, R7, R8, 0x2 ;  /* 0x00000008070ed211 */ /* 0x000fc600078810ff */
[----:B------:R3:W-:Y:S01]  /*13820*/  @!P3 ST.E.64 [R10.64], R144 ;  /* 0x000000900a00b985 */ /* 0x0007e2000c101b08 */
[-C--:B------:R-:W-:Y:S02]  /*13830*/  @!P5 LEA.HI.X R15, R7, R9.reuse, R16, 0x2, P4 ;  /* 0x00000009070fd211 */ /* 0x080fe400020f1410 */
[----:B------:R-:W-:Y:S02]  /*13840*/  ISETP.GE.AND P4, PT, R0, c[0x0][0x3c8], PT ;  /* 0x0000f20000007a0c */ /* 0x000fe40003f86270 */
[C---:B------:R-:W-:Y:S01]  /*13850*/  @!P2 LEA R12, P3, R6.reuse, R8, 0x2 ;  /* 0x00000008060ca211 */ /* 0x040fe200078610ff */
[----:B------:R4:W-:Y:S03]  /*13860*/  @!P5 ST.E.64 [R14.64], R148 ;  /* 0x000000940e00d985 */ /* 0x0009e6000c101b08 */
[----:B------:R-:W-:Y:S02]  /*13870*/  @!P2 LEA.HI.X R13, R6, R9, R20, 0x2, P3 ;  /* 0x00000009060da211 */ /* 0x000fe400018f1414 */
[----:B------:R-:W-:-:S03]  /*13880*/  ISETP.GE.AND P3, PT, R4, c[0x0][0x3c8], PT ;  /* 0x0000f20004007a0c */ /* 0x000fc60003f66270 */
[----:B------:R5:W-:Y:S01]  /*13890*/  @!P2 ST.E.64 [R12.64], R160 ;  /* 0x000000a00c00a985 */ /* 0x000be2000c101b08 */
[----:B------:R-:W-:Y:S02]  /*138a0*/  ISETP.GE.AND P2, PT, R3, c[0x0][0x3c8], PT ;  /* 0x0000f20003007a0c */ /* 0x000fe40003f46270 */
[----:B---3--:R-:W-:-:S04]  /*138b0*/  @!P1 LEA R10, P5, R5, R8, 0x2 ;  /* 0x00000008050a9211 */ /* 0x008fc800078a10ff */
[----:B------:R-:W-:Y:S02]  /*138c0*/  @!P1 LEA.HI.X R11, R5, R9, R19, 0x2, P5 ;  /* 0x00000009050b9211 */ /* 0x000fe400028f1413 */
[----:B----4-:R-:W-:-:S03]  /*138d0*/  @!P4 LEA R14, P5, R0, R8, 0x2 ;  /* 0x00000008000ec211 */ /* 0x010fc600078a10ff */
[----:B------:R3:W-:Y:S01]  /*138e0*/  @!P1 ST.E.64 [R10.64], R164 ;  /* 0x000000a40a009985 */ /* 0x0007e2000c101b08 */
[----:B------:R-:W-:Y:S02]  /*138f0*/  ISETP.GE.AND P1, PT, R2, c[0x0][0x3c8], PT ;  /* 0x0000f20002007a0c */ /* 0x000fe40003f26270 */
[----:B------:R-:W-:Y:S02]  /*13900*/  @!P4 LEA.HI.X R15, R0, R9, R21, 0x2, P5 ;  /* 0x00000009000fc211 */ /* 0x000fe400028f1415 */
[----:B-----5:R-:W-:-:S03]  /*13910*/  @!P3 LEA R12, P5, R4, R8, 0x2 ;  /* 0x00000008040cb211 */ /* 0x020fc600078a10ff */
[----:B------:R4:W-:Y:S01]  /*13920*/  @!P4 ST.E.64 [R14.64], R176 ;  /* 0x000000b00e00c985 */ /* 0x0009e2000c101b08 */
[----:B------:R-:W-:-:S05]  /*13930*/  @!P3 LEA.HI.X R13, R4, R9, R22, 0x2, P5 ;  /* 0x00000009040db211 */ /* 0x000fca00028f1416 */
[----:B------:R4:W-:Y:S01]  /*13940*/  @!P3 ST.E.64 [R12.64], R180 ;  /* 0x000000b40c00b985 */ /* 0x0009e2000c101b08 */
[----:B---3--:R-:W-:-:S04]  /*13950*/  @!P2 LEA R10, P5, R3, R8, 0x2 ;  /* 0x00000008030aa211 */ /* 0x008fc800078a10ff */
[----:B------:R-:W-:Y:S02]  /*13960*/  @!P2 LEA.HI.X R11, R3, R9, R24, 0x2, P5 ;  /* 0x00000009030ba211 */ /* 0x000fe400028f1418 */
[----:B------:R-:W-:-:S03]  /*13970*/  @!P1 LEA R8, P5, R2, R8, 0x2 ;  /* 0x0000000802089211 */ /* 0x000fc600078a10ff */
[----:B------:R4:W-:Y:S01]  /*13980*/  @!P2 ST.E.64 [R10.64], R120 ;  /* 0x000000780a00a985 */ /* 0x0009e2000c101b08 */
[----:B------:R-:W-:-:S05]  /*13990*/  @!P1 LEA.HI.X R9, R2, R9, R25, 0x2, P5 ;  /* 0x0000000902099211 */ /* 0x000fca00028f1419 */
[----:B------:R4:W-:Y:S04]  /*139a0*/  @!P1 ST.E.64 [R8.64], R124 ;  /* 0x0000007c08009985 */ /* 0x0009e8000c101b08 */
.L_x_1156:
[----:B------:R-:W-:Y:S05]  /*139b0*/  BSYNC B0 ;  /* 0x0000000000007941 */ /* 0x000fea0003800000 */
.L_x_1155:
[----:B---34-:R3:W4:Y:S04]  /*139c0*/  SHFL.IDX PT, R9, R18, 0x3, 0x1c1f ;  /* 0x007c1f0012097f89 */ /* 0x01872800000e0000 */
[----:B------:R3:W1:Y:S01]  /*139d0*/  SHFL.IDX PT, R8, R23, 0x3, 0x1c1f ;  /* 0x007c1f0017087f89 */ /* 0x00066200000e0000 */
[----:B------:R-:W-:Y:S05]  /*139e0*/  @P0 BRA `(.L_x_1157) ;  /* 0x000004e000000947 */ /* 0x000fea0003800000 */
[----:B------:R-:W-:Y:S02]  /*139f0*/  ISETP.GE.AND P0, PT, R27, c[0x0][0x3c8], PT ;  /* 0x0000f2001b007a0c */ /* 0x000fe40003f06270 */
[----:B------:R-:W-:Y:S02]  /*13a00*/  ISETP.GE.AND P5, PT, R7, c[0x0][0x3c8], PT ;  /* 0x0000f20007007a0c */ /* 0x000fe40003fa6270 */
[----:B------:R-:W-:Y:S02]  /*13a10*/  ISETP.GE.AND P4, PT, R6, c[0x0][0x3c8], PT ;  /* 0x0000f20006007a0c */ /* 0x000fe40003f86270 */
[----:B------:R-:W-:-:S07]  /*13a20*/  ISETP.GE.AND P3, PT, R5, c[0x0][0x3c8], PT ;  /* 0x0000f20005007a0c */ /* 0x000fce0003f66270 */
[-C--:B-1----:R-:W-:Y:S02]  /*13a30*/  @!P0 LEA R12, P2, R27, R8.reuse, 0x2 ;  /* 0x000000081b0c8211 */ /* 0x082fe400078410ff */
[----:B------:R-:W-:Y:S02]  /*13a40*/  @!P5 LEA R10, P1, R7, R8, 0x2 ;  /* 0x00000008070ad211 */ /* 0x000fe400078210ff */
[-C--:B----4-:R-:W-:Y:S02]  /*13a50*/  @!P0 LEA.HI.X R13, R27, R9.reuse, R17, 0x2, P2 ;  /* 0x000000091b0d8211 */ /* 0x090fe400010f1411 */
[----:B------:R-:W-:Y:S02]  /*13a60*/  ISETP.GE.AND P2, PT, R0, c[0x0][0x3c8], PT ;  /* 0x0000f20000007a0c */ /* 0x000fe40003f46270 */
[----:B------:R-:W-:Y:S01]  /*13a70*/  @!P5 LEA.HI.X R11, R7, R9, R16, 0x2, P1 ;  /* 0x00000009070bd211 */ /* 0x000fe200008f1410 */
[----:B------:R1:W-:Y:S01]  /*13a80*/  @!P0 ST.E.64 [R12.64], R146 ;  /* 0x000000920c008985 */ /* 0x0003e2000c101b08 */
[----:B------:R-:W-:-:S02]  /*13a90*/  ISETP.GE.AND P1, PT, R4, c[0x0][0x3c8], PT ;  /* 0x0000f20004007a0c */ /* 0x000fc40003f26270 */
[C---:B------:R-:W-:Y:S01]  /*13aa0*/  @!P4 LEA R14, P0, R6.reuse, R8, 0x2 ;  /* 0x00000008060ec211 */ /* 0x040fe200078010ff */
[----:B------:R4:W-:Y:S03]  /*13ab0*/  @!P5 ST.E.64 [R10.64], R150 ;  /* 0x000000960a00d985 */ /* 0x0009e6000c101b08 */
[----:B------:R-:W-:Y:S02]  /*13ac0*/  @!P4 LEA.HI.X R15, R6, R9, R20, 0x2, P0 ;  /* 0x00000009060fc211 */ /* 0x000fe400000f1414 */
[----:B------:R-:W-:-:S03]  /*13ad0*/  ISETP.GE.AND P0, PT, R3, c[0x0][0x3c8], PT ;  /* 0x0000f20003007a0c */ /* 0x000fc60003f06270 */
        /* <DEDUP_REMOVED lines=19> */
.L_x_1149:
[----:B------:R-:W3:Y:S02]  /*13c10*/  S2R R4, SR_TID.X ;  /* 0x0000000000047919 */ /* 0x000ee40000002100 */
[----:B---3--:R-:W-:-:S13]  /*13c20*/  ISETP.GT.AND P0, PT, R4, 0x7f, PT ;  /* 0x0000007f0400780c */ /* 0x008fda0003f04270 */
[----:B------:R-:W-:Y:S05]  /*13c30*/  @P0 BRA `(.L_x_1157) ;  /* 0x0000029000000947 */ /* 0x000fea0003800000 */
[----:B--2---:R-:W2:Y:S01]  /*13c40*/  LDL.LU R3, [R1+0x68] ;  /* 0x0000680001037983 */ /* 0x004ea20000300800 */
[----:B------:R-:W-:-:S05]  /*13c50*/  MOV R2, c[0x0][0x4e8] ;  /* 0x00013a0000027a02 */ /* 0x000fca0000000f00 */
[----:B------:R-:W-:Y:S01]  /*13c60*/  IMAD R0, R2, c[0x0][0x388], RZ ;  /* 0x0000e20002007a24 */ /* 0x000fe200078e02ff */
[----:B--2---:R-:W-:-:S04]  /*13c70*/  IADD3 R4, R3, R4, RZ ;  /* 0x0000000403047210 */ /* 0x004fc80007ffe0ff */
[----:B------:R-:W-:-:S13]  /*13c80*/  ISETP.GE.AND P0, PT, R4, R0, PT ;  /* 0x000000000400720c */ /* 0x000fda0003f06270 */
[----:B------:R-:W-:Y:S05]  /*13c90*/  @P0 BRA `(.L_x_1157) ;  /* 0x0000023000000947 */ /* 0x000fea0003800000 */
[----:B------:R-:W2:Y:S04]  /*13ca0*/  LDL.LU R3, [R1+0x54] ;  /* 0x0000540001037983 */ /* 0x000ea80000300800 */
[----:B------:R-:W3:Y:S04]  /*13cb0*/  LDL.LU R9, [R1+0x60] ;  /* 0x0000600001097983 */ /* 0x000ee80000300800 */
[----:B------:R-:W4:Y:S01]  /*13cc0*/  LDL.LU R8, [R1+0x64] ;  /* 0x0000640001087983 */ /* 0x000f220000300800 */
[----:B------:R-:W-:-:S13]  /*13cd0*/  ISETP.NE.AND P0, PT, R2, 0x1, PT ;  /* 0x000000010200780c */ /* 0x000fda0003f05270 */
[----:B------:R-:W-:Y:S01]  /*13ce0*/  @P0 IMAD.HI.U32 R7, R4, c[0x0][0x4ec], RZ ;  /* 0x00013b0004070a27 */ /* 0x000fe200078e00ff */
[----:B--2---:R-:W-:Y:S02]  /*13cf0*/  SHF.R.S32.HI R0, RZ, 0x1f, R3 ;  /* 0x0000001fff007819 */ /* 0x004fe40000011403 */
[----:B---3--:R-:W-:-:S03]  /*13d00*/  SHF.R.S32.HI R6, RZ, 0x1f, R9 ;  /* 0x0000001fff067819 */ /* 0x008fc60000011409 */
[----:B------:R-:W-:-:S04]  /*13d10*/  IMAD R0, R0, c[0x0][0x4d0], RZ ;  /* 0x0001340000007a24 */ /* 0x000fc800078e02ff */
[C---:B------:R-:W-:Y:S01]  /*13d20*/  IMAD R5, R3.reuse, c[0x0][0x4d4], R0 ;  /* 0x0001350003057a24 */ /* 0x040fe200078e0200 */
[----:B------:R-:W-:Y:S01]  /*13d30*/  MOV R0, R4 ;  /* 0x0000000400007202 */ /* 0x000fe20000000f00 */
[----:B------:R-:W-:Y:S01]  /*13d40*/  IMAD.WIDE.U32 R2, R3, c[0x0][0x4d0], RZ ;  /* 0x0001340003027a25 */ /* 0x000fe200078e00ff */
[----:B------:R-:W-:-:S03]  /*13d50*/  @P0 SHF.R.U32.HI R0, RZ, c[0x0][0x4f0], R7 ;  /* 0x00013c00ff000a19 */ /* 0x000fc60000011607 */
[----:B------:R-:W-:Y:S01]  /*13d60*/  IMAD R6, R6, c[0x0][0x4d8], RZ ;  /* 0x0001360006067a24 */ /* 0x000fe200078e02ff */
[----:B------:R-:W-:Y:S02]  /*13d70*/  IADD3 R3, R3, R5, RZ ;  /* 0x0000000503037210 */ /* 0x000fe40007ffe0ff */
[----:B----4-:R-:W-:Y:S01]  /*13d80*/  SHF.R.S32.HI R5, RZ, 0x1f, R8 ;  /* 0x0000001fff057819 */ /* 0x010fe20000011408 */
[C---:B------:R-:W-:Y:S01]  /*13d90*/  IMAD R7, R9.reuse, c[0x0][0x4dc], R6 ;  /* 0x0001370009077a24 */ /* 0x040fe200078e0206 */
[----:B------:R-:W-:Y:S01]  /*13da0*/  IADD3 R6, -R0, RZ, RZ ;  /* 0x000000ff00067210 */ /* 0x000fe20007ffe1ff */
[----:B------:R-:W-:-:S04]  /*13db0*/  IMAD.WIDE.U32 R2, R9, c[0x0][0x4d8], R2 ;  /* 0x0001360009027a25 */ /* 0x000fc800078e0002 */
[----:B------:R-:W-:Y:S01]  /*13dc0*/  IMAD R5, R5, c[0x0][0x4e0], RZ ;  /* 0x0001380005057a24 */ /* 0x000fe200078e02ff */
[----:B------:R-:W-:Y:S01]  /*13dd0*/  IADD3 R3, R3, R7, RZ ;  /* 0x0000000703037210 */ /* 0x000fe20007ffe0ff */
[----:B------:R-:W-:Y:S01]  /*13de0*/  IMAD R4, R6, c[0x0][0x4e8], R4 ;  /* 0x00013a0006047a24 */ /* 0x000fe200078e0204 */
[----:B------:R-:W-:Y:S01]  /*13df0*/  SHF.R.S32.HI R7, RZ, 0x1f, R0 ;  /* 0x0000001fff077819 */ /* 0x000fe20000011400 */
[C---:B------:R-:W-:Y:S02]  /*13e00*/  IMAD R6, R8.reuse, c[0x0][0x4e4], R5 ;  /* 0x0001390008067a24 */ /* 0x040fe400078e0205 */
[----:B------:R-:W-:Y:S01]  /*13e10*/  IMAD.WIDE.U32 R2, R8, c[0x0][0x4e0], R2 ;  /* 0x0001380008027a25 */ /* 0x000fe200078e0002 */
[----:B------:R-:W-:-:S04]  /*13e20*/  SHF.R.S32.HI R5, RZ, 0x1f, R4 ;  /* 0x0000001fff057819 */ /* 0x000fc80000011404 */
[----:B------:R-:W-:Y:S01]  /*13e30*/  IADD3 R2, P0, R0, R2, RZ ;  /* 0x0000000200027210 */ /* 0x000fe20007f1e0ff */
[----:B------:R-:W-:-:S03]  /*13e40*/  IMAD R0, R5, c[0x0][0x4c8], RZ ;  /* 0x0001320005007a24 */ /* 0x000fc600078e02ff */
[----:B------:R-:W-:Y:S01]  /*13e50*/  IADD3.X R3, R7, R3, R6, P0, !PT ;  /* 0x0000000307037210 */ /* 0x000fe200007fe406 */
[----:B------:R-:W-:-:S04]  /*13e60*/  IMAD R0, R4, c[0x0][0x4cc], R0 ;  /* 0x0001330004007a24 */ /* 0x000fc800078e0200 */
[----:B------:R-:W-:-:S05]  /*13e70*/  IMAD.WIDE.U32 R2, R4, c[0x0][0x4c8], R2 ;  /* 0x0001320004027a25 */ /* 0x000fca00078e0002 */
[----:B------:R-:W-:Y:S02]  /*13e80*/  IADD3 R0, R3, R0, RZ ;  /* 0x0000000003007210 */ /* 0x000fe40007ffe0ff */
[----:B------:R-:W-:-:S04]  /*13e90*/  LEA R4, P0, R2, c[0x0][0x4a8], 0x2 ;  /* 0x00012a0002047a11 */ /* 0x000fc800078010ff */
[----:B------:R-:W-:Y:S02]  /*13ea0*/  LEA.HI.X R5, R2, c[0x0][0x4ac], R0, 0x2, P0 ;  /* 0x00012b0002057a11 */ /* 0x000fe400000f1400 */
[----:B------:R-:W-:-:S05]  /*13eb0*/  MOV R0, 0xff800000 ;  /* 0xff80000000007802 */ /* 0x000fca0000000f00 */
[----:B------:R2:W-:Y:S02]  /*13ec0*/  STG.E [R4.64], R0 ;  /* 0x0000000004007986 */ /* 0x0005e4000c101908 */
.L_x_1157:
[----:B------:R-:W-:Y:S05]  /*13ed0*/  BSYNC B1 ;  /* 0x0000000000017941 */ /* 0x000fea0003800000 */
.L_x_1148:
[----:B--2---:R-:W2:Y:S02]  /*13ee0*/  LDL R0, [R1+0x74] ;  /* 0x0000740001007983 */ /* 0x004ea40000100800 */
[----:B--2---:R-:W-:-:S13]  /*13ef0*/  ISETP.NE.AND P0, PT, R0, RZ, PT ;  /* 0x000000ff0000720c */ /* 0x004fda0003f05270 */
[----:B------:R-:W-:Y:S01]  /*13f00*/  @P0 WARPSYNC 0xffffffff ;  /* 0xffffffff00000948 */ /* 0x000fe20003800000 */
[----:B------:R-:W-:Y:S06]  /*13f10*/  @P0 BAR.SYNC.DEFER_BLOCKING 0x5, 0x80 ;  /* 0x0142000000000b1d */ /* 0x000fec0000010000 */
[----:B------:R-:W2:Y:S04]  /*13f20*/  @P0 LDS R0, [0xb100] ;  /* 0x00b10000ff000984 */ /* 0x000ea80000000800 */
[----:B--2---:R2:W-:Y:S04]  /*13f30*/  @P0 STL [R1+0x6c], R0 ;  /* 0x00006c0001000387 */ /* 0x0045e80000100800 */
[----:B------:R-:W-:Y:S06]  /*13f40*/  @P0 BAR.ARV 0x4, 0x80 ;  /* 0x0102000000000b1d */ /* 0x000fec0000002000 */
[----:B------:R-:W-:Y:S05]  /*13f50*/  @P0 BRA `(.L_x_1158) ;  /* 0x0000009000000947 */ /* 0x000fea0003800000 */
[----:B------:R-:W-:Y:S05]  /*13f60*/  BRA.DIV ~URZ, `(.L_x_1159) ;  /* 0x00000a627f007947 */ /* 0x000fea000b800000 */
[----:B--2---:R2:W3:Y:S02]  /*13f70*/  SHFL.IDX PT, R0, R26, RZ, 0x1f ;  /* 0x00001fff1a007589 */ /* 0x0044e400000e0000 */
.L_x_1176:
[----:B------:R-:W5:Y:S01]  /*13f80*/  S2R R2, SR_TID.X ;  /* 0x0000000000027919 */ /* 0x000f620000002100 */
[----:B------:R-:W-:Y:S03]  /*13f90*/  WARPSYNC 0xffffffff ;  /* 0xffffffff00007948 */ /* 0x000fe60003800000 */
[----:B------:R-:W-:Y:S06]  /*13fa0*/  BAR.SYNC.DEFER_BLOCKING 0x4, 0x80 ;  /* 0x0102000000007b1d */ /* 0x000fec0000010000 */
[----:B---3--:R3:W-:Y:S01]  /*13fb0*/  STL [R1+0x6c], R0 ;  /* 0x00006c0001007387 */ /* 0x0087e20000100800 */
[----:B-----5:R-:W-:-:S13]  /*13fc0*/  LOP3.LUT P0, RZ, R2, 0x7f, RZ, 0xc0, !PT ;  /* 0x0000007f02ff7812 */ /* 0x020fda000780c0ff */
[----:B------:R3:W-:Y:S04]  /*13fd0*/  @!P0 STS [0xb100], R26 ;  /* 0x00b1001aff008388 */ /* 0x0007e80000000800 */
[----:B------:R-:W-:Y:S06]  /*13fe0*/  BAR.ARV 0x5, 0x80 ;  /* 0x0142000000007b1d */ /* 0x000fec0000002000 */
.L_x_1158:
[----:B--23--:R-:W2:Y:S02]  /*13ff0*/  LDL R0, [R1+0x6c] ;  /* 0x00006c0001007983 */ /* 0x00cea40000100800 */
[----:B--2---:R-:W-:-:S13]  /*14000*/  ISETP.GE.AND P0, PT, R0, c[0x0][0x538], PT ;  /* 0x00014e0000007a0c */ /* 0x004fda0003f06270 */
[----:B-1--4-:R-:W-:Y:S01]  /*14010*/  @P0 CALL.REL.NOINC `(.L_x_1160) ;  /* 0x0000001000000944 */ /* 0x012fe20003c00000 */
[----:B------:R-:W-:Y:S05]  /*14020*/  BRA `(.L_x_1161) ;  /* 0xfffec6f000007947 */ /* 0x000fea000383ffff */
.L_x_1160:
[----:B------:R-:W-:Y:S05]  /*14030*/  EXIT ;  /* 0x000000000000794d */ /* 0x000fea0003800000 */
.L_x_1112:
[----:B------:R-:W-:Y:S01]  /*14040*/  IMAD.MOV.U32 R10, RZ, RZ, R2 ;  /* 0x000000ffff0a7224 */ /* 0x000fe200078e0002 */
[----:B-1----:R-:W-:Y:S01]  /*14050*/  MOV R8, RZ ;  /* 0x000000ff00087202 */ /* 0x002fe20000000f00 */
[----:B------:R-:W-:Y:S01]  /*14060*/  IMAD.MOV.U32 R7, RZ, RZ, 0x181f ;  /* 0x0000181fff077424 */ /* 0x000fe200078e00ff */
[----:B------:R-:W-:Y:S02]  /*14070*/  MOV R9, 0x14090 ;  /* 0x0001409000097802 */ /* 0x000fe40000000f00 */
[----:B------:R-:W-:Y:S05]  /*14080*/  CALL.REL.NOINC `($__internal_17_$__cuda_sm70_shflsync_idx_p) ;  /* 0x000009f000007944 */ /* 0x000fea0003c00000 */
[----:B------:R-:W-:Y:S01]  /*14090*/  MOV R5, R7 ;  /* 0x0000000700057202 */ /* 0x000fe20000000f00 */
[----:B------:R-:W-:Y:S05]  /*140a0*/  BRA `(.L_x_1162) ;  /* 0xfffed4d000007947 */ /* 0x000fea000383ffff */
.L_x_1113:
[----:B------:R-:W-:Y:S01]  /*140b0*/  IMAD.MOV.U32 R10, RZ, RZ, R3 ;  /* 0x000000ffff0a7224 */ /* 0x000fe200078e0003 */
[----:B-1----:R-:W-:Y:S01]  /*140c0*/  MOV R8, RZ ;  /* 0x000000ff00087202 */ /* 0x002fe20000000f00 */
[----:B------:R-:W-:Y:S01]  /*140d0*/  IMAD.MOV.U32 R7, RZ, RZ, 0x181f ;  /* 0x0000181fff077424 */ /* 0x000fe200078e00ff */
[----:B------:R-:W-:Y:S02]  /*140e0*/  MOV R9, 0x14100 ;  /* 0x0001410000097802 */ /* 0x000fe40000000f00 */
[----:B--23--:R-:W-:Y:S05]  /*140f0*/  CALL.REL.NOINC `($__internal_17_$__cuda_sm70_shflsync_idx_p) ;  /* 0x0000098000007944 */ /* 0x00cfea0003c00000 */
[----:B------:R-:W-:Y:S01]  /*14100*/  MOV R4, R7 ;  /* 0x0000000700047202 */ /* 0x000fe20000000f00 */
[----:B------:R-:W-:Y:S05]  /*14110*/  BRA `(.L_x_1163) ;  /* 0xfffed48000007947 */ /* 0x000fea000383ffff */
.L_x_1116:
[----:B------:R-:W-:Y:S01]  /*14120*/  IMAD.MOV.U32 R10, RZ, RZ, R2 ;  /* 0x000000ffff0a7224 */ /* 0x000fe200078e0002 */
[----:B------:R-:W-:Y:S01]  /*14130*/  MOV R8, 0x1 ;  /* 0x0000000100087802 */ /* 0x000fe20000000f00 */
[----:B------:R-:W-:Y:S01]  /*14140*/  IMAD.MOV.U32 R7, RZ, RZ, 0x181f ;  /* 0x0000181fff077424 */ /* 0x000fe200078e00ff */
[----:B------:R-:W-:-:S02]  /*14150*/  MOV R9, 0x14170 ;  /* 0x0001417000097802 */ /* 0x000fc40000000f00 */
[----:B-1234-:R-:W-:Y:S05]  /*14160*/  CALL.REL.NOINC `($__internal_17_$__cuda_sm70_shflsync_idx_p) ;  /* 0x0000091000007944 */ /* 0x01efea0003c00000 */
[----:B------:R-:W-:Y:S01]  /*14170*/  IMAD.MOV.U32 R6, RZ, RZ, R7 ;  /* 0x000000ffff067224 */ /* 0x000fe200078e0007 */
[----:B------:R-:W-:Y:S01]  /*14180*/  MOV R8, 0x1 ;  /* 0x0000000100087802 */ /* 0x000fe20000000f00 */
[----:B------:R-:W-:Y:S01]  /*14190*/  IMAD.MOV.U32 R10, RZ, RZ, R3 ;  /* 0x000000ffff0a7224 */ /* 0x000fe200078e0003 */
[----:B------:R-:W-:-:S02]  /*141a0*/  MOV R7, 0x181f ;  /* 0x0000181f00077802 */ /* 0x000fc40000000f00 */
[----:B------:R-:W-:Y:S02]  /*141b0*/  MOV R9, 0x141d0 ;  /* 0x000141d000097802 */ /* 0x000fe40000000f00 */
[----:B------:R-:W-:Y:S05]  /*141c0*/  CALL.REL.NOINC `($__internal_17_$__cuda_sm70_shflsync_idx_p) ;  /* 0x000008b000007944 */ /* 0x000fea0003c00000 */
[----:B------:R-:W-:Y:S01]  /*141d0*/  MOV R4, R7 ;  /* 0x0000000700047202 */ /* 0x000fe20000000f00 */
[----:B------:R-:W-:Y:S05]  /*141e0*/  BRA `(.L_x_1164) ;  /* 0xfffed4b000007947 */ /* 0x000fea000383ffff */
.L_x_1119:
[----:B------:R-:W-:Y:S01]  /*141f0*/  IMAD.MOV.U32 R10, RZ, RZ, R2 ;  /* 0x000000ffff0a7224 */ /* 0x000fe200078e0002 */
[----:B------:R-:W-:Y:S01]  /*14200*/  MOV R8, 0x2 ;  /* 0x0000000200087802 */ /* 0x000fe20000000f00 */
[----:B------:R-:W-:Y:S01]  /*14210*/  IMAD.MOV.U32 R7, RZ, RZ, 0x181f ;  /* 0x0000181fff077424 */ /* 0x000fe200078e00ff */
[----:B------:R-:W-:Y:S02]  /*14220*/  MOV R9, 0x14240 ;  /* 0x0001424000097802 */ /* 0x000fe40000000f00 */
[----:B-123--:R-:W-:Y:S05]  /*14230*/  CALL.REL.NOINC `($__internal_17_$__cuda_sm70_shflsync_idx_p) ;  /* 0x0000084000007944 */ /* 0x00efea0003c00000 */
[----:B------:R-:W-:Y:S01]  /*14240*/  MOV R6, R7 ;  /* 0x0000000700067202 */ /* 0x000fe20000000f00 */
[----:B------:R-:W-:Y:S05]  /*14250*/  BRA `(.L_x_1165) ;  /* 0xfffed52000007947 */ /* 0x000fea000383ffff */
.L_x_1120:
[----:B------:R-:W-:Y:S01]  /*14260*/  IMAD.MOV.U32 R10, RZ, RZ, R3 ;  /* 0x000000ffff0a7224 */ /* 0x000fe200078e0003 */
[----:B------:R-:W-:Y:S01]  /*14270*/  MOV R8, 0x2 ;  /* 0x0000000200087802 */ /* 0x000fe20000000f00 */
[----:B------:R-:W-:Y:S01]  /*14280*/  IMAD.MOV.U32 R7, RZ, RZ, 0x181f ;  /* 0x0000181fff077424 */ /* 0x000fe200078e00ff */
[----:B------:R-:W-:Y:S02]  /*14290*/  MOV R9, 0x142b0 ;  /* 0x000142b000097802 */ /* 0x000fe40000000f00 */
[----:B-1234-:R-:W-:Y:S05]  /*142a0*/  CALL.REL.NOINC `($__internal_17_$__cuda_sm70_shflsync_idx_p) ;  /* 0x000007d000007944 */ /* 0x01efea0003c00000 */
[----:B------:R-:W-:Y:S01]  /*142b0*/  MOV R4, R7 ;  /* 0x0000000700047202 */ /* 0x000fe20000000f00 */
[----:B------:R-:W-:Y:S05]  /*142c0*/  BRA `(.L_x_1166) ;  /* 0xfffed4d000007947 */ /* 0x000fea000383ffff */
.L_x_1123:
        /* <DEDUP_REMOVED lines=13> */
.L_x_1126:
[----:B------:R-:W-:Y:S01]  /*143a0*/  IMAD.MOV.U32 R10, RZ, RZ, R2 ;  /* 0x000000ffff0a7224 */ /* 0x000fe200078e0002 */
[----:B------:R-:W-:Y:S01]  /*143b0*/  MOV R8, 0x4 ;  /* 0x0000000400087802 */ /* 0x000fe20000000f00 */
[----:B------:R-:W-:Y:S01]  /*143c0*/  IMAD.MOV.U32 R7, RZ, RZ, 0x181f ;  /* 0x0000181fff077424 */ /* 0x000fe200078e00ff */
[----:B------:R-:W-:Y:S02]  /*143d0*/  MOV R9, 0x143f0 ;  /* 0x000143f000097802 */ /* 0x000fe40000000f00 */
[----:B-1234-:R-:W-:Y:S05]  /*143e0*/  CALL.REL.NOINC `($__internal_17_$__cuda_sm70_shflsync_idx_p) ;  /* 0x0000069000007944 */ /* 0x01efea0003c00000 */
[----:B------:R-:W-:Y:S01]  /*143f0*/  MOV R6, R7 ;  /* 0x0000000700067202 */ /* 0x000fe20000000f00 */
[----:B------:R-:W-:Y:S05]  /*14400*/  BRA `(.L_x_1168) ;  /* 0xfffed56000007947 */ /* 0x000fea000383ffff */
.L_x_1127:
[----:B------:R-:W-:Y:S01]  /*14410*/  IMAD.MOV.U32 R10, RZ, RZ, R3 ;  /* 0x000000ffff0a7224 */ /* 0x000fe200078e0003 */
[----:B------:R-:W-:Y:S01]  /*14420*/  MOV R8, 0x4 ;  /* 0x0000000400087802 */ /* 0x000fe20000000f00 */
[----:B------:R-:W-:Y:S01]  /*14430*/  IMAD.MOV.U32 R7, RZ, RZ, 0x181f ;  /* 0x0000181fff077424 */ /* 0x000fe200078e00ff */
[----:B------:R-:W-:Y:S02]  /*14440*/  MOV R9, 0x14460 ;  /* 0x0001446000097802 */ /* 0x000fe40000000f00 */
[----:B-1234-:R-:W-:Y:S05]  /*14450*/  CALL.REL.NOINC `($__internal_17_$__cuda_sm70_shflsync_idx_p) ;  /* 0x0000062000007944 */ /* 0x01efea0003c00000 */
[----:B------:R-:W-:Y:S01]  /*14460*/  MOV R4, R7 ;  /* 0x0000000700047202 */ /* 0x000fe20000000f00 */
[----:B------:R-:W-:Y:S05]  /*14470*/  BRA `(.L_x_1169) ;  /* 0xfffed51000007947 */ /* 0x000fea000383ffff */
.L_x_1130:
        /* <DEDUP_REMOVED lines=13> */
.L_x_1133:
[----:B------:R-:W-:Y:S01]  /*14550*/  IMAD.MOV.U32 R10, RZ, RZ, R2 ;  /* 0x000000ffff0a7224 */ /* 0x000fe200078e0002 */
[----:B------:R-:W-:Y:S01]  /*14560*/  MOV R8, 0x6 ;  /* 0x0000000600087802 */ /* 0x000fe20000000f00 */
[----:B------:R-:W-:Y:S01]  /*14570*/  IMAD.MOV.U32 R7, RZ, RZ, 0x181f ;  /* 0x0000181fff077424 */ /* 0x000fe200078e00ff */
[----:B------:R-:W-:Y:S02]  /*14580*/  MOV R9, 0x145a0 ;  /* 0x000145a000097802 */ /* 0x000fe40000000f00 */
[----:B-1234-:R-:W-:Y:S05]  /*14590*/  CALL.REL.NOINC `($__internal_17_$__cuda_sm70_shflsync_idx_p) ;  /* 0x000004e000007944 */ /* 0x01efea0003c00000 */
[----:B------:R-:W-:Y:S01]  /*145a0*/  MOV R6, R7 ;  /* 0x0000000700067202 */ /* 0x000fe20000000f00 */
[----:B------:R-:W-:Y:S05]  /*145b0*/  BRA `(.L_x_1171) ;  /* 0xfffed5a000007947 */ /* 0x000fea000383ffff */
.L_x_1134:
[----:B------:R-:W-:Y:S01]  /*145c0*/  IMAD.MOV.U32 R10, RZ, RZ, R3 ;  /* 0x000000ffff0a7224 */ /* 0x000fe200078e0003 */
[----:B------:R-:W-:Y:S01]  /*145d0*/  MOV R8, 0x6 ;  /* 0x0000000600087802 */ /* 0x000fe20000000f00 */
[----:B------:R-:W-:Y:S01]  /*145e0*/  IMAD.MOV.U32 R7, RZ, RZ, 0x181f ;  /* 0x0000181fff077424 */ /* 0x000fe200078e00ff */
[----:B------:R-:W-:Y:S02]  /*145f0*/  MOV R9, 0x14610 ;  /* 0x0001461000097802 */ /* 0x000fe40000000f00 */
[----:B-1234-:R-:W-:Y:S05]  /*14600*/  CALL.REL.NOINC `($__internal_17_$__cuda_sm70_shflsync_idx_p) ;  /* 0x0000047000007944 */ /* 0x01efea0003c00000 */
[----:B------:R-:W-:Y:S01]  /*14610*/  MOV R4, R7 ;  /* 0x0000000700047202 */ /* 0x000fe20000000f00 */
[----:B------:R-:W-:Y:S05]  /*14620*/  BRA `(.L_x_1172) ;  /* 0xfffed55000007947 */ /* 0x000fea000383ffff */
.L_x_1137:
        /* <DEDUP_REMOVED lines=13> */
.L_x_1144:
[----:B------:R1:W5:Y:S01]  /*14700*/  LDL R0, [R1+0x18] ;  /* 0x0000180001007983 */ /* 0x0003620000100800 */
[----:B------:R-:W-:Y:S02]  /*14710*/  MOV R3, 0x2 ;  /* 0x0000000200037802 */ /* 0x000fe40000000f00 */
[----:B------:R-:W-:Y:S02]  /*14720*/  MOV R8, 0x14740 ;  /* 0x0001474000087802 */ /* 0x000fe40000000f00 */
[----:B-1---5:R-:W-:Y:S05]  /*14730*/  CALL.REL.NOINC `($__internal_16_$__cuda_sm70_shflsync_bfly_p) ;  /* 0x0000030000007944 */ /* 0x022fea0003c00000 */
[----:B--2---:R-:W-:Y:S01]  /*14740*/  MOV R2, R3 ;  /* 0x0000000300027202 */ /* 0x004fe20000000f00 */
[----:B-1----:R-:W-:Y:S05]  /*14750*/  BRA `(.L_x_1174) ;  /* 0xffffda7000007947 */ /* 0x002fea000383ffff */
.L_x_1145:
[----:B------:R-:W-:Y:S01]  /*14760*/  IMAD.MOV.U32 R0, RZ, RZ, R2 ;  /* 0x000000ffff007224 */ /* 0x000fe200078e0002 */
[----:B------:R-:W-:Y:S02]  /*14770*/  MOV R3, 0x1 ;  /* 0x0000000100037802 */ /* 0x000fe40000000f00 */
[----:B------:R-:W-:Y:S02]  /*14780*/  MOV R8, 0x147a0 ;  /* 0x000147a000087802 */ /* 0x000fe40000000f00 */
[----:B-----5:R-:W-:Y:S05]  /*14790*/  CALL.REL.NOINC `($__internal_16_$__cuda_sm70_shflsync_bfly_p) ;  /* 0x000002a000007944 */ /* 0x020fea0003c00000 */
[----:B-1----:R1:W5:Y:S01]  /*147a0*/  LDL R0, [R1+0x1c] ;  /* 0x00001c0001007983 */ /* 0x0023620000100800 */
[----:B--2---:R-:W-:Y:S01]  /*147b0*/  FADD.FTZ R2, R2, R3 ;  /* 0x0000000302027221 */ /* 0x004fe20000010000 */
[----:B------:R-:W-:-:S02]  /*147c0*/  MOV R3, 0x2 ;  /* 0x0000000200037802 */ /* 0x000fc40000000f00 */
[----:B------:R-:W-:Y:S02]  /*147d0*/  MOV R8, 0x147f0 ;  /* 0x000147f000087802 */ /* 0x000fe40000000f00 */
[----:B-1---5:R-:W-:Y:S05]  /*147e0*/  CALL.REL.NOINC `($__internal_16_$__cuda_sm70_shflsync_bfly_p) ;  /* 0x0000025000007944 */ /* 0x022fea0003c00000 */
[----:B-1----:R-:W3:Y:S01]  /*147f0*/  LDL.LU R0, [R1+0x1c] ;  /* 0x00001c0001007983 */ /* 0x002ee20000300800 */
[----:B------:R-:W-:Y:S01]  /*14800*/  MOV R8, 0x14850 ;  /* 0x0001485000087802 */ /* 0x000fe20000000f00 */
[----:B--23--:R-:W-:Y:S01]  /*14810*/  FADD.FTZ R4, R0, R3 ;  /* 0x0000000300047221 */ /* 0x00cfe20000010000 */
[----:B------:R-:W-:-:S04]  /*14820*/  MOV R3, 0x1 ;  /* 0x0000000100037802 */ /* 0x000fc80000000f00 */
[----:B------:R-:W-:Y:S02]  /*14830*/  MOV R0, R4 ;  /* 0x0000000400007202 */ /* 0x000fe40000000f00 */
[----:B------:R-:W-:Y:S05]  /*14840*/  CALL.REL.NOINC `($__internal_16_$__cuda_sm70_shflsync_bfly_p) ;  /* 0x000001f000007944 */ /* 0x000fea0003c00000 */
[----:B-1----:R1:W5:Y:S01]  /*14850*/  LDL R0, [R1+0x24] ;  /* 0x0000240001007983 */ /* 0x0023620000100800 */
[----:B--2---:R-:W-:Y:S01]  /*14860*/  FADD.FTZ R4, R4, R3 ;  /* 0x0000000304047221 */ /* 0x004fe20000010000 */
[----:B------:R-:W-:Y:S02]  /*14870*/  MOV R3, 0x2 ;  /* 0x0000000200037802 */ /* 0x000fe40000000f00 */
        /* <DEDUP_REMOVED lines=19> */
[----:B--2---:R-:W-:Y:S01]  /*149b0*/  MOV R8, R3 ;  /* 0x0000000300087202 */ /* 0x004fe20000000f00 */
[----:B-1----:R-:W-:Y:S05]  /*149c0*/  BRA `(.L_x_1175) ;  /* 0xffffd93000007947 */ /* 0x002fea000383ffff */
.L_x_1159:
[----:B------:R-:W-:Y:S01]  /*149d0*/  IMAD.MOV.U32 R10, RZ, RZ, R26 ;  /* 0x000000ffff0a7224 */ /* 0x000fe200078e001a */
[----:B-1----:R-:W-:Y:S01]  /*149e0*/  MOV R8, RZ ;  /* 0x000000ff00087202 */ /* 0x002fe20000000f00 */
[----:B------:R-:W-:Y:S01]  /*149f0*/  IMAD.MOV.U32 R7, RZ, RZ, 0x1f ;  /* 0x0000001fff077424 */ /* 0x000fe200078e00ff */
[----:B----4-:R-:W-:Y:S02]  /*14a00*/  MOV R9, 0x14a20 ;  /* 0x00014a2000097802 */ /* 0x010fe40000000f00 */
[----:B--23--:R-:W-:Y:S05]  /*14a10*/  CALL.REL.NOINC `($__internal_17_$__cuda_sm70_shflsync_idx_p) ;  /* 0x0000006000007944 */ /* 0x00cfea0003c00000 */
[----:B------:R-:W-:Y:S01]  /*14a20*/  MOV R0, R7 ;  /* 0x0000000700007202 */ /* 0x000fe20000000f00 */
[----:B------:R-:W-:Y:S05]  /*14a30*/  BRA `(.L_x_1176) ;  /* 0xfffff54000007947 */ /* 0x000fea000383ffff */
        .weak           $__internal_16_$__cuda_sm70_shflsync_bfly_p
        .type           $__internal_16_$__cuda_sm70_shflsync_bfly_p,@function
        .size           $__internal_16_$__cuda_sm70_shflsync_bfly_p,($__internal_17_$__cuda_sm70_shflsync_idx_p - $__internal_16_$__cuda_sm70_shflsync_bfly_p)
$__internal_16_$__cuda_sm70_shflsync_bfly_p:
[----:B------:R-:W-:Y:S01]  /*14a40*/  MOV R9, 0x0 ;  /* 0x0000000000097802 */ /* 0x000fe20000000f00 */
[----:B------:R-:W-:Y:S04]  /*14a50*/  WARPSYNC R7 ;  /* 0x0000000700007348 */ /* 0x000fe80003800000 */
[----:B------:R1:W2:Y:S01]  /*14a60*/  SHFL.BFLY PT, R3, R0, R3, R10 ;  /* 0x0c00000300037389 */ /* 0x0002a200000e000a */
[----:B------:R-:W-:Y:S05]  /*14a70*/  RET.REL.NODEC R8 `(_ZN7cutlass13device_kernelIN5flash19enable_sm80_to_sm89INS1_16FlashAttnFwdSm80INS1_25CollectiveMainloopFwdSm80ILi4ELi1ELb0EN4cute5tupleIJNS5_1CILi128EEENS7_ILi112EEENS7_ILi64EEEEEELi64ENS_10bfloat16_tEfNS_4arch4Sm80ELb1ELb0ELb0ELb0ELb0ELb0ELb1ELb1EEENS1_21CollectiveEpilogueFwdINS6_IJS8_SA_S9_EEENS6_IJNS7_ILi1EEESI_SI_EEESC_SE_Li128ELb0ELb1ELb1ELb0EEENS1_30DynamicPersistentTileSchedulerILi128ELi128ELb1ELb1ELb0EEEEEEEEEvNT_6ParamsE) ;  /* 0xfffeb58008007950 */ /* 0x000fea0003c3ffff */
        .weak           $__internal_17_$__cuda_sm70_shflsync_idx_p
        .type           $__internal_17_$__cuda_sm70_shflsync_idx_p,@function
        .size           $__internal_17_$__cuda_sm70_shflsync_idx_p,(.L_x_1636 - $__internal_17_$__cuda_sm70_shflsync_idx_p)
$__internal_17_$__cuda_sm70_shflsync_idx_p:
[----:B------:R-:W-:-:S04]  /*14a80*/  MOV R12, 0xffffffff ;  /* 0xffffffff000c7802 */ /* 0x000fc80000000f00 */
[----:B------:R-:W-:Y:S04]  /*14a90*/  WARPSYNC R12 ;  /* 0x0000000c00007348 */ /* 0x000fe80003800000 */
[----:B------:R1:W2:Y:S02]  /*14aa0*/  SHFL.IDX PT, R7, R10, R8, R7 ;  /* 0x000000080a077389 */ /* 0x0002a400000e0007 */
[----:B-1----:R-:W-:Y:S02]  /*14ab0*/  MOV R8, R9 ;  /* 0x0000000900087202 */ /* 0x002fe40000000f00 */
[----:B------:R-:W-:-:S04]  /*14ac0*/  MOV R9, 0x0 ;  /* 0x0000000000097802 */ /* 0x000fc80000000f00 */
[----:B--2---:R-:W-:Y:S05]  /*14ad0*/  RET.REL.NODEC R8 `(_ZN7cutlass13device_kernelIN5flash19enable_sm80_to_sm89INS1_16FlashAttnFwdSm80INS1_25CollectiveMainloopFwdSm80ILi4ELi1ELb0EN4cute5tupleIJNS5_1CILi128EEENS7_ILi112EEENS7_ILi64EEEEEELi64ENS_10bfloat16_tEfNS_4arch4Sm80ELb1ELb0ELb0ELb0ELb0ELb0ELb1ELb1EEENS1_21CollectiveEpilogueFwdINS6_IJS8_SA_S9_EEENS6_IJNS7_ILi1EEESI_SI_EEESC_SE_Li128ELb0ELb1ELb1ELb0EEENS1_30DynamicPersistentTileSchedulerILi128ELi128ELb1ELb1ELb0EEEEEEEEEvNT_6ParamsE) ;  /* 0xfffeb52008007950 */ /* 0x004fea0003c3ffff */
.L_x_1177:
        /* <DEDUP_REMOVED lines=10> */
.L_x_1636:


//--------------------- .text._ZN7cutlass13device_kernelIN5flash19enable_sm80_to_sm89INS1_16FlashAttnFwdSm80INS1_25CollectiveMainloopFwdSm80ILi4ELi1ELb0EN4cute5tupleIJNS5_1CILi128EEENS7_ILi80EEENS7_ILi64EEEEEELi64ENS_10bfloat16_tEfNS_4arch4Sm80ELb1ELb0ELb0ELb1ELb0ELb0ELb1ELb1EEENS1_21CollectiveEpilogueFwdINS6_IJS8_SA_S9_EEENS6_IJNS7_ILi1EEESI_SI_EEESC_SE_Li128ELb1ELb1ELb1ELb0EEENS1_36VarlenDynamicPersistentTileSchedulerILi128ELi80ELi128ELi128ELb1ELb1ELb0ELb1ELb1ELb1EEEEEEEEEvNT_6ParamsE --------------------------
	.section	.text._ZN7cutlass13device_kernelIN5flash19enable_sm80_to_sm89INS1_16FlashAttnFwdSm80INS1_25CollectiveMainloopFwdSm80ILi4ELi1ELb0EN4cute5tupleIJNS5_1CILi128EEENS7_ILi80EEENS7_ILi64EEEEEELi64ENS_10bfloat16_tEfNS_4arch4Sm80ELb1ELb0ELb0ELb1ELb0ELb0ELb1ELb1EEENS1_21CollectiveEpilogueFwdINS6_IJS8_SA_S9_EEENS6_IJNS7_ILi1EEESI_SI_EEESC_SE_Li128ELb1ELb1ELb1ELb0EEENS1_36VarlenDynamicPersistentTileSchedulerILi128ELi80ELi128ELi128ELb1ELb1ELb0ELb1ELb1ELb1EEEEEEEEEvNT_6ParamsE,"ax",@progbits
	.sectioninfo	@"SHI_REGISTERS=255"
	.align	128
.text._ZN7cutlass13device_kernelIN5flash19enable_sm80_to_sm89INS1_16FlashAttnFwdSm80INS1_25CollectiveMainloopFwdSm80ILi4ELi1ELb0EN4cute5tupleIJNS5_1CILi128EEENS7_ILi80EEENS7_ILi64EEEEEELi64ENS_10bfloat16_tEfNS_4arch4Sm80ELb1ELb0ELb0ELb1ELb0ELb0ELb1ELb1EEENS1_21CollectiveEpilogueFwdINS6_IJS8_SA_S9_EEENS6_IJNS7_ILi1EEESI_SI_EEESC_SE_Li128ELb1ELb1ELb1ELb0EEENS1_36VarlenDynamicPersistentTileSchedulerILi128ELi80ELi128ELi128ELb1ELb1ELb0ELb1ELb1ELb1EEEEEEEEEvNT_6ParamsE:
        .type           _ZN7cutlass13device_kernelIN5flash19enable_sm80_to_sm89INS1_16FlashAttnFwdSm80INS1_25CollectiveMainloopFwdSm80ILi4ELi1ELb0EN4cute5tupleIJNS5_1CILi128EEENS7_ILi80EEENS7_ILi64EEEEEELi64ENS_10bfloat16_tEfNS_4arch4Sm80ELb1ELb0ELb0ELb1ELb0ELb0ELb1ELb1EEENS1_21CollectiveEpilogueFwdINS6_IJS8_SA_S9_EEENS6_IJNS7_ILi1EEESI_SI_EEESC_SE_Li128ELb1ELb1ELb1ELb0EEENS1_36VarlenDynamicPersistentTileSchedulerILi128ELi80ELi128ELi128ELb1ELb1ELb0ELb1ELb1ELb1EEEEEEEEEvNT_6ParamsE,@function
        .size           _ZN7cutlass13device_kernelIN5flash19enable_sm80_to_sm89INS1_16FlashAttnFwdSm80INS1_25CollectiveMainloopFwdSm80ILi4ELi1ELb0EN4cute5tupleIJNS5_1CILi128EEENS7_ILi80EEENS7_ILi64EEEEEELi64ENS_10bfloat16_tEfNS_4arch4Sm80ELb1ELb0ELb0ELb1ELb0ELb0ELb1ELb1EEENS1_21CollectiveEpilogueFwdINS6_IJS8_SA_S9_EEENS6_IJNS7_ILi1EEESI_SI_EEESC_SE_Li128ELb1ELb1ELb1ELb0EEENS1_36VarlenDynamicPersistentTileSchedulerILi128ELi80ELi128ELi128ELb1ELb1ELb0ELb1ELb1ELb1EEEEEEEEEvNT_6ParamsE,(.L_x_1639 - _ZN7cutlass13device_kernelIN5flash19enable_sm80_to_sm89INS1_16FlashAttnFwdSm80INS1_25CollectiveMainloopFwdSm80ILi4ELi1ELb0EN4cute5tupleIJNS5_1CILi128EEENS7_ILi80EEENS7_ILi64EEEEEELi64ENS_10bfloat16_tEfNS_4arch4Sm80ELb1ELb0ELb0ELb1ELb0ELb0ELb1ELb1EEENS1_21CollectiveEpilogueFwdINS6_IJS8_SA_S9_EEENS6_IJNS7_ILi1EEESI_SI_EEESC_SE_Li128ELb1ELb1ELb1ELb0EEENS1_36VarlenDynamicPersistentTileSchedulerILi128ELi80ELi128ELi128ELb1ELb1ELb0ELb1ELb1ELb1EEEEEEEEEvNT_6ParamsE)
        .other          _ZN7cutlass13device_kernelIN5flash19enable_sm80_to_sm89INS1_16FlashAttnFwdSm80INS1_25CollectiveMainloopFwdSm80ILi4ELi1ELb0EN4cute5tupleIJNS5_1CILi128EEENS7_ILi80EEENS7_ILi64EEEEEELi64ENS_10bfloat16_tEfNS_4arch4Sm80ELb1ELb0ELb0ELb1ELb0ELb0ELb1ELb1EEENS1_21CollectiveEpilogueFwdINS6_IJS8_SA_S9_EEENS6_IJNS7_ILi1EEESI_SI_EEESC_SE_Li128ELb1ELb1ELb1ELb0EEENS1_36VarlenDynamicPersistentTileSchedulerILi128ELi80ELi128ELi128ELb1ELb1ELb0ELb1ELb1ELb1EEEEEEEEEvNT_6ParamsE,@"STO_CUDA_ENTRY STV_DEFAULT"
_ZN7cutlass13device_kernelIN5flash19enable_sm80_to_sm89INS1_16FlashAttnFwdSm80INS1_25CollectiveMainloopFwdSm80ILi4ELi1ELb0EN4cute5tupleIJNS5_1CILi128EEENS7_ILi80EEENS7_ILi64EEEEEELi64ENS_10bfloat16_tEfNS_4arch4Sm80ELb1ELb0ELb0ELb1ELb0ELb0ELb1ELb1EEENS1_21CollectiveEpilogueFwdINS6_IJS8_SA_S9_EEENS6_IJNS7_ILi1EEESI_SI_EEESC_SE_Li128ELb1ELb1ELb1ELb0EEENS1_36VarlenDynamicPersistentTileSchedulerILi128ELi80ELi128ELi128ELb1ELb1ELb0ELb1ELb1ELb1EEEEEEEEEvNT_6ParamsE:
        /* <DEDUP_REMOVED lines=55> */
.L_x_1183:
        /* <DEDUP_REMOVED lines=17> */
.L_x_1301:
        /* <DEDUP_REMOVED lines=16> */
.L_x_1302:
[----:B--2---:R-:W-:-:S05]  /*0580*/  IMAD R0, R0, c[0x0][0x538], RZ ;  /* 0x00014e0000007a24 */ /* 0x004fca00078e02ff */
[----:B------:R-:W-:-:S04]  /*0590*/  IADD3 R6, R0, R6, RZ ;  /* 0x0000000600067210 */ /* 0x000fc80007ffe0ff */
[----:B------:R-:W-:-:S13]  /*05a0*/  ISETP.GT.AND P0, PT, R6, UR4, PT ;  /* 0x0000000406007c0c */ /* 0x000fda000bf04270 */
[----:B-1----:R-:W-:Y:S05]  /*05b0*/  @!P0 BRA `(.L_x_1183) ;  /* 0xfffffdb000008947 */ /* 0x002fea000383ffff */
.L_x_1179:
[----:B------:R-:W-:-:S05]  /*05c0*/  IADD3 R12, -R0, R6, RZ ;  /* 0x00000006000c7210 */ /* 0x000fca0007ffe1ff */
[----:B------:R-:W-:-:S05]  /*05d0*/  IMAD R0, R4, c[0x0][0x538], R12 ;  /* 0x00014e0004007a24 */ /* 0x000fca00078e020c */
[----:B------:R-:W-:Y:S01]  /*05e0*/  ISETP.GT.AND P0, PT, R0, UR4, PT ;  /* 0x0000000400007c0c */ /* 0x000fe2000bf04270 */
[----:B------:R-:W-:-:S12]  /*05f0*/  BRA.DIV ~URZ, `(.L_x_1184) ;  /* 0x00011b627f007947 */ /* 0x000fd8000b800000 */
[----:B------:R-:W-:-:S04]  /*0600*/  VOTE.ANY R11, PT, !P0 ;  /* 0x00000000000b7806 */ /* 0x000fc800040e0100 */
.L_x_1303:
[----:B------:R-:W1:Y:S02]  /*0610*/  POPC R0, R11 ;  /* 0x0000000b00007309 */ /* 0x000e640000000000 */
[----:B-1----:R-:W-:-:S05]  /*0620*/  IADD3 R2, R0, R7, RZ ;  /* 0x0000000700027210 */ /* 0x002fca0007ffe0ff */
[----:B------:R1:W-:Y:S01]  /*0630*/  STL [R1+0x54], R2 ;  /* 0x0000540201007387 */ /* 0x0003e20000100800 */
[----:B------:R-:W-:Y:S05]  /*0640*/  BRA.DIV ~URZ, `(.L_x_1185) ;  /* 0x00011b627f007947 */ /* 0x000fea000b800000 */
[----:B------:R2:W3:Y:S01]  /*0650*/  SHFL.IDX PT, R13, R10, R0, 0x1f ;  /* 0x00001f000a0d7589 */ /* 0x0004e200000e0000 */
[----:B------:R-:W-:-:S03]  /*0660*/  MOV R6, RZ ;  /* 0x000000ff00067202 */ /* 0x000fc60000000f00 */
[----:B------:R2:W4:Y:S04]  /*0670*/  SHFL.IDX PT, R10, R8, R0, 0x1f ;  /* 0x00001f00080a7589 */ /* 0x00052800000e0000 */
.L_x_1304:
[----:B------:R-:W-:Y:S01]  /*0680*/  ISETP.NE.AND P0, PT, R11, RZ, PT ;  /* 0x000000ff0b00720c */ /* 0x000fe20003f05270 */
[----:B------:R-:W-:-:S12]  /*0690*/  BSSY B0, `(.L_x_1186) ;  /* 0x0000005000007945 */ /* 0x000fd80003800000 */
[----:B------:R-:W-:Y:S05]  /*06a0*/  @!P0 BRA `(.L_x_1187) ;  /* 0x0000003000008947 */ /* 0x000fea0003800000 */
[----:B------:R-:W-:Y:S01]  /*06b0*/  IADD3 R5, R0, -0x1, RZ ;  /* 0xffffffff00057810 */ /* 0x000fe20007ffe0ff */
[----:B------:R-:W-:Y:S05]  /*06c0*/  BRA.DIV ~URZ, `(.L_x_1188) ;  /* 0x00011bc27f007947 */ /* 0x000fea000b800000 */
[----:B------:R1:W2:Y:S02]  /*06d0*/  SHFL.IDX PT, R6, R4, R5, 0x1f ;  /* 0x00001f0504067589 */ /* 0x0002a400000e0000 */
.L_x_1187:
[----:B------:R-:W-:Y:S05]  /*06e0*/  BSYNC B0 ;  /* 0x0000000000007941 */ /* 0x000fea0003800000 */
.L_x_1186:
        /* <DEDUP_REMOVED lines=69> */
.L_x_1190:
        /* <DEDUP_REMOVED lines=46> */
[----:B------:R-:W-:Y:S02]  /*0e20*/  IMAD.MOV.U32 R7, RZ, RZ, R0 ;  /* 0x000000ffff077224 */ /* 0x000fe400078e0000 */
[----:B------:R-:W-:Y:S01]  /*0e30*/  IMAD.MOV.U32 R2, RZ, RZ, RZ ;  /* 0x000000ffff027224 */ /* 0x000fe200078e00ff */
[----:B------:R-:W-:Y:S01]  /*0e40*/  IABS R0, R8 ;  /* 0x0000000800007213 */ /* 0x000fe20000000000 */
[----:B------:R-:W-:-:S04]  /*0e50*/  IMAD R7, R7, R5, RZ ;  /* 0x0000000507077224 */ /* 0x000fc800078e02ff */
        /* <DEDUP_REMOVED lines=20> */
.L_x_1191:
[----:B------:R-:W-:Y:S05]  /*0fa0*/  BSYNC B0 ;  /* 0x0000000000007941 */ /* 0x000fea0003800000 */
.L_x_1189:
[----:B------:R-:W-:-:S04]  /*0fb0*/  LOP3.LUT R0, RZ, R0, RZ, 0x33, !PT ;  /* 0x00000000ff007212 */ /* 0x000fc800078e33ff */
[----:B------:R-:W-:-:S05]  /*0fc0*/  IADD3 R0, R0, R13, RZ ;  /* 0x0000000d00007210 */ /* 0x000fca0007ffe0ff */
[----:B------:R2:W-:Y:S01]  /*0fd0*/  STL [R1+0x4c], R0 ;  /* 0x00004c0001007387 */ /* 0x0005e20000100800 */
[----:B------:R-:W-:Y:S05]  /*0fe0*/  BRA `(.L_x_1192) ;  /* 0x0000006000007947 */ /* 0x000fea0003800000 */
.L_x_1180:
[----:B------:R-:W-:Y:S01]  /*0ff0*/  MOV R0, UR4 ;  /* 0x0000000400007c02 */ /* 0x000fe20008000f00 */
[----:B------:R-:W-:Y:S04]  /*1000*/  STL [R1+0x4c], RZ ;  /* 0x00004cff01007387 */ /* 0x000fe80000100800 */
[----:B------:R-:W-:Y:S04]  /*1010*/  STL [R1+0x50], RZ ;  /* 0x000050ff01007387 */ /* 0x000fe80000100800 */
[----:B------:R1:W-:Y:S02]  /*1020*/  STL [R1+0x48], R0 ;  /* 0x0000480001007387 */ /* 0x0003e40000100800 */
[----:B-1----:R-:W-:-:S05]  /*1030*/  MOV R0, c[0x0][0x53c] ;  /* 0x00014f0000007a02 */ /* 0x002fca0000000f00 */
[----:B------:R1:W-:Y:S02]  /*1040*/  STL [R1+0x54], R0 ;  /* 0x0000540001007387 */ /* 0x0003e40000100800 */
.L_x_1192:
        /* <DEDUP_REMOVED lines=8> */
.L_x_1178:
        /* <DEDUP_REMOVED lines=72> */
[----:B------:R-:W-:Y:S01]  /*1550*/  SHF.R.U32.HI R2, RZ, 0x3, R0 ;  /* 0x00000003ff027819 */ /* 0x000fe20000011600 */
[----:B------:R-:W-:Y:S01]  /*1560*/  IMAD.SHL.U32 R5, R12, 0x40, RZ ;  /* 0x000000400c057824 */ /* 0x000fe200078e00ff */
[----:B------:R-:W-:Y:S01]  /*1570*/  LOP3.LUT R0, R3, 0x1c0, RZ, 0xc0, !PT ;  /* 0x000001c003007812 */ /* 0x000fe200078ec0ff */
[--C-:B------:R-:W-:Y:S01]  /*1580*/  IMAD R6, R6, 0x2, R4.reuse ;  /* 0x0000000206067824 */ /* 0x100fe200078e0204 */
[----:B------:R-:W-:Y:S01]  /*1590*/  LOP3.LUT R3, R7, R2, RZ, 0x3c, !PT ;  /* 0x0000000207037212 */ /* 0x000fe200078e3cff */
[----:B------:R-:W-:Y:S01]  /*15a0*/  IMAD.MOV.U32 R7, RZ, RZ, -0x10 ;  /* 0xfffffff0ff077424 */ /* 0x000fe200078e00ff */
[----:B------:R-:W-:Y:S01]  /*15b0*/  LOP3.LUT R5, R5, 0xfffffe00, RZ, 0xc0, !PT ;  /* 0xfffffe0005057812 */ /* 0x000fe200078ec0ff */
[----:B------:R-:W-:Y:S01]  /*15c0*/  IMAD.MOV.U32 R12, RZ, RZ, 0x40 ;  /* 0x00000040ff0c7424 */ /* 0x000fe200078e00ff */
[----:B------:R-:W-:Y:S01]  /*15d0*/  LEA.HI R2, R0, R0, RZ, 0x1d ;  /* 0x0000000000027211 */ /* 0x000fe200078fe8ff */
[----:B------:R-:W-:Y:S01]  /*15e0*/  IMAD R0, R14, 0x200, R15 ;  /* 0x000002000e007824 */ /* 0x000fe200078e020f */
[CC--:B------:R-:W-:Y:S01]  /*15f0*/  IADD3 R4, R3.reuse, R5.reuse, R4 ;  /* 0x0000000503047210 */ /* 0x0c0fe20007ffe004 */
[----:B------:R-:W-:Y:S01]  /*1600*/  STL [R1+0x98], R16 ;  /* 0x0000981001007387 */ /* 0x000fe20000100800 */
[----:B------:R-:W-:Y:S01]  /*1610*/  LOP3.LUT R5, R3, R5, RZ, 0xfc, !PT ;  /* 0x0000000503057212 */ /* 0x000fe200078efcff */
[----:B------:R-:W-:Y:S01]  /*1620*/  IMAD.IADD R9, R6, 0x1, R2 ;  /* 0x0000000106097824 */ /* 0x000fe200078e0202 */
[----:B------:R-:W-:Y:S01]  /*1630*/  LOP3.LUT P6, RZ, R10, 0x2, RZ, 0xc0, !PT ;  /* 0x000000020aff7812 */ /* 0x000fe200078cc0ff */
[----:B------:R-:W-:Y:S01]  /*1640*/  IMAD R6, R8, 0x10, R18 ;  /* 0x0000001008067824 */ /* 0x000fe200078e0212 */
[----:B------:R-:W-:Y:S01]  /*1650*/  LOP3.LUT P5, RZ, R10, 0x4, RZ, 0xc0, !PT ;  /* 0x000000040aff7812 */ /* 0x000fe200078ac0ff */
[----:B------:R-:W-:Y:S01]  /*1660*/  IMAD.MOV.U32 R10, RZ, RZ, 0x20 ;  /* 0x00000020ff0a7424 */ /* 0x000fe200078e00ff */
[----:B------:R-:W-:-:S02]  /*1670*/  LOP3.LUT R3, R11, 0x7ffffffc, RZ, 0xc0, !PT ;  /* 0x7ffffffc0b037812 */ /* 0x000fc400078ec0ff */
[----:B------:R-:W-:Y:S01]  /*1680*/  LOP3.LUT P3, RZ, R8, 0x4, RZ, 0xc0, !PT ;  /* 0x0000000408ff7812 */ /* 0x000fe2000786c0ff */
[----:B------:R-:W-:Y:S01]  /*1690*/  IMAD.IADD R8, R16, 0x1, R13 ;  /* 0x0000000110087824 */ /* 0x000fe200078e020d */
[----:B------:R-:W-:Y:S01]  /*16a0*/  LEA R119, R0, 0x2900, 0x1 ;  /* 0x0000290000777811 */ /* 0x000fe200078e08ff */
[----:B------:R-:W-:Y:S01]  /*16b0*/  IMAD.IADD R3, R17, 0x1, -R3 ;  /* 0x0000000111037824 */ /* 0x000fe200078e0a03 */
[----:B------:R-:W-:Y:S01]  /*16c0*/  SEL R7, R7, 0x10, !P0 ;  /* 0x0000001007077807 */ /* 0x000fe20004000000 */
[----:B------:R1:W-:Y:S01]  /*16d0*/  STL [R1+0x88], R6 ;  /* 0x0000880601007387 */ /* 0x0003e20000100800 */
[----:B------:R-:W-:Y:S01]  /*16e0*/  LEA R9, R9, 0x80, 0x1 ;  /* 0x0000008009097811 */ /* 0x000fe200078e08ff */
        /* <DEDUP_REMOVED lines=41> */
.L_x_1300:
[----:B------:R-:W3:Y:S01]  /*1980*/  LDL R0, [R1+0x54] ;  /* 0x0000540001007983 */ /* 0x000ee20000100800 */
[----:B------:R-:W-:Y:S01]  /*1990*/  IMAD.MOV.U32 R12, RZ, RZ, 0x4 ;  /* 0x00000004ff0c7424 */ /* 0x000fe200078e00ff */
[----:B------:R-:W-:Y:S02]  /*19a0*/  ISETP.NE.U32.AND P2, PT, RZ, c[0x0][0x370], PT ;  /* 0x0000dc00ff007a0c */ /* 0x000fe40003f45070 */
[----:B------:R-:W4:Y:S02]  /*19b0*/  LDL R10, [R1+0x50] ;  /* 0x00005000010a7983 */ /* 0x000f240000100800 */
[----:B------:R-:W-:Y:S01]  /*19c0*/  ISETP.NE.AND.EX P2, PT, RZ, c[0x0][0x374], PT, P2 ;  /* 0x0000dd00ff007a0c */ /* 0x000fe20003f45320 */
[----:B--23--:R-:W-:-:S05]  /*19d0*/  IMAD.WIDE R2, R0, R12, c[0x0][0x588] ;  /* 0x0001620000027625 */ /* 0x00cfca00078e020c */
[----:B------:R-:W2:Y:S01]  /*19e0*/  LDG.E R23, [R2.64] ;  /* 0x0000000802177981 */ /* 0x000ea2000c1e1900 */
[----:B------:R-:W-:Y:S01]  /*19f0*/  ISETP.NE.U32.AND P5, PT, RZ, c[0x0][0x360], PT ;  /* 0x0000d800ff007a0c */ /* 0x000fe20003fa5070 */
[----:B------:R-:W-:Y:S01]  /*1a00*/  CS2R R8, SRZ ;  /* 0x0000000000087805 */ /* 0x000fe2000001ff00 */
[----:B------:R-:W-:Y:S02]  /*1a10*/  ISETP.NE.U32.AND P1, PT, RZ, c[0x0][0x348], PT ;  /* 0x0000d200ff007a0c */ /* 0x000fe40003f25070 */
[----:B------:R-:W-:Y:S02]  /*1a20*/  ISETP.NE.AND.EX P5, PT, RZ, c[0x0][0x364], PT, P5 ;  /* 0x0000d900ff007a0c */ /* 0x000fe40003fa5350 */
[----:B------:R-:W-:Y:S01]  /*1a30*/  ISETP.NE.AND.EX P1, PT, RZ, c[0x0][0x34c], PT, P1 ;  /* 0x0000d300ff007a0c */ /* 0x000fe20003f25310 */
[----:B------:R-:W-:Y:S01]  /*1a40*/  IMAD.MOV.U32 R11, RZ, RZ, RZ ;  /* 0x000000ffff0b7224 */ /* 0x000fe200078e00ff */
[----:B--2---:R-:W-:Y:S01]  /*1a50*/  SHF.R.S32.HI R13, RZ, 0x1f, R23 ;  /* 0x0000001fff0d7819 */ /* 0x004fe20000011417 */
[----:B------:R1:W-:Y:S01]  /*1a60*/  STL [R1+0x58], R23 ;  /* 0x0000581701007387 */ /* 0x0003e20000100800 */
[----:B------:R-:W-:-:S04]  /*1a70*/  @P2 LEA R2, P0, R23, c[0x0][0x370], 0x2 ;  /* 0x0000dc0017022a11 */ /* 0x000fc800078010ff */
[----:B------:R-:W-:Y:S02]  /*1a80*/  @P2 LEA.HI.X R3, R23, c[0x0][0x374], R13, 0x2, P0 ;  /* 0x0000dd0017032a11 */ /* 0x000fe400000f140d */
[----:B------:R-:W-:-:S03]  /*1a90*/  ISETP.NE.U32.AND P0, PT, RZ, c[0x0][0x350], PT ;  /* 0x0000d400ff007a0c */ /* 0x000fc60003f05070 */
[----:B------:R2:W5:Y:S01]  /*1aa0*/  @P2 LDG.E R8, [R2.64] ;  /* 0x0000000802082981 */ /* 0x000562000c1e1900 */
[C---:B------:R-:W-:Y:S02]  /*1ab0*/  @P5 LEA R6, P2, R23.reuse, c[0x0][0x360], 0x2 ;  /* 0x0000d80017065a11 */ /* 0x040fe400078410ff */
[----:B------:R-:W-:Y:S02]  /*1ac0*/  ISETP.NE.AND.EX P0, PT, RZ, c[0x0][0x354], PT, P0 ;  /* 0x0000d500ff007a0c */ /* 0x000fe40003f05300 */
[C---:B------:R-:W-:Y:S02]  /*1ad0*/  @P5 LEA.HI.X R7, R23.reuse, c[0x0][0x364], R13, 0x2, P2 ;  /* 0x0000d90017075a11 */ /* 0x040fe400010f140d */
[----:B------:R-:W-:-:S03]  /*1ae0*/  LEA R4, P4, R23, c[0x0][0x348], 0x2 ;  /* 0x0000d20017047a11 */ /* 0x000fc600078810ff */
[----:B------:R-:W3:Y:S01]  /*1af0*/  @P5 LDG.E R0, [R6.64] ;  /* 0x0000000806005981 */ /* 0x000ee2000c1e1900 */
[----:B------:R-:W-:-:S05]  /*1b00*/  LEA.HI.X R5, R23, c[0x0][0x34c], R13, 0x2, P4 ;  /* 0x0000d30017057a11 */ /* 0x000fca00020f140d */
[----:B------:R1:W5:Y:S01]  /*1b10*/  @P1 LDG.E R11, [R4.64] ;  /* 0x00000008040b1981 */ /* 0x000362000c1e1900 */
[----:B--2---:R-:W-:-:S04]  /*1b20*/  LEA R2, P3, R23, c[0x0][0x350], 0x2 ;  /* 0x0000d40017027a11 */ /* 0x004fc800078610ff */
[----:B------:R-:W-:-:S05]  /*1b30*/  LEA.HI.X R3, R23, c[0x0][0x354], R13, 0x2, P3 ;  /* 0x0000d50017037a11 */ /* 0x000fca00018f140d */
[----:B------:R1:W5:Y:S01]  /*1b40*/  @P0 LDG.E R9, [R2.64] ;  /* 0x0000000802090981 */ /* 0x000362000c1e1900 */
[----:B----4-:R-:W-:-:S05]  /*1b50*/  LOP3.LUT R22, R10, 0xffff, RZ, 0xc0, !PT ;  /* 0x0000ffff0a167812 */ /* 0x010fca00078ec0ff */
[----:B------:R1:W-:Y:S01]  /*1b60*/  STL [R1+0x5c], R22 ;  /* 0x00005c1601007387 */ /* 0x0003e20000100800 */
[----:B------:R-:W-:Y:S03]  /*1b70*/  YIELD ;  /* 0x0000000000007946 */ /* 0x000fe60003800000 */
[----:B---3--:R1:W-:Y:S01]  /*1b80*/  @P5 STL [R1+0x40], R0 ;  /* 0x0000400001005387 */ /* 0x0083e20000100800 */
        /* <DEDUP_REMOVED lines=8> */
.L_x_1193:
[----:B------:R-:W-:-:S04]  /*1c10*/  ISETP.NE.U32.AND P2, PT, RZ, c[0x0][0x368], PT ;  /* 0x0000da00ff007a0c */ /* 0x000fc80003f45070 */
[----:B------:R-:W-:-:S13]  /*1c20*/  ISETP.NE.AND.EX P2, PT, RZ, c[0x0][0x36c], PT, P2 ;  /* 0x0000db00ff007a0c */ /* 0x000fda0003f45320 */
[----:B------:R-:W-:Y:S05]  /*1c30*/  @!P2 BRA `(.L_x_1194) ;  /* 0x000000400000a947 */ /* 0x000fea0003800000 */
[----:B-1----:R-:W-:-:S04]  /*1c40*/  LEA R2, P2, R23, c[0x0][0x368], 0x2 ;  /* 0x0000da0017027a11 */ /* 0x002fc800078410ff */
[----:B------:R-:W-:-:S05]  /*1c50*/  LEA.HI.X R3, R23, c[0x0][0x36c], R13, 0x2, P2 ;  /* 0x0000db0017037a11 */ /* 0x000fca00010f140d */
[----:B------:R1:W5:Y:S01]  /*1c60*/  LDG.E R0, [R2.64] ;  /* 0x0000000802007981 */ /* 0x000362000c1e1900 */
[----:B------:R-:W-:Y:S05]  /*1c70*/  BRA `(.L_x_1195) ;  /* 0x0000005000007947 */ /* 0x000fea0003800000 */
.L_x_1194:
[----:B-1----:R-:W-:Y:S01]  /*1c80*/  MOV R0, c[0x0][0x1d0] ;  /* 0x0000740000007a02 */ /* 0x002fe20000000f00 */
[----:B------:R-:W-:Y:S05]  /*1c90*/  @!P0 BRA `(.L_x_1195) ;  /* 0x0000003000008947 */ /* 0x000fea0003800000 */
[----:B------:R-:W2:Y:S04]  /*1ca0*/  LDG.E R4, [R2.64] ;  /* 0x0000000802047981 */ /* 0x000ea8000c1e1900 */
[----:B------:R-:W2:Y:S02]  /*1cb0*/  LDG.E R0, [R2.64+0x4] ;  /* 0x0000040802007981 */ /* 0x000ea4000c1e1900 */
[----:B--2---:R-:W-:Y:S02]  /*1cc0*/  IADD3 R0, -R4, R0, RZ ;  /* 0x0000000004007210 */ /* 0x004fe40007ffe1ff */
.L_x_1195:
[----:B-1----:R-:W2:Y:S04]  /*1cd0*/  LDL R2, [R1+0x40] ;  /* 0x0000400001027983 */ /* 0x002ea80000100800 */
[----:B------:R-:W3:Y:S01]  /*1ce0*/  LDL.LU R3, [R1+0x4c] ;  /* 0x00004c0001037983 */ /* 0x000ee20000300800 */
[--C-:B-----5:R-:W-:Y:S01]  /*1cf0*/  IMAD.IADD R4, R0, 0x1, -R8.reuse ;  /* 0x0000000100047824 */ /* 0x120fe200078e0a08 */
[----:B------:R-:W-:Y:S01]  /*1d00*/  BSSY B0, `(.L_x_1196) ;  /* 0x000003f000007945 */ /* 0x000fe20003800000 */
[----:B------:R-:W-:-:S02]  /*1d10*/  IMAD.IADD R14, R9, 0x1, R8 ;  /* 0x00000001090e7824 */ /* 0x000fc400078e0208 */
[----:B--2---:R-:W-:Y:S02]  /*1d20*/  IMAD.MOV.U32 R5, RZ, RZ, R2 ;  /* 0x000000ffff057224 */ /* 0x004fe400078e0002 */
[----:B------:R-:W-:Y:S02]  /*1d30*/  IMAD.MOV.U32 R2, RZ, RZ, c[0x0][0x2c4] ;  /* 0x0000b100ff027624 */ /* 0x000fe400078e00ff */
[----:B---3--:R-:W-:-:S03]  /*1d40*/  IMAD.SHL.U32 R18, R3, 0x80, RZ ;  /* 0x0000008003127824 */ /* 0x008fc600078e00ff */
[----:B------:R-:W-:Y:S02]  /*1d50*/  ISETP.NE.AND P4, PT, R2, 0x1, PT ;  /* 0x000000010200780c */ /* 0x000fe40003f85270 */
[----:B------:R-:W-:Y:S01]  /*1d60*/  IADD3 R2, R18, 0x7f, RZ ;  /* 0x0000007f12027810 */ /* 0x000fe20007ffe0ff */
[----:B------:R-:W-:Y:S04]  /*1d70*/  STL [R1+0x60], R18 ;  /* 0x0000601201007387 */ /* 0x000fe80000100800 */
[----:B------:R-:W-:Y:S01]  /*1d80*/  IMAD.MOV.U32 R0, RZ, RZ, R2 ;  /* 0x000000ffff007224 */ /* 0x000fe200078e0002 */
[----:B------:R1:W-:Y:S05]  /*1d90*/  STL [R1+0x4c], R4 ;  /* 0x00004c0401007387 */ /* 0x0003ea0000100800 */
[----:B------:R-:W-:Y:S01]  /*1da0*/  @P4 IMAD.HI.U32 R3, R2, c[0x0][0x2c8], RZ ;  /* 0x0000b20002034a27 */ /* 0x000fe200078e00ff */
[----:B------:R-:W-:-:S04]  /*1db0*/  IADD3 R2, R4, 0x50, -R5 ;  /* 0x0000005004027810 */ /* 0x000fc80007ffe805 */
[----:B------:R-:W-:Y:S02]  /*1dc0*/  @P4 SHF.R.U32.HI R0, RZ, c[0x0][0x2cc], R3 ;  /* 0x0000b300ff004a19 */ /* 0x000fe40000011603 */
[----:B------:R-:W-:-:S03]  /*1dd0*/  IADD3 R3, R4, 0x4f, RZ ;  /* 0x0000004f04037810 */ /* 0x000fc60007ffe0ff */
[----:B------:R-:W-:Y:S02]  /*1de0*/  IMAD.IADD R0, R2, 0x1, R0 ;  /* 0x0000000102007824 */ /* 0x000fe400078e0200 */
[----:B------:R-:W-:-:S04]  /*1df0*/  IMAD.HI R2, R3, 0x66666667, RZ ;  /* 0x6666666703027827 */ /* 0x000fc800078e02ff */
[----:B------:R-:W-:Y:S01]  /*1e00*/  IMAD.HI R0, R0, 0x66666667, RZ ;  /* 0x6666666700007827 */ /* 0x000fe200078e02ff */
[----:B-1----:R-:W-:-:S04]  /*1e10*/  SHF.R.U32.HI R4, RZ, 0x1f, R2 ;  /* 0x0000001fff047819 */ /* 0x002fc80000011602 */
[----:B------:R-:W-:Y:S02]  /*1e20*/  SHF.R.U32.HI R3, RZ, 0x1f, R0 ;  /* 0x0000001fff037819 */ /* 0x000fe40000011600 */
[----:B------:R-:W-:Y:S02]  /*1e30*/  LEA.HI.SX32 R4, R2, R4, 0x1b ;  /* 0x0000000402047211 */ /* 0x000fe400078fdaff */
[----:B------:R-:W-:Y:S02]  /*1e40*/  LOP3.LUT R2, R10, 0xff000000, RZ, 0xc0, !PT ;  /* 0xff0000000a027812 */ /* 0x000fe400078ec0ff */
[----:B------:R-:W-:Y:S02]  /*1e50*/  LEA.HI.SX32 R0, R0, R3, 0x1b ;  /* 0x0000000300007211 */ /* 0x000fe400078fdaff */
[----:B------:R-:W-:Y:S02]  /*1e60*/  LOP3.LUT R3, R10, 0xff0000, RZ, 0xc0, !PT ;  /* 0x00ff00000a037812 */ /* 0x000fe400078ec0ff */
[----:B------:R-:W-:-:S02]  /*1e70*/  SHF.R.U32.HI R2, RZ, 0x8, R2 ;  /* 0x00000008ff027819 */ /* 0x000fc40000011602 */
[----:B------:R-:W-:Y:S02]  /*1e80*/  IMNMX R6, R4, R0, PT ;  /* 0x0000000004067217 */ /* 0x000fe40003800200 */
[----:B------:R-:W-:Y:S01]  /*1e90*/  LEA.HI R3, R3, R2, RZ, 0x10 ;  /* 0x0000000203037211 */ /* 0x000fe200078f80ff */
[----:B------:R-:W-:Y:S01]  /*1ea0*/  IMAD.MOV.U32 R2, RZ, RZ, RZ ;  /* 0x000000ffff027224 */ /* 0x000fe200078e00ff */
[----:B------:R-:W-:Y:S02]  /*1eb0*/  ISETP.GE.AND P2, PT, R6, 0x1, PT ;  /* 0x000000010600780c */ /* 0x000fe40003f46270 */
        /* <DEDUP_REMOVED lines=35> */
.L_x_1197:
[----:B------:R-:W-:Y:S05]  /*20f0*/  BSYNC B0 ;  /* 0x0000000000007941 */ /* 0x000fea0003800000 */
.L_x_1196:
[----:B------:R-:W-:Y:S01]  /*2100*/  IMAD R3, R15, R2, RZ ;  /* 0x000000020f037224 */ /* 0x000fe200078e02ff */
[----:B------:R-:W-:Y:S01]  /*2110*/  PRMT R0, RZ, 0x7610, R0 ;  /* 0x00007610ff007816 */ /* 0x000fe20000000000 */
[----:B------:R-:W-:Y:S01]  /*2120*/  IMAD.MOV.U32 R26, RZ, RZ, RZ ;  /* 0x000000ffff1a7224 */ /* 0x000fe200078e00ff */
[----:B------:R-:W-:Y:S01]  /*2130*/  MOV R19, RZ ;  /* 0x000000ff00137202 */ /* 0x000fe20000000f00 */
        /* <DEDUP_REMOVED lines=38> */
[----:B--2---:R-:W2:Y:S04]  /*23a0*/  LDL R4, [R1+0x88] ;  /* 0x0000880001047983 */ /* 0x004ea80000100800 */
[----:B------:R-:W3:Y:S04]  /*23b0*/  LDL.64 R8, [R1+0x18] ;  /* 0x0000180001087983 */ /* 0x000ee80000100a00 */
[----:B------:R4:W3:Y:S01]  /*23c0*/  LDL.64 R20, [R1+0x18] ;  /* 0x0000180001147983 */ /* 0x0008e20000100a00 */
[----:B------:R-:W-:-:S04]  /*23d0*/  ISETP.NE.U32.AND P3, PT, RZ, c[0x0][0x340], PT ;  /* 0x0000d000ff007a0c */ /* 0x000fc80003f65070 */
[----:B------:R-:W-:-:S13]  /*23e0*/  ISETP.NE.AND.EX P3, PT, RZ, c[0x0][0x344], PT, P3 ;  /* 0x0000d100ff007a0c */ /* 0x000fda0003f65330 */
[----:B------:R-:W-:-:S05]  /*23f0*/  @P3 IMAD.WIDE R2, R23, R12, c[0x0][0x340] ;  /* 0x0000d00017023625 */ /* 0x000fca00078e020c */
[----:B-1----:R1:W5:Y:S01]  /*2400*/  @P3 LDG.E R15, [R2.64] ;  /* 0x00000008020f3981 */ /* 0x002362000c1e1900 */
[----:B------:R-:W-:Y:S02]  /*2410*/  SHF.R.S32.HI R0, RZ, 0x1f, R11 ;  /* 0x0000001fff007819 */ /* 0x000fe4000001140b */
[----:B------:R-:W-:Y:S02]  /*2420*/  SHF.R.S32.HI R7, RZ, 0x1f, R14 ;  /* 0x0000001fff077819 */ /* 0x000fe4000001140e */
[----:B------:R-:W-:Y:S01]  /*2430*/  IADD3 R60, R245, -0x1, RZ ;  /* 0xfffffffff53c7810 */ /* 0x000fe20007ffe0ff */
[----:B------:R-:W-:-:S04]  /*2440*/  IMAD R0, R0, c[0x0][0x178], RZ ;  /* 0x00005e0000007a24 */ /* 0x000fc800078e02ff */
[C---:B------:R-:W-:Y:S02]  /*2450*/  IMAD R0, R11.reuse, c[0x0][0x17c], R0 ;  /* 0x00005f000b007a24 */ /* 0x040fe400078e0200 */
[----:B-1----:R-:W-:-:S05]  /*2460*/  IMAD.WIDE.U32 R2, R11, c[0x0][0x178], RZ ;  /* 0x00005e000b027a25 */ /* 0x002fca00078e00ff */
[----:B------:R-:W-:Y:S02]  /*2470*/  IADD3 R3, R3, R0, RZ ;  /* 0x0000000003037210 */ /* 0x000fe40007ffe0ff */
[----:B--2---:R-:W-:Y:S02]  /*2480*/  IADD3 R12, R4, R18, RZ ;  /* 0x00000012040c7210 */ /* 0x004fe40007ffe0ff */
[----:B------:R-:W1:Y:S02]  /*2490*/  S2R R4, SR_TID.X ;  /* 0x0000000000047919 */ /* 0x000e640000002100 */
[----:B------:R-:W-:Y:S01]  /*24a0*/  MOV R0, R12 ;  /* 0x0000000c00007202 */ /* 0x000fe20000000f00 */
[----:B------:R-:W-:Y:S01]  /*24b0*/  @P4 IMAD.HI.U32 R6, R12, c[0x0][0x2c8], RZ ;  /* 0x0000b2000c064a27 */ /* 0x000fe200078e00ff */
[----:B---3--:R-:W-:-:S04]  /*24c0*/  MOV R20, R8 ;  /* 0x0000000800147202 */ /* 0x008fc80000000f00 */
[----:B------:R-:W-:Y:S02]  /*24d0*/  @P4 SHF.R.U32.HI R0, RZ, c[0x0][0x2cc], R6 ;  /* 0x0000b300ff004a19 */ /* 0x000fe40000011606 */
[----:B------:R-:W-:Y:S02]  /*24e0*/  SEL R6, R13, RZ, !P1 ;  /* 0x000000ff0d067207 */ /* 0x000fe40004800000 */
[----:B------:R-:W-:-:S05]  /*24f0*/  SHF.R.S32.HI R21, RZ, 0x1f, R20 ;  /* 0x0000001fff157819 */ /* 0x000fca0000011414 */
[----:B------:R4:W-:Y:S01]  /*2500*/  STL [R1+0x1c], R21 ;  /* 0x00001c1501007387 */ /* 0x0009e20000100800 */
[----:B-1----:R-:W-:-:S04]  /*2510*/  SHF.R.S32.HI R17, RZ, 0x1f, R4 ;  /* 0x0000001fff117819 */ /* 0x002fc80000011404 */
[----:B------:R-:W-:Y:S01]  /*2520*/  LEA.HI R17, R17, R4, RZ, 0x3 ;  /* 0x0000000411117211 */ /* 0x000fe200078f18ff */
[C---:B------:R-:W-:Y:S01]  /*2530*/  IMAD.WIDE.U32 R4, R22.reuse, c[0x0][0x1b8], R2 ;  /* 0x00006e0016047a25 */ /* 0x040fe200078e0002 */
[----:B------:R-:W-:Y:S02]  /*2540*/  SEL R3, R23, RZ, !P1 ;  /* 0x000000ff17037207 */ /* 0x000fe40004800000 */
[----:B------:R-:W-:Y:S01]  /*2550*/  SHF.R.S32.HI R17, RZ, 0x3, R17 ;  /* 0x00000003ff117819 */ /* 0x000fe20000011411 */
[----:B------:R-:W-:-:S03]  /*2560*/  IMAD R5, R22, c[0x0][0x1bc], R5 ;  /* 0x00006f0016057a24 */ /* 0x000fc600078e0205 */
[----:B------:R-:W-:-:S04]  /*2570*/  IADD3 R2, P2, R17, R14, RZ ;  /* 0x0000000e11027210 */ /* 0x000fc80007f5e0ff */
[----:B------:R-:W-:Y:S01]  /*2580*/  LEA.HI.X.SX32 R10, R17, R7, 0x1, P2 ;  /* 0x00000007110a7211 */ /* 0x000fe200010f0eff */
[----:B------:R-:W-:Y:S01]  /*2590*/  IMAD R7, R6, c[0x0][0x1c0], RZ ;  /* 0x0000700006077a24 */ /* 0x000fe200078e02ff */
[----:B------:R-:W-:Y:S01]  /*25a0*/  ISETP.GE.AND P2, PT, R20, c[0x0][0x198], PT ;  /* 0x0000660014007a0c */ /* 0x000fe20003f46270 */
[----:B------:R-:W-:-:S04]  /*25b0*/  IMAD.WIDE.U32 R8, R2, c[0x0][0x1e0], R20 ;  /* 0x0000780002087a25 */ /* 0x000fc800078e0014 */
[----:B------:R-:W-:Y:S02]  /*25c0*/  IMAD R6, R10, c[0x0][0x1e0], RZ ;  /* 0x000078000a067a24 */ /* 0x000fe400078e02ff */
[C---:B------:R-:W-:Y:S02]  /*25d0*/  IMAD R11, R3.reuse, c[0x0][0x1c4], R7 ;  /* 0x00007100030b7a24 */ /* 0x040fe400078e0207 */
[----:B------:R-:W-:Y:S02]  /*25e0*/  IMAD R14, R2, c[0x0][0x1e4], R6 ;  /* 0x00007900020e7a24 */ /* 0x000fe400078e0206 */
[----:B------:R-:W-:Y:S01]  /*25f0*/  IMAD.WIDE.U32 R6, R3, c[0x0][0x1c0], R4 ;  /* 0x0000700003067a25 */ /* 0x000fe200078e0004 */
[----:B------:R-:W-:-:S03]  /*2600*/  SHF.R.S32.HI R4, RZ, 0x1f, R0 ;  /* 0x0000001fff047819 */ /* 0x000fc60000011400 */
[----:B------:R-:W-:Y:S01]  /*2610*/  IMAD R16, R10, c[0x0][0x208], RZ ;  /* 0x000082000a107a24 */ /* 0x000fe200078e02ff */
[----:B------:R-:W-:Y:S01]  /*2620*/  IADD3 R3, R7, R11, RZ ;  /* 0x0000000b07037210 */ /* 0x000fe20007ffe0ff */
[----:B------:R-:W-:Y:S02]  /*2630*/  IMAD.IADD R5, R9, 0x1, R14 ;  /* 0x0000000109057824 */ /* 0x000fe400078e020e */
[----:B------:R-:W-:-:S04]  /*2640*/  IMAD.WIDE.U32 R10, R2, c[0x0][0x208], R20 ;  /* 0x00008200020a7a25 */ /* 0x000fc800078e0014 */
[----:B------:R-:W-:Y:S01]  /*2650*/  IMAD R9, R2, c[0x0][0x20c], R16 ;  /* 0x0000830002097a24 */ /* 0x000fe200078e0210 */
[----:B------:R-:W-:Y:S01]  /*2660*/  MOV R2, R6 ;  /* 0x0000000600027202 */ /* 0x000fe20000000f00 */
[----:B------:R-:W-:Y:S01]  /*2670*/  IMAD R7, R4, c[0x0][0x1b0], RZ ;  /* 0x00006c0004077a24 */ /* 0x000fe200078e02ff */
[----:B------:R-:W-:Y:S01]  /*2680*/  MOV R4, R8 ;  /* 0x0000000800047202 */ /* 0x000fe20000000f00 */
[----:B------:R-:W-:Y:S02]  /*2690*/  IMAD.MOV R8, RZ, RZ, -R0 ;  /* 0x000000ffff087224 */ /* 0x000fe400078e0a00 */
[C---:B------:R-:W-:Y:S02]  /*26a0*/  IMAD R14, R0.reuse, c[0x0][0x1b4], R7 ;  /* 0x00006d00000e7a24 */ /* 0x040fe400078e0207 */
[----:B------:R-:W-:-:S04]  /*26b0*/  IMAD.WIDE.U32 R6, R0, c[0x0][0x1b0], R2 ;  /* 0x00006c0000067a25 */ /* 0x000fc800078e0002 */
[----:B------:R-:W-:Y:S01]  /*26c0*/  IMAD.WIDE.U32 R2, R22, c[0x0][0x1e8], R4 ;  /* 0x00007a0016027a25 */ /* 0x000fe200078e0004 */
[----:B------:R-:W-:Y:S02]  /*26d0*/  IADD3 R5, R11, R9, RZ ;  /* 0x000000090b057210 */ /* 0x000fe40007ffe0ff */
[----:B------:R-:W-:Y:S01]  /*26e0*/  MOV R4, R10 ;  /* 0x0000000a00047202 */ /* 0x000fe20000000f00 */
[----:B------:R-:W-:Y:S02]  /*26f0*/  IMAD R0, R8, c[0x0][0x2c4], R12 ;  /* 0x0000b10008007a24 */ /* 0x000fe400078e020c */
[C---:B------:R-:W-:Y:S01]  /*2700*/  IMAD R9, R22.reuse, c[0x0][0x1ec], R3 ;  /* 0x00007b0016097a24 */ /* 0x040fe200078e0203 */
[----:B------:R-:W-:Y:S01]  /*2710*/  IADD3 R3, R7, R14, RZ ;  /* 0x0000000e07037210 */ /* 0x000fe20007ffe0ff */
[----:B------:R-:W-:Y:S01]  /*2720*/  IMAD.MOV.U32 R8, RZ, RZ, R2 ;  /* 0x000000ffff087224 */ /* 0x000fe200078e0002 */
[----:B-----5:R-:W-:Y:S01]  /*2730*/  @P3 SHF.R.S32.HI R7, RZ, 0x1f, R15 ;  /* 0x0000001fff073819 */ /* 0x020fe2000001140f */
[----:B------:R-:W-:Y:S01]  /*2740*/  IMAD.WIDE.U32 R4, R22, c[0x0][0x210], R4 ;  /* 0x0000840016047a25 */ /* 0x000fe200078e0004 */
[----:B------:R-:W-:-:S02]  /*2750*/  SHF.R.S32.HI R10, RZ, 0x1f, R0 ;  /* 0x0000001fff0a7819 */ /* 0x000fc40000011400 */
[----:B------:R-:W-:Y:S01]  /*2760*/  @!P3 MOV R7, R13 ;  /* 0x0000000d0007b202 */ /* 0x000fe20000000f00 */
[----:B------:R-:W-:Y:S01]  /*2770*/  IMAD R5, R22, c[0x0][0x214], R5 ;  /* 0x0000850016057a24 */ /* 0x000fe200078e0205 */
[----:B------:R-:W-:Y:S01]  /*2780*/  MOV R2, R6 ;  /* 0x0000000600027202 */ /* 0x000fe20000000f00 */
[----:B------:R-:W-:Y:S01]  /*2790*/  IMAD R10, R10, c[0x0][0x1a8], RZ ;  /* 0x00006a000a0a7a24 */ /* 0x000fe200078e02ff */
[----:B------:R-:W-:Y:S02]  /*27a0*/  SEL R6, R7, RZ, !P0 ;  /* 0x000000ff07067207 */ /* 0x000fe40004000000 */
[----:B------:R-:W-:Y:S01]  /*27b0*/  @!P3 MOV R15, R23 ;  /* 0x00000017000fb202 */ /* 0x000fe20000000f00 */
[C---:B------:R-:W-:Y:S02]  /*27c0*/  IMAD R7, R0.reuse, c[0x0][0x1ac], R10 ;  /* 0x00006b0000077a24 */ /* 0x040fe400078e020a */
[----:B------:R-:W-:Y:S01]  /*27d0*/  IMAD.WIDE.U32 R2, R0, c[0x0][0x1a8], R2 ;  /* 0x00006a0000027a25 */ /* 0x000fe200078e0002 */
[----:B------:R-:W-:-:S03]  /*27e0*/  SEL R0, R15, RZ, !P0 ;  /* 0x000000ff0f007207 */ /* 0x000fc60004000000 */
[C---:B------:R-:W-:Y:S02]  /*27f0*/  IMAD R11, R6.reuse, c[0x0][0x1f0], RZ ;  /* 0x00007c00060b7a24 */ /* 0x040fe400078e02ff */
[----:B------:R-:W-:Y:S02]  /*2800*/  IMAD R6, R6, c[0x0][0x218], RZ ;  /* 0x0000860006067a24 */ /* 0x000fe400078e02ff */
[----:B------:R-:W-:Y:S01]  /*2810*/  IMAD.IADD R3, R3, 0x1, R7 ;  /* 0x0000000103037824 */ /* 0x000fe200078e0207 */
[----:B------:R-:W-:Y:S01]  /*2820*/  LEA R7, P0, R2, c[0x0][0x160], 0x1 ;  /* 0x0000580002077a11 */ /* 0x000fe200078008ff */
[C---:B------:R-:W-:Y:S02]  /*2830*/  IMAD R10, R0.reuse, c[0x0][0x21c], R6 ;  /* 0x00008700000a7a24 */ /* 0x040fe400078e0206 */
[----:B------:R-:W-:Y:S01]  /*2840*/  IMAD.WIDE.U32 R4, R0, c[0x0][0x218], R4 ;  /* 0x0000860000047a25 */ /* 0x000fe200078e0004 */
[----:B------:R-:W-:-:S03]  /*2850*/  LEA.HI.X R6, R2, c[0x0][0x164], R3, 0x1, P0 ;  /* 0x0000590002067a11 */ /* 0x000fc600000f0c03 */
[C---:B------:R-:W-:Y:S01]  /*2860*/  IMAD R11, R0.reuse, c[0x0][0x1f4], R11 ;  /* 0x00007d00000b7a24 */ /* 0x040fe200078e020b */
[----:B------:R-:W-:Y:S01]  /*2870*/  IADD3 R2, R5, R10, RZ ;  /* 0x0000000a05027210 */ /* 0x000fe20007ffe0ff */
[----:B------:R-:W-:Y:S01]  /*2880*/  IMAD.WIDE.U32 R8, R0, c[0x0][0x1f0], R8 ;  /* 0x00007c0000087a25 */ /* 0x000fe200078e0008 */
[----:B------:R-:W-:-:S04]  /*2890*/  IADD3 R0, R17, R18, RZ ;  /* 0x0000001211007210 */ /* 0x000fc80007ffe0ff */
[----:B------:R-:W-:Y:S01]  /*28a0*/  IADD3 R3, R9, R11, RZ ;  /* 0x0000000b09037210 */ /* 0x000fe20007ffe0ff */
[----:B------:R4:W-:Y:S04]  /*28b0*/  STL.64 [R1+0x28], R8 ;  /* 0x0000280801007387 */ /* 0x0009e80000100a00 */
[----:B------:R4:W-:Y:S04]  /*28c0*/  STL.64 [R1+0x30], R4 ;  /* 0x0000300401007387 */ /* 0x0009e80000100a00 */
[----:B------:R4:W-:Y:S04]  /*28d0*/  STL [R1+0x3c], R2 ;  /* 0x00003c0201007387 */ /* 0x0009e80000100800 */
[----:B------:R4:W-:Y:S01]  /*28e0*/  STL [R1+0x38], R3 ;  /* 0x0000380301007387 */ /* 0x0009e20000100800 */
[----:B------:R-:W-:Y:S05]  /*28f0*/  BRA.DIV ~URZ, `(.L_x_1199) ;  /* 0x0000f9f27f007947 */ /* 0x000fea000b800000 */
[----:B----4-:R1:W2:Y:S02]  /*2900*/  SHFL.IDX PT, R8, R6, RZ, 0x181f ;  /* 0x00181fff06087589 */ /* 0x0102a400000e0000 */
.L_x_1305:
[----:B------:R-:W-:Y:S05]  /*2910*/  BRA.DIV ~URZ, `(.L_x_1200) ;  /* 0x0000fa427f007947 */ /* 0x000fea000b800000 */
[----:B------:R3:W4:Y:S02]  /*2920*/  SHFL.IDX PT, R2, R7, RZ, 0x181f ;  /* 0x00181fff07027589 */ /* 0x00072400000e0000 */
.L_x_1306:
[----:B------:R-:W5:Y:S01]  /*2930*/  LDL R3, [R1+0x40] ;  /* 0x0000400001037983 */ /* 0x000f620000100800 */
[----:B------:R-:W-:Y:S01]  /*2940*/  BSSY B0, `(.L_x_1201) ;  /* 0x000000b000007945 */ /* 0x000fe20003800000 */
[----:B-----5:R-:W-:-:S05]  /*2950*/  IMAD R4, R3, c[0x0][0x2c4], RZ ;  /* 0x0000b10003047a24 */ /* 0x020fca00078e02ff */
        /* <DEDUP_REMOVED lines=9> */
.L_x_1202:
[----:B------:R-:W-:Y:S05]  /*29f0*/  BSYNC B0 ;  /* 0x0000000000007941 */ /* 0x000fea0003800000 */
.L_x_1201:
[----:B------:R-:W-:Y:S05]  /*2a00*/  BRA.DIV ~URZ, `(.L_x_1203) ;  /* 0x0000f9c27f007947 */ /* 0x000fea000b800000 */
[----:B--2---:R2:W1:Y:S04]  /*2a10*/  SHFL.IDX PT, R8, R6, 0x1, 0x181f ;  /* 0x00381f0006087f89 */ /* 0x00446800000e0000 */
[----:B----4-:R2:W4:Y:S02]  /*2a20*/  SHFL.IDX PT, R2, R7, 0x1, 0x181f ;  /* 0x00381f0007027f89 */ /* 0x01052400000e0000 */
.L_x_1307:
        /* <DEDUP_REMOVED lines=11> */
.L_x_1205:
[----:B------:R-:W-:Y:S05]  /*2ae0*/  BSYNC B0 ;  /* 0x0000000000007941 */ /* 0x000fea0003800000 */
.L_x_1204:
[----:B------:R-:W-:Y:S05]  /*2af0*/  BRA.DIV ~URZ, `(.L_x_1206) ;  /* 0x0000f9a27f007947 */ /* 0x000fea000b800000 */
[----:B-1----:R1:W2:Y:S02]  /*2b00*/  SHFL.IDX PT, R8, R6, 0x2, 0x181f ;  /* 0x00581f0006087f89 */ /* 0x0022a400000e0000 */
.L_x_1308:
[----:B------:R-:W-:Y:S05]  /*2b10*/  BRA.DIV ~URZ, `(.L_x_1207) ;  /* 0x0000f9f27f007947 */ /* 0x000fea000b800000 */
[----:B----4-:R4:W1:Y:S02]  /*2b20*/  SHFL.IDX PT, R2, R7, 0x2, 0x181f ;  /* 0x00581f0007027f89 */ /* 0x01086400000e0000 */
.L_x_1309:
        /* <DEDUP_REMOVED lines=11> */
.L_x_1209:
[----:B------:R-:W-:Y:S05]  /*2be0*/  BSYNC B0 ;  /* 0x0000000000007941 */ /* 0x000fea0003800000 */
.L_x_1208:
[----:B------:R-:W-:Y:S05]  /*2bf0*/  BRA.DIV ~URZ, `(.L_x_1210) ;  /* 0x0000f9827f007947 */ /* 0x000fea000b800000 */
[----:B--2---:R2:W3:Y:S04]  /*2c00*/  SHFL.IDX PT, R8, R6, 0x3, 0x181f ;  /* 0x00781f0006087f89 */ /* 0x0044e800000e0000 */
[----:B-1----:R2:W1:Y:S02]  /*2c10*/  SHFL.IDX PT, R2, R7, 0x3, 0x181f ;  /* 0x00781f0007027f89 */ /* 0x00246400000e0000 */
.L_x_1310:
        /* <DEDUP_REMOVED lines=11> */
.L_x_1212:
[----:B------:R-:W-:Y:S05]  /*2cd0*/  BSYNC B0 ;  /* 0x0000000000007941 */ /* 0x000fea0003800000 */
.L_x_1211:
[----:B------:R-:W-:Y:S05]  /*2ce0*/  BRA.DIV ~URZ, `(.L_x_1213) ;  /* 0x0000f9627f007947 */ /* 0x000fea000b800000 */
[----:B---3--:R3:W2:Y:S02]  /*2cf0*/  SHFL.IDX PT, R8, R6, 0x4, 0x181f ;  /* 0x00981f0006087f89 */ /* 0x0086a400000e0000 */
.L_x_1311:
[----:B------:R-:W-:Y:S05]  /*2d00*/  BRA.DIV ~URZ, `(.L_x_1214) ;  /* 0x0000f9b27f007947 */ /* 0x000fea000b800000 */
[----:B-1----:R1:W3:Y:S02]  /*2d10*/  SHFL.IDX PT, R2, R7, 0x4, 0x181f ;  /* 0x00981f0007027f89 */ /* 0x0022e400000e0000 */
.L_x_1312:
        /* <DEDUP_REMOVED lines=11> */
.L_x_1216:
[----:B------:R-:W-:Y:S05]  /*2dd0*/  BSYNC B0 ;  /* 0x0000000000007941 */ /* 0x000fea0003800000 */
.L_x_1215:
[----:B------:R-:W-:Y:S05]  /*2de0*/  BRA.DIV ~URZ, `(.L_x_1217) ;  /* 0x0000f9427f007947 */ /* 0x000fea000b800000 */
[----:B--2---:R2:W1:Y:S04]  /*2df0*/  SHFL.IDX PT, R8, R6, 0x5, 0x181f ;  /* 0x00b81f0006087f89 */ /* 0x00446800000e0000 */
[----:B---3--:R2:W3:Y:S02]  /*2e00*/  SHFL.IDX PT, R2, R7, 0x5, 0x181f ;  /* 0x00b81f0007027f89 */ /* 0x0084e400000e0000 */
.L_x_1313:
        /* <DEDUP_REMOVED lines=11> */
.L_x_1219:
[----:B------:R-:W-:Y:S05]  /*2ec0*/  BSYNC B0 ;  /* 0x0000000000007941 */ /* 0x000fea0003800000 */
.L_x_1218:
[----:B------:R-:W-:Y:S05]  /*2ed0*/  BRA.DIV ~URZ, `(.L_x_1220) ;  /* 0x0000f9227f007947 */ /* 0x000fea000b800000 */
[----:B-1----:R1:W2:Y:S02]  /*2ee0*/  SHFL.IDX PT, R8, R6, 0x6, 0x181f ;  /* 0x00d81f0006087f89 */ /* 0x0022a400000e0000 */
.L_x_1314:
[----:B------:R-:W-:Y:S05]  /*2ef0*/  BRA.DIV ~URZ, `(.L_x_1221) ;  /* 0x0000f9727f007947 */ /* 0x000fea000b800000 */
[----:B---3--:R3:W1:Y:S02]  /*2f00*/  SHFL.IDX PT, R2, R7, 0x6, 0x181f ;  /* 0x00d81f0007027f89 */ /* 0x00866400000e0000 */
.L_x_1315:
        /* <DEDUP_REMOVED lines=11> */
.L_x_1223:
[----:B------:R-:W-:Y:S05]  /*2fc0*/  BSYNC B0 ;  /* 0x0000000000007941 */ /* 0x000fea0003800000 */
.L_x_1222:
[----:B------:R-:W-:Y:S05]  /*2fd0*/  BRA.DIV ~URZ, `(.L_x_1224) ;  /* 0x0000f9027f007947 */ /* 0x000fea000b800000 */
[----:B-12---:R-:W1:Y:S04]  /*2fe0*/  SHFL.IDX PT, R6, R6, 0x7, 0x181f ;  /* 0x00f81f0006067f89 */ /* 0x006e6800000e0000 */
[----:B------:R2:W3:Y:S02]  /*2ff0*/  SHFL.IDX PT, R2, R7, 0x7, 0x181f ;  /* 0x00f81f0007027f89 */ /* 0x0004e400000e0000 */
.L_x_1316:
[----:B------:R-:W5:Y:S01]  /*3000*/  LDL.64 R22, [R1+0x18] ;  /* 0x0000180001167983 */ /* 0x000f620000100a00 */
[----:B------:R-:W-:-:S04]  /*3010*/  IADD3 R0, R0, 0x70, RZ ;  /* 0x0000007000007810 */ /* 0x000fc80007ffe0ff */
[----:B------:R-:W-:-:S13]  /*3020*/  ISETP.GE.AND P1, PT, R0, R4, PT ;  /* 0x000000040000720c */ /* 0x000fda0003f26270 */
[C---:B---3-5:R-:W-:Y:S02]  /*3030*/  @!P1 LEA R2, P0, R22.reuse, R2, 0x1 ;  /* 0x0000000216029211 */ /* 0x068fe400078008ff */
[C---:B------:R-:W-:Y:S02]  /*3040*/  ISETP.GE.AND P6, PT, R22.reuse, c[0x0][0x1d4], PT ;  /* 0x0000750016007a0c */ /* 0x040fe40003fc6270 */
[----:B-1----:R-:W-:-:S05]  /*3050*/  @!P1 LEA.HI.X R3, R22, R6, R23, 0x1, P0 ;  /* 0x0000000616039211 */ /* 0x002fca00000f0c17 */
[----:B------:R-:W-:Y:S01]  /*3060*/  @!PT LDS RZ, [RZ] ;  /* 0x00000000fffff984 */ /* 0x000fe20000000800 */
[----:B------:R-:W-:Y:S01]  /*3070*/  @!PT LDS RZ, [RZ] ;  /* 0x00000000fffff984 */ /* 0x000fe20000000800 */
[----:B------:R-:W-:Y:S01]  /*3080*/  @!PT LDS RZ, [RZ] ;  /* 0x00000000fffff984 */ /* 0x000fe20000000800 */
[----:B------:R1:W-:Y:S04]  /*3090*/  @!P1 LDGSTS.E.BYPASS.LTC128B.128 [R216+0x8900], [R2.64], !P2 ;  /* 0x0890000002d89fae */ /* 0x0003e8000d101d48 */
[----:B------:R-:W0:Y:S01]  /*30a0*/  LDGDEPBAR ;  /* 0x00000000000079af */ /* 0x000e220000000000 */
[----:B------:R-:W-:Y:S02]  /*30b0*/  WARPSYNC 0xffffffff ;  /* 0xffffffff00007948 */ /* 0x000fe40003800000 */
[----:B------:R-:W3:Y:S04]  /*30c0*/  LDL R249, [R1+0x4c] ;  /* 0x00004c0001f97983 */ /* 0x000ee80000100800 */
[----:B------:R-:W5:Y:S04]  /*30d0*/  LDL R5, [R1+0x38] ;  /* 0x0000380001057983 */ /* 0x000f680000100800 */
[----:B--2---:R-:W2:Y:S04]  /*30e0*/  LDL.64 R8, [R1+0x28] ;  /* 0x0000280001087983 */ /* 0x004ea80000100a00 */
[----:B----4-:R-:W4:Y:S04]  /*30f0*/  LDL R78, [R1+0x3c] ;  /* 0x00003c00014e7983 */ /* 0x010f280000100800 */
[----:B------:R-:W4:Y:S04]  /*3100*/  LDL.64 R76, [R1+0x30] ;  /* 0x00003000014c7983 */ /* 0x000f280000100a00 */
[----:B------:R-:W1:Y:S01]  /*3110*/  S2R R10, SR_TID.X ;  /* 0x00000000000a7919 */ /* 0x000e620000002100 */
[----:B------:R-:W-:Y:S01]  /*3120*/  IMAD.MOV.U32 R61, RZ, RZ, -0x50 ;  /* 0xffffffb0ff3d7424 */ /* 0x000fe200078e00ff */
[----:B------:R-:W-:Y:S01]  /*3130*/  SHF.R.S32.HI R21, RZ, 0x1f, R60 ;  /* 0x0000001fff157819 */ /* 0x000fe2000001143c */
[----:B-1----:R-:W-:Y:S01]  /*3140*/  IMAD.WIDE.U32 R2, R60, c[0x0][0x1e0], RZ ;  /* 0x000078003c027a25 */ /* 0x002fe200078e00ff */
[----:B------:R-:W4:Y:S01]  /*3150*/  LDL R248, [R1+0x10] ;  /* 0x0000100001f87983 */ /* 0x000f220000100800 */
[----:B------:R-:W-:-:S02]  /*3160*/  ULDC.64 UR4, c[0x0][0x208] ;  /* 0x0000820000047ab9 */ /* 0x000fc40000000a00 */
[----:B------:R-:W-:Y:S02]  /*3170*/  IMAD R61, R245, R61, 0x50 ;  /* 0x00000050f53d7424 */ /* 0x000fe400078e023d */
        /* <DEDUP_REMOVED lines=8> */
[----:B------:R-:W-:Y:S01]  /*3200*/  IMAD.MOV.U32 R117, RZ, RZ, c[0x0][0x1e4] ;  /* 0x00007900ff757624 */ /* 0x000fe200078e00ff */
[----:B------:R-:W-:Y:S02]  /*3210*/  USHF.L.U32 UR7, UR4, 0x5, URZ ;  /* 0x0000000504077899 */ /* 0x000fe4000800063f */
[----:B------:R-:W-:Y:S02]  /*3220*/  UMOV UR6, 0x5 ;  /* 0x0000000500067882 */ /* 0x000fe40000000000 */
[----:B------:R-:W-:Y:S01]  /*3230*/  USHF.L.U64.HI UR5, UR4, UR6, UR5 ;  /* 0x0000000604057299 */ /* 0x000fe20008010205 */
[----:B------:R-:W-:Y:S01]  /*3240*/  BAR.SYNC.DEFER_BLOCKING 0x0 ;  /* 0x0000000000007b1d */ /* 0x000fe20000010000 */
[----:B---3--:R-:W-:-:S04]  /*3250*/  IADD3 R20, R61, R249, -R7 ;  /* 0x000000f93d147210 */ /* 0x008fc80007ffe807 */
[C---:B------:R-:W-:Y:S02]  /*3260*/  ISETP.GE.AND P5, PT, R20.reuse, 0x11, PT ;  /* 0x000000111400780c */ /* 0x040fe40003fa6270 */
[----:B------:R-:W-:Y:S01]  /*3270*/  ISETP.GE.AND P1, PT, R20, 0x1, PT ;  /* 0x000000011400780c */ /* 0x000fe20003f26270 */
[----:B-----5:R-:W-:Y:S02]  /*3280*/  IMAD.MOV.U32 R63, RZ, RZ, R5 ;  /* 0x000000ffff3f7224 */ /* 0x020fe400078e0005 */
[----:B--2---:R-:W-:-:S04]  /*3290*/  IMAD.MOV.U32 R62, RZ, RZ, R8 ;  /* 0x000000ffff3e7224 */ /* 0x004fc800078e0008 */
[----:B------:R-:W-:Y:S01]  /*32a0*/  IMAD.WIDE.U32 R2, R2, 0x50, R62 ;  /* 0x0000005002027825 */ /* 0x000fe200078e003e */
[----:B------:R-:W-:-:S03]  /*32b0*/  ISETP.GE.AND P3, PT, R20, 0x21, PT ;  /* 0x000000211400780c */ /* 0x000fc60003f66270 */
[----:B------:R-:W-:Y:S01]  /*32c0*/  IMAD.IADD R3, R3, 0x1, R0 ;  /* 0x0000000103037824 */ /* 0x000fe200078e0200 */
[----:B------:R-:W-:Y:S02]  /*32d0*/  @P5 LEA R0, P2, R116, R2, 0x4 ;  /* 0x0000000274005211 */ /* 0x000fe400078420ff */
[----:B------:R-:W-:Y:S02]  /*32e0*/  @P1 LEA R4, P0, R2, c[0x0][0x1c8], 0x1 ;  /* 0x0000720002041a11 */ /* 0x000fe400078008ff */
[----:B------:R-:W-:Y:S02]  /*32f0*/  @P5 LEA.HI.X R6, R116, R3, R117, 0x4, P2 ;  /* 0x0000000374065211 */ /* 0x000fe400010f2475 */
[----:B------:R-:W-:Y:S02]  /*3300*/  @P1 LEA.HI.X R5, R2, c[0x0][0x1cc], R3, 0x1, P0 ;  /* 0x0000730002051a11 */ /* 0x000fe400000f0c03 */
[----:B------:R-:W-:Y:S01]  /*3310*/  ISETP.GE.AND P2, PT, R20, 0x31, PT ;  /* 0x000000311400780c */ /* 0x000fe20003f46270 */
[----:B------:R-:W-:Y:S01]  /*3320*/  IMAD.WIDE.U32 R8, R116, 0x20, RZ ;  /* 0x0000002074087825 */ /* 0x000fe200078e00ff */
[C---:B------:R-:W-:Y:S01]  /*3330*/  @P5 LEA R10, P0, R0.reuse, c[0x0][0x1c8], 0x1 ;  /* 0x00007200000a5a11 */ /* 0x040fe200078008ff */
[----:B------:R-:W-:Y:S01]  /*3340*/  @!PT LDS RZ, [RZ] ;  /* 0x00000000fffff984 */ /* 0x000fe20000000800 */
[----:B------:R-:W-:Y:S01]  /*3350*/  @!PT LDS RZ, [RZ] ;  /* 0x00000000fffff984 */ /* 0x000fe20000000800 */
[----:B------:R-:W-:Y:S01]  /*3360*/  @!PT LDS RZ, [RZ] ;  /* 0x00000000fffff984 */ /* 0x000fe20000000800 */
[----:B------:R1:W-:Y:S03]  /*3370*/  @P1 LDGSTS.E.BYPASS.LTC128B.128 [R216+0x2900], [R4.64], !P6 ;  /* 0x0290000004d81fae */ /* 0x0003e6000f101d48 */
[----:B------:R-:W-:Y:S01]  /*3380*/  @P5 LEA.HI.X R11, R0, c[0x0][0x1cc], R6, 0x1, P0 ;  /* 0x00007300000b5a11 */ /* 0x000fe200000f0c06 */
[----:B------:R-:W-:Y:S01]  /*3390*/  IMAD.SHL.U32 R6, R117, 0x20, RZ ;  /* 0x0000002075067824 */ /* 0x000fe200078e00ff */
[----:B------:R-:W-:-:S02]  /*33a0*/  @P3 IADD3 R0, P0, R2, R8, RZ ;  /* 0x0000000802003210 */ /* 0x000fc40007f1e0ff */
[----:B------:R-:W-:Y:S01]  /*33b0*/  ISETP.GE.AND P1, PT, R20, 0x41, PT ;  /* 0x000000411400780c */ /* 0x000fe20003f26270 */
[----:B------:R2:W-:Y:S01]  /*33c0*/  @P5 LDGSTS.E.BYPASS.LTC128B.128 [R216+0x3100], [R10.64], !P6 ;  /* 0x031000000ad85fae */ /* 0x0005e2000f101d48 */
[----:B------:R-:W-:Y:S01]  /*33d0*/  @P3 IADD3.X R6, R3, R9, R6, P0, !PT ;  /* 0x0000000903063210 */ /* 0x000fe200007fe406 */
[----:B------:R-:W-:Y:S01]  /*33e0*/  @P2 IMAD R7, R117, 0x30, RZ ;  /* 0x0000003075072824 */ /* 0x000fe200078e02ff */
        /* <DEDUP_REMOVED lines=18> */
[----:B------:R-:W1:Y:S04]  /*3510*/  LDSM.16.M88.4 R16, [R119] ;  /* 0x000000007710783b */ /* 0x000e680000000200 */
[----:B------:R-:W5:Y:S04]  /*3520*/  LDSM.16.M88.4 R12, [R119+0x800] ;  /* 0x00080000770c783b */ /* 0x000f680000000200 */
[----:B------:R-:W4:Y:S04]  /*3530*/  LDSM.16.M88.4 R24, [R119+0x1000] ;  /* 0x001000007718783b */ /* 0x000f280000000200 */
[----:B------:R-:W4:Y:S04]  /*3540*/  LDSM.16.M88.4 R32, [R119+0x1800] ;  /* 0x001800007720783b */ /* 0x000f280000000200 */
[----:B------:R-:W4:Y:S04]  /*3550*/  LDSM.16.M88.4 R28, [R119+0x2000] ;  /* 0x00200000771c783b */ /* 0x000f280000000200 */
[----:B--2---:R-:W2:Y:S01]  /*3560*/  LDSM.16.M88.4 R8, [R206] ;  /* 0x00000000ce08783b */ /* 0x004ea20000000200 */
[----:B------:R-:W-:-:S02]  /*3570*/  IMAD R0, R21, c[0x0][0x208], RZ ;  /* 0x0000820015007a24 */ /* 0x000fc400078e02ff */
[C---:B---3--:R-:W-:Y:S01]  /*3580*/  IMAD.WIDE.U32 R2, R60.reuse, c[0x0][0x208], RZ ;  /* 0x000082003c027a25 */ /* 0x048fe200078e00ff */
[----:B------:R-:W-:Y:S03]  /*3590*/  LDSM.16.M88.4 R36, [R213] ;  /* 0x00000000d524783b */ /* 0x000fe60000000200 */
[----:B------:R-:W-:Y:S01]  /*35a0*/  IMAD R0, R60, c[0x0][0x20c], R0 ;  /* 0x000083003c007a24 */ /* 0x000fe200078e0200 */
[----:B------:R-:W-:Y:S03]  /*35b0*/  LDSM.16.M88.4 R56, [R214] ;  /* 0x00000000d638783b */ /* 0x000fe60000000200 */
[----:B------:R-:W-:Y:S01]  /*35c0*/  IMAD.IADD R0, R3, 0x1, R0 ;  /* 0x0000000103007824 */ /* 0x000fe200078e0200 */
[----:B------:R-:W-:Y:S01]  /*35d0*/  ISETP.GE.AND P1, PT, R22, c[0x0][0x1d4], PT ;  /* 0x0000750016007a0c */ /* 0x000fe20003f26270 */
[----:B------:R-:W-:Y:S02]  /*35e0*/  LDSM.16.M88.4 R64, [R210] ;  /* 0x00000000d240783b */ /* 0x000fe40000000200 */
[----:B------:R-:W-:Y:S01]  /*35f0*/  IMAD R0, R0, 0x50, RZ ;  /* 0x0000005000007824 */ /* 0x000fe200078e02ff */
[C---:B-1----:R-:W-:Y:S08]  /*3600*/  HMMA.16816.F32.BF16 R40, R4.reuse, R16, RZ ;  /* 0x000000100428723c */ /* 0x042ff000000418ff */
[C---:B-----5:R-:W-:Y:S08]  /*3610*/  HMMA.16816.F32.BF16 R44, R4.reuse, R12, RZ ;  /* 0x0000000c042c723c */ /* 0x060ff000000418ff */
[C---:B----4-:R-:W-:Y:S08]  /*3620*/  HMMA.16816.F32.BF16 R48, R4.reuse, R24, RZ ;  /* 0x000000180430723c */ /* 0x050ff000000418ff */
[C---:B------:R-:W-:Y:S08]  /*3630*/  HMMA.16816.F32.BF16 R52, R4.reuse, R32, RZ ;  /* 0x000000200434723c */ /* 0x040ff000000418ff */
[C---:B------:R-:W-:Y:S08]  /*3640*/  HMMA.16816.F32.BF16 R68, R4.reuse, R28, RZ ;  /* 0x0000001c0444723c */ /* 0x040ff000000418ff */
[C---:B------:R-:W-:Y:S08]  /*3650*/  HMMA.16816.F32.BF16 R72, R4.reuse, R18, RZ ;  /* 0x000000120448723c */ /* 0x040ff000000418ff */
[C---:B------:R-:W-:Y:S08]  /*3660*/  HMMA.16816.F32.BF16 R80, R4.reuse, R14, RZ ;  /* 0x0000000e0450723c */ /* 0x040ff000000418ff */
[C---:B------:R-:W-:Y:S08]  /*3670*/  HMMA.16816.F32.BF16 R100, R4.reuse, R26, RZ ;  /* 0x0000001a0464723c */ /* 0x040ff000000418ff */
[C---:B------:R-:W-:Y:S08]  /*3680*/  HMMA.16816.F32.BF16 R120, R4.reuse, R34, RZ ;  /* 0x000000220478723c */ /* 0x040ff000000418ff */
[----:B------:R-:W-:Y:S01]  /*3690*/  HMMA.16816.F32.BF16 R112, R4, R30, RZ ;  /* 0x0000001e0470723c */ /* 0x000fe200000418ff */
[----:B------:R-:W1:Y:S07]  /*36a0*/  LDSM.16.M88.4 R4, [R209+0x2000] ;  /* 0x00200000d104783b */ /* 0x000e6e0000000200 */
[C---:B--2---:R-:W-:Y:S08]  /*36b0*/  HMMA.16816.F32.BF16 R124, R8.reuse, R16, RZ ;  /* 0x00000010087c723c */ /* 0x044ff000000418ff */
[C---:B------:R-:W-:Y:S08]  /*36c0*/  HMMA.16816.F32.BF16 R148, R8.reuse, R18, RZ ;  /* 0x000000120894723c */ /* 0x040ff000000418ff */
[C---:B------:R-:W-:Y:S08]  /*36d0*/  HMMA.16816.F32.BF16 R108, R8.reuse, R12, RZ ;  /* 0x0000000c086c723c */ /* 0x040ff000000418ff */
[C---:B------:R-:W-:Y:S08]  /*36e0*/  HMMA.16816.F32.BF16 R144, R8.reuse, R14, RZ ;  /* 0x0000000e0890723c */ /* 0x040ff000000418ff */
[C---:B------:R-:W-:Y:S08]  /*36f0*/  HMMA.16816.F32.BF16 R104, R8.reuse, R24, RZ ;  /* 0x000000180868723c */ /* 0x040ff000000418ff */
[C---:B------:R-:W-:Y:S01]  /*3700*/  HMMA.16816.F32.BF16 R128, R8.reuse, R26, RZ ;  /* 0x0000001a0880723c */ /* 0x040fe200000418ff */
[----:B------:R-:W-:Y:S07]  /*3710*/  LDSM.16.M88.4 R24, [R211] ;  /* 0x00000000d318783b */ /* 0x000fee0000000200 */
[C---:B------:R-:W-:Y:S08]  /*3720*/  HMMA.16816.F32.BF16 R96, R8.reuse, R32, RZ ;  /* 0x000000200860723c */ /* 0x040ff000000418ff */
[C---:B------:R-:W-:Y:S01]  /*3730*/  HMMA.16816.F32.BF16 R132, R8.reuse, R34, RZ ;  /* 0x000000220884723c */ /* 0x040fe200000418ff */
[----:B------:R-:W2:Y:S07]  /*3740*/  LDSM.16.M88.4 R32, [R212] ;  /* 0x00000000d420783b */ /* 0x000eae0000000200 */
        /* <DEDUP_REMOVED lines=9> */
[----:B------:R-:W-:Y:S02]  /*37e0*/  IADD3 R14, P2, R16, UR7, RZ ;  /* 0x00000007100e7c10 */ /* 0x000fe4000ff5e0ff */
[----:B------:R-:W-:Y:S02]  /*37f0*/  LEA.HI.X R17, R2, c[0x0][0x1fc], R0, 0x1, P0 ;  /* 0x00007f0002117a11 */ /* 0x000fe400000f0c00 */
[----:B------:R-:W-:Y:S02]  /*3800*/  ISETP.LT.OR P0, PT, R20, 0x1, P1 ;  /* 0x000000011400780c */ /* 0x000fe40000f01670 */
[----:B------:R-:W-:Y:S02]  /*3810*/  IADD3 R12, P3, R14, UR7, RZ ;  /* 0x000000070e0c7c10 */ /* 0x000fe4000ff7e0ff */
[----:B------:R-:W-:Y:S02]  /*3820*/  IADD3.X R15, R17, UR5, RZ, P2, !PT ;  /* 0x00000005110f7c10 */ /* 0x000fe400097fe4ff */
[----:B------:R-:W-:-:S02]  /*3830*/  IADD3 R2, P2, R12, UR7, RZ ;  /* 0x000000070c027c10 */ /* 0x000fc4000ff5e0ff */
[----:B------:R-:W-:Y:S02]  /*3840*/  IADD3.X R13, R15, UR5, RZ, P3, !PT ;  /* 0x000000050f0d7c10 */ /* 0x000fe40009ffe4ff */
[C---:B------:R-:W-:Y:S02]  /*3850*/  ISETP.LT.OR P3, PT, R20.reuse, 0x21, P1 ;  /* 0x000000211400780c */ /* 0x040fe40000f61670 */
[----:B------:R-:W-:Y:S01]  /*3860*/  IADD3.X R3, R13, UR5, RZ, P2, !PT ;  /* 0x000000050d037c10 */ /* 0x000fe200097fe4ff */
[----:B------:R-:W-:Y:S01]  /*3870*/  @!PT LDS RZ, [RZ] ;  /* 0x00000000fffff984 */ /* 0x000fe20000000800 */
[----:B------:R-:W-:Y:S01]  /*3880*/  @!PT LDS RZ, [RZ] ;  /* 0x00000000fffff984 */ /* 0x000fe20000000800 */
[----:B------:R-:W-:Y:S01]  /*3890*/  @!PT LDS RZ, [RZ] ;  /* 0x00000000fffff984 */ /* 0x000fe20000000800 */
[----:B------:R4:W-:Y:S01]  /*38a0*/  LDGSTS.E.BYPASS.LTC128B.128 [R216+0x100], [R16.64], !P0 ;  /* 0x0010000010d87fae */ /* 0x0009e2000c101d48 */
[C---:B------:R-:W-:Y:S02]  /*38b0*/  ISETP.LT.OR P2, PT, R20.reuse, 0x31, P1 ;  /* 0x000000311400780c */ /* 0x040fe40000f41670 */
[----:B------:R-:W-:Y:S01]  /*38c0*/  ISETP.LT.OR P1, PT, R20, 0x41, P1 ;  /* 0x000000411400780c */ /* 0x000fe20000f21670 */
[----:B------:R5:W-:Y:S01]  /*38d0*/  LDGSTS.E.BYPASS.LTC128B.128 [R216+0x900], [R14.64], !P5 ;  /* 0x009000000ed87fae */ /* 0x000be2000e901d48 */
[C---:B-1----:R-:W-:Y:S05]  /*38e0*/  HMMA.16816.F32.BF16 R28, R4.reuse, R36, R48 ;  /* 0x00000024041c723c */ /* 0x042fea0000041830 */
[----:B------:R5:W-:Y:S04]  /*38f0*/  LDGSTS.E.BYPASS.LTC128B.128 [R216+0x1100], [R12.64], !P3 ;  /* 0x011000000cd87fae */ /* 0x000be8000d901d48 */
[----:B------:R1:W-:Y:S01]  /*3900*/  LDGSTS.E.BYPASS.LTC128B.128 [R216+0x1900], [R2.64], !P2 ;  /* 0x0190000002d87fae */ /* 0x0003e2000d101d48 */
[----:B------:R-:W-:Y:S01]  /*3910*/  HMMA.16816.F32.BF16 R76, R4, R56, R44 ;  /* 0x00000038044c723c */ /* 0x000fe2000004182c */
[----:B----4-:R-:W-:-:S04]  /*3920*/  IADD3 R16, P0, R2, UR7, RZ ;  /* 0x0000000702107c10 */ /* 0x010fc8000ff1e0ff */
[----:B------:R-:W-:-:S05]  /*3930*/  IADD3.X R17, R3, UR5, RZ, P0, !PT ;  /* 0x0000000503117c10 */ /* 0x000fca00087fe4ff */
        /* <DEDUP_REMOVED lines=10> */
[C---:B------:R-:W-:Y:S08]  /*39e0*/  HMMA.16816.F32.BF16 R20, R4.reuse, R58, R80 ;  /* 0x0000003a0414723c */ /* 0x040ff00000041850 */
[C---:B------:R-:W-:Y:S01]  /*39f0*/  HMMA.16816.F32.BF16 R84, R4.reuse, R64, R40 ;  /* 0x000000400454723c */ /* 0x040fe20000041828 */
[----:B------:R-:W4:Y:S07]  /*3a00*/  LDSM.16.M88.4 R40, [R205+0x1800] ;  /* 0x00180000cd28783b */ /* 0x000f2e0000000200 */
[----:B------:R-:W-:Y:S08]  /*3a10*/  HMMA.16816.F32.BF16 R72, R4, R66, R72 ;  /* 0x000000420448723c */ /* 0x000ff00000041848 */
[C---:B---3--:R-:W-:Y:S08]  /*3a20*/  HMMA.16816.F32.BF16 R136, R8.reuse, R64, R124 ;  /* 0x000000400888723c */ /* 0x048ff0000004187c */
[C---:B------:R-:W-:Y:S08]  /*3a30*/  HMMA.16816.F32.BF16 R152, R8.reuse, R56, R108 ;  /* 0x000000380898723c */ /* 0x040ff0000004186c */
[----:B------:R-:W-:Y:S08]  /*3a40*/  HMMA.16816.F32.BF16 R64, R8, R66, R148 ;  /* 0x000000420840723c */ /* 0x000ff00000041894 */
[C---:B------:R-:W-:Y:S08]  /*3a50*/  HMMA.16816.F32.BF16 R164, R4.reuse, R34, R120 ;  /* 0x0000002204a4723c */ /* 0x040ff00000041878 */
[----:B------:R-:W-:Y:S08]  /*3a60*/  HMMA.16816.F32.BF16 R80, R4, R26, R112 ;  /* 0x0000001a0450723c */ /* 0x000ff00000041870 */
[----:B------:R-:W-:Y:S08]  /*3a70*/  HMMA.16816.F32.BF16 R56, R8, R58, R144 ;  /* 0x0000003a0838723c */ /* 0x000ff00000041890 */
[----:B------:R-:W-:Y:S01]  /*3a80*/  HMMA.16816.F32.BF16 R172, R4, R38, R100 ;  /* 0x0000002604ac723c */ /* 0x000fe20000041864 */
[----:B------:R-:W-:Y:S07]  /*3a90*/  LDSM.16.M88.4 R4, [R208+0x2000] ;  /* 0x00200000d004783b */ /* 0x000fee0000000200 */
[C---:B------:R-:W-:Y:S08]  /*3aa0*/  HMMA.16816.F32.BF16 R156, R8.reuse, R36, R104 ;  /* 0x00000024089c723c */ /* 0x040ff00000041868 */
[C---:B------:R-:W-:Y:S01]  /*3ab0*/  HMMA.16816.F32.BF16 R120, R8.reuse, R38, R128 ;  /* 0x000000260878723c */ /* 0x040fe20000041880 */
[----:B------:R-:W-:Y:S07]  /*3ac0*/  LDSM.16.M88.4 R36, [R202] ;  /* 0x00000000ca24783b */ /* 0x000fee0000000200 */
[C---:B------:R-:W-:Y:S08]  /*3ad0*/  HMMA.16816.F32.BF16 R168, R8.reuse, R32, R96 ;  /* 0x0000002008a8723c */ /* 0x040ff00000041860 */
[C---:B------:R-:W-:Y:S08]  /*3ae0*/  HMMA.16816.F32.BF16 R176, R8.reuse, R24, R88 ;  /* 0x0000001808b0723c */ /* 0x040ff00000041858 */
        /* <DEDUP_REMOVED lines=22> */
[C---:B----4-:R-:W-:Y:S08]  /*3c50*/  HMMA.16816.F32.BF16 R104, R16.reuse, R40, R140 ;  /* 0x000000281068723c */ /* 0x050ff0000004188c */
[C---:B------:R-:W-:Y:S08]  /*3c60*/  HMMA.16816.F32.BF16 R100, R16.reuse, R68, R160 ;  /* 0x000000441064723c */ /* 0x040ff000000418a0 */
[----:B------:R-:W-:Y:S08]  /*3c70*/  HMMA.16816.F32.BF16 R84, R16, R42, R164 ;  /* 0x0000002a1054723c */ /* 0x000ff000000418a4 */
[C---:B------:R-:W-:Y:S08]  /*3c80*/  HMMA.16816.F32.BF16 R44, R12.reuse, R40, R168 ;  /* 0x000000280c2c723c */ /* 0x040ff000000418a8 */
[C---:B------:R-:W-:Y:S08]  /*3c90*/  HMMA.16816.F32.BF16 R40, R12.reuse, R42, R132 ;  /* 0x0000002a0c28723c */ /* 0x040ff00000041884 */
[C---:B------:R-:W-:Y:S08]  /*3ca0*/  HMMA.16816.F32.BF16 R16, R12.reuse, R68, R176 ;  /* 0x000000440c10723c */ /* 0x040ff000000418b0 */
[----:B------:R-:W-:Y:S01]  /*3cb0*/  HMMA.16816.F32.BF16 R12, R12, R70, R128 ;  /* 0x000000460c0c723c */ /* 0x000fe20000041880 */
[----:B------:R-:W-:Y:S07]  /*3cc0*/  BSSY B0, `(.L_x_1225) ;  /* 0x0000035000007945 */ /* 0x000fee0003800000 */
[----:B--2---:R-:W-:Y:S08]  /*3cd0*/  HMMA.16816.F32.BF16 R144, R4, R22, R80 ;  /* 0x000000160490723c */ /* 0x004ff00000041850 */
[-C--:B---3--:R-:W-:Y:S08]  /*3ce0*/  HMMA.16816.F32.BF16 R80, R8, R28.reuse, R52 ;  /* 0x0000001c0850723c */ /* 0x088ff00000041834 */
[C---:B------:R-:W-:Y:S08]  /*3cf0*/  HMMA.16816.F32.BF16 R108, R4.reuse, R28, R108 ;  /* 0x0000001c046c723c */ /* 0x040ff0000004186c */
[-C--:B------:R-:W-:Y:S08]  /*3d00*/  HMMA.16816.F32.BF16 R88, R4, R30.reuse, R88 ;  /* 0x0000001e0458723c */ /* 0x080ff00000041858 */
[----:B------:R-:W-:Y:S08]  /*3d10*/  HMMA.16816.F32.BF16 R52, R8, R30, R48 ;  /* 0x0000001e0834723c */ /* 0x000ff00000041830 */
[----:B------:R-:W-:Y:S08]  /*3d20*/  HMMA.16816.F32.BF16 R128, R4, R36, R124 ;  /* 0x000000240480723c */ /* 0x000ff0000004187c */
        /* <DEDUP_REMOVED lines=46> */
.L_x_1226:
[----:B-1----:R-:W-:Y:S05]  /*4010*/  BSYNC B0 ;  /* 0x0000000000007941 */ /* 0x002fea0003800000 */
.L_x_1225:
[----:B------:R-:W2:Y:S04]  /*4020*/  LDL R247, [R1+0x60] ;  /* 0x0000600001f77983 */ /* 0x000ea80000100800 */
[----:B------:R-:W2:Y:S04]  /*4030*/  LDL R246, [R1+0x84] ;  /* 0x0000840001f67983 */ /* 0x000ea80000100800 */
[----:B------:R-:W3:Y:S04]  /*4040*/  LDL R5, [R1+0x44] ;  /* 0x0000440001057983 */ /* 0x000ee80000100800 */
[----:B------:R-:W4:Y:S04]  /*4050*/  LDL R250, [R1+0x40] ;  /* 0x0000400001fa7983 */ /* 0x000f280000100800 */
[----:B------:R-:W0:Y:S01]  /*4060*/  LDGDEPBAR ;  /* 0x00000000000079af */ /* 0x000e220000000000 */
[----:B--2---:R-:W-:-:S04]  /*4070*/  IMAD.IADD R0, R246, 0x1, R247 ;  /* 0x00000001f6007824 */ /* 0x004fc800078e02f7 */
[----:B------:R-:W-:-:S05]  /*4080*/  @P4 IMAD.HI.U32 R2, R0, c[0x0][0x2c8], RZ ;  /* 0x0000b20000024a27 */ /* 0x000fca00078e00ff */
[----:B------:R-:W-:-:S05]  /*4090*/  @P4 SHF.R.U32.HI R0, RZ, c[0x0][0x2cc], R2 ;  /* 0x0000b300ff004a19 */ /* 0x000fca0000011602 */
[----:B------:R-:W1:Y:S04]  /*40a0*/  SHFL.IDX PT, R3, R0, RZ, 0x1c1f ;  /* 0x001c1fff00037589 */ /* 0x000e6800000e0000 */
[----:B------:R-:W2:Y:S01]  /*40b0*/  SHFL.IDX PT, R4, R0, 0x1, 0x1c1f ;  /* 0x003c1f0000047f89 */ /* 0x000ea200000e0000 */
[----:B------:R-:W-:-:S03]  /*40c0*/  IMAD.IADD R2, R249, 0x1, R61 ;  /* 0x00000001f9027824 */ /* 0x000fc600078e023d */
[----:B------:R-:W5:Y:S04]  /*40d0*/  SHFL.IDX PT, R6, R0, 0x2, 0x1c1f ;  /* 0x005c1f0000067f89 */ /* 0x000f6800000e0000 */
[----:B------:R3:W1:Y:S02]  /*40e0*/  SHFL.IDX PT, R7, R0, 0x3, 0x1c1f ;  /* 0x007c1f0000077f89 */ /* 0x00066400000e0000 */
[----:B---3--:R-:W-:Y:S01]  /*40f0*/  IADD3 R0, -R5, 0x1, R2 ;  /* 0x0000000105007810 */ /* 0x008fe20007ffe102 */
[----:B------:R-:W-:-:S04]  /*4100*/  IMAD.IADD R5, R2, 0x1, -R5 ;  /* 0x0000000102057824 */ /* 0x000fc800078e0a05 */
[----:B----4-:R-:W-:-:S04]  /*4110*/  IMAD.IADD R0, R0, 0x1, -R250 ;  /* 0x0000000100007824 */ /* 0x010fc800078e0afa */
[C---:B-1----:R-:W-:Y:S02]  /*4120*/  IMAD.IADD R2, R0.reuse, 0x1, R3 ;  /* 0x0000000100027824 */ /* 0x042fe400078e0203 */
[----:B--2---:R-:W-:-:S05]  /*4130*/  IMAD.IADD R3, R0, 0x1, R4 ;  /* 0x0000000100037824 */ /* 0x004fca00078e0204 */
[----:B------:R-:W-:-:S04]  /*4140*/  IMNMX R3, R5, R3, PT ;  /* 0x0000000305037217 */ /* 0x000fc80003800200 */
[C---:B------:R-:W-:Y:S02]  /*4150*/  ISETP.GT.AND P0, PT, R3.reuse, 0x1, PT ;  /* 0x000000010300780c */ /* 0x040fe40003f04270 */
[----:B------:R-:W-:Y:S02]  /*4160*/  ISETP.GT.AND P1, PT, R3, RZ, PT ;  /* 0x000000ff0300720c */ /* 0x000fe40003f24270 */
[----:B------:R-:W-:Y:S02]  /*4170*/  FSEL R33, R79, -INF , P0 ;  /* 0xff8000004f217808 */ /* 0x000fe40000000000 */
[----:B------:R-:W-:Y:S02]  /*4180*/  ISETP.GT.AND P0, PT, R3, 0x9, PT ;  /* 0x000000090300780c */ /* 0x000fe40003f04270 */
[----:B------:R-:W-:Y:S01]  /*4190*/  IMNMX R4, R5, R2, PT ;  /* 0x0000000205047217 */ /* 0x000fe20003800200 */
[----:B-----5:R-:W-:Y:S01]  /*41a0*/  IMAD.IADD R6, R0, 0x1, R6 ;  /* 0x0000000100067824 */ /* 0x020fe200078e0206 */
[----:B------:R-:W-:-:S02]  /*41b0*/  FSEL R32, R78, -INF , P1 ;  /* 0xff8000004e207808 */ /* 0x000fc40000800000 */
[----:B------:R-:W-:Y:S01]  /*41c0*/  FSEL R36, R75, -INF , P0 ;  /* 0xff8000004b247808 */ /* 0x000fe20000000000 */
[----:B------:R-:W-:Y:S01]  /*41d0*/  IMAD.IADD R0, R0, 0x1, R7 ;  /* 0x0000000100007824 */ /* 0x000fe200078e0207 */
[----:B------:R-:W-:Y:S02]  /*41e0*/  ISETP.GT.AND P2, PT, R4, 0x1, PT ;  /* 0x000000010400780c */ /* 0x000fe40003f44270 */
[C---:B------:R-:W-:Y:S02]  /*41f0*/  ISETP.GT.AND P1, PT, R3.reuse, 0x8, PT ;  /* 0x000000080300780c */ /* 0x040fe40003f24270 */
[----:B------:R-:W-:Y:S02]  /*4200*/  ISETP.GT.AND P0, PT, R3, 0x11, PT ;  /* 0x000000110300780c */ /* 0x000fe40003f04270 */
[----:B------:R-:W-:Y:S02]  /*4210*/  FSEL R25, R77, -INF , P2 ;  /* 0xff8000004d197808 */ /* 0x000fe40001000000 */
[----:B------:R-:W-:-:S02]  /*4220*/  FSEL R34, R74, -INF , P1 ;  /* 0xff8000004a227808 */ /* 0x000fc40000800000 */
[----:B------:R-:W-:Y:S02]  /*4230*/  FSEL R116, R67, -INF , P0 ;  /* 0xff80000043747808 */ /* 0x000fe40000000000 */
[C---:B------:R-:W-:Y:S02]  /*4240*/  ISETP.GT.AND P3, PT, R4.reuse, RZ, PT ;  /* 0x000000ff0400720c */ /* 0x040fe40003f64270 */
[----:B------:R-:W-:Y:S02]  /*4250*/  ISETP.GT.AND P2, PT, R4, 0x9, PT ;  /* 0x000000090400780c */ /* 0x000fe40003f44270 */
[C---:B------:R-:W-:Y:S02]  /*4260*/  ISETP.GT.AND P1, PT, R3.reuse, 0x10, PT ;  /* 0x000000100300780c */ /* 0x040fe40003f24270 */
[----:B------:R-:W-:Y:S02]  /*4270*/  ISETP.GT.AND P0, PT, R3, 0x19, PT ;  /* 0x000000190300780c */ /* 0x000fe40003f04270 */
[----:B------:R-:W-:-:S02]  /*4280*/  IMNMX R0, R5, R0, PT ;  /* 0x0000000005007217 */ /* 0x000fc40003800200 */
[----:B------:R-:W-:Y:S02]  /*4290*/  FSEL R9, R76, -INF , P3 ;  /* 0xff8000004c097808 */ /* 0x000fe40001800000 */
[----:B------:R-:W-:Y:S02]  /*42a0*/  FSEL R27, R73, -INF , P2 ;  /* 0xff800000491b7808 */ /* 0x000fe40001000000 */
[----:B------:R-:W-:Y:S02]  /*42b0*/  FSEL R115, R66, -INF , P1 ;  /* 0xff80000042737808 */ /* 0x000fe40000800000 */
[----:B------:R-:W-:Y:S02]  /*42c0*/  FSEL R118, R59, -INF , P0 ;  /* 0xff8000003b767808 */ /* 0x000fe40000000000 */
[C---:B------:R-:W-:Y:S02]  /*42d0*/  ISETP.GT.AND P3, PT, R4.reuse, 0x8, PT ;  /* 0x000000080400780c */ /* 0x040fe40003f64270 */
[----:B------:R-:W-:-:S02]  /*42e0*/  ISETP.GT.AND P2, PT, R4, 0x11, PT ;  /* 0x000000110400780c */ /* 0x000fc40003f44270 */
[----:B------:R-:W-:Y:S02]  /*42f0*/  ISETP.GT.AND P1, PT, R3, 0x18, PT ;  /* 0x000000180300780c */ /* 0x000fe40003f24270 */
[----:B------:R-:W-:Y:S02]  /*4300*/  ISETP.GT.AND P0, PT, R0, 0x1, PT ;  /* 0x000000010000780c */ /* 0x000fe40003f04270 */
[----:B------:R-:W-:Y:S02]  /*4310*/  FSEL R26, R72, -INF , P3 ;  /* 0xff800000481a7808 */ /* 0x000fe40001800000 */
[----:B------:R-:W-:Y:S02]  /*4320*/  FSEL R71, R65, -INF , P2 ;  /* 0xff80000041477808 */ /* 0x000fe40001000000 */
[----:B------:R-:W-:Y:S02]  /*4330*/  FSEL R117, R58, -INF , P1 ;  /* 0xff8000003a757808 */ /* 0x000fe40000800000 */
[----:B------:R-:W-:-:S02]  /*4340*/  FSEL R15, R131, -INF , P0 ;  /* 0xff800000830f7808 */ /* 0x000fc40000000000 */
[C---:B------:R-:W-:Y:S02]  /*4350*/  ISETP.GT.AND P3, PT, R4.reuse, 0x10, PT ;  /* 0x000000100400780c */ /* 0x040fe40003f64270 */
[----:B------:R-:W-:Y:S02]  /*4360*/  ISETP.GT.AND P2, PT, R4, 0x19, PT ;  /* 0x000000190400780c */ /* 0x000fe40003f44270 */
[C---:B------:R-:W-:Y:S02]  /*4370*/  ISETP.GT.AND P1, PT, R0.reuse, RZ, PT ;  /* 0x000000ff0000720c */ /* 0x040fe40003f24270 */
[----:B------:R-:W-:Y:S02]  /*4380*/  ISETP.GT.AND P0, PT, R0, 0x9, PT ;  /* 0x000000090000780c */ /* 0x000fe40003f04270 */
[----:B------:R-:W-:Y:S02]  /*4390*/  IMNMX R2, R5, R6, PT ;  /* 0x0000000605027217 */ /* 0x000fe40003800200 */
        /* <DEDUP_REMOVED lines=8> */
[----:B------:R-:W-:Y:S02]  /*4420*/  FSEL R96, R56, -INF , P3 ;  /* 0xff80000038607808 */ /* 0x000fe40001800000 */
[----:B------:R-:W-:Y:S02]  /*4430*/  FSEL R11, R129, -INF , P2 ;  /* 0xff800000810b7808 */ /* 0x000fe40001000000 */
[----:B------:R-:W-:Y:S02]  /*4440*/  FSEL R20, R126, -INF , P1 ;  /* 0xff8000007e147808 */ /* 0x000fe40000800000 */
[----:B------:R-:W-:Y:S02]  /*4450*/  FSEL R45, R123, -INF , P0 ;  /* 0xff8000007b2d7808 */ /* 0x000fe40000000000 */
[----:B------:R-:W-:-:S02]  /*4460*/  ISETP.GT.AND P3, PT, R2, RZ, PT ;  /* 0x000000ff0200720c */ /* 0x000fc40003f64270 */
[----:B------:R-:W-:Y:S02]  /*4470*/  ISETP.GT.AND P2, PT, R2, 0x9, PT ;  /* 0x000000090200780c */ /* 0x000fe40003f44270 */
[C---:B------:R-:W-:Y:S02]  /*4480*/  ISETP.GT.AND P1, PT, R0.reuse, 0x10, PT ;  /* 0x000000100000780c */ /* 0x040fe40003f24270 */
[----:B------:R-:W-:Y:S02]  /*4490*/  ISETP.GT.AND P0, PT, R0, 0x19, PT ;  /* 0x000000190000780c */ /* 0x000fe40003f04270 */
[----:B------:R-:W-:Y:S02]  /*44a0*/  FSEL R10, R128, -INF , P3 ;  /* 0xff800000800a7808 */ /* 0x000fe40001800000 */
[----:B------:R-:W-:Y:S02]  /*44b0*/  FSEL R13, R125, -INF , P2 ;  /* 0xff8000007d0d7808 */ /* 0x000fe40001000000 */
[----:B------:R-:W-:-:S02]  /*44c0*/  FSEL R44, R122, -INF , P1 ;  /* 0xff8000007a2c7808 */ /* 0x000fc40000800000 */
[----:B------:R-:W-:Y:S02]  /*44d0*/  FSEL R68, R95, -INF , P0 ;  /* 0xff8000005f447808 */ /* 0x000fe40000000000 */
[C---:B------:R-:W-:Y:S02]  /*44e0*/  ISETP.GT.AND P3, PT, R2.reuse, 0x8, PT ;  /* 0x000000080200780c */ /* 0x040fe40003f64270 */
[----:B------:R-:W-:Y:S02]  /*44f0*/  ISETP.GT.AND P2, PT, R2, 0x11, PT ;  /* 0x000000110200780c */ /* 0x000fe40003f44270 */
[C---:B------:R-:W-:Y:S02]  /*4500*/  ISETP.GT.AND P1, PT, R0.reuse, 0x18, PT ;  /* 0x000000180000780c */ /* 0x040fe40003f24270 */
[----:B------:R-:W-:Y:S02]  /*4510*/  ISETP.GT.AND P0, PT, R0, 0x21, PT ;  /* 0x000000210000780c */ /* 0x000fe40003f04270 */
[----:B------:R-:W-:-:S02]  /*4520*/  FSEL R12, R124, -INF , P3 ;  /* 0xff8000007c0c7808 */ /* 0x000fc40001800000 */
[----:B------:R-:W-:Y:S02]  /*4530*/  FSEL R37, R121, -INF , P2 ;  /* 0xff80000079257808 */ /* 0x000fe40001000000 */
[----:B------:R-:W-:Y:S02]  /*4540*/  FSEL R46, R94, -INF , P1 ;  /* 0xff8000005e2e7808 */ /* 0x000fe40000800000 */
[----:B------:R-:W-:Y:S02]  /*4550*/  FSEL R134, R111, -INF , P0 ;  /* 0xff8000006f867808 */ /* 0x000fe40000000000 */
[C---:B------:R-:W-:Y:S02]  /*4560*/  ISETP.GT.AND P3, PT, R2.reuse, 0x10, PT ;  /* 0x000000100200780c */ /* 0x040fe40003f64270 */
[----:B------:R-:W-:Y:S02]  /*4570*/  ISETP.GT.AND P2, PT, R2, 0x19, PT ;  /* 0x000000190200780c */ /* 0x000fe40003f44270 */
[----:B------:R-:W-:-:S02]  /*4580*/  ISETP.GT.AND P1, PT, R0, 0x20, PT ;  /* 0x000000200000780c */ /* 0x000fc40003f24270 */
[----:B------:R-:W-:Y:S02]  /*4590*/  ISETP.GT.AND P0, PT, R4, 0x21, PT ;  /* 0x000000210400780c */ /* 0x000fe40003f04270 */
[----:B------:R-:W-:Y:S02]  /*45a0*/  FSEL R35, R120, -INF , P3 ;  /* 0xff80000078237808 */ /* 0x000fe40001800000 */
[----:B------:R-:W-:Y:S02]  /*45b0*/  FSEL R39, R93, -INF , P2 ;  /* 0xff8000005d277808 */ /* 0x000fe40001000000 */
[----:B------:R-:W-:Y:S02]  /*45c0*/  FSEL R133, R110, -INF , P1 ;  /* 0xff8000006e857808 */ /* 0x000fe40000800000 */
[----:B------:R-:W-:Y:S02]  /*45d0*/  FSEL R138, R81, -INF , P0 ;  /* 0xff800000518a7808 */ /* 0x000fe40000000000 */
[----:B------:R-:W-:-:S02]  /*45e0*/  ISETP.GT.AND P3, PT, R2, 0x18, PT ;  /* 0x000000180200780c */ /* 0x000fc40003f64270 */
[----:B------:R-:W-:Y:S02]  /*45f0*/  ISETP.GT.AND P2, PT, R2, 0x21, PT ;  /* 0x000000210200780c */ /* 0x000fe40003f44270 */
[C---:B------:R-:W-:Y:S02]  /*4600*/  ISETP.GT.AND P1, PT, R4.reuse, 0x28, PT ;  /* 0x000000280400780c */ /* 0x040fe40003f24270 */
[----:B------:R-:W-:Y:S02]  /*4610*/  ISETP.GT.AND P0, PT, R4, 0x31, PT ;  /* 0x000000310400780c */ /* 0x000fe40003f04270 */
[----:B------:R-:W-:Y:S02]  /*4620*/  FSEL R38, R92, -INF , P3 ;  /* 0xff8000005c267808 */ /* 0x000fe40001800000 */
[----:B------:R-:W-:Y:S02]  /*4630*/  FSEL R132, R109, -INF , P2 ;  /* 0xff8000006d847808 */ /* 0x000fe40001000000 */
[----:B------:R-:W-:-:S02]  /*4640*/  FSEL R137, R52, -INF , P1 ;  /* 0xff80000034897808 */ /* 0x000fc40000800000 */
[----:B------:R-:W-:Y:S02]  /*4650*/  FSEL R148, R49, -INF , P0 ;  /* 0xff80000031947808 */ /* 0x000fe40000000000 */
[----:B------:R-:W-:Y:S02]  /*4660*/  ISETP.GT.AND P3, PT, R2, 0x20, PT ;  /* 0x000000200200780c */ /* 0x000fe40003f64270 */
[C---:B------:R-:W-:Y:S02]  /*4670*/  ISETP.GT.AND P2, PT, R4.reuse, 0x29, PT ;  /* 0x000000290400780c */ /* 0x040fe40003f44270 */
[----:B------:R-:W-:Y:S02]  /*4680*/  ISETP.GT.AND P1, PT, R4, 0x38, PT ;  /* 0x000000380400780c */ /* 0x000fe40003f24270 */
        /* <DEDUP_REMOVED lines=14> */
[C---:B------:R-:W-:Y:S02]  /*4770*/  ISETP.GT.AND P5, PT, R4.reuse, 0x40, PT ;  /* 0x000000400400780c */ /* 0x040fe40003fa4270 */
[C---:B------:R-:W-:Y:S02]  /*4780*/  ISETP.GT.AND P2, PT, R4.reuse, 0x41, PT ;  /* 0x000000410400780c */ /* 0x040fe40003f44270 */
[C---:B------:R-:W-:Y:S02]  /*4790*/  ISETP.GT.AND P1, PT, R4.reuse, 0x48, PT ;  /* 0x000000480400780c */ /* 0x040fe40003f24270 */
[----:B------:R-:W-:Y:S02]  /*47a0*/  ISETP.GT.AND P0, PT, R4, 0x49, PT ;  /* 0x000000490400780c */ /* 0x000fe40003f04270 */
[----:B------:R-:W-:Y:S02]  /*47b0*/  FMNMX.FTZ R4, R9, R25, !PT ;  /* 0x0000001909047209 */ /* 0x000fe40007810000 */
[----:B------:R-:W-:-:S02]  /*47c0*/  FMNMX.FTZ R5, R10, R11, !PT ;  /* 0x0000000b0a057209 */ /* 0x000fc40007810000 */
[----:B------:R-:W-:Y:S02]  /*47d0*/  FMNMX.FTZ R4, R26, R4, !PT ;  /* 0x000000041a047209 */ /* 0x000fe40007810000 */
[----:B------:R-:W-:Y:S02]  /*47e0*/  FMNMX.FTZ R5, R12, R5, !PT ;  /* 0x000000050c057209 */ /* 0x000fe40007810000 */
[----:B------:R-:W-:Y:S02]  /*47f0*/  FMNMX.FTZ R4, R27, R4, !PT ;  /* 0x000000041b047209 */ /* 0x000fe40007810000 */
[----:B------:R-:W-:Y:S02]  /*4800*/  FMNMX.FTZ R5, R13, R5, !PT ;  /* 0x000000050d057209 */ /* 0x000fe40007810000 */
[----:B------:R-:W-:Y:S02]  /*4810*/  FMNMX.FTZ R4, R69, R4, !PT ;  /* 0x0000000445047209 */ /* 0x000fe40007810000 */
[----:B------:R-:W-:-:S02]  /*4820*/  FSEL R140, R48, -INF , P3 ;  /* 0xff800000308c7808 */ /* 0x000fc40001800000 */
[----:B------:R-:W-:Y:S02]  /*4830*/  FMNMX.FTZ R4, R71, R4, !PT ;  /* 0x0000000447047209 */ /* 0x000fe40007810000 */
[----:B------:R-:W-:Y:S02]  /*4840*/  ISETP.GT.AND P3, PT, R0, 0x29, PT ;  /* 0x000000290000780c */ /* 0x000fe40003f64270 */
[----:B------:R-:W-:Y:S02]  /*4850*/  FMNMX.FTZ R5, R35, R5, !PT ;  /* 0x0000000523057209 */ /* 0x000fe40007810000 */
[----:B------:R-:W-:Y:S02]  /*4860*/  FMNMX.FTZ R4, R96, R4, !PT ;  /* 0x0000000460047209 */ /* 0x000fe40007810000 */
[----:B------:R-:W-:Y:S02]  /*4870*/  FSEL R136, R91, -INF , P3 ;  /* 0xff8000005b887808 */ /* 0x000fe40001800000 */
[----:B------:R-:W-:-:S02]  /*4880*/  FSEL R188, R29, -INF , P2 ;  /* 0xff8000001dbc7808 */ /* 0x000fc40001000000 */
[----:B------:R-:W-:Y:S02]  /*4890*/  FSEL R190, R16, -INF , P1 ;  /* 0xff80000010be7808 */ /* 0x000fe40000800000 */
[----:B------:R-:W-:Y:S02]  /*48a0*/  FMNMX.FTZ R5, R37, R5, !PT ;  /* 0x0000000525057209 */ /* 0x000fe40007810000 */
        /* <DEDUP_REMOVED lines=16> */
[----:B------:R-:W-:-:S04]  /*49b0*/  FMNMX.FTZ R4, R39, R5, !PT ;  /* 0x0000000527047209 */ /* 0x000fc80007810000 */
        /* <DEDUP_REMOVED lines=18> */
[----:B------:R-:W-:Y:S02]  /*4ae0*/  FMNMX.FTZ R4, R152, R4, !PT ;  /* 0x0000000498047209 */ /* 0x000fe40007810000 */
[----:B------:R-:W-:Y:S02]  /*4af0*/  FMNMX.FTZ R2, R151, R2, !PT ;  /* 0x0000000297027209 */ /* 0x000fe40007810000 */
[----:B------:R-:W-:Y:S02]  /*4b00*/  FSEL R198, R100, -INF , P5 ;  /* 0xff80000064c67808 */ /* 0x000fe40002800000 */
[----:B------:R-:W-:Y:S02]  /*4b10*/  FMNMX.FTZ R5, R68, R5, !PT ;  /* 0x0000000544057209 */ /* 0x000fe40007810000 */
[----:B------:R-:W-:Y:S02]  /*4b20*/  FMNMX.FTZ R4, R154, R4, !PT ;  /* 0x000000049a047209 */ /* 0x000fe40007810000 */
[----:B------:R-:W-:-:S02]  /*4b30*/  FMNMX.FTZ R2, R187, R2, !PT ;  /* 0x00000002bb027209 */ /* 0x000fc40007810000 */
[----:B------:R-:W-:Y:S02]  /*4b40*/  FSEL R221, R101, -INF , P3 ;  /* 0xff80000065dd7808 */ /* 0x000fe40001800000 */
[----:B------:R-:W-:Y:S02]  /*4b50*/  FMNMX.FTZ R5, R133, R5, !PT ;  /* 0x0000000585057209 */ /* 0x000fe40007810000 */
[----:B------:R-:W-:Y:S02]  /*4b60*/  FMNMX.FTZ R4, R198, R4, !PT ;  /* 0x00000004c6047209 */ /* 0x000fe40007810000 */
[----:B------:R-:W-:Y:S02]  /*4b70*/  FMNMX.FTZ R2, R182, R2, !PT ;  /* 0x00000002b6027209 */ /* 0x000fe40007810000 */
[----:B------:R-:W-:Y:S02]  /*4b80*/  ISETP.GT.AND P0, PT, R0, 0x30, PT ;  /* 0x000000300000780c */ /* 0x000fe40003f04270 */
[----:B------:R-:W-:-:S02]  /*4b90*/  FSEL R219, R144, -INF , P2 ;  /* 0xff80000090db7808 */ /* 0x000fc40001000000 */
[----:B------:R-:W-:Y:S02]  /*4ba0*/  FMNMX.FTZ R5, R134, R5, !PT ;  /* 0x0000000586057209 */ /* 0x000fe40007810000 */
[----:B------:R-:W-:Y:S02]  /*4bb0*/  FMNMX.FTZ R4, R221, R4, !PT ;  /* 0x00000004dd047209 */ /* 0x000fe40007810000 */
[----:B------:R-:W-:Y:S02]  /*4bc0*/  FMNMX.FTZ R2, R188, R2, !PT ;  /* 0x00000002bc027209 */ /* 0x000fe40007810000 */
[----:B------:R-:W-:Y:S02]  /*4bd0*/  FSEL R156, R106, -INF , P0 ;  /* 0xff8000006a9c7808 */ /* 0x000fe40000000000 */
[----:B------:R-:W-:Y:S02]  /*4be0*/  FSEL R217, R145, -INF , P1 ;  /* 0xff80000091d97808 */ /* 0x000fe40000800000 */
[----:B------:R-:W-:-:S02]  /*4bf0*/  FMNMX.FTZ R5, R135, R5, !PT ;  /* 0x0000000587057209 */ /* 0x000fc40007810000 */
[----:B------:R-:W-:Y:S02]  /*4c00*/  FMNMX.FTZ R4, R219, R4, !PT ;  /* 0x00000004db047209 */ /* 0x000fe40007810000 */
[----:B------:R-:W-:Y:S02]  /*4c10*/  ISETP.GT.AND P0, PT, R0, 0x31, PT ;  /* 0x000000310000780c */ /* 0x000fe40003f04270 */
        /* <DEDUP_REMOVED lines=8> */
[----:B------:R-:W-:Y:S01]  /*4ca0*/  FMNMX.FTZ R4, R34, R4, !PT ;  /* 0x0000000422047209 */ /* 0x000fe20007810000 */
[----:B------:R-:W1:Y:S01]  /*4cb0*/  SHFL.BFLY PT, R7, R2, 0x2, 0x1f ;  /* 0x0c401f0002077f89 */ /* 0x000e6200000e0000 */
[----:B------:R-:W-:-:S02]  /*4cc0*/  FSEL R141, R86, -INF , P0 ;  /* 0xff800000568d7808 */ /* 0x000fc40000000000 */
[C---:B------:R-:W-:Y:S02]  /*4cd0*/  ISETP.GT.AND P5, PT, R0.reuse, 0x39, PT ;  /* 0x000000390000780c */ /* 0x040fe40003fa4270 */
[C---:B------:R-:W-:Y:S02]  /*4ce0*/  ISETP.GT.AND P3, PT, R0.reuse, 0x40, PT ;  /* 0x000000400000780c */ /* 0x040fe40003f64270 */
[C---:B------:R-:W-:Y:S02]  /*4cf0*/  ISETP.GT.AND P2, PT, R0.reuse, 0x41, PT ;  /* 0x000000410000780c */ /* 0x040fe40003f44270 */
[C---:B------:R-:W-:Y:S02]  /*4d00*/  ISETP.GT.AND P1, PT, R0.reuse, 0x48, PT ;  /* 0x000000480000780c */ /* 0x040fe40003f24270 */
[----:B------:R-:W-:Y:S02]  /*4d10*/  ISETP.GT.AND P0, PT, R0, 0x49, PT ;  /* 0x000000490000780c */ /* 0x000fe40003f04270 */
[----:B------:R-:W-:-:S02]  /*4d20*/  FMNMX.FTZ R0, R157, R5, !PT ;  /* 0x000000059d007209 */ /* 0x000fc40007810000 */
[----:B------:R-:W-:Y:S01]  /*4d30*/  FMNMX.FTZ R5, R36, R4, !PT ;  /* 0x0000000424057209 */ /* 0x000fe20007810000 */
[----:B------:R-:W2:Y:S03]  /*4d40*/  SHFL.BFLY PT, R8, R6, 0x2, 0x1f ;  /* 0x0c401f0006087f89 */ /* 0x000ea600000e0000 */
[----:B------:R-:W-:Y:S02]  /*4d50*/  FMNMX.FTZ R5, R115, R5, !PT ;  /* 0x0000000573057209 */ /* 0x000fe40007810000 */
[----:B------:R-:W-:Y:S02]  /*4d60*/  FSEL R142, R87, -INF , P5 ;  /* 0xff800000578e7808 */ /* 0x000fe40002800000 */
[----:B------:R-:W-:Y:S02]  /*4d70*/  FMNMX.FTZ R5, R116, R5, !PT ;  /* 0x0000000574057209 */ /* 0x000fe40007810000 */
[----:B------:R-:W-:-:S02]  /*4d80*/  FMNMX.FTZ R0, R141, R0, !PT ;  /* 0x000000008d007209 */ /* 0x000fc40007810000 */
[----:B------:R-:W-:Y:S02]  /*4d90*/  FSEL R189, R102, -INF , P3 ;  /* 0xff80000066bd7808 */ /* 0x000fe40001800000 */
[----:B------:R-:W-:Y:S02]  /*4da0*/  ISETP.GT.AND P3, PT, R3, 0x20, PT ;  /* 0x000000200300780c */ /* 0x000fe40003f64270 */
[----:B------:R-:W-:Y:S02]  /*4db0*/  FMNMX.FTZ R5, R117, R5, !PT ;  /* 0x0000000575057209 */ /* 0x000fe40007810000 */
[----:B------:R-:W-:Y:S02]  /*4dc0*/  FMNMX.FTZ R0, R142, R0, !PT ;  /* 0x000000008e007209 */ /* 0x000fe40007810000 */
[----:B------:R-:W-:Y:S02]  /*4dd0*/  FSEL R197, R103, -INF , P2 ;  /* 0xff80000067c57808 */ /* 0x000fe40001000000 */
[----:B------:R-:W-:-:S02]  /*4de0*/  ISETP.GT.AND P2, PT, R3, 0x21, PT ;  /* 0x000000210300780c */ /* 0x000fc40003f44270 */
[----:B------:R-:W-:Y:S02]  /*4df0*/  FSEL R129, R82, -INF , P3 ;  /* 0xff80000052817808 */ /* 0x000fe40001800000 */
[----:B------:R-:W-:Y:S02]  /*4e00*/  FMNMX.FTZ R5, R118, R5, !PT ;  /* 0x0000000576057209 */ /* 0x000fe40007810000 */
[----:B------:R-:W-:Y:S02]  /*4e10*/  FMNMX.FTZ R0, R189, R0, !PT ;  /* 0x00000000bd007209 */ /* 0x000fe40007810000 */
[----:B------:R-:W-:Y:S02]  /*4e20*/  FSEL R192, R146, -INF , P1 ;  /* 0xff80000092c07808 */ /* 0x000fe40000800000 */
[----:B------:R-:W-:Y:S02]  /*4e30*/  FSEL R131, R83, -INF , P2 ;  /* 0xff80000053837808 */ /* 0x000fe40001000000 */
[----:B------:R-:W-:-:S02]  /*4e40*/  ISETP.GT.AND P1, PT, R3, 0x28, PT ;  /* 0x000000280300780c */ /* 0x000fc40003f24270 */
[----:B------:R-:W-:Y:S02]  /*4e50*/  FMNMX.FTZ R5, R129, R5, !PT ;  /* 0x0000000581057209 */ /* 0x000fe40007810000 */
[----:B------:R-:W-:Y:S02]  /*4e60*/  FMNMX.FTZ R4, R197, R0, !PT ;  /* 0x00000000c5047209 */ /* 0x000fe40007810000 */
[----:B-1----:R-:W-:Y:S02]  /*4e70*/  FMNMX.FTZ R0, R2, R7, !PT ;  /* 0x0000000702007209 */ /* 0x002fe40007810000 */
[----:B------:R-:W-:Y:S02]  /*4e80*/  FSEL R218, R147, -INF , P0 ;  /* 0xff80000093da7808 */ /* 0x000fe40000000000 */
[----:B------:R-:W-:Y:S02]  /*4e90*/  ISETP.GT.AND P0, PT, R3, 0x29, PT ;  /* 0x000000290300780c */ /* 0x000fe40003f04270 */
[----:B------:R-:W-:-:S02]  /*4ea0*/  FSEL R126, R54, -INF , P1 ;  /* 0xff800000367e7808 */ /* 0x000fc40000800000 */
[----:B------:R-:W-:Y:S02]  /*4eb0*/  FMNMX.FTZ R5, R131, R5, !PT ;  /* 0x0000000583057209 */ /* 0x000fe40007810000 */
[----:B------:R-:W-:Y:S01]  /*4ec0*/  FMNMX.FTZ R2, R192, R4, !PT ;  /* 0x00000004c0027209 */ /* 0x000fe20007810000 */
[----:B------:R-:W1:Y:S01]  /*4ed0*/  SHFL.BFLY PT, R7, R0, 0x1, 0x1f ;  /* 0x0c201f0000077f89 */ /* 0x000e6200000e0000 */
[----:B------:R-:W-:Y:S02]  /*4ee0*/  FSEL R128, R55, -INF , P0 ;  /* 0xff80000037807808 */ /* 0x000fe40000000000 */
[----:B------:R-:W-:Y:S02]  /*4ef0*/  ISETP.GT.AND P1, PT, R3, 0x30, PT ;  /* 0x000000300300780c */ /* 0x000fe40003f24270 */
[----:B------:R-:W-:Y:S02]  /*4f00*/  FMNMX.FTZ R5, R126, R5, !PT ;  /* 0x000000057e057209 */ /* 0x000fe40007810000 */
[----:B------:R-:W-:-:S02]  /*4f10*/  FMNMX.FTZ R2, R218, R2, !PT ;  /* 0x00000002da027209 */ /* 0x000fc40007810000 */
[----:B--2---:R-:W-:Y:S02]  /*4f20*/  FMNMX.FTZ R4, R6, R8, !PT ;  /* 0x0000000806047209 */ /* 0x004fe40007810000 */
[----:B------:R-:W-:Y:S02]  /*4f30*/  ISETP.GT.AND P0, PT, R3, 0x31, PT ;  /* 0x000000310300780c */ /* 0x000fe40003f04270 */
[----:B------:R-:W-:Y:S02]  /*4f40*/  FSEL R143, R50, -INF , P1 ;  /* 0xff800000328f7808 */ /* 0x000fe40000800000 */
[----:B------:R-:W-:Y:S01]  /*4f50*/  FMNMX.FTZ R5, R128, R5, !PT ;  /* 0x0000000580057209 */ /* 0x000fe20007810000 */
[----:B------:R-:W2:Y:S01]  /*4f60*/  SHFL.BFLY PT, R6, R2, 0x2, 0x1f ;  /* 0x0c401f0002067f89 */ /* 0x000ea200000e0000 */
[----:B------:R-:W-:Y:S02]  /*4f70*/  FSEL R144, R51, -INF , P0 ;  /* 0xff80000033907808 */ /* 0x000fe40000000000 */
[----:B------:R-:W-:Y:S01]  /*4f80*/  ISETP.GT.AND P0, PT, R3, 0x38, PT ;  /* 0x000000380300780c */ /* 0x000fe20003f04270 */
[----:B------:R-:W3:Y:S01]  /*4f90*/  SHFL.BFLY PT, R8, R4, 0x1, 0x1f ;  /* 0x0c201f0004087f89 */ /* 0x000ee200000e0000 */
[----:B------:R-:W-:-:S02]  /*4fa0*/  FMNMX.FTZ R5, R143, R5, !PT ;  /* 0x000000058f057209 */ /* 0x000fc40007810000 */
[C---:B------:R-:W-:Y:S02]  /*4fb0*/  ISETP.GT.AND P5, PT, R3.reuse, 0x39, PT ;  /* 0x000000390300780c */ /* 0x040fe40003fa4270 */
[----:B------:R-:W-:Y:S02]  /*4fc0*/  FSEL R153, R42, -INF , P0 ;  /* 0xff8000002a997808 */ /* 0x000fe40000000000 */
[----:B------:R-:W-:Y:S02]  /*4fd0*/  FMNMX.FTZ R5, R144, R5, !PT ;  /* 0x0000000590057209 */ /* 0x000fe40007810000 */
[C---:B------:R-:W-:Y:S02]  /*4fe0*/  ISETP.GT.AND P3, PT, R3.reuse, 0x40, PT ;  /* 0x000000400300780c */ /* 0x040fe40003f64270 */
[C---:B------:R-:W-:Y:S02]  /*4ff0*/  ISETP.GT.AND P2, PT, R3.reuse, 0x41, PT ;  /* 0x000000410300780c */ /* 0x040fe40003f44270 */
[----:B------:R-:W-:-:S02]  /*5000*/  ISETP.GT.AND P1, PT, R3, 0x48, PT ;  /* 0x000000480300780c */ /* 0x000fc40003f24270 */
[----:B------:R-:W-:Y:S02]  /*5010*/  ISETP.GT.AND P0, PT, R3, 0x49, PT ;  /* 0x000000490300780c */ /* 0x000fe40003f04270 */
[----:B------:R-:W-:Y:S02]  /*5020*/  FSEL R155, R43, -INF , P5 ;  /* 0xff8000002b9b7808 */ /* 0x000fe40002800000 */
[----:B------:R-:W-:Y:S01]  /*5030*/  FMNMX.FTZ R3, R153, R5, !PT ;  /* 0x0000000599037209 */ /* 0x000fe20007810000 */
[----:B------:R-:W-:Y:S01]  /*5040*/  LDSM.16.MT88.4 R40, [R203] ;  /* 0x00000000cb28783b */ /* 0x000fe20000004200 */
[----:B------:R-:W-:Y:S02]  /*5050*/  FSEL R191, R30, -INF , P3 ;  /* 0xff8000001ebf7808 */ /* 0x000fe40001800000 */
[----:B------:R-:W-:Y:S02]  /*5060*/  FMNMX.FTZ R3, R155, R3, !PT ;  /* 0x000000039b037209 */ /* 0x000fe40007810000 */
[----:B-1----:R-:W-:-:S02]  /*5070*/  FMNMX.FTZ R114, R0, R7, !PT ;  /* 0x0000000700727209 */ /* 0x002fc40007810000 */
[----:B------:R-:W-:Y:S02]  /*5080*/  FSEL R193, R31, -INF , P2 ;  /* 0xff8000001fc17808 */ /* 0x000fe40001000000 */
[----:B------:R-:W-:Y:S01]  /*5090*/  FMNMX.FTZ R0, R191, R3, !PT ;  /* 0x00000003bf007209 */ /* 0x000fe20007810000 */
[----:B------:R-:W-:Y:S01]  /*50a0*/  LDSM.16.MT88.4 R28, [R201] ;  /* 0x00000000c91c783b */ /* 0x000fe20000004200 */
[----:B------:R-:W-:Y:S02]  /*50b0*/  FSEL R199, R18, -INF , P1 ;  /* 0xff80000012c77808 */ /* 0x000fe40000800000 */
[----:B------:R-:W-:Y:S02]  /*50c0*/  FMNMX.FTZ R0, R193, R0, !PT ;  /* 0x00000000c1007209 */ /* 0x000fe40007810000 */
[----:B--2---:R-:W-:Y:S02]  /*50d0*/  FMNMX.FTZ R5, R2, R6, !PT ;  /* 0x0000000602057209 */ /* 0x004fe40007810000 */
[----:B---3--:R-:W-:-:S02]  /*50e0*/  FMNMX.FTZ R112, R4, R8, !PT ;  /* 0x0000000804707209 */ /* 0x008fc40007810000 */
[----:B------:R-:W-:Y:S02]  /*50f0*/  FSEL R220, R19, -INF , P0 ;  /* 0xff80000013dc7808 */ /* 0x000fe40000000000 */
[----:B------:R-:W-:Y:S01]  /*5100*/  FMNMX.FTZ R4, R199, R0, !PT ;  /* 0x00000000c7047209 */ /* 0x000fe20007810000 */
[----:B------:R-:W1:Y:S03]  /*5110*/  SHFL.BFLY PT, R7, R5, 0x1, 0x1f ;  /* 0x0c201f0005077f89 */ /* 0x000e6600000e0000 */
[----:B------:R-:W-:Y:S01]  /*5120*/  FMNMX.FTZ R4, R220, R4, !PT ;  /* 0x00000004dc047209 */ /* 0x000fe20007810000 */
[C---:B------:R-:W-:Y:S01]  /*5130*/  FMUL.FTZ R3, R114.reuse, c[0x0][0x2d0] ;  /* 0x0000b40072037a20 */ /* 0x040fe20000410000 */
[----:B------:R-:W-:Y:S01]  /*5140*/  FSETP.NEU.FTZ.AND P2, PT, R114, -INF , PT ;  /* 0xff8000007200780b */ /* 0x000fe20003f5d000 */
[C---:B------:R-:W-:Y:S01]  /*5150*/  FMUL.FTZ R2, R112.reuse, c[0x0][0x2d0] ;  /* 0x0000b40070027a20 */ /* 0x040fe20000410000 */
[----:B------:R-:W-:Y:S01]  /*5160*/  FSETP.NEU.FTZ.AND P1, PT, R112, -INF , PT ;  /* 0xff8000007000780b */ /* 0x000fe20003f3d000 */
[----:B------:R-:W2:Y:S01]  /*5170*/  SHFL.BFLY PT, R6, R4, 0x2, 0x1f ;  /* 0x0c401f0004067f89 */ /* 0x000ea200000e0000 */
[----:B------:R-:W-:-:S02]  /*5180*/  FSEL R3, R3, RZ, P2 ;  /* 0x000000ff03037208 */ /* 0x000fc40001000000 */
[----:B------:R-:W-:Y:S01]  /*5190*/  FSEL R2, R2, RZ, P1 ;  /* 0x000000ff02027208 */ /* 0x000fe20000800000 */
[----:B------:R-:W-:Y:S02]  /*51a0*/  LDSM.16.MT88.4 R16, [R200] ;  /* 0x00000000c810783b */ /* 0x000fe40000004200 */
[----:B------:R-:W-:-:S04]  /*51b0*/  FFMA.FTZ R0, R9, c[0x0][0x2d0], -R3 ;  /* 0x0000b40009007a23 */ /* 0x000fc80000010803 */
[----:B------:R3:W-:Y:S01]  /*51c0*/  MUFU.EX2 R242, R0 ;  /* 0x0000000000f27308 */ /* 0x0007e20000000800 */
[----:B-1----:R-:W-:Y:S01]  /*51d0*/  FMNMX.FTZ R70, R5, R7, !PT ;  /* 0x0000000705467209 */ /* 0x002fe20007810000 */
[----:B---3--:R-:W-:-:S06]  /*51e0*/  FFMA.FTZ R0, R10, c[0x0][0x2d0], -R2 ;  /* 0x0000b4000a007a23 */ /* 0x008fcc0000010802 */
[----:B------:R1:W-:Y:S01]  /*51f0*/  MUFU.EX2 R241, R0 ;  /* 0x0000000000f17308 */ /* 0x0003e20000000800 */
[--C-:B------:R-:W-:Y:S01]  /*5200*/  FFMA.FTZ R5, R12, c[0x0][0x2d0], -R2.reuse ;  /* 0x0000b4000c057a23 */ /* 0x100fe20000010802 */
[----:B------:R-:W-:Y:S02]  /*5210*/  FSETP.NEU.FTZ.AND P0, PT, R70, -INF , PT ;  /* 0xff8000004600780b */ /* 0x000fe40003f1d000 */
[----:B--2---:R-:W-:Y:S01]  /*5220*/  FMNMX.FTZ R4, R4, R6, !PT ;  /* 0x0000000604047209 */ /* 0x004fe20007810000 */
[----:B-1----:R-:W-:-:S04]  /*5230*/  FFMA.FTZ R0, R11, c[0x0][0x2d0], -R2 ;  /* 0x0000b4000b007a23 */ /* 0x002fc80000010802 */
[----:B------:R1:W2:Y:S01]  /*5240*/  MUFU.EX2 R240, R0 ;  /* 0x0000000000f07308 */ /* 0x0002a20000000800 */
[----:B------:R-:W3:Y:S07]  /*5250*/  SHFL.BFLY PT, R6, R4, 0x1, 0x1f ;  /* 0x0c201f0004067f89 */ /* 0x000eee00000e0000 */
[----:B------:R4:W-:Y:S01]  /*5260*/  MUFU.EX2 R243, R5 ;  /* 0x0000000500f37308 */ /* 0x0009e20000000800 */
[----:B-1----:R-:W-:-:S05]  /*5270*/  FMUL.FTZ R0, R70, c[0x0][0x2d0] ;  /* 0x0000b40046007a20 */ /* 0x002fca0000410000 */
[----:B------:R-:W-:Y:S01]  /*5280*/  FSEL R0, R0, RZ, P0 ;  /* 0x000000ff00007208 */ /* 0x000fe20000000000 */
[----:B----4-:R-:W-:-:S04]  /*5290*/  FFMA.FTZ R5, R13, c[0x0][0x2d0], -R2 ;  /* 0x0000b4000d057a23 */ /* 0x010fc80000010802 */
[----:B------:R1:W4:Y:S02]  /*52a0*/  MUFU.EX2 R244, R5 ;  /* 0x0000000500f47308 */ /* 0x0003240000000800 */
[----:B-1----:R-:W-:-:S06]  /*52b0*/  FFMA.FTZ R5, R14, c[0x0][0x2d0], -R0 ;  /* 0x0000b4000e057a23 */ /* 0x002fcc0000010800 */
[----:B------:R1:W-:Y:S01]  /*52c0*/  MUFU.EX2 R237, R5 ;  /* 0x0000000500ed7308 */ /* 0x0003e20000000800 */
[----:B---3--:R-:W-:Y:S01]  /*52d0*/  FMNMX.FTZ R113, R4, R6, !PT ;  /* 0x0000000604717209 */ /* 0x008fe20007810000 */
[----:B-1----:R-:W-:-:S06]  /*52e0*/  FFMA.FTZ R5, R15, c[0x0][0x2d0], -R0 ;  /* 0x0000b4000f057a23 */ /* 0x002fcc0000010800 */
[----:B------:R1:W3:Y:S01]  /*52f0*/  MUFU.EX2 R236, R5 ;  /* 0x0000000500ec7308 */ /* 0x0002e20000000800 */
[----:B------:R-:W-:Y:S02]  /*5300*/  FFMA.FTZ R4, R26, c[0x0][0x2d0], -R3 ;  /* 0x0000b4001a047a23 */ /* 0x000fe40000010803 */
[----:B-1----:R-:W-:Y:S01]  /*5310*/  FFMA.FTZ R5, R20, c[0x0][0x2d0], -R0 ;  /* 0x0000b40014057a23 */ /* 0x002fe20000010800 */
[----:B------:R-:W-:-:S04]  /*5320*/  FSETP.NEU.FTZ.AND P0, PT, R113, -INF , PT ;  /* 0xff8000007100780b */ /* 0x000fc80003f1d000 */
[----:B------:R-:W-:Y:S01]  /*5330*/  MUFU.EX2 R229, R4 ;  /* 0x0000000400e57308 */ /* 0x000fe20000000800 */
[----:B------:R-:W1:Y:S07]  /*5340*/  LDSM.16.MT88.4 R20, [R204] ;  /* 0x00000000cc14783b */ /* 0x000e6e0000004200 */
[----:B------:R5:W-:Y:S02]  /*5350*/  MUFU.EX2 R238, R5 ;  /* 0x0000000500ee7308 */ /* 0x000be40000000800 */
[----:B-----5:R-:W-:-:S06]  /*5360*/  FFMA.FTZ R5, R24, c[0x0][0x2d0], -R0 ;  /* 0x0000b40018057a23 */ /* 0x020fcc0000010800 */
[----:B------:R5:W1:Y:S02]  /*5370*/  MUFU.EX2 R239, R5 ;  /* 0x0000000500ef7308 */ /* 0x000a640000000800 */
[----:B-----5:R-:W-:-:S06]  /*5380*/  FFMA.FTZ R5, R25, c[0x0][0x2d0], -R3 ;  /* 0x0000b40019057a23 */ /* 0x020fcc0000010803 */
[----:B------:R5:W1:Y:S02]  /*5390*/  MUFU.EX2 R230, R5 ;  /* 0x0000000500e67308 */ /* 0x000a640000000800 */
[----:B-----5:R-:W-:-:S05]  /*53a0*/  FMUL.FTZ R5, R113, c[0x0][0x2d0] ;  /* 0x0000b40071057a20 */ /* 0x020fca0000410000 */
[----:B------:R-:W-:Y:S01]  /*53b0*/  FSEL R4, R5, RZ, P0 ;  /* 0x000000ff05047208 */ /* 0x000fe20000000000 */
[----:B------:R-:W-:Y:S01]  /*53c0*/  FFMA.FTZ R5, R27, c[0x0][0x2d0], -R3 ;  /* 0x0000b4001b057a23 */ /* 0x000fe20000010803 */
[----:B--2---:R-:W-:Y:S01]  /*53d0*/  F2FP.BF16.PACK_AB R8, R240, R241 ;  /* 0x000000f1f008723e */ /* 0x004fe200000010ff */
[----:B------:R-:W-:Y:S02]  /*53e0*/  LDSM.16.MT88.4 R24, [R200+0x800] ;  /* 0x00080000c818783b */ /* 0x000fe40000004200 */
[----:B------:R2:W5:Y:S02]  /*53f0*/  MUFU.EX2 R232, R5 ;  /* 0x0000000500e87308 */ /* 0x0005640000000800 */
        /* <DEDUP_REMOVED lines=8> */
[--C-:B--2---:R-:W-:Y:S01]  /*5480*/  FFMA.FTZ R5, R35, c[0x0][0x2d0], -R2.reuse ;  /* 0x0000b40023057a23 */ /* 0x104fe20000010802 */
[----:B----4-:R-:W-:Y:S01]  /*5490*/  F2FP.BF16.PACK_AB R10, R244, R243 ;  /* 0x000000f3f40a723e */ /* 0x010fe200000010ff */
[----:B------:R-:W-:Y:S04]  /*54a0*/  LDSM.16.MT88.4 R32, [R203+0x800] ;  /* 0x00080000cb20783b */ /* 0x000fe80000004200 */
[----:B------:R2:W-:Y:S02]  /*54b0*/  MUFU.EX2 R231, R5 ;  /* 0x0000000500e77308 */ /* 0x0005e40000000800 */
[----:B--2---:R-:W-:-:S06]  /*54c0*/  FFMA.FTZ R5, R37, c[0x0][0x2d0], -R2 ;  /* 0x0000b40025057a23 */ /* 0x004fcc0000010802 */
[----:B------:R2:W4:Y:S02]  /*54d0*/  MUFU.EX2 R235, R5 ;  /* 0x0000000500eb7308 */ /* 0x0005240000000800 */
[----:B--2---:R-:W-:-:S06]  /*54e0*/  FFMA.FTZ R5, R38, c[0x0][0x2d0], -R2 ;  /* 0x0000b40026057a23 */ /* 0x004fcc0000010802 */
[----:B------:R2:W-:Y:S02]  /*54f0*/  MUFU.EX2 R234, R5 ;  /* 0x0000000500ea7308 */ /* 0x0005e40000000800 */
[----:B--2---:R-:W-:Y:S01]  /*5500*/  FFMA.FTZ R5, R39, c[0x0][0x2d0], -R2 ;  /* 0x0000b40027057a23 */ /* 0x004fe20000010802 */
[----:B---3--:R-:W-:Y:S01]  /*5510*/  F2FP.BF16.PACK_AB R9, R236, R237 ;  /* 0x000000edec09723e */ /* 0x008fe200000010ff */
[----:B------:R-:W2:Y:S04]  /*5520*/  LDSM.16.MT88.4 R36, [R204+0x800] ;  /* 0x00080000cc24783b */ /* 0x000ea80000004200 */
[----:B------:R3:W-:Y:S02]  /*5530*/  MUFU.EX2 R233, R5 ;  /* 0x0000000500e97308 */ /* 0x0007e40000000800 */
[----:B---3--:R-:W-:-:S06]  /*5540*/  FFMA.FTZ R5, R44, c[0x0][0x2d0], -R0 ;  /* 0x0000b4002c057a23 */ /* 0x008fcc0000010800 */
[----:B------:R3:W-:Y:S02]  /*5550*/  MUFU.EX2 R224, R5 ;  /* 0x0000000500e07308 */ /* 0x0007e40000000800 */
[----:B---3--:R-:W-:-:S06]  /*5560*/  FFMA.FTZ R5, R45, c[0x0][0x2d0], -R0 ;  /* 0x0000b4002d057a23 */ /* 0x008fcc0000010800 */
[----:B------:R3:W1:Y:S02]  /*5570*/  MUFU.EX2 R223, R5 ;  /* 0x0000000500df7308 */ /* 0x0006640000000800 */
        /* <DEDUP_REMOVED lines=11> */
[----:B------:R3:W-:Y:S02]  /*5630*/  MUFU.EX2 R194, R5 ;  /* 0x0000000500c27308 */ /* 0x0007e40000000800 */
[----:B---3--:R-:W-:-:S06]  /*5640*/  FFMA.FTZ R5, R115, c[0x0][0x2d0], -R4 ;  /* 0x0000b40073057a23 */ /* 0x008fcc0000010804 */
[----:B------:R3:W-:Y:S02]  /*5650*/  MUFU.EX2 R186, R5 ;  /* 0x0000000500ba7308 */ /* 0x0007e40000000800 */
[----:B---3--:R-:W-:-:S06]  /*5660*/  FFMA.FTZ R5, R116, c[0x0][0x2d0], -R4 ;  /* 0x0000b40074057a23 */ /* 0x008fcc0000010804 */
[----:B------:R3:W2:Y:S01]  /*5670*/  MUFU.EX2 R184, R5 ;  /* 0x0000000500b87308 */ /* 0x0006a20000000800 */
[----:B-1----:R-:W-:Y:S01]  /*5680*/  F2FP.BF16.PACK_AB R11, R239, R238 ;  /* 0x000000eeef0b723e */ /* 0x002fe200000010ff */
[----:B---3--:R-:W-:-:S06]  /*5690*/  FFMA.FTZ R5, R117, c[0x0][0x2d0], -R4 ;  /* 0x0000b40075057a23 */ /* 0x008fcc0000010804 */
[----:B------:R1:W-:Y:S01]  /*56a0*/  MUFU.EX2 R185, R5 ;  /* 0x0000000500b97308 */ /* 0x0003e20000000800 */
[----:B------:R-:W-:Y:S02]  /*56b0*/  F2FP.BF16.PACK_AB R12, R230, R242 ;  /* 0x000000f2e60c723e */ /* 0x000fe400000010ff */
[----:B-----5:R-:W-:Y:S02]  /*56c0*/  F2FP.BF16.PACK_AB R14, R232, R229 ;  /* 0x000000e5e80e723e */ /* 0x020fe400000010ff */
[----:B------:R-:W-:Y:S01]  /*56d0*/  F2FP.BF16.PACK_AB R13, R6, R227 ;  /* 0x000000e3060d723e */ /* 0x000fe200000010ff */
[----:B-1----:R-:W-:-:S04]  /*56e0*/  FFMA.FTZ R5, R118, c[0x0][0x2d0], -R4 ;  /* 0x0000b40076057a23 */ /* 0x002fc80000010804 */
[----:B------:R1:W3:Y:S01]  /*56f0*/  MUFU.EX2 R183, R5 ;  /* 0x0000000500b77308 */ /* 0x0002e20000000800 */
[----:B------:R-:W-:Y:S01]  /*5700*/  F2FP.BF16.PACK_AB R15, R228, R7 ;  /* 0x00000007e40f723e */ /* 0x000fe200000010ff */
[----:B------:R-:W-:Y:S01]  /*5710*/  HMMA.16816.F32.BF16 R84, R8, R16, RZ ;  /* 0x000000100854723c */ /* 0x000fe200000418ff */
[----:B-1----:R-:W-:-:S05]  /*5720*/  FFMA.FTZ R5, R124, c[0x0][0x2d0], -R3 ;  /* 0x0000b4007c057a23 */ /* 0x002fca0000010803 */
[----:B------:R1:W-:Y:S02]  /*5730*/  MUFU.EX2 R181, R5 ;  /* 0x0000000500b57308 */ /* 0x0003e40000000800 */
[----:B------:R-:W-:Y:S08]  /*5740*/  HMMA.16816.F32.BF16 R72, R8, R18, RZ ;  /* 0x000000120848723c */ /* 0x000ff000000418ff */
[----:B------:R-:W-:Y:S01]  /*5750*/  HMMA.16816.F32.BF16 R88, R12, R16, RZ ;  /* 0x000000100c58723c */ /* 0x000fe200000418ff */
[----:B-1----:R-:W-:-:S07]  /*5760*/  FFMA.FTZ R5, R125, c[0x0][0x2d0], -R2 ;  /* 0x0000b4007d057a23 */ /* 0x002fce0000010802 */
[----:B------:R-:W-:Y:S01]  /*5770*/  HMMA.16816.F32.BF16 R92, R12, R18, RZ ;  /* 0x000000120c5c723c */ /* 0x000fe200000418ff */
[----:B------:R-:W1:Y:S01]  /*5780*/  LDSM.16.MT88.4 R16, [R201+0x800] ;  /* 0x00080000c910783b */ /* 0x000e620000004200 */
[----:B------:R5:W-:Y:S02]  /*5790*/  MUFU.EX2 R179, R5 ;  /* 0x0000000500b37308 */ /* 0x000be40000000800 */
[----:B-----5:R-:W-:-:S06]  /*57a0*/  FFMA.FTZ R5, R132, c[0x0][0x2d0], -R2 ;  /* 0x0000b40084057a23 */ /* 0x020fcc0000010802 */
[----:B------:R5:W1:Y:S01]  /*57b0*/  MUFU.EX2 R180, R5 ;  /* 0x0000000500b47308 */ /* 0x000a620000000800 */
[----:B------:R-:W-:Y:S01]  /*57c0*/  HMMA.16816.F32.BF16 R80, R8, R20, RZ ;  /* 0x000000140850723c */ /* 0x000fe200000418ff */
[----:B-----5:R-:W-:-:S06]  /*57d0*/  FFMA.FTZ R5, R127, c[0x0][0x2d0], -R2 ;  /* 0x0000b4007f057a23 */ /* 0x020fcc0000010802 */
[----:B------:R5:W-:Y:S01]  /*57e0*/  MUFU.EX2 R178, R5 ;  /* 0x0000000500b27308 */ /* 0x000be20000000800 */
[----:B------:R-:W-:Y:S01]  /*57f0*/  HMMA.16816.F32.BF16 R76, R8, R28, RZ ;  /* 0x0000001c084c723c */ /* 0x000fe200000418ff */
[----:B-----5:R-:W-:-:S06]  /*5800*/  FFMA.FTZ R5, R130, c[0x0][0x2d0], -R2 ;  /* 0x0000b40082057a23 */ /* 0x020fcc0000010802 */
[----:B------:R5:W-:Y:S01]  /*5810*/  MUFU.EX2 R177, R5 ;  /* 0x0000000500b17308 */ /* 0x000be20000000800 */
[C---:B------:R-:W-:Y:S08]  /*5820*/  HMMA.16816.F32.BF16 R56, R8.reuse, R40, RZ ;  /* 0x000000280838723c */ /* 0x040ff000000418ff */
[----:B------:R-:W-:Y:S01]  /*5830*/  HMMA.16816.F32.BF16 R64, R8, R22, RZ ;  /* 0x000000160840723c */ /* 0x000fe200000418ff */
[----:B-----5:R-:W-:-:S07]  /*5840*/  FFMA.FTZ R5, R133, c[0x0][0x2d0], -R0 ;  /* 0x0000b40085057a23 */ /* 0x020fce0000010800 */
[C---:B------:R-:W-:Y:S01]  /*5850*/  HMMA.16816.F32.BF16 R60, R8.reuse, R30, RZ ;  /* 0x0000001e083c723c */ /* 0x040fe200000418ff */
[----:B------:R5:W-:Y:S07]  /*5860*/  MUFU.EX2 R176, R5 ;  /* 0x0000000500b07308 */ /* 0x000bee0000000800 */
[----:B------:R-:W-:Y:S01]  /*5870*/  HMMA.16816.F32.BF16 R52, R8, R42, RZ ;  /* 0x0000002a0834723c */ /* 0x000fe200000418ff */
[----:B-----5:R-:W-:-:S04]  /*5880*/  FFMA.FTZ R5, R134, c[0x0][0x2d0], -R0 ;  /* 0x0000b40086057a23 */ /* 0x020fc80000010800 */
[----:B------:R5:W1:Y:S03]  /*5890*/  MUFU.EX2 R175, R5 ;  /* 0x0000000500af7308 */ /* 0x000a660000000800 */
[----:B------:R-:W-:Y:S01]  /*58a0*/  HMMA.16816.F32.BF16 R48, R12, R20, RZ ;  /* 0x000000140c30723c */ /* 0x000fe200000418ff */
[----:B----4-:R-:W-:-:S07]  /*58b0*/  F2FP.BF16.PACK_AB R8, R235, R231 ;  /* 0x000000e7eb08723e */ /* 0x010fce00000010ff */
[----:B------:R-:W-:Y:S01]  /*58c0*/  HMMA.16816.F32.BF16 R108, R12, R22, RZ ;  /* 0x000000160c6c723c */ /* 0x000fe200000418ff */
[----:B-----5:R-:W-:-:S07]  /*58d0*/  FFMA.FTZ R5, R135, c[0x0][0x2d0], -R0 ;  /* 0x0000b40087057a23 */ /* 0x020fce0000010800 */
[----:B------:R-:W-:Y:S01]  /*58e0*/  HMMA.16816.F32.BF16 R20, R12, R40, RZ ;  /* 0x000000280c14723c */ /* 0x000fe200000418ff */
[----:B------:R-:W-:Y:S01]  /*58f0*/  F2FP.BF16.PACK_AB R9, R223, R224 ;  /* 0x000000e0df09723e */ /* 0x000fe200000010ff */
[----:B------:R-:W-:Y:S01]  /*5900*/  LDSM.16.MT88.4 R132, [R200+0x2000] ;  /* 0x00200000c884783b */ /* 0x000fe20000004200 */
[----:B------:R4:W-:Y:S01]  /*5910*/  MUFU.EX2 R174, R5 ;  /* 0x0000000500ae7308 */ /* 0x0009e20000000800 */
[----:B------:R-:W-:Y:S02]  /*5920*/  F2FP.BF16.PACK_AB R10, R233, R234 ;  /* 0x000000eae90a723e */ /* 0x000fe400000010ff */
[----:B------:R-:W-:Y:S01]  /*5930*/  F2FP.BF16.PACK_AB R11, R225, R226 ;  /* 0x000000e2e10b723e */ /* 0x000fe200000010ff */
[----:B----4-:R-:W-:-:S04]  /*5940*/  FFMA.FTZ R5, R136, c[0x0][0x2d0], -R0 ;  /* 0x0000b40088057a23 */ /* 0x010fc80000010800 */
[----:B------:R4:W5:Y:S02]  /*5950*/  MUFU.EX2 R173, R5 ;  /* 0x0000000500ad7308 */ /* 0x0009640000000800 */
[----:B--2---:R-:W-:Y:S01]  /*5960*/  HMMA.16816.F32.BF16 R96, R8, R36, R80 ;  /* 0x000000240860723c */ /* 0x004fe20000041850 */
[----:B----4-:R-:W-:-:S05]  /*5970*/  FFMA.FTZ R5, R138, c[0x0][0x2d0], -R3 ;  /* 0x0000b4008a057a23 */ /* 0x010fca0000010803 */
[----:B------:R2:W4:Y:S02]  /*5980*/  MUFU.EX2 R172, R5 ;  /* 0x0000000500ac7308 */ /* 0x0005240000000800 */
[C---:B-1----:R-:W-:Y:S08]  /*5990*/  HMMA.16816.F32.BF16 R80, R8.reuse, R16, R76 ;  /* 0x000000100850723c */ /* 0x042ff0000004184c */
[----:B------:R-:W-:Y:S01]  /*59a0*/  HMMA.16816.F32.BF16 R104, R8, R24, R84 ;  /* 0x000000180868723c */ /* 0x000fe20000041854 */
[----:B--2---:R-:W-:-:S07]  /*59b0*/  FFMA.FTZ R5, R137, c[0x0][0x2d0], -R3 ;  /* 0x0000b40089057a23 */ /* 0x004fce0000010803 */
[C---:B------:R-:W-:Y:S01]  /*59c0*/  HMMA.16816.F32.BF16 R76, R8.reuse, R32, R56 ;  /* 0x00000020084c723c */ /* 0x040fe20000041838 */
[----:B------:R1:W-:Y:S07]  /*59d0*/  MUFU.EX2 R171, R5 ;  /* 0x0000000500ab7308 */ /* 0x0003ee0000000800 */
[C---:B------:R-:W-:Y:S08]  /*59e0*/  HMMA.16816.F32.BF16 R72, R8.reuse, R26, R72 ;  /* 0x0000001a0848723c */ /* 0x040ff00000041848 */
[----:B------:R-:W-:Y:S01]  /*59f0*/  HMMA.16816.F32.BF16 R64, R8, R38, R64 ;  /* 0x000000260840723c */ /* 0x000fe20000041840 */
[----:B-1----:R-:W-:-:S07]  /*5a00*/  FFMA.FTZ R5, R139, c[0x0][0x2d0], -R3 ;  /* 0x0000b4008b057a23 */ /* 0x002fce0000010803 */
[C---:B------:R-:W-:Y:S01]  /*5a10*/  HMMA.16816.F32.BF16 R60, R8.reuse, R18, R60 ;  /* 0x00000012083c723c */ /* 0x040fe2000004183c */
[----:B------:R1:W-:Y:S07]  /*5a20*/  MUFU.EX2 R170, R5 ;  /* 0x0000000500aa7308 */ /* 0x0003ee0000000800 */
[----:B------:R-:W-:Y:S07]  /*5a30*/  HMMA.16816.F32.BF16 R52, R8, R34, R52 ;  /* 0x000000220834723c */ /* 0x000fee0000041834 */
[----:B------:R-:W-:-:S02]  /*5a40*/  F2FP.BF16.PACK_AB R8, R195, R196 ;  /* 0x000000c4c308723e */ /* 0x000fc400000010ff */
[----:B------:R-:W-:Y:S02]  /*5a50*/  F2FP.BF16.PACK_AB R9, R184, R186 ;  /* 0x000000bab809723e */ /* 0x000fe400000010ff */
[----:B------:R-:W-:Y:S02]  /*5a60*/  F2FP.BF16.PACK_AB R10, R194, R215 ;  /* 0x000000d7c20a723e */ /* 0x000fe400000010ff */
[----:B---3--:R-:W-:Y:S01]  /*5a70*/  F2FP.BF16.PACK_AB R11, R183, R185 ;  /* 0x000000b9b70b723e */ /* 0x008fe200000010ff */
[----:B-1----:R-:W-:Y:S01]  /*5a80*/  FFMA.FTZ R5, R140, c[0x0][0x2d0], -R3 ;  /* 0x0000b4008c057a23 */ /* 0x002fe20000010803 */
[----:B------:R-:W-:Y:S03]  /*5a90*/  HMMA.16816.F32.BF16 R100, R12, R42, RZ ;  /* 0x0000002a0c64723c */ /* 0x000fe600000418ff */
[----:B------:R1:W-:Y:S05]  /*5aa0*/  MUFU.EX2 R169, R5 ;  /* 0x0000000500a97308 */ /* 0x0003ea0000000800 */
[C---:B------:R-:W-:Y:S08]  /*5ab0*/  HMMA.16816.F32.BF16 R56, R8.reuse, R24, R88 ;  /* 0x000000180838723c */ /* 0x040ff00000041858 */
[----:B------:R-:W-:Y:S01]  /*5ac0*/  HMMA.16816.F32.BF16 R40, R8, R26, R92 ;  /* 0x0000001a0828723c */ /* 0x000fe2000004185c */
[----:B-1----:R-:W-:-:S07]  /*5ad0*/  FFMA.FTZ R5, R129, c[0x0][0x2d0], -R4 ;  /* 0x0000b40081057a23 */ /* 0x002fce0000010804 */
[C---:B------:R-:W-:Y:S01]  /*5ae0*/  HMMA.16816.F32.BF16 R48, R8.reuse, R36, R48 ;  /* 0x000000240830723c */ /* 0x040fe20000041830 */
[----:B------:R1:W-:Y:S07]  /*5af0*/  MUFU.EX2 R168, R5 ;  /* 0x0000000500a87308 */ /* 0x0003ee0000000800 */
[----:B------:R-:W-:Y:S01]  /*5b00*/  HMMA.16816.F32.BF16 R24, R8, R38, R108 ;  /* 0x000000260818723c */ /* 0x000fe2000004186c */
[----:B------:R-:W2:Y:S07]  /*5b10*/  LDSM.16.MT88.4 R36, [R203+0x1000] ;  /* 0x00100000cb24783b */ /* 0x000eae0000004200 */
[----:B------:R-:W-:Y:S01]  /*5b20*/  HMMA.16816.F32.BF16 R44, R12, R28, RZ ;  /* 0x0000001c0c2c723c */ /* 0x000fe200000418ff */
[----:B-1----:R-:W-:-:S07]  /*5b30*/  FFMA.FTZ R5, R131, c[0x0][0x2d0], -R4 ;  /* 0x0000b40083057a23 */ /* 0x002fce0000010804 */
[----:B------:R-:W-:Y:S01]  /*5b40*/  HMMA.16816.F32.BF16 R120, R12, R30, RZ ;  /* 0x0000001e0c78723c */ /* 0x000fe200000418ff */
[----:B------:R-:W1:Y:S04]  /*5b50*/  LDSM.16.MT88.4 R12, [R200+0x1000] ;  /* 0x00100000c80c783b */ /* 0x000e680000004200 */
[----:B------:R-:W-:Y:S03]  /*5b60*/  LDSM.16.MT88.4 R28, [R201+0x1000] ;  /* 0x00100000c91c783b */ /* 0x000fe60000004200 */
[----:B------:R-:W-:Y:S01]  /*5b70*/  HMMA.16816.F32.BF16 R88, R8, R32, R20 ;  /* 0x000000200858723c */ /* 0x000fe20000041814 */
[----:B------:R-:W3:Y:S01]  /*5b80*/  LDSM.16.MT88.4 R20, [R204+0x1000] ;  /* 0x00100000cc14783b */ /* 0x000ee20000004200 */
[----:B------:R2:W1:Y:S02]  /*5b90*/  MUFU.EX2 R167, R5 ;  /* 0x0000000500a77308 */ /* 0x0004640000000800 */
[----:B--2---:R-:W-:-:S06]  /*5ba0*/  FFMA.FTZ R5, R126, c[0x0][0x2d0], -R4 ;  /* 0x0000b4007e057a23 */ /* 0x004fcc0000010804 */
[----:B------:R2:W-:Y:S01]  /*5bb0*/  MUFU.EX2 R165, R5 ;  /* 0x0000000500a57308 */ /* 0x0005e20000000800 */
[----:B------:R-:W-:Y:S01]  /*5bc0*/  HMMA.16816.F32.BF16 R44, R8, R16, R44 ;  /* 0x00000010082c723c */ /* 0x000fe2000004182c */
[----:B--2---:R-:W-:-:S06]  /*5bd0*/  FFMA.FTZ R5, R128, c[0x0][0x2d0], -R4 ;  /* 0x0000b40080057a23 */ /* 0x004fcc0000010804 */
[----:B------:R2:W1:Y:S01]  /*5be0*/  MUFU.EX2 R164, R5 ;  /* 0x0000000500a47308 */ /* 0x0004620000000800 */
[----:B------:R-:W-:Y:S01]  /*5bf0*/  HMMA.16816.F32.BF16 R16, R8, R18, R120 ;  /* 0x000000120810723c */ /* 0x000fe20000041878 */
[----:B--2---:R-:W-:-:S06]  /*5c00*/  FFMA.FTZ R5, R148, c[0x0][0x2d0], -R3 ;  /* 0x0000b40094057a23 */ /* 0x004fcc0000010803 */
[----:B------:R2:W-:Y:S01]  /*5c10*/  MUFU.EX2 R166, R5 ;  /* 0x0000000500a67308 */ /* 0x0005e20000000800 */
[----:B------:R-:W-:Y:S07]  /*5c20*/  HMMA.16816.F32.BF16 R84, R8, R34, R100 ;  /* 0x000000220854723c */ /* 0x000fee0000041864 */
[----:B------:R-:W-:Y:S01]  /*5c30*/  F2FP.BF16.PACK_AB R8, R180, R179 ;  /* 0x000000b3b408723e */ /* 0x000fe200000010ff */
[----:B--2---:R-:W-:Y:S01]  /*5c40*/  FFMA.FTZ R5, R151, c[0x0][0x2d0], -R3 ;  /* 0x0000b40097057a23 */ /* 0x004fe20000010803 */
[----:B------:R-:W-:-:S03]  /*5c50*/  F2FP.BF16.PACK_AB R9, R175, R176 ;  /* 0x000000b0af09723e */ /* 0x000fc600000010ff */
[----:B------:R2:W-:Y:S01]  /*5c60*/  MUFU.EX2 R163, R5 ;  /* 0x0000000500a37308 */ /* 0x0005e20000000800 */
[----:B------:R-:W-:Y:S02]  /*5c70*/  F2FP.BF16.PACK_AB R10, R177, R178 ;  /* 0x000000b2b10a723e */ /* 0x000fe400000010ff */
[----:B-----5:R-:W-:Y:S01]  /*5c80*/  F2FP.BF16.PACK_AB R11, R173, R174 ;  /* 0x000000aead0b723e */ /* 0x020fe200000010ff */
[----:B--2---:R-:W-:-:S04]  /*5c90*/  FFMA.FTZ R5, R149, c[0x0][0x2d0], -R2 ;  /* 0x0000b40095057a23 */ /* 0x004fc80000010802 */
[----:B------:R2:W-:Y:S02]  /*5ca0*/  MUFU.EX2 R162, R5 ;  /* 0x0000000500a27308 */ /* 0x0005e40000000800 */
[C---:B------:R-:W-:Y:S08]  /*5cb0*/  HMMA.16816.F32.BF16 R92, R8.reuse, R36, R76 ;  /* 0x00000024085c723c */ /* 0x040ff0000004184c */
[----:B-1----:R-:W-:Y:S01]  /*5cc0*/  HMMA.16816.F32.BF16 R76, R8, R14, R72 ;  /* 0x0000000e084c723c */ /* 0x002fe20000041848 */
[----:B--2---:R-:W-:-:S07]  /*5cd0*/  FFMA.FTZ R5, R150, c[0x0][0x2d0], -R2 ;  /* 0x0000b40096057a23 */ /* 0x004fce0000010802 */
[C---:B---3--:R-:W-:Y:S01]  /*5ce0*/  HMMA.16816.F32.BF16 R72, R8.reuse, R22, R64 ;  /* 0x000000160848723c */ /* 0x048fe20000041840 */
[----:B------:R1:W2:Y:S07]  /*5cf0*/  MUFU.EX2 R161, R5 ;  /* 0x0000000500a17308 */ /* 0x0002ae0000000800 */
[C---:B------:R-:W-:Y:S08]  /*5d00*/  HMMA.16816.F32.BF16 R64, R8.reuse, R30, R60 ;  /* 0x0000001e0840723c */ /* 0x040ff0000004183c */
[----:B------:R-:W-:Y:S01]  /*5d10*/  HMMA.16816.F32.BF16 R104, R8, R12, R104 ;  /* 0x0000000c0868723c */ /* 0x000fe20000041868 */
[----:B-1----:R-:W-:-:S04]  /*5d20*/  FFMA.FTZ R5, R152, c[0x0][0x2d0], -R2 ;  /* 0x0000b40098057a23 */ /* 0x002fc80000010802 */
[----:B------:R1:W-:Y:S03]  /*5d30*/  MUFU.EX2 R160, R5 ;  /* 0x0000000500a07308 */ /* 0x0003e60000000800 */
[C---:B------:R-:W-:Y:S08]  /*5d40*/  HMMA.16816.F32.BF16 R96, R8.reuse, R20, R96 ;  /* 0x000000140860723c */ /* 0x040ff00000041860 */
[C---:B------:R-:W-:Y:S08]  /*5d50*/  HMMA.16816.F32.BF16 R80, R8.reuse, R28, R80 ;  /* 0x0000001c0850723c */ /* 0x040ff00000041850 */
[----:B------:R-:W-:Y:S01]  /*5d60*/  HMMA.16816.F32.BF16 R60, R8, R38, R52 ;  /* 0x00000026083c723c */ /* 0x000fe20000041834 */
[----:B-1----:R-:W-:-:S06]  /*5d70*/  FFMA.FTZ R5, R154, c[0x0][0x2d0], -R2 ;  /* 0x0000b4009a057a23 */ /* 0x002fcc0000010802 */
[----:B----4-:R-:W-:Y:S02]  /*5d80*/  F2FP.BF16.PACK_AB R8, R172, R181 ;  /* 0x000000b5ac08723e */ /* 0x010fe400000010ff */
[----:B------:R-:W-:Y:S02]  /*5d90*/  F2FP.BF16.PACK_AB R9, R167, R168 ;  /* 0x000000a8a709723e */ /* 0x000fe400000010ff */
[----:B------:R-:W-:Y:S02]  /*5da0*/  F2FP.BF16.PACK_AB R10, R170, R171 ;  /* 0x000000abaa0a723e */ /* 0x000fe400000010ff */
[----:B------:R-:W-:Y:S01]  /*5db0*/  F2FP.BF16.PACK_AB R11, R164, R165 ;  /* 0x000000a5a40b723e */ /* 0x000fe200000010ff */
[----:B------:R1:W-:Y:S06]  /*5dc0*/  MUFU.EX2 R159, R5 ;  /* 0x00000005009f7308 */ /* 0x0003ec0000000800 */
[----:B------:R-:W-:Y:S01]  /*5dd0*/  HMMA.16816.F32.BF16 R32, R8, R22, R24 ;  /* 0x000000160820723c */ /* 0x000fe20000041818 */
[----:B------:R-:W3:Y:S01]  /*5de0*/  LDSM.16.MT88.4 R24, [R200+0x1800] ;  /* 0x00180000c818783b */ /* 0x000ee20000004200 */
[----:B-1----:R-:W-:-:S04]  /*5df0*/  FFMA.FTZ R5, R156, c[0x0][0x2d0], -R0 ;  /* 0x0000b4009c057a23 */ /* 0x002fc80000010800 */
[----:B------:R1:W-:Y:S02]  /*5e00*/  MUFU.EX2 R158, R5 ;  /* 0x00000005009e7308 */ /* 0x0003e40000000800 */
[----:B------:R-:W-:Y:S01]  /*5e10*/  HMMA.16816.F32.BF16 R48, R8, R20, R48 ;  /* 0x000000140830723c */ /* 0x000fe20000041830 */
[----:B------:R-:W4:Y:S01]  /*5e20*/  LDSM.16.MT88.4 R20, [R204+0x1800] ;  /* 0x00180000cc14783b */ /* 0x000f220000004200 */
[----:B-1----:R-:W-:-:S04]  /*5e30*/  FFMA.FTZ R5, R157, c[0x0][0x2d0], -R0 ;  /* 0x0000b4009d057a23 */ /* 0x002fc80000010800 */
[----:B------:R1:W5:Y:S02]  /*5e40*/  MUFU.EX2 R157, R5 ;  /* 0x00000005009d7308 */ /* 0x0003640000000800 */
[----:B-1----:R-:W-:-:S06]  /*5e50*/  FFMA.FTZ R5, R141, c[0x0][0x2d0], -R0 ;  /* 0x0000b4008d057a23 */ /* 0x002fcc0000010800 */
[----:B------:R1:W-:Y:S02]  /*5e60*/  MUFU.EX2 R118, R5 ;  /* 0x0000000500767308 */ /* 0x0003e40000000800 */
[----:B-1----:R-:W-:-:S06]  /*5e70*/  FFMA.FTZ R5, R142, c[0x0][0x2d0], -R0 ;  /* 0x0000b4008e057a23 */ /* 0x002fcc0000010800 */
[----:B------:R1:W1:Y:S01]  /*5e80*/  MUFU.EX2 R156, R5 ;  /* 0x00000005009c7308 */ /* 0x0002620000000800 */
[----:B------:R-:W-:Y:S01]  /*5e90*/  HMMA.16816.F32.BF16 R52, R8, R14, R40 ;  /* 0x0000000e0834723c */ /* 0x000fe20000041828 */
[----:B-1----:R-:W-:-:S06]  /*5ea0*/  FFMA.FTZ R5, R187, c[0x0][0x2d0], -R3 ;  /* 0x0000b400bb057a23 */ /* 0x002fcc0000010803 */
[----:B------:R1:W-:Y:S01]  /*5eb0*/  MUFU.EX2 R117, R5 ;  /* 0x0000000500757308 */ /* 0x0003e20000000800 */
[C---:B------:R-:W-:Y:S08]  /*5ec0*/  HMMA.16816.F32.BF16 R40, R8.reuse, R28, R44 ;  /* 0x0000001c0828723c */ /* 0x040ff0000004182c */
[----:B------:R-:W-:Y:S01]  /*5ed0*/  HMMA.16816.F32.BF16 R44, R8, R36, R88 ;  /* 0x00000024082c723c */ /* 0x000fe20000041858 */
[----:B-1----:R-:W-:-:S07]  /*5ee0*/  FFMA.FTZ R5, R182, c[0x0][0x2d0], -R3 ;  /* 0x0000b400b6057a23 */ /* 0x002fce0000010803 */
[C---:B------:R-:W-:Y:S01]  /*5ef0*/  HMMA.16816.F32.BF16 R56, R8.reuse, R12, R56 ;  /* 0x0000000c0838723c */ /* 0x040fe20000041838 */
[----:B------:R-:W-:Y:S01]  /*5f00*/  LDSM.16.MT88.4 R12, [R203+0x1800] ;  /* 0x00180000cb0c783b */ /* 0x000fe20000004200 */
[----:B------:R1:W-:Y:S06]  /*5f10*/  MUFU.EX2 R116, R5 ;  /* 0x0000000500747308 */ /* 0x0003ec0000000800 */
[C---:B------:R-:W-:Y:S01]  /*5f20*/  HMMA.16816.F32.BF16 R28, R8.reuse, R30, R16 ;  /* 0x0000001e081c723c */ /* 0x040fe20000041810 */
[----:B------:R-:W4:Y:S07]  /*5f30*/  LDSM.16.MT88.4 R16, [R201+0x1800] ;  /* 0x00180000c910783b */ /* 0x000f2e0000004200 */
[----:B------:R-:W-:Y:S01]  /*5f40*/  HMMA.16816.F32.BF16 R36, R8, R38, R84 ;  /* 0x000000260824723c */ /* 0x000fe20000041854 */
[----:B------:R-:W4:Y:S01]  /*5f50*/  LDSM.16.MT88.4 R84, [R204+0x2000] ;  /* 0x00200000cc54783b */ /* 0x000f220000004200 */
[----:B-1----:R-:W-:-:S05]  /*5f60*/  FFMA.FTZ R5, R188, c[0x0][0x2d0], -R3 ;  /* 0x0000b400bc057a23 */ /* 0x002fca0000010803 */
[----:B--2---:R-:W-:Y:S02]  /*5f70*/  F2FP.BF16.PACK_AB R8, R161, R162 ;  /* 0x000000a2a108723e */ /* 0x004fe400000010ff */
[----:B-----5:R-:W-:Y:S02]  /*5f80*/  F2FP.BF16.PACK_AB R9, R157, R158 ;  /* 0x0000009e9d09723e */ /* 0x020fe400000010ff */
[----:B------:R-:W-:Y:S02]  /*5f90*/  F2FP.BF16.PACK_AB R10, R159, R160 ;  /* 0x000000a09f0a723e */ /* 0x000fe400000010ff */
[----:B------:R-:W-:Y:S01]  /*5fa0*/  F2FP.BF16.PACK_AB R11, R156, R118 ;  /* 0x000000769c0b723e */ /* 0x000fe200000010ff */
[----:B------:R1:W-:Y:S06]  /*5fb0*/  MUFU.EX2 R115, R5 ;  /* 0x0000000500737308 */ /* 0x0003ec0000000800 */
[----:B---3--:R-:W-:Y:S01]  /*5fc0*/  HMMA.16816.F32.BF16 R128, R8, R26, R76 ;  /* 0x0000001a0880723c */ /* 0x008fe2000004184c */
[----:B-1----:R-:W-:-:S04]  /*5fd0*/  FFMA.FTZ R5, R190, c[0x0][0x2d0], -R3 ;  /* 0x0000b400be057a23 */ /* 0x002fc80000010803 */
[----:B------:R1:W-:Y:S02]  /*5fe0*/  MUFU.EX2 R77, R5 ;  /* 0x00000005004d7308 */ /* 0x0003e40000000800 */
[----:B-1----:R-:W-:-:S06]  /*5ff0*/  FFMA.FTZ R5, R143, c[0x0][0x2d0], -R4 ;  /* 0x0000b4008f057a23 */ /* 0x002fcc0000010804 */
[----:B------:R1:W-:Y:S02]  /*6000*/  MUFU.EX2 R76, R5 ;  /* 0x00000005004c7308 */ /* 0x0003e40000000800 */
[--C-:B-1----:R-:W-:Y:S02]  /*6010*/  FFMA.FTZ R5, R144, c[0x0][0x2d0], -R4.reuse ;  /* 0x0000b40090057a23 */ /* 0x102fe40000010804 */
[----:B----4-:R-:W-:Y:S04]  /*6020*/  HMMA.16816.F32.BF16 R144, R8, R22, R72 ;  /* 0x000000160890723c */ /* 0x010fe80000041848 */
[----:B------:R1:W2:Y:S01]  /*6030*/  MUFU.EX2 R74, R5 ;  /* 0x00000005004a7308 */ /* 0x0002a20000000800 */
[----:B------:R-:W-:Y:S02]  /*6040*/  FFMA.FTZ R3, R222, c[0x0][0x2d0], -R3 ;  /* 0x0000b400de037a23 */ /* 0x000fe40000010803 */
[----:B-1----:R-:W-:-:S05]  /*6050*/  FFMA.FTZ R5, R153, c[0x0][0x2d0], -R4 ;  /* 0x0000b40099057a23 */ /* 0x002fca0000010804 */
[----:B------:R1:W-:Y:S02]  /*6060*/  MUFU.EX2 R73, R5 ;  /* 0x0000000500497308 */ /* 0x0003e40000000800 */
[----:B-1----:R-:W-:-:S06]  /*6070*/  FFMA.FTZ R5, R155, c[0x0][0x2d0], -R4 ;  /* 0x0000b4009b057a23 */ /* 0x002fcc0000010804 */
[----:B------:R-:W1:Y:S01]  /*6080*/  MUFU.EX2 R72, R5 ;  /* 0x0000000500487308 */ /* 0x000e620000000800 */
[C---:B------:R-:W-:Y:S07]  /*6090*/  HMMA.16816.F32.BF16 R124, R8.reuse, R24, R104 ;  /* 0x00000018087c723c */ /* 0x040fee0000041868 */
[----:B------:R3:W-:Y:S01]  /*60a0*/  MUFU.EX2 R75, R3 ;  /* 0x00000003004b7308 */ /* 0x0007e20000000800 */
[C---:B------:R-:W-:Y:S01]  /*60b0*/  HMMA.16816.F32.BF16 R140, R8.reuse, R20, R96 ;  /* 0x00000014088c723c */ /* 0x040fe20000041860 */
[----:B------:R-:W4:Y:S07]  /*60c0*/  LDSM.16.MT88.4 R96, [R201+0x2000] ;  /* 0x00200000c960783b */ /* 0x000f2e0000004200 */
[----:B------:R-:W-:Y:S01]  /*60d0*/  HMMA.16816.F32.BF16 R80, R8, R16, R80 ;  /* 0x000000100850723c */ /* 0x000fe20000041850 */
[----:B---3--:R-:W-:-:S07]  /*60e0*/  FFMA.FTZ R3, R198, c[0x0][0x2d0], -R2 ;  /* 0x0000b400c6037a23 */ /* 0x008fce0000010802 */
[C---:B------:R-:W-:Y:S01]  /*60f0*/  HMMA.16816.F32.BF16 R64, R8.reuse, R18, R64 ;  /* 0x000000120840723c */ /* 0x040fe20000041840 */
[----:B------:R3:W-:Y:S07]  /*6100*/  MUFU.EX2 R68, R3 ;  /* 0x0000000300447308 */ /* 0x0007ee0000000800 */
[C---:B------:R-:W-:Y:S08]  /*6110*/  HMMA.16816.F32.BF16 R104, R8.reuse, R12, R92 ;  /* 0x0000000c0868723c */ /* 0x040ff0000004185c */
[----:B------:R-:W-:Y:S01]  /*6120*/  HMMA.16816.F32.BF16 R60, R8, R14, R60 ;  /* 0x0000000e083c723c */ /* 0x000fe2000004183c */
[----:B---3--:R-:W-:-:S06]  /*6130*/  FFMA.FTZ R3, R221, c[0x0][0x2d0], -R2 ;  /* 0x0000b400dd037a23 */ /* 0x008fcc0000010802 */
[----:B------:R-:W-:Y:S02]  /*6140*/  F2FP.BF16.PACK_AB R8, R166, R169 ;  /* 0x000000a9a608723e */ /* 0x000fe400000010ff */
[----:B--2---:R-:W-:Y:S02]  /*6150*/  F2FP.BF16.PACK_AB R9, R74, R76 ;  /* 0x0000004c4a09723e */ /* 0x004fe400000010ff */
[----:B------:R-:W-:Y:S02]  /*6160*/  F2FP.BF16.PACK_AB R10, R117, R163 ;  /* 0x000000a3750a723e */ /* 0x000fe400000010ff */
[----:B-1----:R-:W-:Y:S01]  /*6170*/  F2FP.BF16.PACK_AB R11, R72, R73 ;  /* 0x00000049480b723e */ /* 0x002fe200000010ff */
[----:B------:R1:W-:Y:S06]  /*6180*/  MUFU.EX2 R71, R3 ;  /* 0x0000000300477308 */ /* 0x0003ec0000000800 */
[----:B------:R-:W-:Y:S01]  /*6190*/  HMMA.16816.F32.BF16 R56, R8, R24, R56 ;  /* 0x000000180838723c */ /* 0x000fe20000041838 */
[----:B-1----:R-:W-:-:S02]  /*61a0*/  FFMA.FTZ R3, R219, c[0x0][0x2d0], -R2 ;  /* 0x0000b400db037a23 */ /* 0x002fc40000010802 */
[----:B------:R-:W-:-:S04]  /*61b0*/  FFMA.FTZ R2, R217, c[0x0][0x2d0], -R2 ;  /* 0x0000b400d9027a23 */ /* 0x000fc80000010802 */
[----:B------:R1:W-:Y:S01]  /*61c0*/  MUFU.EX2 R25, R2 ;  /* 0x0000000200197308 */ /* 0x0003e20000000800 */
[----:B------:R-:W-:Y:S01]  /*61d0*/  HMMA.16816.F32.BF16 R32, R8, R22, R32 ;  /* 0x000000160820723c */ /* 0x000fe20000041820 */
[----:B-1----:R-:W-:-:S06]  /*61e0*/  FFMA.FTZ R2, R189, c[0x0][0x2d0], -R0 ;  /* 0x0000b400bd027a23 */ /* 0x002fcc0000010800 */
[----:B------:R1:W-:Y:S01]  /*61f0*/  MUFU.EX2 R24, R2 ;  /* 0x0000000200187308 */ /* 0x0003e20000000800 */
[----:B------:R-:W-:Y:S01]  /*6200*/  HMMA.16816.F32.BF16 R48, R8, R20, R48 ;  /* 0x000000140830723c */ /* 0x000fe20000041830 */
[----:B-1----:R-:W-:-:S06]  /*6210*/  FFMA.FTZ R2, R197, c[0x0][0x2d0], -R0 ;  /* 0x0000b400c5027a23 */ /* 0x002fcc0000010800 */
[----:B------:R1:W-:Y:S01]  /*6220*/  MUFU.EX2 R22, R2 ;  /* 0x0000000200167308 */ /* 0x0003e20000000800 */
[----:B------:R-:W-:Y:S01]  /*6230*/  HMMA.16816.F32.BF16 R44, R8, R12, R44 ;  /* 0x0000000c082c723c */ /* 0x000fe2000004182c */
[--C-:B-1----:R-:W-:Y:S02]  /*6240*/  FFMA.FTZ R2, R192, c[0x0][0x2d0], -R0.reuse ;  /* 0x0000b400c0027a23 */ /* 0x102fe40000010800 */
[----:B------:R-:W-:-:S04]  /*6250*/  FFMA.FTZ R0, R218, c[0x0][0x2d0], -R0 ;  /* 0x0000b400da007a23 */ /* 0x000fc80000010800 */
[----:B------:R1:W-:Y:S01]  /*6260*/  MUFU.EX2 R20, R0 ;  /* 0x0000000000147308 */ /* 0x0003e20000000800 */
[----:B------:R-:W-:Y:S01]  /*6270*/  HMMA.16816.F32.BF16 R52, R8, R26, R52 ;  /* 0x0000001a0834723c */ /* 0x000fe20000041834 */
[----:B-1----:R-:W-:-:S06]  /*6280*/  FFMA.FTZ R0, R191, c[0x0][0x2d0], -R4 ;  /* 0x0000b400bf007a23 */ /* 0x002fcc0000010804 */
[----:B------:R1:W2:Y:S01]  /*6290*/  MUFU.EX2 R12, R0 ;  /* 0x00000000000c7308 */ /* 0x0002a20000000800 */
[C---:B------:R-:W-:Y:S08]  /*62a0*/  HMMA.16816.F32.BF16 R40, R8.reuse, R16, R40 ;  /* 0x000000100828723c */ /* 0x040ff00000041828 */
[----:B------:R-:W-:Y:S01]  /*62b0*/  HMMA.16816.F32.BF16 R28, R8, R18, R28 ;  /* 0x00000012081c723c */ /* 0x000fe2000004181c */
[----:B------:R3:W-:Y:S01]  /*62c0*/  MUFU.EX2 R21, R2 ;  /* 0x0000000200157308 */ /* 0x0007e20000000800 */
[----:B------:R-:W5:Y:S01]  /*62d0*/  LDSM.16.MT88.4 R16, [R203+0x2000] ;  /* 0x00200000cb10783b */ /* 0x000f620000004200 */
[----:B-1----:R-:W-:-:S05]  /*62e0*/  FFMA.FTZ R0, R193, c[0x0][0x2d0], -R4 ;  /* 0x0000b400c1007a23 */ /* 0x002fca0000010804 */
[----:B------:R-:W-:Y:S01]  /*62f0*/  HMMA.16816.F32.BF16 R36, R8, R14, R36 ;  /* 0x0000000e0824723c */ /* 0x000fe20000041824 */
[----:B------:R1:W1:Y:S01]  /*6300*/  MUFU.EX2 R8, R0 ;  /* 0x0000000000087308 */ /* 0x0002620000000800 */
[----:B---3--:R-:W-:-:S04]  /*6310*/  @P4 IMAD.HI.U32 R2, R247, c[0x0][0x2c8], RZ ;  /* 0x0000b200f7024a27 */ /* 0x008fc800078e00ff */
[----:B-1----:R-:W-:-:S04]  /*6320*/  FFMA.FTZ R0, R199, c[0x0][0x2d0], -R4 ;  /* 0x0000b400c7007a23 */ /* 0x002fc80000010804 */
[----:B------:R1:W3:Y:S02]  /*6330*/  MUFU.EX2 R9, R0 ;  /* 0x0000000000097308 */ /* 0x0002e40000000800 */
[----:B-1----:R-:W-:-:S06]  /*6340*/  FFMA.FTZ R0, R220, c[0x0][0x2d0], -R4 ;  /* 0x0000b400dc007a23 */ /* 0x002fcc0000010804 */
[----:B------:R1:W-:Y:S02]  /*6350*/  MUFU.EX2 R10, R0 ;  /* 0x00000000000a7308 */ /* 0x0003e40000000800 */
[----:B-1----:R-:W-:Y:S01]  /*6360*/  IMAD.MOV.U32 R0, RZ, RZ, R247 ;  /* 0x000000ffff007224 */ /* 0x002fe200078e00f7 */
[----:B------:R-:W-:-:S04]  /*6370*/  @P4 SHF.R.U32.HI R0, RZ, c[0x0][0x2cc], R2 ;  /* 0x0000b300ff004a19 */ /* 0x000fc80000011602 */
[----:B------:R-:W-:-:S05]  /*6380*/  IADD3 R0, R0, R249, -R250 ;  /* 0x000000f900007210 */ /* 0x000fca0007ffe8fa */
[----:B------:R-:W-:-:S05]  /*6390*/  IMAD.HI R0, R0, 0x66666667, RZ ;  /* 0x6666666700007827 */ /* 0x000fca00078e02ff */
[----:B------:R-:W-:Y:S01]  /*63a0*/  SHF.R.U32.HI R2, RZ, 0x1f, R0 ;  /* 0x0000001fff027819 */ /* 0x000fe20000011600 */
[----:B------:R1:W1:Y:S03]  /*63b0*/  MUFU.EX2 R69, R3 ;  /* 0x0000000300457308 */ /* 0x0002660000000800 */
[----:B------:R-:W-:Y:S01]  /*63c0*/  LEA.HI.SX32 R11, R0, R2, 0x1b ;  /* 0x00000002000b7211 */ /* 0x000fe200078fdaff */
[----:B------:R-:W-:Y:S02]  /*63d0*/  FADD.FTZ R2, R242, R230 ;  /* 0x000000e6f2027221 */ /* 0x000fe40000010000 */
[----:B------:R-:W-:Y:S02]  /*63e0*/  FADD.FTZ R0, R227, R6 ;  /* 0x00000006e3007221 */ /* 0x000fe40000010000 */
[----:B------:R-:W-:Y:S02]  /*63f0*/  FADD.FTZ R6, R237, R236 ;  /* 0x000000eced067221 */ /* 0x000fe40000010000 */
[----:B------:R-:W-:-:S02]  /*6400*/  FADD.FTZ R5, R229, R2 ;  /* 0x00000002e5057221 */ /* 0x000fc40000010000 */
[----:B------:R-:W-:Y:S02]  /*6410*/  FADD.FTZ R4, R7, R0 ;  /* 0x0000000007047221 */ /* 0x000fe40000010000 */
[----:B-1----:R-:W-:Y:S02]  /*6420*/  FADD.FTZ R3, R241, R240 ;  /* 0x000000f0f1037221 */ /* 0x002fe40000010000 */
        /* <DEDUP_REMOVED lines=61> */
[----:B------:R-:W-:Y:S02]  /*6800*/  FADD.FTZ R4, R22, R4 ;  /* 0x0000000416047221 */ /* 0x000fe40000010000 */
[----:B------:R-:W-:Y:S02]  /*6810*/  FADD.FTZ R3, R77, R3 ;  /* 0x000000034d037221 */ /* 0x000fe40000010000 */
[----:B---3--:R-:W-:-:S02]  /*6820*/  FADD.FTZ R2, R9, R2 ;  /* 0x0000000209027221 */ /* 0x008fc40000010000 */
[----:B------:R-:W-:Y:S01]  /*6830*/  FADD.FTZ R0, R69, R0 ;  /* 0x0000000045007221 */ /* 0x000fe20000010000 */
[----:B------:R-:W-:Y:S01]  /*6840*/  IMNMX R13, R248, R11, !PT ;  /* 0x0000000bf80d7217 */ /* 0x000fe20007800200 */
[----:B------:R-:W-:Y:S02]  /*6850*/  FADD.FTZ R4, R21, R4 ;  /* 0x0000000415047221 */ /* 0x000fe40000010000 */
[----:B------:R-:W-:Y:S02]  /*6860*/  FADD.FTZ R5, R75, R3 ;  /* 0x000000034b057221 */ /* 0x000fe40000010000 */
[----:B------:R-:W-:Y:S02]  /*6870*/  FADD.FTZ R3, R10, R2 ;  /* 0x000000020a037221 */ /* 0x000fe40000010000 */
[----:B------:R-:W-:Y:S02]  /*6880*/  FADD.FTZ R2, R25, R0 ;  /* 0x0000000019027221 */ /* 0x000fe40000010000 */
[----:B------:R-:W-:Y:S01]  /*6890*/  FADD.FTZ R0, R20, R4 ;  /* 0x0000000414007221 */ /* 0x000fe20000010000 */
[----:B------:R1:W-:Y:S04]  /*68a0*/  STL [R1+0x20], R13 ;  /* 0x0000200d01007387 */ /* 0x0003e80000100800 */
[----:B------:R1:W-:Y:S01]  /*68b0*/  STL [R1], R5 ;  /* 0x0000000501007387 */ /* 0x0003e20000100800 */
[----:B------:R-:W-:-:S03]  /*68c0*/  IADD3 R215, R245, -0x2, RZ ;  /* 0xfffffffef5d77810 */ /* 0x000fc60007ffe0ff */
[----:B------:R1:W-:Y:S04]  /*68d0*/  STL [R1+0x4], R3 ;  /* 0x0000040301007387 */ /* 0x0003e80000100800 */
[----:B------:R1:W-:Y:S04]  /*68e0*/  STL [R1+0xc], R0 ;  /* 0x00000c0001007387 */ /* 0x0003e80000100800 */
[----:B------:R1:W-:Y:S01]  /*68f0*/  STL [R1+0x8], R2 ;  /* 0x0000080201007387 */ /* 0x0003e20000100800 */
[----:B------:R-:W-:Y:S02]  /*6900*/  ISETP.GE.AND P0, PT, R215, R13, PT ;  /* 0x0000000dd700720c */ /* 0x000fe40003f06270 */
[----:B------:R-:W-:-:S02]  /*6910*/  F2FP.BF16.PACK_AB R152, R71, R68 ;  /* 0x000000444798723e */ /* 0x000fc400000010ff */
[----:B------:R-:W-:Y:S02]  /*6920*/  F2FP.BF16.PACK_AB R153, R22, R24 ;  /* 0x000000181699723e */ /* 0x000fe400000010ff */
[----:B------:R-:W-:Y:S02]  /*6930*/  F2FP.BF16.PACK_AB R154, R25, R69 ;  /* 0x00000045199a723e */ /* 0x000fe400000010ff */
[----:B------:R-:W-:Y:S02]  /*6940*/  F2FP.BF16.PACK_AB R155, R20, R21 ;  /* 0x00000015149b723e */ /* 0x000fe400000010ff */
[----:B------:R-:W-:Y:S02]  /*6950*/  F2FP.BF16.PACK_AB R108, R115, R116 ;  /* 0x00000074736c723e */ /* 0x000fe400000010ff */
[----:B------:R-:W-:Y:S02]  /*6960*/  F2FP.BF16.PACK_AB R109, R8, R12 ;  /* 0x0000000c086d723e */ /* 0x000fe400000010ff */
[----:B------:R-:W-:-:S02]  /*6970*/  F2FP.BF16.PACK_AB R110, R75, R77 ;  /* 0x0000004d4b6e723e */ /* 0x000fc400000010ff */
[----:B------:R-:W-:Y:S01]  /*6980*/  F2FP.BF16.PACK_AB R111, R10, R9 ;  /* 0x000000090a6f723e */ /* 0x000fe200000010ff */
[C---:B------:R-:W-:Y:S08]  /*6990*/  HMMA.16816.F32.BF16 R124, R152.reuse, R132, R124 ;  /* 0x00000084987c723c */ /* 0x040ff0000004187c */
[C---:B------:R-:W-:Y:S08]  /*69a0*/  HMMA.16816.F32.BF16 R128, R152.reuse, R134, R128 ;  /* 0x000000869880723c */ /* 0x040ff00000041880 */
[C---:B------:R-:W-:Y:S08]  /*69b0*/  HMMA.16816.F32.BF16 R140, R152.reuse, R84, R140 ;  /* 0x00000054988c723c */ /* 0x040ff0000004188c */
[C---:B------:R-:W-:Y:S08]  /*69c0*/  HMMA.16816.F32.BF16 R144, R152.reuse, R86, R144 ;  /* 0x000000569890723c */ /* 0x040ff00000041890 */
[C---:B----4-:R-:W-:Y:S08]  /*69d0*/  HMMA.16816.F32.BF16 R88, R152.reuse, R96, R80 ;  /* 0x000000609858723c */ /* 0x050ff00000041850 */
[----:B------:R-:W-:Y:S08]  /*69e0*/  HMMA.16816.F32.BF16 R92, R152, R98, R64 ;  /* 0x00000062985c723c */ /* 0x000ff00000041840 */
[C---:B------:R-:W-:Y:S08]  /*69f0*/  HMMA.16816.F32.BF16 R120, R108.reuse, R132, R56 ;  /* 0x000000846c78723c */ /* 0x040ff00000041838 */
[C---:B------:R-:W-:Y:S08]  /*6a00*/  HMMA.16816.F32.BF16 R136, R108.reuse, R84, R48 ;  /* 0x000000546c88723c */ /* 0x040ff00000041830 */
[----:B------:R-:W-:Y:S08]  /*6a10*/  HMMA.16816.F32.BF16 R148, R108, R96, R40 ;  /* 0x000000606c94723c */ /* 0x000ff00000041828 */
[----:B-----5:R-:W-:Y:S08]  /*6a20*/  HMMA.16816.F32.BF16 R104, R152, R16, R104 ;  /* 0x000000109868723c */ /* 0x020ff00000041868 */
[C---:B------:R-:W-:Y:S08]  /*6a30*/  HMMA.16816.F32.BF16 R132, R108.reuse, R134, R52 ;  /* 0x000000866c84723c */ /* 0x040ff00000041834 */
[C---:B------:R-:W-:Y:S08]  /*6a40*/  HMMA.16816.F32.BF16 R84, R108.reuse, R86, R32 ;  /* 0x000000566c54723c */ /* 0x040ff00000041820 */
[C---:B------:R-:W-:Y:S08]  /*6a50*/  HMMA.16816.F32.BF16 R96, R108.reuse, R98, R28 ;  /* 0x000000626c60723c */ /* 0x040ff0000004181c */
[----:B------:R-:W-:Y:S08]  /*6a60*/  HMMA.16816.F32.BF16 R100, R108, R16, R44 ;  /* 0x000000106c64723c */ /* 0x000ff0000004182c */
[-C--:B------:R-:W-:Y:S08]  /*6a70*/  HMMA.16816.F32.BF16 R152, R152, R18.reuse, R60 ;  /* 0x000000129898723c */ /* 0x080ff0000004183c */
[----:B------:R-:W-:Y:S01]  /*6a80*/  HMMA.16816.F32.BF16 R108, R108, R18, R36 ;  /* 0x000000126c6c723c */ /* 0x000fe20000041824 */
[----:B------:R-:W-:Y:S07]  /*6a90*/  @!P0 BRA `(.L_x_1227) ;  /* 0x00003e3000008947 */ /* 0x000fee0003800000 */
[----:B-1----:R-:W-:Y:S01]  /*6aa0*/  IMAD.IADD R0, R246, 0x1, R247 ;  /* 0x00000001f6007824 */ /* 0x002fe200078e02f7 */
[----:B------:R-:W-:Y:S01]  /*6ab0*/  MOV R3, R114 ;  /* 0x0000007200037202 */ /* 0x000fe20000000f00 */
[----:B------:R-:W-:Y:S01]  /*6ac0*/  IMAD.MOV.U32 R115, RZ, RZ, R113 ;  /* 0x000000ffff737224 */ /* 0x000fe200078e0071 */
[----:B------:R-:W-:Y:S01]  /*6ad0*/  MOV R116, R112 ;  /* 0x0000007000747202 */ /* 0x000fe20000000f00 */
[----:B------:R-:W-:Y:S01]  /*6ae0*/  IMAD.MOV.U32 R117, RZ, RZ, R70 ;  /* 0x000000ffff757224 */ /* 0x000fe200078e0046 */
[----:B------:R1:W-:Y:S01]  /*6af0*/  STL [R1+0x14], R0 ;  /* 0x0000140001007387 */ /* 0x0003e20000100800 */
[----:B------:R-:W-:Y:S01]  /*6b00*/  MOV R196, R215 ;  /* 0x000000d700c47202 */ /* 0x000fe20000000f00 */
[----:B-1----:R-:W-:-:S05]  /*6b10*/  @P4 IMAD.HI.U32 R0, R0, c[0x0][0x2c8], RZ ;  /* 0x0000b20000004a27 */ /* 0x002fca00078e00ff */
[----:B------:R-:W-:-:S05]  /*6b20*/  @P4 SHF.R.U32.HI R0, RZ, c[0x0][0x2cc], R0 ;  /* 0x0000b300ff004a19 */ /* 0x000fca0000011600 */
[----:B------:R1:W-:Y:S02]  /*6b30*/  @P4 STL [R1+0x24], R0 ;  /* 0x0000240001004387 */ /* 0x0003e40000100800 */
.L_x_1228:
[----:B--2---:R-:W2:Y:S01]  /*6b40*/  LDL R215, [R1+0x10] ;  /* 0x0000100001d77983 */ /* 0x004ea20000100800 */
[----:B------:R-:W-:Y:S04]  /*6b50*/  DEPBAR.LE SB0, 0x0 ;  /* 0x000080000000791a */ /* 0x000fe80000000000 */
[----:B------:R-:W2:Y:S01]  /*6b60*/  LDL R2, [R1+0x3c] ;  /* 0x00003c0001027983 */ /* 0x000ea20000100800 */
[----:B------:R-:W-:Y:S03]  /*6b70*/  WARPSYNC 0xffffffff ;  /* 0xffffffff00007948 */ /* 0x000fe60003800000 */
[----:B------:R-:W2:Y:S06]  /*6b80*/  LDL.64 R172, [R1+0x30] ;  /* 0x0000300001ac7983 */ /* 0x000eac0000100a00 */
[----:B------:R-:W-:Y:S08]  /*6b90*/  BAR.SYNC.DEFER_BLOCKING 0x0 ;  /* 0x0000000000007b1d */ /* 0x000ff00000010000 */
[----:B------:R-:W-:Y:S08]  /*6ba0*/  LDSM.16.M88.4 R80, [R206] ;  /* 0x00000000ce50783b */ /* 0x000ff00000000200 */
[----:B------:R-:W4:Y:S08]  /*6bb0*/  LDSM.16.M88.4 R16, [R119] ;  /* 0x000000007710783b */ /* 0x000f300000000200 */
[----:B------:R-:W5:Y:S08]  /*6bc0*/  LDSM.16.M88.4 R76, [R206+0x2000] ;  /* 0x00200000ce4c783b */ /* 0x000f700000000200 */
[----:B------:R-:W1:Y:S08]  /*6bd0*/  LDSM.16.M88.4 R32, [R119+0x800] ;  /* 0x000800007720783b */ /* 0x000e700000000200 */
[----:B------:R-:W1:Y:S08]  /*6be0*/  LDSM.16.M88.4 R48, [R119+0x1000] ;  /* 0x001000007730783b */ /* 0x000e700000000200 */
[----:B------:R-:W1:Y:S01]  /*6bf0*/  LDSM.16.M88.4 R64, [R119+0x1800] ;  /* 0x001800007740783b */ /* 0x000e620000000200 */
[-C--:B----4-:R-:W-:Y:S07]  /*6c00*/  HMMA.16816.F32.BF16 R4, R80, R16.reuse, RZ ;  /* 0x000000105004723c */ /* 0x090fee00000418ff */
[----:B------:R-:W4:Y:S01]  /*6c10*/  LDSM.16.M88.4 R156, [R119+0x2000] ;  /* 0x00200000779c783b */ /* 0x000f220000000200 */
[C---:B-----5:R-:W-:Y:S07]  /*6c20*/  HMMA.16816.F32.BF16 R8, R76.reuse, R16, RZ ;  /* 0x000000104c08723c */ /* 0x060fee00000418ff */
[----:B------:R-:W-:Y:S01]  /*6c30*/  LDSM.16.M88.4 R160, [R209] ;  /* 0x00000000d1a0783b */ /* 0x000fe20000000200 */
[-C--:B------:R-:W-:Y:S07]  /*6c40*/  HMMA.16816.F32.BF16 R12, R76, R18.reuse, RZ ;  /* 0x000000124c0c723c */ /* 0x080fee00000418ff */
[----:B------:R-:W5:Y:S01]  /*6c50*/  LDSM.16.M88.4 R164, [R210] ;  /* 0x00000000d2a4783b */ /* 0x000f620000000200 */
[C---:B------:R-:W-:Y:S07]  /*6c60*/  HMMA.16816.F32.BF16 R16, R80.reuse, R18, RZ ;  /* 0x000000125010723c */ /* 0x040fee00000418ff */
[----:B------:R-:W4:Y:S01]  /*6c70*/  LDSM.16.M88.4 R168, [R209+0x2000] ;  /* 0x00200000d1a8783b */ /* 0x000f220000000200 */
[-C--:B-1----:R-:W-:Y:S07]  /*6c80*/  HMMA.16816.F32.BF16 R20, R80, R32.reuse, RZ ;  /* 0x000000205014723c */ /* 0x082fee00000418ff */
[----:B------:R-:W-:Y:S01]  /*6c90*/  LDSM.16.M88.4 R176, [R212] ;  /* 0x00000000d4b0783b */ /* 0x000fe20000000200 */
[C---:B------:R-:W-:Y:S07]  /*6ca0*/  HMMA.16816.F32.BF16 R24, R76.reuse, R32, RZ ;  /* 0x000000204c18723c */ /* 0x040fee00000418ff */
[----:B------:R-:W-:Y:S01]  /*6cb0*/  LDSM.16.M88.4 R180, [R211] ;  /* 0x00000000d3b4783b */ /* 0x000fe20000000200 */
[-C--:B------:R-:W-:Y:S07]  /*6cc0*/  HMMA.16816.F32.BF16 R28, R76, R34.reuse, RZ ;  /* 0x000000224c1c723c */ /* 0x080fee00000418ff */
[----:B------:R-:W3:Y:S04]  /*6cd0*/  LDL R118, [R1+0x24] ;  /* 0x0000240001767983 */ /* 0x000ee80000100800 */
[----:B------:R-:W3:Y:S01]  /*6ce0*/  LDL R199, [R1+0x44] ;  /* 0x0000440001c77983 */ /* 0x000ee20000100800 */
[C---:B------:R-:W-:Y:S03]  /*6cf0*/  HMMA.16816.F32.BF16 R32, R80.reuse, R34, RZ ;  /* 0x000000225020723c */ /* 0x040fe600000418ff */
[----:B------:R-:W3:Y:S04]  /*6d00*/  LDL R198, [R1+0x4c] ;  /* 0x00004c0001c67983 */ /* 0x000ee80000100800 */
[----:B------:R-:W3:Y:S01]  /*6d10*/  LDL R197, [R1+0x40] ;  /* 0x0000400001c57983 */ /* 0x000ee20000100800 */
[-C--:B------:R-:W-:Y:S03]  /*6d20*/  HMMA.16816.F32.BF16 R36, R80, R48.reuse, RZ ;  /* 0x000000305024723c */ /* 0x080fe600000418ff */
[----:B------:R-:W3:Y:S04]  /*6d30*/  LDL R231, [R1+0x38] ;  /* 0x0000380001e77983 */ /* 0x000ee80000100800 */
[----:B------:R-:W3:Y:S01]  /*6d40*/  LDL.64 R232, [R1+0x28] ;  /* 0x0000280001e87983 */ /* 0x000ee20000100a00 */
[C---:B------:R-:W-:Y:S08]  /*6d50*/  HMMA.16816.F32.BF16 R40, R76.reuse, R48, RZ ;  /* 0x000000304c28723c */ /* 0x040ff000000418ff */
[-C--:B------:R-:W-:Y:S08]  /*6d60*/  HMMA.16816.F32.BF16 R44, R76, R50.reuse, RZ ;  /* 0x000000324c2c723c */ /* 0x080ff000000418ff */
        /* <DEDUP_REMOVED lines=8> */
[----:B------:R-:W-:Y:S01]  /*6df0*/  HMMA.16816.F32.BF16 R80, R80, R158, RZ ;  /* 0x0000009e5050723c */ /* 0x000fe200000418ff */
[----:B------:R-:W1:Y:S07]  /*6e00*/  LDSM.16.M88.4 R156, [R214] ;  /* 0x00000000d69c783b */ /* 0x000e6e0000000200 */
[-C--:B-----5:R-:W-:Y:S08]  /*6e10*/  HMMA.16816.F32.BF16 R4, R160, R164.reuse, R4 ;  /* 0x000000a4a004723c */ /* 0x0a0ff00000041804 */
[C---:B------:R-:W-:Y:S08]  /*6e20*/  HMMA.16816.F32.BF16 R8, R168.reuse, R164, R8 ;  /* 0x000000a4a808723c */ /* 0x040ff00000041808 */
[-C--:B------:R-:W-:Y:S08]  /*6e30*/  HMMA.16816.F32.BF16 R12, R168, R166.reuse, R12 ;  /* 0x000000a6a80c723c */ /* 0x080ff0000004180c */
[C---:B------:R-:W-:Y:S08]  /*6e40*/  HMMA.16816.F32.BF16 R16, R160.reuse, R166, R16 ;  /* 0x000000a6a010723c */ /* 0x040ff00000041810 */
[-C--:B-1----:R-:W-:Y:S08]  /*6e50*/  HMMA.16816.F32.BF16 R20, R160, R156.reuse, R20 ;  /* 0x0000009ca014723c */ /* 0x082ff00000041814 */
[C---:B------:R-:W-:Y:S08]  /*6e60*/  HMMA.16816.F32.BF16 R24, R168.reuse, R156, R24 ;  /* 0x0000009ca818723c */ /* 0x040ff00000041818 */
[-C--:B------:R-:W-:Y:S03]  /*6e70*/  HMMA.16816.F32.BF16 R28, R168, R158.reuse, R28 ;  /* 0x0000009ea81c723c */ /* 0x080fe6000004181c */
[----:B--2---:R-:W-:Y:S05]  /*6e80*/  ISETP.GT.AND P2, PT, R215, R196, PT ;  /* 0x000000c4d700720c */ /* 0x004fea0003f44270 */
[C---:B------:R-:W-:Y:S08]  /*6e90*/  HMMA.16816.F32.BF16 R32, R160.reuse, R158, R32 ;  /* 0x0000009ea020723c */ /* 0x040ff00000041820 */
[----:B------:R-:W-:Y:S01]  /*6ea0*/  @!P2 SHF.R.S32.HI R0, RZ, 0x1f, R196 ;  /* 0x0000001fff00a819 */ /* 0x000fe200000114c4 */
[----:B------:R-:W-:Y:S04]  /*6eb0*/  @!P2 IMAD.WIDE.U32 R112, R196, c[0x0][0x208], RZ ;  /* 0x00008200c470aa25 */ /* 0x000fe800078e00ff */
[----:B------:R-:W-:Y:S02]  /*6ec0*/  @!P2 IMAD R0, R0, c[0x0][0x208], RZ ;  /* 0x000082000000aa24 */ /* 0x000fe400078e02ff */
[----:B------:R-:W-:Y:S02]  /*6ed0*/  @!P2 IMAD.MOV.U32 R173, RZ, RZ, R2 ;  /* 0x000000ffffada224 */ /* 0x000fe400078e0002 */
[----:B------:R-:W-:Y:S02]  /*6ee0*/  @!P2 IMAD R0, R196, c[0x0][0x20c], R0 ;  /* 0x00008300c400aa24 */ /* 0x000fe400078e0200 */
[----:B------:R-:W-:Y:S02]  /*6ef0*/  @!P2 IMAD.MOV.U32 R114, RZ, RZ, 0x5 ;  /* 0x00000005ff72a424 */ /* 0x000fe400078e00ff */
[----:B------:R-:W-:Y:S02]  /*6f00*/  @!P2 IMAD.IADD R0, R113, 0x1, R0 ;  /* 0x000000017100a824 */ /* 0x000fe400078e0200 */
[----:B------:R-:W-:Y:S02]  /*6f10*/  @!P2 IMAD.MOV.U32 R113, RZ, RZ, c[0x0][0x208] ;  /* 0x00008200ff71a624 */ /* 0x000fe400078e00ff */
[----:B------:R-:W-:Y:S04]  /*6f20*/  @!P2 IMAD.WIDE.U32 R172, R112, 0x50, R172 ;  /* 0x0000005070aca825 */ /* 0x000fe800078e00ac */
[----:B------:R-:W-:Y:S01]  /*6f30*/  @!P2 IMAD R112, R0, 0x50, RZ ;  /* 0x000000500070a824 */ /* 0x000fe200078e02ff */
[C---:B------:R-:W-:Y:S01]  /*6f40*/  @!P2 SHF.L.U64.HI R0, R113.reuse, R114, c[0x0][0x20c] ;  /* 0x000083007100a619 */ /* 0x040fe20000010272 */
[----:B------:R-:W-:Y:S01]  /*6f50*/  @!P2 IMAD.SHL.U32 R2, R113, 0x20, RZ ;  /* 0x000000207102a824 */ /* 0x000fe200078e00ff */
[----:B------:R-:W-:Y:S01]  /*6f60*/  @!P2 LEA R188, P0, R172, c[0x0][0x1f8], 0x1 ;  /* 0x00007e00acbcaa11 */ /* 0x000fe200078008ff */
[----:B------:R-:W-:Y:S03]  /*6f70*/  @!P2 IMAD.IADD R113, R173, 0x1, R112 ;  /* 0x00000001ad71a824 */ /* 0x000fe600078e0270 */
[-C--:B------:R-:W-:Y:S02]  /*6f80*/  @!P2 IADD3 R112, P1, R188, R2.reuse, RZ ;  /* 0x00000002bc70a210 */ /* 0x080fe40007f3e0ff */
[----:B------:R-:W-:Y:S02]  /*6f90*/  @!P2 LEA.HI.X R189, R172, c[0x0][0x1fc], R113, 0x1, P0 ;  /* 0x00007f00acbdaa11 */ /* 0x000fe400000f0c71 */
[----:B------:R-:W1:Y:S01]  /*6fa0*/  LDSM.16.M88.4 R172, [R213] ;  /* 0x00000000d5ac783b */ /* 0x000e620000000200 */
[-C--:B------:R-:W-:Y:S02]  /*6fb0*/  @!P2 IADD3 R186, P0, R112, R2.reuse, RZ ;  /* 0x0000000270baa210 */ /* 0x080fe40007f1e0ff */
[--C-:B------:R-:W-:Y:S02]  /*6fc0*/  @!P2 IMAD.X R113, R189, 0x1, R0.reuse, P1 ;  /* 0x00000001bd71a824 */ /* 0x100fe400008e0600 */
[-C--:B------:R-:W-:Y:S02]  /*6fd0*/  @!P2 IADD3 R184, P1, R186, R2.reuse, RZ ;  /* 0x00000002bab8a210 */ /* 0x080fe40007f3e0ff */
[--C-:B------:R-:W-:Y:S01]  /*6fe0*/  @!P2 IMAD.X R187, R113, 0x1, R0.reuse, P0 ;  /* 0x0000000171bba824 */ /* 0x100fe200000e0600 */
[----:B------:R-:W-:Y:S01]  /*6ff0*/  @!PT LDS RZ, [RZ] ;  /* 0x00000000fffff984 */ /* 0x000fe20000000800 */
[----:B------:R-:W-:Y:S01]  /*7000*/  @!PT LDS RZ, [RZ] ;  /* 0x00000000fffff984 */ /* 0x000fe20000000800 */
[----:B------:R-:W-:Y:S01]  /*7010*/  @!PT LDS RZ, [RZ] ;  /* 0x00000000fffff984 */ /* 0x000fe20000000800 */
[----:B------:R2:W-:Y:S03]  /*7020*/  @!P2 LDGSTS.E.BYPASS.LTC128B.128 [R216+0x100], [R188.64], !P6 ;  /* 0x00100000bcd8afae */ /* 0x0005e6000f101d48 */
[--C-:B------:R-:W-:Y:S05]  /*7030*/  @!P2 IMAD.X R185, R187, 0x1, R0.reuse, P1 ;  /* 0x00000001bbb9a824 */ /* 0x100fea00008e0600 */
[----:B------:R4:W-:Y:S08]  /*7040*/  @!P2 LDGSTS.E.BYPASS.LTC128B.128 [R216+0x900], [R112.64], !P6 ;  /* 0x0090000070d8afae */ /* 0x0009f0000f101d48 */
[----:B------:R5:W-:Y:S08]  /*7050*/  @!P2 LDGSTS.E.BYPASS.LTC128B.128 [R216+0x1100], [R186.64], !P6 ;  /* 0x01100000bad8afae */ /* 0x000bf0000f101d48 */
[----:B------:R5:W-:Y:S01]  /*7060*/  @!P2 LDGSTS.E.BYPASS.LTC128B.128 [R216+0x1900], [R184.64], !P6 ;  /* 0x01900000b8d8afae */ /* 0x000be2000f101d48 */
[----:B--2---:R-:W-:Y:S01]  /*7070*/  @!P2 IADD3 R188, P0, R184, R2, RZ ;  /* 0x00000002b8bca210 */ /* 0x004fe20007f1e0ff */
[-C--:B-1----:R-:W-:Y:S04]  /*7080*/  HMMA.16816.F32.BF16 R36, R160, R172.reuse, R36 ;  /* 0x000000aca024723c */ /* 0x082fe80000041824 */
[----:B------:R-:W-:Y:S02]  /*7090*/  @!P2 IMAD.X R189, R185, 0x1, R0, P0 ;  /* 0x00000001b9bda824 */ /* 0x000fe400000e0600 */
[----:B------:R1:W3:Y:S02]  /*70a0*/  LDL R0, [R1+0x14] ;  /* 0x0000140001007983 */ /* 0x0002e40000100800 */
[C---:B------:R-:W-:Y:S02]  /*70b0*/  HMMA.16816.F32.BF16 R40, R168.reuse, R172, R40 ;  /* 0x000000aca828723c */ /* 0x040fe40000041828 */
[----:B------:R2:W-:Y:S06]  /*70c0*/  @!P2 LDGSTS.E.BYPASS.LTC128B.128 [R216+0x2100], [R188.64], !P6 ;  /* 0x02100000bcd8afae */ /* 0x0005ec000f101d48 */
[-C--:B------:R-:W-:Y:S02]  /*70d0*/  HMMA.16816.F32.BF16 R44, R168, R174.reuse, R44 ;  /* 0x000000aea82c723c */ /* 0x080fe4000004182c */
[----:B------:R-:W-:Y:S06]  /*70e0*/  LDSM.16.M88.4 R164, [R207+0x2000] ;  /* 0x00200000cfa4783b */ /* 0x000fec0000000200 */
[C---:B------:R-:W-:Y:S02]  /*70f0*/  HMMA.16816.F32.BF16 R48, R160.reuse, R174, R48 ;  /* 0x000000aea030723c */ /* 0x040fe40000041830 */
[----:B------:R-:W0:Y:S06]  /*7100*/  LDGDEPBAR ;  /* 0x00000000000079af */ /* 0x000e2c0000000000 */
[-C--:B------:R-:W-:Y:S02]  /*7110*/  HMMA.16816.F32.BF16 R52, R160, R176.reuse, R52 ;  /* 0x000000b0a034723c */ /* 0x080fe40000041834 */
[----:B-----5:R-:W-:Y:S06]  /*7120*/  LDSM.16.M88.4 R184, [R207] ;  /* 0x00000000cfb8783b */ /* 0x020fec0000000200 */
[C---:B------:R-:W-:Y:S02]  /*7130*/  HMMA.16816.F32.BF16 R56, R168.reuse, R176, R56 ;  /* 0x000000b0a838723c */ /* 0x040fe40000041838 */
[----:B--2---:R-:W2:Y:S06]  /*7140*/  LDSM.16.M88.4 R188, [R205] ;  /* 0x00000000cdbc783b */ /* 0x004eac0000000200 */
[-C--:B------:R-:W-:Y:S02]  /*7150*/  HMMA.16816.F32.BF16 R60, R168, R178.reuse, R60 ;  /* 0x000000b2a83c723c */ /* 0x080fe4000004183c */
[----:B------:R-:W5:Y:S06]  /*7160*/  LDSM.16.M88.4 R156, [R205+0x800] ;  /* 0x00080000cd9c783b */ /* 0x000f6c0000000200 */
[C---:B------:R-:W-:Y:S02]  /*7170*/  HMMA.16816.F32.BF16 R64, R160.reuse, R178, R64 ;  /* 0x000000b2a040723c */ /* 0x040fe40000041840 */
[----:B------:R-:W-:Y:S06]  /*7180*/  LDSM.16.M88.4 R172, [R205+0x2000] ;  /* 0x00200000cdac783b */ /* 0x000fec0000000200 */
[-C--:B------:R-:W-:Y:S02]  /*7190*/  HMMA.16816.F32.BF16 R68, R160, R180.reuse, R68 ;  /* 0x000000b4a044723c */ /* 0x080fe40000041844 */
[----:B------:R-:W-:Y:S06]  /*71a0*/  LDSM.16.M88.4 R176, [R208] ;  /* 0x00000000d0b0783b */ /* 0x000fec0000000200 */
[C---:B------:R-:W-:Y:S02]  /*71b0*/  HMMA.16816.F32.BF16 R72, R168.reuse, R180, R72 ;  /* 0x000000b4a848723c */ /* 0x040fe40000041848 */
[----:B------:R-:W-:Y:S06]  /*71c0*/  LDSM.16.M88.4 R192, [R208+0x2000] ;  /* 0x00200000d0c0783b */ /* 0x000fec0000000200 */
[-C--:B------:R-:W-:Y:S02]  /*71d0*/  HMMA.16816.F32.BF16 R76, R168, R182.reuse, R76 ;  /* 0x000000b6a84c723c */ /* 0x080fe4000004184c */
[----:B------:R-:W-:Y:S06]  /*71e0*/  LDSM.16.M88.4 R168, [R205+0x1800] ;  /* 0x00180000cda8783b */ /* 0x000fec0000000200 */
[----:B------:R-:W-:Y:S02]  /*71f0*/  HMMA.16816.F32.BF16 R80, R160, R182, R80 ;  /* 0x000000b6a050723c */ /* 0x000fe40000041850 */
[----:B------:R-:W1:Y:S06]  /*7200*/  LDSM.16.M88.4 R160, [R205+0x1000] ;  /* 0x00100000cda0783b */ /* 0x000e6c0000000200 */
[-C--:B--2---:R-:W-:Y:S02]  /*7210*/  HMMA.16816.F32.BF16 R4, R184, R188.reuse, R4 ;  /* 0x000000bcb804723c */ /* 0x084fe40000041804 */
[----:B------:R-:W2:Y:S06]  /*7220*/  LDSM.16.M88.4 R180, [R202] ;  /* 0x00000000cab4783b */ /* 0x000eac0000000200 */
        /* <DEDUP_REMOVED lines=18> */
[-C--:B------:R-:W-:Y:S08]  /*7350*/  HMMA.16816.F32.BF16 R68, R184, R172.reuse, R68 ;  /* 0x000000acb844723c */ /* 0x080ff00000041844 */
[C---:B------:R-:W-:Y:S08]  /*7360*/  HMMA.16816.F32.BF16 R72, R164.reuse, R172, R72 ;  /* 0x000000aca448723c */ /* 0x040ff00000041848 */
[-C--:B------:R-:W-:Y:S08]  /*7370*/  HMMA.16816.F32.BF16 R76, R164, R174.reuse, R76 ;  /* 0x000000aea44c723c */ /* 0x080ff0000004184c */
[----:B------:R-:W-:Y:S08]  /*7380*/  HMMA.16816.F32.BF16 R80, R184, R174, R80 ;  /* 0x000000aeb850723c */ /* 0x000ff00000041850 */
[-C--:B--2---:R-:W-:Y:S08]  /*7390*/  HMMA.16816.F32.BF16 R4, R176, R180.reuse, R4 ;  /* 0x000000b4b004723c */ /* 0x084ff00000041804 */
[C---:B------:R-:W-:Y:S08]  /*73a0*/  HMMA.16816.F32.BF16 R8, R192.reuse, R180, R8 ;  /* 0x000000b4c008723c */ /* 0x040ff00000041808 */
[-C--:B------:R-:W-:Y:S08]  /*73b0*/  HMMA.16816.F32.BF16 R12, R192, R182.reuse, R12 ;  /* 0x000000b6c00c723c */ /* 0x080ff0000004180c */
[C---:B------:R-:W-:Y:S08]  /*73c0*/  HMMA.16816.F32.BF16 R16, R176.reuse, R182, R16 ;  /* 0x000000b6b010723c */ /* 0x040ff00000041810 */
[-C--:B------:R-:W-:Y:S08]  /*73d0*/  HMMA.16816.F32.BF16 R20, R176, R188.reuse, R20 ;  /* 0x000000bcb014723c */ /* 0x080ff00000041814 */
[C---:B------:R-:W-:Y:S08]  /*73e0*/  HMMA.16816.F32.BF16 R24, R192.reuse, R188, R24 ;  /* 0x000000bcc018723c */ /* 0x040ff00000041818 */
[-C--:B------:R-:W-:Y:S04]  /*73f0*/  HMMA.16816.F32.BF16 R28, R192, R190.reuse, R28 ;  /* 0x000000bec01c723c */ /* 0x080fe8000004181c */
[----:B---3--:R-:W-:Y:S04]  /*7400*/  @P4 IMAD.MOV.U32 R0, RZ, RZ, R118 ;  /* 0x000000ffff004224 */ /* 0x008fe800078e0076 */
[C---:B------:R-:W-:Y:S01]  /*7410*/  HMMA.16816.F32.BF16 R32, R176.reuse, R190, R32 ;  /* 0x000000beb020723c */ /* 0x040fe20000041820 */
[----:B------:R-:W-:Y:S07]  /*7420*/  SHFL.IDX PT, R118, R0, 0x2, 0x1c1f ;  /* 0x005c1f0000767f89 */ /* 0x000fee00000e0000 */
[-C--:B-----5:R-:W-:Y:S01]  /*7430*/  HMMA.16816.F32.BF16 R36, R176, R156.reuse, R36 ;  /* 0x0000009cb024723c */ /* 0x0a0fe20000041824 */
[----:B----4-:R-:W2:Y:S07]  /*7440*/  SHFL.IDX PT, R112, R0, RZ, 0x1c1f ;  /* 0x001c1fff00707589 */ /* 0x010eae00000e0000 */
[C---:B------:R-:W-:Y:S01]  /*7450*/  HMMA.16816.F32.BF16 R40, R192.reuse, R156, R40 ;  /* 0x0000009cc028723c */ /* 0x040fe20000041828 */
[----:B------:R-:W-:Y:S07]  /*7460*/  SHFL.IDX PT, R114, R0, 0x3, 0x1c1f ;  /* 0x007c1f0000727f89 */ /* 0x000fee00000e0000 */
[-C--:B------:R-:W-:Y:S01]  /*7470*/  HMMA.16816.F32.BF16 R44, R192, R158.reuse, R44 ;  /* 0x0000009ec02c723c */ /* 0x080fe2000004182c */
[----:B------:R3:W4:Y:S07]  /*7480*/  SHFL.IDX PT, R2, R0, 0x1, 0x1c1f ;  /* 0x003c1f0000027f89 */ /* 0x00072e00000e0000 */
[C---:B------:R-:W-:Y:S08]  /*7490*/  HMMA.16816.F32.BF16 R48, R176.reuse, R158, R48 ;  /* 0x0000009eb030723c */ /* 0x040ff00000041830 */
[-C--:B-1----:R-:W-:Y:S04]  /*74a0*/  HMMA.16816.F32.BF16 R52, R176, R160.reuse, R52 ;  /* 0x000000a0b034723c */ /* 0x082fe80000041834 */
[----:B---3--:R-:W-:Y:S04]  /*74b0*/  IMAD R0, R196, -0x50, RZ ;  /* 0xffffffb0c4007824 */ /* 0x008fe800078e02ff */
[C---:B------:R-:W-:Y:S04]  /*74c0*/  HMMA.16816.F32.BF16 R56, R192.reuse, R160, R56 ;  /* 0x000000a0c038723c */ /* 0x040fe80000041838 */
[----:B------:R-:W-:Y:S04]  /*74d0*/  IADD3 R0, -R199, 0x1, R0 ;  /* 0x00000001c7007810 */ /* 0x000fe80007ffe100 */
[----:B------:R-:W-:Y:S01]  /*74e0*/  IADD3 R113, -R197, R0, R198 ;  /* 0x00000000c5717210 */ /* 0x000fe20007ffe1c6 */
[-C--:B------:R-:W-:Y:S04]  /*74f0*/  HMMA.16816.F32.BF16 R60, R192, R162.reuse, R60 ;  /* 0x000000a2c03c723c */ /* 0x080fe8000004183c */
[C---:B--2---:R-:W-:Y:S02]  /*7500*/  IMAD.IADD R112, R113.reuse, 0x1, R112 ;  /* 0x0000000171707824 */ /* 0x044fe400078e0270 */
[C---:B----4-:R-:W-:Y:S02]  /*7510*/  IMAD.IADD R2, R113.reuse, 0x1, R2 ;  /* 0x0000000171027824 */ /* 0x050fe400078e0202 */
[C---:B------:R-:W-:Y:S04]  /*7520*/  HMMA.16816.F32.BF16 R64, R176.reuse, R162, R64 ;  /* 0x000000a2b040723c */ /* 0x040fe80000041840 */
[C---:B------:R-:W-:Y:S01]  /*7530*/  ISETP.GT.AND P3, PT, R112.reuse, RZ, PT ;  /* 0x000000ff7000720c */ /* 0x040fe20003f64270 */
[C---:B------:R-:W-:Y:S01]  /*7540*/  IMAD.IADD R0, R113.reuse, 0x1, R118 ;  /* 0x0000000171007824 */ /* 0x040fe200078e0276 */
[----:B------:R-:W-:Y:S01]  /*7550*/  ISETP.GT.AND P2, PT, R112, 0x1, PT ;  /* 0x000000017000780c */ /* 0x000fe20003f44270 */
[----:B------:R-:W-:Y:S01]  /*7560*/  IMAD.IADD R113, R113, 0x1, R114 ;  /* 0x0000000171717824 */ /* 0x000fe200078e0272 */
[C---:B------:R-:W-:Y:S02]  /*7570*/  ISETP.GT.AND P1, PT, R2.reuse, RZ, PT ;  /* 0x000000ff0200720c */ /* 0x040fe40003f24270 */
[----:B------:R-:W-:Y:S02]  /*7580*/  ISETP.GT.AND P0, PT, R2, 0x1, PT ;  /* 0x000000010200780c */ /* 0x000fe40003f04270 */
[----:B------:R-:W-:Y:S02]  /*7590*/  FSEL R156, R4, -INF , P3 ;  /* 0xff800000049c7808 */ /* 0x000fe40001800000 */
[----:B------:R-:W-:Y:S02]  /*75a0*/  FSEL R157, R5, -INF , P2 ;  /* 0xff800000059d7808 */ /* 0x000fe40001000000 */
[----:B------:R-:W-:Y:S02]  /*75b0*/  FSEL R165, R6, -INF , P1 ;  /* 0xff80000006a57808 */ /* 0x000fe40000800000 */
[----:B------:R-:W-:Y:S02]  /*75c0*/  FSEL R164, R7, -INF , P0 ;  /* 0xff80000007a47808 */ /* 0x000fe40000000000 */
[----:B------:R-:W1:Y:S01]  /*75d0*/  LDSM.16.M88.4 R4, [R202+0x2000] ;  /* 0x00200000ca04783b */ /* 0x000e620000000200 */
[----:B------:R-:W-:Y:S01]  /*75e0*/  ISETP.GT.AND P3, PT, R0, RZ, PT ;  /* 0x000000ff0000720c */ /* 0x000fe20003f64270 */
[----:B------:R-:W-:Y:S04]  /*75f0*/  DEPBAR.LE SB0, 0x0 ;  /* 0x000080000000791a */ /* 0x000fe80000000000 */
[----:B------:R-:W-:Y:S02]  /*7600*/  FSEL R166, R8, -INF , P3 ;  /* 0xff80000008a67808 */ /* 0x000fe40001800000 */
[----:B------:R-:W-:Y:S01]  /*7610*/  BAR.SYNC.DEFER_BLOCKING 0x0 ;  /* 0x0000000000007b1d */ /* 0x000fe20000010000 */
[C---:B------:R-:W-:Y:S02]  /*7620*/  ISETP.GT.AND P2, PT, R0.reuse, 0x1, PT ;  /* 0x000000010000780c */ /* 0x040fe40003f44270 */
[C---:B------:R-:W-:Y:S02]  /*7630*/  ISETP.GT.AND P3, PT, R0.reuse, 0x8, PT ;  /* 0x000000080000780c */ /* 0x040fe40003f64270 */
[----:B------:R-:W-:Y:S02]  /*7640*/  FSEL R167, R9, -INF , P2 ;  /* 0xff80000009a77808 */ /* 0x000fe40001000000 */
[----:B------:R-:W-:Y:S02]  /*7650*/  ISETP.GT.AND P2, PT, R0, 0x9, PT ;  /* 0x000000090000780c */ /* 0x000fe40003f44270 */
[----:B------:R-:W-:Y:S02]  /*7660*/  FMNMX.FTZ R8, R156, R3, !PT ;  /* 0x000000039c087209 */ /* 0x000fe40007810000 */
[----:B------:R-:W-:Y:S02]  /*7670*/  FSEL R158, R12, -INF , P3 ;  /* 0xff8000000c9e7808 */ /* 0x000fe40001800000 */
[----:B------:R-:W-:Y:S02]  /*7680*/  ISETP.GT.AND P3, PT, R112, 0x8, PT ;  /* 0x000000087000780c */ /* 0x000fe40003f64270 */
[----:B------:R-:W-:Y:S02]  /*7690*/  FSEL R159, R13, -INF , P2 ;  /* 0xff8000000d9f7808 */ /* 0x000fe40001000000 */
[----:B------:R-:W-:Y:S02]  /*76a0*/  FSEL R9, R16, -INF , P3 ;  /* 0xff80000010097808 */ /* 0x000fe40001800000 */
[C---:B------:R-:W-:Y:S02]  /*76b0*/  ISETP.GT.AND P2, PT, R112.reuse, 0x9, PT ;  /* 0x000000097000780c */ /* 0x040fe40003f44270 */
[----:B------:R-:W-:Y:S02]  /*76c0*/  FMNMX.FTZ R8, R157, R8, !PT ;  /* 0x000000089d087209 */ /* 0x000fe40007810000 */
[----:B------:R-:W-:Y:S02]  /*76d0*/  ISETP.GT.AND P3, PT, R112, 0x10, PT ;  /* 0x000000107000780c */ /* 0x000fe40003f64270 */
[C---:B------:R-:W-:Y:S02]  /*76e0*/  ISETP.GT.AND P1, PT, R113.reuse, RZ, PT ;  /* 0x000000ff7100720c */ /* 0x040fe40003f24270 */
[----:B------:R-:W-:Y:S02]  /*76f0*/  ISETP.GT.AND P0, PT, R113, 0x1, PT ;  /* 0x000000017100780c */ /* 0x000fe40003f04270 */
[----:B------:R-:W-:Y:S02]  /*7700*/  FSEL R16, R20, -INF , P3 ;  /* 0xff80000014107808 */ /* 0x000fe40001800000 */
[----:B------:R-:W-:Y:S01]  /*7710*/  FSEL R171, R10, -INF , P1 ;  /* 0xff8000000aab7808 */ /* 0x000fe20000800000 */
[-C--:B-1----:R-:W-:Y:S05]  /*7720*/  HMMA.16816.F32.BF16 R68, R176, R4.reuse, R68 ;  /* 0x00000004b044723c */ /* 0x082fea0000041844 */
[----:B------:R-:W-:Y:S02]  /*7730*/  FSEL R10, R17, -INF , P2 ;  /* 0xff800000110a7808 */ /* 0x000fe40001000000 */
[----:B------:R-:W-:Y:S01]  /*7740*/  ISETP.GT.AND P2, PT, R112, 0x11, PT ;  /* 0x000000117000780c */ /* 0x000fe20003f44270 */
[C---:B------:R-:W-:Y:S04]  /*7750*/  HMMA.16816.F32.BF16 R72, R192.reuse, R4, R72 ;  /* 0x00000004c048723c */ /* 0x040fe80000041848 */
[----:B------:R-:W-:Y:S02]  /*7760*/  FSEL R170, R11, -INF , P0 ;  /* 0xff8000000baa7808 */ /* 0x000fe40000000000 */
[----:B------:R-:W-:Y:S02]  /*7770*/  ISETP.GT.AND P0, PT, R113, 0x9, PT ;  /* 0x000000097100780c */ /* 0x000fe40003f04270 */
[----:B------:R-:W-:Y:S01]  /*7780*/  FMNMX.FTZ R4, R9, R8, !PT ;  /* 0x0000000809047209 */ /* 0x000fe20007810000 */
[-C--:B------:R-:W-:Y:S03]  /*7790*/  HMMA.16816.F32.BF16 R76, R192, R6.reuse, R76 ;  /* 0x00000006c04c723c */ /* 0x080fe6000004184c */
[----:B------:R-:W-:Y:S02]  /*77a0*/  ISETP.GT.AND P3, PT, R0, 0x10, PT ;  /* 0x000000100000780c */ /* 0x000fe40003f64270 */
[----:B------:R-:W-:Y:S02]  /*77b0*/  FSEL R168, R15, -INF , P0 ;  /* 0xff8000000fa87808 */ /* 0x000fe40000000000 */
[----:B------:R-:W-:Y:S01]  /*77c0*/  FSEL R15, R21, -INF , P2 ;  /* 0xff800000150f7808 */ /* 0x000fe20001000000 */
[----:B------:R-:W-:Y:S04]  /*77d0*/  HMMA.16816.F32.BF16 R80, R176, R6, R80 ;  /* 0x00000006b050723c */ /* 0x000fe80000041850 */
[----:B------:R-:W-:Y:S02]  /*77e0*/  ISETP.GT.AND P0, PT, R2, 0x9, PT ;  /* 0x000000090200780c */ /* 0x000fe40003f04270 */
[----:B------:R-:W-:Y:S02]  /*77f0*/  FSEL R160, R24, -INF , P3 ;  /* 0xff80000018a07808 */ /* 0x000fe40001800000 */
[----:B------:R-:W-:Y:S02]  /*7800*/  FMNMX.FTZ R4, R10, R4, !PT ;  /* 0x000000040a047209 */ /* 0x000fe40007810000 */
[C---:B------:R-:W-:Y:S02]  /*7810*/  ISETP.GT.AND P2, PT, R0.reuse, 0x11, PT ;  /* 0x000000110000780c */ /* 0x040fe40003f44270 */
[----:B------:R-:W-:Y:S02]  /*7820*/  ISETP.GT.AND P3, PT, R0, 0x18, PT ;  /* 0x000000180000780c */ /* 0x000fe40003f64270 */
[----:B------:R-:W-:Y:S02]  /*7830*/  FSEL R12, R19, -INF , P0 ;  /* 0xff800000130c7808 */ /* 0x000fe40000000000 */
[----:B------:R-:W-:Y:S02]  /*7840*/  ISETP.GT.AND P0, PT, R2, 0x11, PT ;  /* 0x000000110200780c */ /* 0x000fe40003f04270 */
[----:B------:R-:W-:Y:S02]  /*7850*/  FSEL R25, R25, -INF , P2 ;  /* 0xff80000019197808 */ /* 0x000fe40001000000 */
[----:B------:R-:W-:Y:S02]  /*7860*/  FSEL R28, R28, -INF , P3 ;  /* 0xff8000001c1c7808 */ /* 0x000fe40001800000 */
[----:B------:R-:W-:Y:S02]  /*7870*/  ISETP.GT.AND P3, PT, R112, 0x18, PT ;  /* 0x000000187000780c */ /* 0x000fe40003f64270 */
[----:B------:R-:W-:Y:S02]  /*7880*/  FMNMX.FTZ R4, R16, R4, !PT ;  /* 0x0000000410047209 */ /* 0x000fe40007810000 */
[----:B------:R-:W-:Y:S02]  /*7890*/  ISETP.GT.AND P1, PT, R113, 0x8, PT ;  /* 0x000000087100780c */ /* 0x000fe40003f24270 */
[----:B------:R-:W-:Y:S02]  /*78a0*/  ISETP.GT.AND P2, PT, R0, 0x19, PT ;  /* 0x000000190000780c */ /* 0x000fe40003f44270 */
[----:B------:R-:W-:Y:S02]  /*78b0*/  FSEL R19, R23, -INF , P0 ;  /* 0xff80000017137808 */ /* 0x000fe40000000000 */
[----:B------:R-:W-:Y:S02]  /*78c0*/  FSEL R169, R14, -INF , P1 ;  /* 0xff8000000ea97808 */ /* 0x000fe40000800000 */
[----:B------:R-:W-:Y:S02]  /*78d0*/  FSEL R14, R32, -INF , P3 ;  /* 0xff800000200e7808 */ /* 0x000fe40001800000 */
[----:B------:R-:W-:Y:S02]  /*78e0*/  ISETP.GT.AND P1, PT, R2, 0x8, PT ;  /* 0x000000080200780c */ /* 0x000fe40003f24270 */
[----:B------:R-:W-:Y:S02]  /*78f0*/  ISETP.GT.AND P0, PT, R113, 0x11, PT ;  /* 0x000000117100780c */ /* 0x000fe40003f04270 */
[----:B------:R-:W-:Y:S02]  /*7900*/  FSEL R29, R29, -INF , P2 ;  /* 0xff8000001d1d7808 */ /* 0x000fe40001000000 */
[C---:B------:R-:W-:Y:S02]  /*7910*/  ISETP.GT.AND P2, PT, R112.reuse, 0x19, PT ;  /* 0x000000197000780c */ /* 0x040fe40003f44270 */
[----:B------:R-:W-:Y:S02]  /*7920*/  FMNMX.FTZ R4, R15, R4, !PT ;  /* 0x000000040f047209 */ /* 0x000fe40007810000 */
[----:B------:R-:W-:Y:S02]  /*7930*/  FSEL R172, R27, -INF , P0 ;  /* 0xff8000001bac7808 */ /* 0x000fe40000000000 */
[----:B------:R-:W-:Y:S02]  /*7940*/  FSEL R13, R33, -INF , P2 ;  /* 0xff800000210d7808 */ /* 0x000fe40001000000 */
[----:B------:R-:W-:Y:S02]  /*7950*/  ISETP.GT.AND P3, PT, R112, 0x20, PT ;  /* 0x000000207000780c */ /* 0x000fe40003f64270 */
[----:B------:R-:W-:Y:S02]  /*7960*/  FSEL R11, R18, -INF , P1 ;  /* 0xff800000120b7808 */ /* 0x000fe40000800000 */
[----:B------:R-:W-:Y:S02]  /*7970*/  ISETP.GT.AND P1, PT, R2, 0x10, PT ;  /* 0x000000100200780c */ /* 0x000fe40003f24270 */
[----:B------:R-:W-:Y:S02]  /*7980*/  ISETP.GT.AND P0, PT, R113, 0x19, PT ;  /* 0x000000197100780c */ /* 0x000fe40003f04270 */
[----:B------:R-:W-:Y:S02]  /*7990*/  FMNMX.FTZ R4, R14, R4, !PT ;  /* 0x000000040e047209 */ /* 0x000fe40007810000 */
[----:B------:R-:W-:Y:S02]  /*79a0*/  FSEL R17, R22, -INF , P1 ;  /* 0xff80000016117808 */ /* 0x000fe40000800000 */
[----:B------:R-:W-:Y:S02]  /*79b0*/  FSEL R173, R36, -INF , P3 ;  /* 0xff80000024ad7808 */ /* 0x000fe40001800000 */
[----:B------:R-:W-:Y:S02]  /*79c0*/  FSEL R181, R31, -INF , P0 ;  /* 0xff8000001fb57808 */ /* 0x000fe40000000000 */
[----:B------:R-:W-:Y:S02]  /*79d0*/  ISETP.GT.AND P2, PT, R112, 0x21, PT ;  /* 0x000000217000780c */ /* 0x000fe40003f44270 */
[C---:B------:R-:W-:Y:S02]  /*79e0*/  ISETP.GT.AND P0, PT, R2.reuse, 0x19, PT ;  /* 0x000000190200780c */ /* 0x040fe40003f04270 */
[----:B------:R-:W-:Y:S02]  /*79f0*/  FMNMX.FTZ R4, R13, R4, !PT ;  /* 0x000000040d047209 */ /* 0x000fe40007810000 */
[----:B------:R-:W-:Y:S02]  /*7a00*/  ISETP.GT.AND P1, PT, R113, 0x10, PT ;  /* 0x000000107100780c */ /* 0x000fe40003f24270 */
[----:B------:R-:W-:Y:S02]  /*7a10*/  FSEL R180, R37, -INF , P2 ;  /* 0xff80000025b47808 */ /* 0x000fe40001000000 */
[----:B------:R-:W-:Y:S02]  /*7a20*/  FSEL R24, R35, -INF , P0 ;  /* 0xff80000023187808 */ /* 0x000fe40000000000 */
[----:B------:R-:W-:Y:S02]  /*7a30*/  ISETP.GT.AND P0, PT, R2, 0x21, PT ;  /* 0x000000210200780c */ /* 0x000fe40003f04270 */
[----:B------:R-:W-:Y:S02]  /*7a40*/  FSEL R161, R26, -INF , P1 ;  /* 0xff8000001aa17808 */ /* 0x000fe40000800000 */
[----:B------:R-:W-:Y:S02]  /*7a50*/  ISETP.GT.AND P5, PT, R112, 0x28, PT ;  /* 0x000000287000780c */ /* 0x000fe40003fa4270 */
[----:B------:R-:W-:Y:S02]  /*7a60*/  ISETP.GT.AND P1, PT, R113, 0x18, PT ;  /* 0x000000187100780c */ /* 0x000fe40003f24270 */
[----:B------:R-:W-:Y:S02]  /*7a70*/  ISETP.GT.AND P2, PT, R0, 0x21, PT ;  /* 0x000000210000780c */ /* 0x000fe40003f44270 */
[----:B------:R-:W-:Y:S02]  /*7a80*/  FMNMX.FTZ R4, R173, R4, !PT ;  /* 0x00000004ad047209 */ /* 0x000fe40007810000 */
[----:B------:R-:W-:Y:S02]  /*7a90*/  FSEL R183, R39, -INF , P0 ;  /* 0xff80000027b77808 */ /* 0x000fe40000000000 */
[----:B------:R-:W-:Y:S02]  /*7aa0*/  ISETP.GT.AND P0, PT, R113, 0x21, PT ;  /* 0x000000217100780c */ /* 0x000fe40003f04270 */
[----:B------:R-:W-:Y:S02]  /*7ab0*/  FSEL R188, R41, -INF , P2 ;  /* 0xff80000029bc7808 */ /* 0x000fe40001000000 */
[----:B------:R-:W-:Y:S02]  /*7ac0*/  FSEL R162, R48, -INF , P5 ;  /* 0xff80000030a27808 */ /* 0x000fe40002800000 */
[----:B------:R-:W-:Y:S02]  /*7ad0*/  FSEL R174, R30, -INF , P1 ;  /* 0xff8000001eae7808 */ /* 0x000fe40000800000 */
[----:B------:R-:W-:Y:S02]  /*7ae0*/  ISETP.GT.AND P1, PT, R2, 0x18, PT ;  /* 0x000000180200780c */ /* 0x000fe40003f24270 */
[----:B------:R-:W-:Y:S02]  /*7af0*/  ISETP.GT.AND P2, PT, R112, 0x29, PT ;  /* 0x000000297000780c */ /* 0x000fe40003f44270 */
[----:B------:R-:W-:Y:S02]  /*7b00*/  FMNMX.FTZ R4, R180, R4, !PT ;  /* 0x00000004b4047209 */ /* 0x000fe40007810000 */
[----:B------:R-:W-:Y:S02]  /*7b10*/  FSEL R18, R34, -INF , P1 ;  /* 0xff80000022127808 */ /* 0x000fe40000800000 */
[----:B------:R-:W-:Y:S02]  /*7b20*/  ISETP.GT.AND P1, PT, R2, 0x20, PT ;  /* 0x000000200200780c */ /* 0x000fe40003f24270 */
[----:B------:R-:W-:Y:S02]  /*7b30*/  FSEL R192, R43, -INF , P0 ;  /* 0xff8000002bc07808 */ /* 0x000fe40000000000 */
[----:B------:R-:W-:Y:S02]  /*7b40*/  ISETP.GT.AND P0, PT, R112, 0x30, PT ;  /* 0x000000307000780c */ /* 0x000fe40003f04270 */
[----:B------:R-:W-:Y:S02]  /*7b50*/  FSEL R163, R49, -INF , P2 ;  /* 0xff80000031a37808 */ /* 0x000fe40001000000 */
        /* <DEDUP_REMOVED lines=19> */
[----:B------:R-:W-:Y:S02]  /*7c90*/  FMNMX.FTZ R4, R217, R4, !PT ;  /* 0x00000004d9047209 */ /* 0x000fe40007810000 */
[----:B------:R-:W-:Y:S02]  /*7ca0*/  FMNMX.FTZ R5, R165, R115, !PT ;  /* 0x00000073a5057209 */ /* 0x000fe40007810000 */
[----:B------:R-:W-:Y:S02]  /*7cb0*/  FSEL R224, R65, -INF , P2 ;  /* 0xff80000041e07808 */ /* 0x000fe40001000000 */
[----:B------:R-:W-:Y:S02]  /*7cc0*/  FSEL R189, R46, -INF , P1 ;  /* 0xff8000002ebd7808 */ /* 0x000fe40000800000 */
[----:B------:R-:W-:Y:S02]  /*7cd0*/  ISETP.GT.AND P1, PT, R112, 0x40, PT ;  /* 0x000000407000780c */ /* 0x000fe40003f24270 */
[----:B------:R-:W-:Y:S02]  /*7ce0*/  FMNMX.FTZ R4, R220, R4, !PT ;  /* 0x00000004dc047209 */ /* 0x000fe40007810000 */
[----:B------:R-:W-:Y:S02]  /*7cf0*/  FMNMX.FTZ R5, R164, R5, !PT ;  /* 0x00000005a4057209 */ /* 0x000fe40007810000 */
[----:B------:R-:W-:Y:S02]  /*7d00*/  FSEL R244, R68, -INF , P1 ;  /* 0xff80000044f47808 */ /* 0x000fe40000800000 */
[----:B------:R-:W-:Y:S02]  /*7d10*/  ISETP.GT.AND P5, PT, R112, 0x41, PT ;  /* 0x000000417000780c */ /* 0x000fe40003fa4270 */
[----:B------:R-:W-:Y:S02]  /*7d20*/  FMNMX.FTZ R4, R224, R4, !PT ;  /* 0x00000004e0047209 */ /* 0x000fe40007810000 */
[----:B------:R-:W-:Y:S02]  /*7d30*/  FMNMX.FTZ R5, R11, R5, !PT ;  /* 0x000000050b057209 */ /* 0x000fe40007810000 */
[----:B------:R-:W-:Y:S02]  /*7d40*/  ISETP.GT.AND P3, PT, R112, 0x48, PT ;  /* 0x000000487000780c */ /* 0x000fe40003f64270 */
[----:B------:R-:W-:Y:S02]  /*7d50*/  FSEL R249, R69, -INF , P5 ;  /* 0xff80000045f97808 */ /* 0x000fe40002800000 */
[----:B------:R-:W-:Y:S02]  /*7d60*/  FMNMX.FTZ R4, R244, R4, !PT ;  /* 0x00000004f4047209 */ /* 0x000fe40007810000 */
[----:B------:R-:W-:Y:S02]  /*7d70*/  FMNMX.FTZ R5, R12, R5, !PT ;  /* 0x000000050c057209 */ /* 0x000fe40007810000 */
[----:B------:R-:W-:Y:S02]  /*7d80*/  FSEL R252, R80, -INF , P3 ;  /* 0xff80000050fc7808 */ /* 0x000fe40001800000 */
[----:B------:R-:W-:Y:S02]  /*7d90*/  ISETP.GT.AND P2, PT, R112, 0x49, PT ;  /* 0x000000497000780c */ /* 0x000fe40003f44270 */
[----:B------:R-:W-:Y:S02]  /*7da0*/  FMNMX.FTZ R4, R249, R4, !PT ;  /* 0x00000004f9047209 */ /* 0x000fe40007810000 */
[----:B------:R-:W-:Y:S02]  /*7db0*/  FMNMX.FTZ R5, R17, R5, !PT ;  /* 0x0000000511057209 */ /* 0x000fe40007810000 */
[----:B------:R-:W-:Y:S02]  /*7dc0*/  FSEL R250, R81, -INF , P2 ;  /* 0xff80000051fa7808 */ /* 0x000fe40001000000 */
[----:B------:R-:W-:Y:S02]  /*7dd0*/  FMNMX.FTZ R4, R252, R4, !PT ;  /* 0x00000004fc047209 */ /* 0x000fe40007810000 */
[----:B------:R-:W-:Y:S02]  /*7de0*/  FMNMX.FTZ R5, R19, R5, !PT ;  /* 0x0000000513057209 */ /* 0x000fe40007810000 */
[----:B------:R-:W-:Y:S02]  /*7df0*/  FMNMX.FTZ R4, R250, R4, !PT ;  /* 0x00000004fa047209 */ /* 0x000fe40007810000 */
[----:B------:R-:W-:Y:S02]  /*7e00*/  FMNMX.FTZ R5, R18, R5, !PT ;  /* 0x0000000512057209 */ /* 0x000fe40007810000 */
[----:B------:R-:W-:Y:S01]  /*7e10*/  ISETP.GT.AND P0, PT, R113, 0x29, PT ;  /* 0x000000297100780c */ /* 0x000fe20003f04270 */
[----:B------:R-:W1:Y:S01]  /*7e20*/  SHFL.BFLY PT, R7, R4, 0x2, 0x1f ;  /* 0x0c401f0004077f89 */ /* 0x000e6200000e0000 */
[----:B------:R-:W-:Y:S02]  /*7e30*/  FMNMX.FTZ R5, R24, R5, !PT ;  /* 0x0000000518057209 */ /* 0x000fe40007810000 */
[----:B------:R-:W-:Y:S02]  /*7e40*/  FSEL R179, R47, -INF , P0 ;  /* 0xff8000002fb37808 */ /* 0x000fe40000000000 */
[----:B------:R-:W-:Y:S02]  /*7e50*/  ISETP.GT.AND P0, PT, R2, 0x28, PT ;  /* 0x000000280200780c */ /* 0x000fe40003f04270 */
[----:B------:R-:W-:Y:S02]  /*7e60*/  FMNMX.FTZ R5, R182, R5, !PT ;  /* 0x00000005b6057209 */ /* 0x000fe40007810000 */
[C---:B------:R-:W-:Y:S02]  /*7e70*/  ISETP.GT.AND P3, PT, R2.reuse, 0x30, PT ;  /* 0x000000300200780c */ /* 0x040fe40003f64270 */
[----:B------:R-:W-:Y:S02]  /*7e80*/  ISETP.GT.AND P2, PT, R2, 0x31, PT ;  /* 0x000000310200780c */ /* 0x000fe40003f44270 */
[----:B------:R-:W-:Y:S02]  /*7e90*/  FSEL R175, R50, -INF , P0 ;  /* 0xff80000032af7808 */ /* 0x000fe40000000000 */
[C---:B------:R-:W-:Y:S02]  /*7ea0*/  ISETP.GT.AND P1, PT, R2.reuse, 0x29, PT ;  /* 0x000000290200780c */ /* 0x040fe40003f24270 */
[----:B------:R-:W-:Y:S02]  /*7eb0*/  ISETP.GT.AND P0, PT, R2, 0x38, PT ;  /* 0x000000380200780c */ /* 0x000fe40003f04270 */
[----:B------:R-:W-:Y:S02]  /*7ec0*/  FMNMX.FTZ R5, R183, R5, !PT ;  /* 0x00000005b7057209 */ /* 0x000fe40007810000 */
[----:B------:R-:W-:Y:S02]  /*7ed0*/  FMNMX.FTZ R6, R166, R116, !PT ;  /* 0x00000074a6067209 */ /* 0x000fe40007810000 */
[----:B------:R-:W-:Y:S02]  /*7ee0*/  FSEL R197, R54, -INF , P3 ;  /* 0xff80000036c57808 */ /* 0x000fe40001800000 */
[----:B------:R-:W-:Y:S02]  /*7ef0*/  FSEL R226, R55, -INF , P2 ;  /* 0xff80000037e27808 */ /* 0x000fe40001000000 */
[----:B------:R-:W-:Y:S02]  /*7f00*/  FSEL R176, R51, -INF , P1 ;  /* 0xff80000033b07808 */ /* 0x000fe40000800000 */
[C---:B------:R-:W-:Y:S02]  /*7f10*/  ISETP.GT.AND P1, PT, R2.reuse, 0x48, PT ;  /* 0x000000480200780c */ /* 0x040fe40003f24270 */
[C---:B------:R-:W-:Y:S02]  /*7f20*/  ISETP.GT.AND P5, PT, R2.reuse, 0x39, PT ;  /* 0x000000390200780c */ /* 0x040fe40003fa4270 */
[----:B------:R-:W-:Y:S02]  /*7f30*/  ISETP.GT.AND P2, PT, R2, 0x41, PT ;  /* 0x000000410200780c */ /* 0x000fe40003f44270 */
[----:B------:R-:W-:Y:S02]  /*7f40*/  FSEL R225, R66, -INF , P0 ;  /* 0xff80000042e17808 */ /* 0x000fe40000000000 */
[C---:B------:R-:W-:Y:S02]  /*7f50*/  ISETP.GT.AND P0, PT, R2.reuse, 0x49, PT ;  /* 0x000000490200780c */ /* 0x040fe40003f04270 */
[----:B------:R-:W-:Y:S02]  /*7f60*/  ISETP.GT.AND P3, PT, R2, 0x40, PT ;  /* 0x000000400200780c */ /* 0x000fe40003f64270 */
        /* <DEDUP_REMOVED lines=10> */
[----:B------:R-:W-:Y:S02]  /*8010*/  FSEL R228, R67, -INF , P5 ;  /* 0xff80000043e47808 */ /* 0x000fe40002800000 */
[----:B------:R-:W-:Y:S02]  /*8020*/  FMNMX.FTZ R4, R225, R4, !PT ;  /* 0x00000004e1047209 */ /* 0x000fe40007810000 */
[----:B------:R-:W-:Y:S02]  /*8030*/  FMNMX.FTZ R6, R25, R6, !PT ;  /* 0x0000000619067209 */ /* 0x000fe40007810000 */
[----:B------:R-:W-:Y:S02]  /*8040*/  FSEL R184, R70, -INF , P3 ;  /* 0xff80000046b87808 */ /* 0x000fe40001800000 */
[----:B------:R-:W-:Y:S02]  /*8050*/  FMNMX.FTZ R4, R228, R4, !PT ;  /* 0x00000004e4047209 */ /* 0x000fe40007810000 */
[----:B------:R-:W-:Y:S02]  /*8060*/  FMNMX.FTZ R5, R28, R6, !PT ;  /* 0x000000061c057209 */ /* 0x000fe40007810000 */
[----:B------:R-:W-:Y:S02]  /*8070*/  FSEL R185, R71, -INF , P2 ;  /* 0xff80000047b97808 */ /* 0x000fe40001000000 */
[----:B------:R-:W-:Y:S02]  /*8080*/  FMNMX.FTZ R4, R184, R4, !PT ;  /* 0x00000004b8047209 */ /* 0x000fe40007810000 */
        /* <DEDUP_REMOVED lines=10> */
[----:B------:R-:W-:Y:S02]  /*8130*/  FMNMX.FTZ R4, R83, R4, !PT ;  /* 0x0000000453047209 */ /* 0x000fe40007810000 */
[----:B------:R-:W-:Y:S02]  /*8140*/  ISETP.GT.AND P2, PT, R0, 0x30, PT ;  /* 0x000000300000780c */ /* 0x000fe40003f44270 */
[----:B------:R-:W-:Y:S01]  /*8150*/  FMNMX.FTZ R6, R168, R6, !PT ;  /* 0x00000006a8067209 */ /* 0x000fe20007810000 */
[----:B------:R-:W2:Y:S01]  /*8160*/  SHFL.BFLY PT, R7, R4, 0x2, 0x1f ;  /* 0x0c401f0004077f89 */ /* 0x000ea200000e0000 */
[----:B------:R-:W-:Y:S02]  /*8170*/  FMNMX.FTZ R5, R177, R5, !PT ;  /* 0x00000005b1057209 */ /* 0x000fe40007810000 */
[----:B------:R-:W-:Y:S02]  /*8180*/  ISETP.GT.AND P1, PT, R0, 0x31, PT ;  /* 0x000000310000780c */ /* 0x000fe40003f24270 */
[----:B------:R-:W-:Y:S02]  /*8190*/  FSEL R195, R56, -INF , P2 ;  /* 0xff80000038c37808 */ /* 0x000fe40001000000 */
[----:B------:R-:W-:Y:S02]  /*81a0*/  FMNMX.FTZ R6, R161, R6, !PT ;  /* 0x00000006a1067209 */ /* 0x000fe40007810000 */
[----:B------:R-:W-:Y:S02]  /*81b0*/  FMNMX.FTZ R5, R178, R5, !PT ;  /* 0x00000005b2057209 */ /* 0x000fe40007810000 */
[----:B------:R-:W-:Y:S02]  /*81c0*/  FMNMX.FTZ R6, R172, R6, !PT ;  /* 0x00000006ac067209 */ /* 0x000fe40007810000 */
[----:B------:R-:W-:Y:S02]  /*81d0*/  ISETP.GT.AND P0, PT, R0, 0x38, PT ;  /* 0x000000380000780c */ /* 0x000fe40003f04270 */
[----:B------:R-:W-:Y:S02]  /*81e0*/  FSEL R198, R57, -INF , P1 ;  /* 0xff80000039c67808 */ /* 0x000fe40000800000 */
[----:B------:R-:W-:Y:S02]  /*81f0*/  FMNMX.FTZ R5, R195, R5, !PT ;  /* 0x00000005c3057209 */ /* 0x000fe40007810000 */
[----:B------:R-:W-:Y:S02]  /*8200*/  FSEL R222, R60, -INF , P0 ;  /* 0xff8000003cde7808 */ /* 0x000fe40000000000 */
[----:B------:R-:W-:Y:S02]  /*8210*/  FMNMX.FTZ R5, R198, R5, !PT ;  /* 0x00000005c6057209 */ /* 0x000fe40007810000 */
[----:B------:R-:W-:Y:S02]  /*8220*/  FMNMX.FTZ R6, R174, R6, !PT ;  /* 0x00000006ae067209 */ /* 0x000fe40007810000 */
[C---:B------:R-:W-:Y:S02]  /*8230*/  ISETP.GT.AND P5, PT, R0.reuse, 0x39, PT ;  /* 0x000000390000780c */ /* 0x040fe40003fa4270 */
[C---:B------:R-:W-:Y:S02]  /*8240*/  ISETP.GT.AND P1, PT, R0.reuse, 0x48, PT ;  /* 0x000000480000780c */ /* 0x040fe40003f24270 */
[C---:B------:R-:W-:Y:S02]  /*8250*/  ISETP.GT.AND P0, PT, R0.reuse, 0x49, PT ;  /* 0x000000490000780c */ /* 0x040fe40003f04270 */
[C---:B------:R-:W-:Y:S02]  /*8260*/  ISETP.GT.AND P3, PT, R0.reuse, 0x40, PT ;  /* 0x000000400000780c */ /* 0x040fe40003f64270 */
[----:B------:R-:W-:Y:S02]  /*8270*/  ISETP.GT.AND P2, PT, R0, 0x41, PT ;  /* 0x000000410000780c */ /* 0x000fe40003f44270 */
[----:B------:R-:W-:Y:S02]  /*8280*/  FMNMX.FTZ R0, R222, R5, !PT ;  /* 0x00000005de007209 */ /* 0x000fe40007810000 */
[----:B------:R-:W-:Y:S02]  /*8290*/  FMNMX.FTZ R5, R181, R6, !PT ;  /* 0x00000006b5057209 */ /* 0x000fe40007810000 */
[----:B-1----:R-:W-:Y:S02]  /*82a0*/  FMNMX.FTZ R114, R2, R8, !PT ;  /* 0x0000000802727209 */ /* 0x002fe40007810000 */
[----:B------:R-:W-:Y:S02]  /*82b0*/  FMNMX.FTZ R2, R190, R5, !PT ;  /* 0x00000005be027209 */ /* 0x000fe40007810000 */
[----:B------:R-:W-:Y:S02]  /*82c0*/  FSEL R241, R72, -INF , P3 ;  /* 0xff80000048f17808 */ /* 0x000fe40001800000 */
[----:B------:R-:W-:Y:S02]  /*82d0*/  FMNMX.FTZ R2, R192, R2, !PT ;  /* 0x00000002c0027209 */ /* 0x000fe40007810000 */
[----:B------:R-:W-:Y:S02]  /*82e0*/  ISETP.GT.AND P3, PT, R113, 0x30, PT ;  /* 0x000000307100780c */ /* 0x000fe40003f64270 */
[----:B------:R-:W-:Y:S02]  /*82f0*/  FMNMX.FTZ R6, R189, R2, !PT ;  /* 0x00000002bd067209 */ /* 0x000fe40007810000 */
[----:B--2---:R-:W-:Y:S01]  /*8300*/  FMNMX.FTZ R2, R4, R7, !PT ;  /* 0x0000000704027209 */ /* 0x004fe20007810000 */
[----:B------:R-:W-:Y:S01]  /*8310*/  FMUL.FTZ R4, R114, c[0x0][0x2d0] ;  /* 0x0000b40072047a20 */ /* 0x000fe20000410000 */
[----:B------:R-:W-:Y:S02]  /*8320*/  FSEL R199, R58, -INF , P3 ;  /* 0xff8000003ac77808 */ /* 0x000fe40001800000 */
[----:B------:R-:W-:Y:S01]  /*8330*/  FSETP.NEU.FTZ.AND P3, PT, R114, -INF , PT ;  /* 0xff8000007200780b */ /* 0x000fe20003f7d000 */
[----:B------:R-:W1:Y:S01]  /*8340*/  SHFL.BFLY PT, R7, R2, 0x1, 0x1f ;  /* 0x0c201f0002077f89 */ /* 0x000e6200000e0000 */
[----:B------:R-:W-:Y:S02]  /*8350*/  FSEL R223, R61, -INF , P5 ;  /* 0xff8000003ddf7808 */ /* 0x000fe40002800000 */
[----:B------:R-:W-:Y:S02]  /*8360*/  FSEL R118, R4, RZ, P3 ;  /* 0x000000ff04767208 */ /* 0x000fe40001800000 */
[----:B------:R-:W-:Y:S02]  /*8370*/  FMNMX.FTZ R0, R223, R0, !PT ;  /* 0x00000000df007209 */ /* 0x000fe40007810000 */
[----:B------:R-:W-:Y:S01]  /*8380*/  FSEL R248, R73, -INF , P2 ;  /* 0xff80000049f87808 */ /* 0x000fe20001000000 */
[--C-:B------:R-:W-:Y:S01]  /*8390*/  FFMA.FTZ R4, R156, c[0x0][0x2d0], -R118.reuse ;  /* 0x0000b4009c047a23 */ /* 0x100fe20000010876 */
[----:B------:R-:W-:Y:S02]  /*83a0*/  ISETP.GT.AND P5, PT, R196, R215, PT ;  /* 0x000000d7c400720c */ /* 0x000fe40003fa4270 */
[----:B------:R-:W-:Y:S01]  /*83b0*/  FSEL R251, R76, -INF , P1 ;  /* 0xff8000004cfb7808 */ /* 0x000fe20000800000 */
[----:B------:R2:W-:Y:S01]  /*83c0*/  MUFU.EX2 R229, R4 ;  /* 0x0000000400e57308 */ /* 0x0005e20000000800 */
[----:B------:R-:W-:Y:S02]  /*83d0*/  FMNMX.FTZ R0, R241, R0, !PT ;  /* 0x00000000f1007209 */ /* 0x000fe40007810000 */
[----:B------:R-:W-:Y:S02]  /*83e0*/  FSEL R186, R77, -INF , P0 ;  /* 0xff8000004dba7808 */ /* 0x000fe40000000000 */
[----:B------:R-:W-:Y:S02]  /*83f0*/  FMNMX.FTZ R0, R248, R0, !PT ;  /* 0x00000000f8007209 */ /* 0x000fe40007810000 */
[----:B------:R-:W-:Y:S02]  /*8400*/  ISETP.GT.AND P1, PT, R113, 0x38, PT ;  /* 0x000000387100780c */ /* 0x000fe40003f24270 */
[----:B------:R-:W-:Y:S02]  /*8410*/  FMNMX.FTZ R0, R251, R0, !PT ;  /* 0x00000000fb007209 */ /* 0x000fe40007810000 */
[----:B------:R-:W-:Y:S02]  /*8420*/  ISETP.GT.AND P0, PT, R113, 0x39, PT ;  /* 0x000000397100780c */ /* 0x000fe40003f04270 */
[----:B------:R-:W-:Y:S02]  /*8430*/  FMNMX.FTZ R0, R186, R0, !PT ;  /* 0x00000000ba007209 */ /* 0x000fe40007810000 */
[----:B------:R-:W-:Y:S02]  /*8440*/  FSEL R227, R63, -INF , P0 ;  /* 0xff8000003fe37808 */ /* 0x000fe40000000000 */
[C---:B------:R-:W-:Y:S01]  /*8450*/  ISETP.GT.AND P0, PT, R113.reuse, 0x41, PT ;  /* 0x000000417100780c */ /* 0x040fe20003f04270 */
[----:B------:R-:W3:Y:S01]  /*8460*/  SHFL.BFLY PT, R5, R0, 0x2, 0x1f ;  /* 0x0c401f0000057f89 */ /* 0x000ee200000e0000 */
[----:B------:R-:W-:Y:S02]  /*8470*/  FSEL R218, R62, -INF , P1 ;  /* 0xff8000003eda7808 */ /* 0x000fe40000800000 */
[C---:B------:R-:W-:Y:S02]  /*8480*/  ISETP.GT.AND P1, PT, R113.reuse, 0x40, PT ;  /* 0x000000407100780c */ /* 0x040fe40003f24270 */
[----:B------:R-:W-:Y:S01]  /*8490*/  ISETP.GT.AND P2, PT, R113, 0x31, PT ;  /* 0x000000317100780c */ /* 0x000fe20003f44270 */
[--C-:B--2---:R-:W-:Y:S01]  /*84a0*/  FFMA.FTZ R4, R157, c[0x0][0x2d0], -R118.reuse ;  /* 0x0000b4009d047a23 */ /* 0x104fe20000010876 */
[----:B------:R-:W-:Y:S02]  /*84b0*/  FSEL R242, R74, -INF , P1 ;  /* 0xff8000004af27808 */ /* 0x000fe40000800000 */
[----:B------:R-:W-:Y:S01]  /*84c0*/  ISETP.GT.AND P1, PT, R113, 0x48, PT ;  /* 0x000000487100780c */ /* 0x000fe20003f24270 */
[----:B------:R3:W2:Y:S01]  /*84d0*/  MUFU.EX2 R193, R4 ;  /* 0x0000000400c17308 */ /* 0x0006a20000000800 */
[----:B------:R-:W-:Y:S02]  /*84e0*/  FSEL R247, R75, -INF , P0 ;  /* 0xff8000004bf77808 */ /* 0x000fe40000000000 */
[----:B------:R-:W-:Y:S02]  /*84f0*/  ISETP.GT.AND P0, PT, R113, 0x49, PT ;  /* 0x000000497100780c */ /* 0x000fe40003f04270 */
[----:B-1----:R-:W-:Y:S02]  /*8500*/  FMNMX.FTZ R113, R2, R7, !PT ;  /* 0x0000000702717209 */ /* 0x002fe40007810000 */
[----:B------:R-:W-:Y:S02]  /*8510*/  FSEL R219, R59, -INF , P2 ;  /* 0xff8000003bdb7808 */ /* 0x000fe40001000000 */
[----:B------:R-:W-:Y:S02]  /*8520*/  FSETP.NEU.FTZ.AND P2, PT, R113, -INF , PT ;  /* 0xff8000007100780b */ /* 0x000fe40003f5d000 */
[----:B------:R-:W-:Y:S02]  /*8530*/  FMNMX.FTZ R6, R179, R6, !PT ;  /* 0x00000006b3067209 */ /* 0x000fe40007810000 */
[----:B------:R-:W-:Y:S02]  /*8540*/  FSEL R78, R78, -INF , P1 ;  /* 0xff8000004e4e7808 */ /* 0x000fe40000800000 */
[----:B------:R-:W-:Y:S02]  /*8550*/  FMNMX.FTZ R6, R199, R6, !PT ;  /* 0x00000006c7067209 */ /* 0x000fe40007810000 */
[----:B------:R-:W-:Y:S02]  /*8560*/  FSEL R71, R79, -INF , P0 ;  /* 0xff8000004f477808 */ /* 0x000fe40000000000 */
[----:B------:R-:W-:Y:S02]  /*8570*/  FMNMX.FTZ R6, R219, R6, !PT ;  /* 0x00000006db067209 */ /* 0x000fe40007810000 */
[----:B------:R-:W-:Y:S02]  /*8580*/  IADD3 R215, R196, -0x1, RZ ;  /* 0xffffffffc4d77810 */ /* 0x000fe40007ffe0ff */
[----:B------:R-:W-:Y:S02]  /*8590*/  FMNMX.FTZ R6, R218, R6, !PT ;  /* 0x00000006da067209 */ /* 0x000fe40007810000 */
[----:B---3--:R-:W-:Y:S01]  /*85a0*/  FMNMX.FTZ R4, R0, R5, !PT ;  /* 0x0000000500047209 */ /* 0x008fe20007810000 */
[--C-:B------:R-:W-:Y:S01]  /*85b0*/  FFMA.FTZ R5, R9, c[0x0][0x2d0], -R118.reuse ;  /* 0x0000b40009057a23 */ /* 0x100fe20000010876 */
[----:B--2---:R-:W-:Y:S02]  /*85c0*/  F2FP.BF16.PACK_AB R72, R193, R229 ;  /* 0x000000e5c148723e */ /* 0x004fe400000010ff */
[----:B------:R-:W-:Y:S01]  /*85d0*/  FMNMX.FTZ R6, R227, R6, !PT ;  /* 0x00000006e3067209 */ /* 0x000fe20007810000 */
[----:B------:R1:W-:Y:S01]  /*85e0*/  MUFU.EX2 R191, R5 ;  /* 0x0000000500bf7308 */ /* 0x0003e20000000800 */
[----:B------:R-:W2:Y:S02]  /*85f0*/  SHFL.BFLY PT, R7, R4, 0x1, 0x1f ;  /* 0x0c201f0004077f89 */ /* 0x000ea400000e0000 */
[----:B------:R-:W-:Y:S04]  /*8600*/  FMNMX.FTZ R6, R242, R6, !PT ;  /* 0x00000006f2067209 */ /* 0x000fe80007810000 */
[----:B------:R-:W-:Y:S04]  /*8610*/  FMNMX.FTZ R6, R247, R6, !PT ;  /* 0x00000006f7067209 */ /* 0x000fe80007810000 */
[----:B------:R-:W-:Y:S01]  /*8620*/  FMNMX.FTZ R0, R78, R6, !PT ;  /* 0x000000064e007209 */ /* 0x000fe20007810000 */
[----:B------:R-:W-:Y:S02]  /*8630*/  FFMA.FTZ R6, R10, c[0x0][0x2d0], -R118 ;  /* 0x0000b4000a067a23 */ /* 0x000fe40000010876 */
[----:B------:R-:W-:Y:S01]  /*8640*/  @P5 IMAD.MOV.U32 R10, RZ, RZ, c[0x0][0x1e4] ;  /* 0x00007900ff0a5624 */ /* 0x000fe200078e00ff */
[----:B------:R-:W-:Y:S01]  /*8650*/  FMNMX.FTZ R0, R71, R0, !PT ;  /* 0x0000000047007209 */ /* 0x000fe20007810000 */
[----:B------:R-:W3:Y:S04]  /*8660*/  MUFU.EX2 R43, R6 ;  /* 0x00000006002b7308 */ /* 0x000ee80000000800 */
[----:B------:R-:W4:Y:S01]  /*8670*/  SHFL.BFLY PT, R2, R0, 0x2, 0x1f ;  /* 0x0c401f0000027f89 */ /* 0x000f2200000e0000 */
[----:B-1----:R-:W-:Y:S01]  /*8680*/  FMUL.FTZ R5, R113, c[0x0][0x2d0] ;  /* 0x0000b40071057a20 */ /* 0x002fe20000410000 */
[----:B--2---:R-:W-:Y:S04]  /*8690*/  FMNMX.FTZ R112, R4, R7, !PT ;  /* 0x0000000704707209 */ /* 0x004fe80007810000 */
[----:B------:R-:W-:Y:S01]  /*86a0*/  FSEL R156, R5, RZ, P2 ;  /* 0x000000ff059c7208 */ /* 0x000fe20001000000 */
[C---:B------:R-:W-:Y:S01]  /*86b0*/  FMUL.FTZ R4, R112.reuse, c[0x0][0x2d0] ;  /* 0x0000b40070047a20 */ /* 0x040fe20000410000 */
[----:B------:R-:W-:Y:S03]  /*86c0*/  FSETP.NEU.FTZ.AND P1, PT, R112, -INF , PT ;  /* 0xff8000007000780b */ /* 0x000fe60003f3d000 */
[----:B------:R-:W-:Y:S01]  /*86d0*/  FFMA.FTZ R5, R165, c[0x0][0x2d0], -R156 ;  /* 0x0000b400a5057a23 */ /* 0x000fe2000001089c */
[----:B------:R-:W-:Y:S03]  /*86e0*/  FSEL R157, R4, RZ, P1 ;  /* 0x000000ff049d7208 */ /* 0x000fe60000800000 */
[----:B------:R1:W-:Y:S02]  /*86f0*/  MUFU.EX2 R221, R5 ;  /* 0x0000000500dd7308 */ /* 0x0003e40000000800 */
[--C-:B------:R-:W-:Y:S01]  /*8700*/  FFMA.FTZ R7, R166, c[0x0][0x2d0], -R157.reuse ;  /* 0x0000b400a6077a23 */ /* 0x100fe2000001089d */
[----:B---3--:R-:W-:Y:S01]  /*8710*/  F2FP.BF16.PACK_AB R74, R43, R191 ;  /* 0x000000bf2b4a723e */ /* 0x008fe200000010ff */
[----:B------:R-:W-:Y:S01]  /*8720*/  FFMA.FTZ R8, R167, c[0x0][0x2d0], -R157 ;  /* 0x0000b400a7087a23 */ /* 0x000fe2000001089d */
[----:B------:R-:W-:Y:S02]  /*8730*/  @P5 SHF.R.S32.HI R6, RZ, 0x1f, R215 ;  /* 0x0000001fff065819 */ /* 0x000fe400000114d7 */
[----:B----4-:R-:W-:Y:S03]  /*8740*/  FMNMX.FTZ R0, R0, R2, !PT ;  /* 0x0000000200007209 */ /* 0x010fe60007810000 */
[----:B------:R-:W-:Y:S01]  /*8750*/  MUFU.EX2 R40, R8 ;  /* 0x0000000800287308 */ /* 0x000fe20000000800 */
[----:B------:R-:W-:Y:S01]  /*8760*/  @P5 IMAD R6, R6, c[0x0][0x1e0], RZ ;  /* 0x0000780006065a24 */ /* 0x000fe200078e02ff */
[----:B------:R-:W2:Y:S03]  /*8770*/  SHFL.BFLY PT, R2, R0, 0x1, 0x1f ;  /* 0x0c201f0000027f89 */ /* 0x000ea600000e0000 */
[----:B------:R-:W-:Y:S05]  /*8780*/  @P5 IMAD R6, R215, c[0x0][0x1e4], R6 ;  /* 0x00007900d7065a24 */ /* 0x000fea00078e0206 */
[----:B------:R3:W4:Y:S01]  /*8790*/  MUFU.EX2 R246, R7 ;  /* 0x0000000700f67308 */ /* 0x0007220000000800 */
[----:B-1----:R-:W-:Y:S02]  /*87a0*/  FFMA.FTZ R5, R164, c[0x0][0x2d0], -R156 ;  /* 0x0000b400a4057a23 */ /* 0x002fe4000001089c */
[----:B------:R-:W-:Y:S07]  /*87b0*/  IMAD.MOV.U32 R164, RZ, RZ, R184 ;  /* 0x000000ffffa47224 */ /* 0x000fee00078e00b8 */
[----:B------:R1:W5:Y:S01]  /*87c0*/  MUFU.EX2 R45, R5 ;  /* 0x00000005002d7308 */ /* 0x0003620000000800 */
[----:B--2---:R-:W-:Y:S01]  /*87d0*/  FMNMX.FTZ R70, R0, R2, !PT ;  /* 0x0000000200467209 */ /* 0x004fe20007810000 */
[--C-:B------:R-:W-:Y:S02]  /*87e0*/  FFMA.FTZ R0, R158, c[0x0][0x2d0], -R157.reuse ;  /* 0x0000b4009e007a23 */ /* 0x100fe4000001089d */
[----:B------:R-:W-:Y:S06]  /*87f0*/  FFMA.FTZ R2, R159, c[0x0][0x2d0], -R157 ;  /* 0x0000b4009f027a23 */ /* 0x000fec000001089d */
[----:B------:R2:W-:Y:S01]  /*8800*/  MUFU.EX2 R42, R0 ;  /* 0x00000000002a7308 */ /* 0x0005e20000000800 */
[----:B------:R-:W-:Y:S02]  /*8810*/  IMAD.MOV.U32 R159, RZ, RZ, R78 ;  /* 0x000000ffff9f7224 */ /* 0x000fe400078e004e */
[----:B---3--:R-:W-:Y:S01]  /*8820*/  @P5 IMAD.MOV.U32 R7, RZ, RZ, R231 ;  /* 0x000000ffff075224 */ /* 0x008fe200078e00e7 */
[----:B----4-:R-:W-:Y:S06]  /*8830*/  F2FP.BF16.PACK_AB R64, R40, R246 ;  /* 0x000000f62840723e */ /* 0x010fec00000010ff */
[----:B------:R3:W-:Y:S01]  /*8840*/  MUFU.EX2 R20, R2 ;  /* 0x0000000200147308 */ /* 0x0007e20000000800 */
[----:B-1----:R-:W-:Y:S01]  /*8850*/  FFMA.FTZ R5, R11, c[0x0][0x2d0], -R156 ;  /* 0x0000b4000b057a23 */ /* 0x002fe2000001089c */
[----:B-----5:R-:W-:Y:S01]  /*8860*/  F2FP.BF16.PACK_AB R73, R45, R221 ;  /* 0x000000dd2d49723e */ /* 0x020fe200000010ff */
[----:B------:R-:W-:Y:S07]  /*8870*/  @P5 IMAD.MOV.U32 R11, RZ, RZ, c[0x0][0x1e0] ;  /* 0x00007800ff0b5624 */ /* 0x000fee00078e00ff */
[----:B------:R1:W-:Y:S01]  /*8880*/  MUFU.EX2 R41, R5 ;  /* 0x0000000500297308 */ /* 0x0003e20000000800 */
[C---:B------:R-:W-:Y:S01]  /*8890*/  @P5 SHF.L.U64.HI R10, R11.reuse, 0x5, R10 ;  /* 0x000000050b0a5819 */ /* 0x040fe2000001020a */
[----:B------:R-:W-:Y:S02]  /*88a0*/  @P5 IMAD.SHL.U32 R11, R11, 0x20, RZ ;  /* 0x000000200b0b5824 */ /* 0x000fe400078e00ff */
[----:B--2---:R-:W-:Y:S02]  /*88b0*/  FMUL.FTZ R0, R70, c[0x0][0x2d0] ;  /* 0x0000b40046007a20 */ /* 0x004fe40000410000 */
[----:B---3--:R-:W-:Y:S04]  /*88c0*/  FFMA.FTZ R2, R15, c[0x0][0x2d0], -R118 ;  /* 0x0000b4000f027a23 */ /* 0x008fe80000010876 */
[----:B------:R2:W-:Y:S01]  /*88d0*/  MUFU.EX2 R49, R2 ;  /* 0x0000000200317308 */ /* 0x0005e20000000800 */
[----:B-1----:R-:W-:Y:S02]  /*88e0*/  FFMA.FTZ R5, R12, c[0x0][0x2d0], -R156 ;  /* 0x0000b4000c057a23 */ /* 0x002fe4000001089c */
[----:B------:R-:W-:Y:S07]  /*88f0*/  FFMA.FTZ R12, R16, c[0x0][0x2d0], -R118 ;  /* 0x0000b400100c7a23 */ /* 0x000fee0000010876 */
[----:B------:R1:W3:Y:S10]  /*8900*/  MUFU.EX2 R44, R5 ;  /* 0x00000005002c7308 */ /* 0x0002f40000000800 */
[----:B------:R-:W-:Y:S01]  /*8910*/  MUFU.EX2 R48, R12 ;  /* 0x0000000c00307308 */ /* 0x000fe20000000800 */
[----:B--2---:R-:W-:Y:S09]  /*8920*/  FFMA.FTZ R2, R17, c[0x0][0x2d0], -R156 ;  /* 0x0000b40011027a23 */ /* 0x004ff2000001089c */
[----:B------:R-:W-:Y:S01]  /*8930*/  MUFU.EX2 R243, R2 ;  /* 0x0000000200f37308 */ /* 0x000fe20000000800 */
[----:B-1----:R-:W-:Y:S01]  /*8940*/  @P5 IMAD.WIDE.U32 R4, R215, c[0x0][0x1e0], RZ ;  /* 0x00007800d7045a25 */ /* 0x002fe200078e00ff */
[----:B---3--:R-:W-:Y:S03]  /*8950*/  F2FP.BF16.PACK_AB R75, R44, R41 ;  /* 0x000000292c4b723e */ /* 0x008fe600000010ff */
[----:B------:R-:W-:Y:S02]  /*8960*/  @P5 IMAD.IADD R5, R5, 0x1, R6 ;  /* 0x0000000105055824 */ /* 0x000fe400078e0206 */
[----:B------:R-:W-:Y:S02]  /*8970*/  @P5 IMAD.MOV.U32 R6, RZ, RZ, R232 ;  /* 0x000000ffff065224 */ /* 0x000fe400078e00e8 */
[----:B------:R-:W-:Y:S02]  /*8980*/  @P5 IMAD R5, R5, 0x50, RZ ;  /* 0x0000005005055824 */ /* 0x000fe400078e02ff */
[----:B------:R-:W-:Y:S04]  /*8990*/  @P5 IMAD.WIDE.U32 R6, R4, 0x50, R6 ;  /* 0x0000005004065825 */ /* 0x000fe800078e0006 */
[----:B------:R-:W-:Y:S01]  /*89a0*/  @P5 IMAD.IADD R5, R7, 0x1, R5 ;  /* 0x0000000107055824 */ /* 0x000fe200078e0205 */
[C---:B------:R-:W-:Y:S04]  /*89b0*/  @P5 LEA R4, P0, R6.reuse, c[0x0][0x1c8], 0x1 ;  /* 0x0000720006045a11 */ /* 0x040fe800078008ff */
[----:B------:R-:W-:Y:S02]  /*89c0*/  @P5 LEA.HI.X R5, R6, c[0x0][0x1cc], R5, 0x1, P0 ;  /* 0x0000730006055a11 */ /* 0x000fe400000f0c05 */
[----:B------:R-:W-:Y:S03]  /*89d0*/  @P5 IADD3 R6, P0, R4, R11, RZ ;  /* 0x0000000b04065210 */ /* 0x000fe60007f1e0ff */
[----:B------:R1:W-:Y:S02]  /*89e0*/  @P5 LDGSTS.E.BYPASS.LTC128B.128 [R216+0x2900], [R4.64], !P6 ;  /* 0x0290000004d85fae */ /* 0x0003e4000f101d48 */
[----:B------:R-:W-:Y:S01]  /*89f0*/  @P5 IMAD.X R7, R5, 0x1, R10, P0 ;  /* 0x0000000105075824 */ /* 0x000fe200000e060a */
[----:B------:R-:W-:Y:S04]  /*8a00*/  FSETP.NEU.FTZ.AND P0, PT, R70, -INF , PT ;  /* 0xff8000004600780b */ /* 0x000fe80003f1d000 */
[----:B------:R-:W-:Y:S01]  /*8a10*/  FSEL R158, R0, RZ, P0 ;  /* 0x000000ff009e7208 */ /* 0x000fe20000000000 */
[----:B------:R2:W-:Y:S04]  /*8a20*/  @P5 LDGSTS.E.BYPASS.LTC128B.128 [R216+0x3100], [R6.64], !P6 ;  /* 0x0310000006d85fae */ /* 0x0005e8000f101d48 */
[--C-:B------:R-:W-:Y:S04]  /*8a30*/  FFMA.FTZ R0, R171, c[0x0][0x2d0], -R158.reuse ;  /* 0x0000b400ab007a23 */ /* 0x100fe8000001089e */
[----:B------:R3:W-:Y:S02]  /*8a40*/  MUFU.EX2 R239, R0 ;  /* 0x0000000000ef7308 */ /* 0x0007e40000000800 */
[--C-:B---3--:R-:W-:Y:S08]  /*8a50*/  FFMA.FTZ R0, R170, c[0x0][0x2d0], -R158.reuse ;  /* 0x0000b400aa007a23 */ /* 0x108ff0000001089e */
[----:B------:R3:W4:Y:S02]  /*8a60*/  MUFU.EX2 R240, R0 ;  /* 0x0000000000f07308 */ /* 0x0007240000000800 */
[--C-:B---3--:R-:W-:Y:S01]  /*8a70*/  FFMA.FTZ R0, R169, c[0x0][0x2d0], -R158.reuse ;  /* 0x0000b400a9007a23 */ /* 0x108fe2000001089e */
[----:B----4-:R-:W-:Y:S07]  /*8a80*/  F2FP.BF16.PACK_AB R65, R240, R239 ;  /* 0x000000eff041723e */ /* 0x010fee00000010ff */
[----:B------:R3:W-:Y:S02]  /*8a90*/  MUFU.EX2 R245, R0 ;  /* 0x0000000000f57308 */ /* 0x0007e40000000800 */
[----:B---3--:R-:W-:Y:S08]  /*8aa0*/  FFMA.FTZ R0, R168, c[0x0][0x2d0], -R158 ;  /* 0x0000b400a8007a23 */ /* 0x008ff0000001089e */
[----:B------:R3:W-:Y:S02]  /*8ab0*/  MUFU.EX2 R26, R0 ;  /* 0x00000000001a7308 */ /* 0x0007e40000000800 */
[--C-:B---3--:R-:W-:Y:S08]  /*8ac0*/  FFMA.FTZ R0, R14, c[0x0][0x2d0], -R118.reuse ;  /* 0x0000b4000e007a23 */ /* 0x108ff00000010876 */
[----:B------:R3:W-:Y:S02]  /*8ad0*/  MUFU.EX2 R47, R0 ;  /* 0x00000000002f7308 */ /* 0x0007e40000000800 */
[----:B---3--:R-:W-:Y:S08]  /*8ae0*/  FFMA.FTZ R0, R13, c[0x0][0x2d0], -R118 ;  /* 0x0000b4000d007a23 */ /* 0x008ff00000010876 */
[----:B------:R3:W-:Y:S02]  /*8af0*/  MUFU.EX2 R46, R0 ;  /* 0x00000000002e7308 */ /* 0x0007e40000000800 */
[----:B---3--:R-:W-:Y:S02]  /*8b00*/  FSEL R0, R114, RZ, P3 ;  /* 0x000000ff72007208 */ /* 0x008fe40001800000 */
[-C--:B------:R-:W-:Y:S03]  /*8b10*/  @P5 IADD3 R8, P3, R6, R11.reuse, RZ ;  /* 0x0000000b06085210 */ /* 0x080fe60007f7e0ff */
[----:B------:R-:W-:Y:S01]  /*8b20*/  FADD.FTZ R2, -R0, R3 ;  /* 0x0000000300027221 */ /* 0x000fe20000010100 */
[----:B------:R-:W-:Y:S01]  /*8b30*/  FSEL R0, R113, RZ, P2 ;  /* 0x000000ff71007208 */ /* 0x000fe20001000000 */
[--C-:B------:R-:W-:Y:S01]  /*8b40*/  @P5 IMAD.X R9, R7, 0x1, R10.reuse, P3 ;  /* 0x0000000107095824 */ /* 0x100fe200018e060a */
[-C--:B-1----:R-:W-:Y:S01]  /*8b50*/  @P5 IADD3 R4, P2, R8, R11.reuse, RZ ;  /* 0x0000000b08045210 */ /* 0x082fe20007f5e0ff */
[----:B------:R-:W-:Y:S02]  /*8b60*/  FMUL.FTZ R2, R2, c[0x0][0x2d0] ;  /* 0x0000b40002027a20 */ /* 0x000fe40000410000 */
[----:B------:R-:W-:Y:S01]  /*8b70*/  FADD.FTZ R0, -R0, R115 ;  /* 0x0000007300007221 */ /* 0x000fe20000010100 */
[----:B------:R1:W-:Y:S01]  /*8b80*/  @P5 LDGSTS.E.BYPASS.LTC128B.128 [R216+0x3900], [R8.64], !P6 ;  /* 0x0390000008d85fae */ /* 0x0003e2000f101d48 */
[----:B------:R3:W4:Y:S01]  /*8b90*/  MUFU.EX2 R69, R2 ;  /* 0x0000000200457308 */ /* 0x0007220000000800 */
[--C-:B------:R-:W-:Y:S01]  /*8ba0*/  @P5 IMAD.X R5, R9, 0x1, R10.reuse, P2 ;  /* 0x0000000109055824 */ /* 0x100fe200010e060a */
[----:B--2---:R-:W-:Y:S01]  /*8bb0*/  @P5 IADD3 R6, P3, R4, R11, RZ ;  /* 0x0000000b04065210 */ /* 0x004fe20007f7e0ff */
[----:B------:R-:W-:Y:S02]  /*8bc0*/  FMUL.FTZ R0, R0, c[0x0][0x2d0] ;  /* 0x0000b40000007a20 */ /* 0x000fe40000410000 */
[----:B------:R-:W-:Y:S02]  /*8bd0*/  IMAD.MOV.U32 R115, RZ, RZ, R83 ;  /* 0x000000ffff737224 */ /* 0x000fe400078e0053 */
[----:B------:R2:W-:Y:S01]  /*8be0*/  @P5 LDGSTS.E.BYPASS.LTC128B.128 [R216+0x4100], [R4.64], !P6 ;  /* 0x0410000004d85fae */ /* 0x0005e2000f101d48 */
[----:B------:R-:W-:Y:S02]  /*8bf0*/  @P5 IMAD.X R7, R5, 0x1, R10, P3 ;  /* 0x0000000105075824 */ /* 0x000fe400018e060a */
[----:B------:R5:W1:Y:S05]  /*8c00*/  MUFU.EX2 R68, R0 ;  /* 0x0000000000447308 */ /* 0x000a6a0000000800 */
[----:B------:R1:W-:Y:S08]  /*8c10*/  @P5 LDGSTS.E.BYPASS.LTC128B.128 [R216+0x4900], [R6.64], !P6 ;  /* 0x0490000006d85fae */ /* 0x0003f0000f101d48 */
[----:B------:R-:W-:Y:S01]  /*8c20*/  LDSM.16.MT88.4 R36, [R204] ;  /* 0x00000000cc24783b */ /* 0x000fe20000004200 */
[----:B---3--:R-:W-:Y:S01]  /*8c30*/  FSEL R2, R112, RZ, P1 ;  /* 0x000000ff70027208 */ /* 0x008fe20000800000 */
[C---:B----4-:R-:W-:Y:S02]  /*8c40*/  FMUL.FTZ R17, R69.reuse, R133 ;  /* 0x0000008545117220 */ /* 0x050fe40000410000 */
[----:B------:R-:W-:Y:S02]  /*8c50*/  IMAD.MOV.U32 R133, RZ, RZ, R230 ;  /* 0x000000ffff857224 */ /* 0x000fe400078e00e6 */
[C---:B------:R-:W-:Y:S02]  /*8c60*/  FMUL.FTZ R16, R69.reuse, R132 ;  /* 0x0000008445107220 */ /* 0x040fe40000410000 */
[----:B------:R-:W-:Y:S01]  /*8c70*/  IMAD.MOV.U32 R132, RZ, RZ, R186 ;  /* 0x000000ffff847224 */ /* 0x000fe200078e00ba */
[----:B------:R-:W-:Y:S01]  /*8c80*/  LDSM.16.MT88.4 R52, [R201] ;  /* 0x00000000c934783b */ /* 0x000fe20000004200 */
[C---:B------:R-:W-:Y:S02]  /*8c90*/  FMUL.FTZ R32, R69.reuse, R84 ;  /* 0x0000005445207220 */ /* 0x040fe40000410000 */
[----:B-----5:R-:W-:Y:S01]  /*8ca0*/  FADD.FTZ R0, -R2, R116 ;  /* 0x0000007402007221 */ /* 0x020fe20000010100 */
[----:B------:R-:W-:Y:S01]  /*8cb0*/  FSEL R2, R70, RZ, P0 ;  /* 0x000000ff46027208 */ /* 0x000fe20000000000 */
[C---:B--2---:R-:W-:Y:S02]  /*8cc0*/  FMUL.FTZ R4, R69.reuse, R120 ;  /* 0x0000007845047220 */ /* 0x044fe40000410000 */
[----:B------:R-:W-:Y:S01]  /*8cd0*/  FMUL.FTZ R0, R0, c[0x0][0x2d0] ;  /* 0x0000b40000007a20 */ /* 0x000fe20000410000 */
[----:B------:R-:W-:Y:S01]  /*8ce0*/  LDSM.16.MT88.4 R76, [R203] ;  /* 0x00000000cb4c783b */ /* 0x000fe20000004200 */
[----:B------:R-:W-:Y:S02]  /*8cf0*/  IMAD.MOV.U32 R120, RZ, RZ, R47 ;  /* 0x000000ffff787224 */ /* 0x000fe400078e002f */
[----:B------:R2:W3:Y:S01]  /*8d00*/  MUFU.EX2 R3, R0 ;  /* 0x0000000000037308 */ /* 0x0004e20000000800 */
[C---:B------:R-:W-:Y:S02]  /*8d10*/  FMUL.FTZ R5, R69.reuse, R121 ;  /* 0x0000007945057220 */ /* 0x040fe40000410000 */
[----:B------:R-:W-:Y:S02]  /*8d20*/  IMAD.MOV.U32 R121, RZ, RZ, R46 ;  /* 0x000000ffff797224 */ /* 0x000fe400078e002e */
[C---:B-1----:R-:W-:Y:S01]  /*8d30*/  FMUL.FTZ R6, R68.reuse, R122 ;  /* 0x0000007a44067220 */ /* 0x042fe20000410000 */
[----:B------:R-:W-:Y:S01]  /*8d40*/  LDSM.16.MT88.4 R80, [R200+0x800] ;  /* 0x00080000c850783b */ /* 0x000fe20000004200 */
[----:B------:R-:W-:Y:S02]  /*8d50*/  IMAD.MOV.U32 R122, RZ, RZ, R191 ;  /* 0x000000ffff7a7224 */ /* 0x000fe400078e00bf */
[----:B------:R-:W-:Y:S02]  /*8d60*/  IMAD.MOV.U32 R116, RZ, RZ, R20 ;  /* 0x000000ffff747224 */ /* 0x000fe400078e0014 */
[C---:B------:R-:W-:Y:S02]  /*8d70*/  FMUL.FTZ R7, R68.reuse, R123 ;  /* 0x0000007b44077220 */ /* 0x040fe40000410000 */
[----:B------:R-:W-:Y:S01]  /*8d80*/  FMUL.FTZ R33, R69, R85 ;  /* 0x0000005545217220 */ /* 0x000fe20000410000 */
[----:B------:R-:W1:Y:S01]  /*8d90*/  LDSM.16.MT88.4 R20, [R200] ;  /* 0x00000000c814783b */ /* 0x000e620000004200 */
[----:B------:R-:W-:Y:S01]  /*8da0*/  FMUL.FTZ R34, R68, R86 ;  /* 0x0000005644227220 */ /* 0x000fe20000410000 */
[----:B------:R-:W-:Y:S01]  /*8db0*/  F2FP.BF16.PACK_AB R66, R116, R42 ;  /* 0x0000002a7442723e */ /* 0x000fe200000010ff */
[C---:B------:R-:W-:Y:S02]  /*8dc0*/  FMUL.FTZ R35, R68.reuse, R87 ;  /* 0x0000005744237220 */ /* 0x040fe40000410000 */
[C---:B------:R-:W-:Y:S02]  /*8dd0*/  FMUL.FTZ R50, R68.reuse, R98 ;  /* 0x0000006244327220 */ /* 0x040fe40000410000 */
[----:B------:R-:W-:Y:S01]  /*8de0*/  FMUL.FTZ R51, R68, R99 ;  /* 0x0000006344337220 */ /* 0x000fe20000410000 */
[----:B------:R-:W4:Y:S01]  /*8df0*/  LDSM.16.MT88.4 R84, [R204+0x800] ;  /* 0x00080000cc54783b */ /* 0x000f220000004200 */
[----:B------:R-:W-:Y:S02]  /*8e00*/  IMAD.MOV.U32 R123, RZ, RZ, R40 ;  /* 0x000000ffff7b7224 */ /* 0x000fe400078e0028 */
[----:B--2---:R-:W-:Y:S02]  /*8e10*/  FADD.FTZ R0, -R2, R117 ;  /* 0x0000007502007221 */ /* 0x004fe40000010100 */
[----:B------:R-:W-:Y:S02]  /*8e20*/  FFMA.FTZ R2, R19, c[0x0][0x2d0], -R156 ;  /* 0x0000b40013027a23 */ /* 0x000fe4000001089c */
[----:B------:R-:W-:Y:S01]  /*8e30*/  FMUL.FTZ R0, R0, c[0x0][0x2d0] ;  /* 0x0000b40000007a20 */ /* 0x000fe20000410000 */
[----:B------:R-:W2:Y:S01]  /*8e40*/  LDL.LU R99, [R1] ;  /* 0x0000000001637983 */ /* 0x000ea20000300800 */
[----:B------:R5:W-:Y:S01]  /*8e50*/  MUFU.EX2 R238, R2 ;  /* 0x0000000200ee7308 */ /* 0x000be20000000800 */
[C---:B---3--:R-:W-:Y:S02]  /*8e60*/  FMUL.FTZ R8, R3.reuse, R124 ;  /* 0x0000007c03087220 */ /* 0x048fe40000410000 */
[----:B------:R-:W-:Y:S01]  /*8e70*/  IMAD.MOV.U32 R124, RZ, RZ, R45 ;  /* 0x000000ffff7c7224 */ /* 0x000fe200078e002d */
[----:B------:R-:W3:Y:S01]  /*8e80*/  LDL.LU R98, [R1+0x4] ;  /* 0x0000040001627983 */ /* 0x000ee20000300800 */
[C---:B------:R-:W-:Y:S02]  /*8e90*/  FMUL.FTZ R45, R3.reuse, R93 ;  /* 0x0000005d032d7220 */ /* 0x040fe40000410000 */
[C---:B------:R-:W-:Y:S01]  /*8ea0*/  FMUL.FTZ R9, R3.reuse, R125 ;  /* 0x0000007d03097220 */ /* 0x040fe20000410000 */
[----:B------:R-:W0:Y:S01]  /*8eb0*/  LDGDEPBAR ;  /* 0x00000000000079af */ /* 0x000e220000000000 */
[----:B------:R-:W-:Y:S01]  /*8ec0*/  IMAD.MOV.U32 R125, RZ, RZ, R44 ;  /* 0x000000ffff7d7224 */ /* 0x000fe200078e002c */
[----:B------:R-:W4:Y:S01]  /*8ed0*/  MUFU.EX2 R0, R0 ;  /* 0x0000000000007308 */ /* 0x000f220000000800 */
[C---:B------:R-:W-:Y:S02]  /*8ee0*/  FMUL.FTZ R44, R3.reuse, R92 ;  /* 0x0000005c032c7220 */ /* 0x040fe40000410000 */
[----:B------:R-:W-:Y:S02]  /*8ef0*/  IMAD.MOV.U32 R117, RZ, RZ, R26 ;  /* 0x000000ffff757224 */ /* 0x000fe400078e001a */
[----:B------:R-:W-:Y:S02]  /*8f00*/  FMUL.FTZ R19, R68, R135 ;  /* 0x0000008744137220 */ /* 0x000fe40000410000 */
[----:B------:R-:W-:Y:S01]  /*8f10*/  FMUL.FTZ R40, R3, R88 ;  /* 0x0000005803287220 */ /* 0x000fe20000410000 */
[----:B------:R-:W-:Y:S01]  /*8f20*/  F2FP.BF16.PACK_AB R67, R117, R245 ;  /* 0x000000f57543723e */ /* 0x000fe200000010ff */
[C---:B------:R-:W-:Y:S02]  /*8f30*/  FMUL.FTZ R12, R3.reuse, R128 ;  /* 0x00000080030c7220 */ /* 0x040fe40000410000 */
[C---:B------:R-:W-:Y:S01]  /*8f40*/  FMUL.FTZ R13, R3.reuse, R129 ;  /* 0x00000081030d7220 */ /* 0x040fe20000410000 */
[-C--:B-1----:R-:W-:Y:S05]  /*8f50*/  HMMA.16816.F32.BF16 R4, R72, R20.reuse, R4 ;  /* 0x000000144804723c */ /* 0x082fea0000041804 */
[--C-:B-----5:R-:W-:Y:S02]  /*8f60*/  FFMA.FTZ R2, R18, c[0x0][0x2d0], -R156.reuse ;  /* 0x0000b40012027a23 */ /* 0x120fe4000001089c */
[----:B------:R-:W-:Y:S02]  /*8f70*/  FMUL.FTZ R18, R68, R134 ;  /* 0x0000008644127220 */ /* 0x000fe40000410000 */
[----:B------:R1:W-:Y:S03]  /*8f80*/  MUFU.EX2 R237, R2 ;  /* 0x0000000200ed7308 */ /* 0x0003e60000000800 */
[C---:B----4-:R-:W-:Y:S02]  /*8f90*/  FMUL.FTZ R14, R0.reuse, R130 ;  /* 0x00000082000e7220 */ /* 0x050fe40000410000 */
[----:B------:R-:W-:Y:S02]  /*8fa0*/  IMAD.MOV.U32 R130, RZ, RZ, R229 ;  /* 0x000000ffff827224 */ /* 0x000fe400078e00e5 */
[C---:B------:R-:W-:Y:S02]  /*8fb0*/  FMUL.FTZ R47, R0.reuse, R95 ;  /* 0x0000005f002f7220 */ /* 0x040fe40000410000 */
[C---:B------:R-:W-:Y:S02]  /*8fc0*/  FMUL.FTZ R46, R0.reuse, R94 ;  /* 0x0000005e002e7220 */ /* 0x040fe40000410000 */
[C---:B------:R-:W-:Y:S02]  /*8fd0*/  FMUL.FTZ R15, R0.reuse, R131 ;  /* 0x00000083000f7220 */ /* 0x040fe40000410000 */
[----:B------:R-:W-:Y:S02]  /*8fe0*/  IMAD.MOV.U32 R131, RZ, RZ, R221 ;  /* 0x000000ffff837224 */ /* 0x000fe400078e00dd */
[C---:B------:R-:W-:Y:S02]  /*8ff0*/  FMUL.FTZ R11, R0.reuse, R127 ;  /* 0x0000007f000b7220 */ /* 0x040fe40000410000 */
[----:B------:R-:W-:Y:S02]  /*9000*/  IMAD.MOV.U32 R127, RZ, RZ, R193 ;  /* 0x000000ffff7f7224 */ /* 0x000fe400078e00c1 */
[----:B------:R-:W-:Y:S02]  /*9010*/  IMAD.MOV.U32 R134, RZ, RZ, R185 ;  /* 0x000000ffff867224 */ /* 0x000fe400078e00b9 */
[----:B------:R-:W-:Y:S02]  /*9020*/  FMUL.FTZ R10, R0, R126 ;  /* 0x0000007e000a7220 */ /* 0x000fe40000410000 */
[----:B------:R-:W-:Y:S02]  /*9030*/  IMAD.MOV.U32 R126, RZ, RZ, R43 ;  /* 0x000000ffff7e7224 */ /* 0x000fe400078e002b */
[----:B-1----:R-:W-:Y:S02]  /*9040*/  FFMA.FTZ R2, R24, c[0x0][0x2d0], -R156 ;  /* 0x0000b40018027a23 */ /* 0x002fe4000001089c */
[C---:B------:R-:W-:Y:S01]  /*9050*/  FMUL.FTZ R43, R0.reuse, R91 ;  /* 0x0000005b002b7220 */ /* 0x040fe20000410000 */
[C---:B------:R-:W-:Y:S01]  /*9060*/  HMMA.16816.F32.BF16 R8, R64.reuse, R20, R8 ;  /* 0x000000144008723c */ /* 0x040fe20000041808 */
[----:B------:R1:W-:Y:S03]  /*9070*/  MUFU.EX2 R236, R2 ;  /* 0x0000000200ec7308 */ /* 0x0003e60000000800 */
[----:B------:R-:W-:Y:S02]  /*9080*/  FMUL.FTZ R24, R3, R140 ;  /* 0x0000008c03187220 */ /* 0x000fe40000410000 */
[----:B------:R-:W-:Y:S02]  /*9090*/  IMAD.MOV.U32 R128, RZ, RZ, R42 ;  /* 0x000000ffff807224 */ /* 0x000fe400078e002a */
[-C--:B------:R-:W-:Y:S04]  /*90a0*/  HMMA.16816.F32.BF16 R12, R64, R22.reuse, R12 ;  /* 0x00000016400c723c */ /* 0x080fe8000004180c */
[C---:B------:R-:W-:Y:S02]  /*90b0*/  FMUL.FTZ R42, R0.reuse, R90 ;  /* 0x0000005a002a7220 */ /* 0x040fe40000410000 */
[C---:B------:R-:W-:Y:S02]  /*90c0*/  FMUL.FTZ R20, R69.reuse, R136 ;  /* 0x0000008845147220 */ /* 0x040fe40000410000 */
[C---:B------:R-:W-:Y:S04]  /*90d0*/  HMMA.16816.F32.BF16 R16, R72.reuse, R22, R16 ;  /* 0x000000164810723c */ /* 0x040fe80000041810 */
[----:B------:R-:W-:Y:S02]  /*90e0*/  FMUL.FTZ R21, R69, R137 ;  /* 0x0000008945157220 */ /* 0x000fe40000410000 */
[----:B------:R-:W-:Y:S02]  /*90f0*/  FMUL.FTZ R26, R0, R142 ;  /* 0x0000008e001a7220 */ /* 0x000fe40000410000 */
[----:B------:R-:W-:Y:S04]  /*9100*/  FMUL.FTZ R22, R68, R138 ;  /* 0x0000008a44167220 */ /* 0x000fe80000410000 */
[----:B-1----:R-:W-:Y:S02]  /*9110*/  FFMA.FTZ R2, R160, c[0x0][0x2d0], -R157 ;  /* 0x0000b400a0027a23 */ /* 0x002fe4000001089d */
[----:B------:R-:W-:Y:S02]  /*9120*/  FMUL.FTZ R23, R68, R139 ;  /* 0x0000008b44177220 */ /* 0x000fe40000410000 */
[----:B------:R1:W-:Y:S01]  /*9130*/  MUFU.EX2 R235, R2 ;  /* 0x0000000200eb7308 */ /* 0x0003e20000000800 */
[----:B------:R-:W-:Y:S02]  /*9140*/  IMAD.MOV.U32 R129, RZ, RZ, R41 ;  /* 0x000000ffff817224 */ /* 0x000fe400078e0029 */
[C---:B------:R-:W-:Y:S02]  /*9150*/  FMUL.FTZ R41, R3.reuse, R89 ;  /* 0x0000005903297220 */ /* 0x040fe40000410000 */
[-C--:B------:R-:W-:Y:S01]  /*9160*/  HMMA.16816.F32.BF16 R20, R72, R36.reuse, R20 ;  /* 0x000000244814723c */ /* 0x080fe20000041814 */
[----:B------:R-:W4:Y:S02]  /*9170*/  LDSM.16.MT88.4 R88, [R201+0x800] ;  /* 0x00080000c958783b */ /* 0x000f240000004200 */
[C---:B------:R-:W-:Y:S02]  /*9180*/  FMUL.FTZ R27, R0.reuse, R143 ;  /* 0x0000008f001b7220 */ /* 0x040fe40000410000 */
[C---:B------:R-:W-:Y:S02]  /*9190*/  FMUL.FTZ R30, R0.reuse, R146 ;  /* 0x00000092001e7220 */ /* 0x040fe40000410000 */
[C---:B------:R-:W-:Y:S02]  /*91a0*/  FMUL.FTZ R31, R0.reuse, R147 ;  /* 0x00000093001f7220 */ /* 0x040fe40000410000 */
[C---:B------:R-:W-:Y:S03]  /*91b0*/  FMUL.FTZ R56, R3.reuse, R104 ;  /* 0x0000006803387220 */ /* 0x040fe60000410000 */
[C---:B------:R-:W-:Y:S02]  /*91c0*/  FMUL.FTZ R57, R3.reuse, R105 ;  /* 0x0000006903397220 */ /* 0x040fe40000410000 */
[C---:B------:R-:W-:Y:S02]  /*91d0*/  FMUL.FTZ R58, R0.reuse, R106 ;  /* 0x0000006a003a7220 */ /* 0x040fe40000410000 */
[C---:B------:R-:W-:Y:S02]  /*91e0*/  FMUL.FTZ R59, R0.reuse, R107 ;  /* 0x0000006b003b7220 */ /* 0x040fe40000410000 */
[----:B------:R-:W-:Y:S02]  /*91f0*/  FMUL.FTZ R60, R3, R152 ;  /* 0x00000098033c7220 */ /* 0x000fe40000410000 */
[----:B-1----:R-:W-:Y:S02]  /*9200*/  FFMA.FTZ R2, R25, c[0x0][0x2d0], -R157 ;  /* 0x0000b40019027a23 */ /* 0x002fe4000001089d */
[C---:B------:R-:W-:Y:S02]  /*9210*/  FMUL.FTZ R25, R3.reuse, R141 ;  /* 0x0000008d03197220 */ /* 0x040fe40000410000 */
[----:B------:R1:W5:Y:S01]  /*9220*/  MUFU.EX2 R234, R2 ;  /* 0x0000000200ea7308 */ /* 0x0003620000000800 */
[----:B------:R-:W-:Y:S02]  /*9230*/  FMUL.FTZ R61, R3, R153 ;  /* 0x00000099033d7220 */ /* 0x000fe40000410000 */
[----:B------:R-:W-:Y:S02]  /*9240*/  IMAD.MOV.U32 R136, RZ, RZ, R131 ;  /* 0x000000ffff887224 */ /* 0x000fe400078e0083 */
[C---:B------:R-:W-:Y:S04]  /*9250*/  HMMA.16816.F32.BF16 R24, R64.reuse, R36, R24 ;  /* 0x000000244018723c */ /* 0x040fe80000041818 */
[C---:B------:R-:W-:Y:S02]  /*9260*/  FMUL.FTZ R62, R0.reuse, R154 ;  /* 0x0000009a003e7220 */ /* 0x040fe40000410000 */
[----:B------:R-:W-:Y:S02]  /*9270*/  FMUL.FTZ R63, R0, R155 ;  /* 0x0000009b003f7220 */ /* 0x000fe40000410000 */
[C---:B------:R-:W-:Y:S04]  /*9280*/  FMUL.FTZ R36, R69.reuse, R148 ;  /* 0x0000009445247220 */ /* 0x040fe80000410000 */
[C---:B------:R-:W-:Y:S02]  /*9290*/  FMUL.FTZ R37, R69.reuse, R149 ;  /* 0x0000009545257220 */ /* 0x040fe40000410000 */
[----:B------:R-:W-:Y:S02]  /*92a0*/  IMAD.MOV.U32 R148, RZ, RZ, R49 ;  /* 0x000000ffff947224 */ /* 0x000fe400078e0031 */
[----:B------:R-:W-:Y:S02]  /*92b0*/  FMUL.FTZ R49, R69, R97 ;  /* 0x0000006145317220 */ /* 0x000fe40000410000 */
[----:B------:R-:W-:Y:S01]  /*92c0*/  IMAD.MOV.U32 R149, RZ, RZ, R48 ;  /* 0x000000ffff957224 */ /* 0x000fe200078e0030 */
[----:B------:R-:W3:Y:S01]  /*92d0*/  LDL.LU R97, [R1+0x8] ;  /* 0x0000080001617983 */ /* 0x000ee20000300800 */
[----:B-1----:R-:W-:Y:S02]  /*92e0*/  FFMA.FTZ R2, R28, c[0x0][0x2d0], -R157 ;  /* 0x0000b4001c027a23 */ /* 0x002fe4000001089d */
[----:B------:R-:W-:Y:S02]  /*92f0*/  FMUL.FTZ R28, R3, R144 ;  /* 0x00000090031c7220 */ /* 0x000fe40000410000 */
[----:B------:R1:W-:Y:S01]  /*9300*/  MUFU.EX2 R233, R2 ;  /* 0x0000000200e97308 */ /* 0x0003e20000000800 */
[----:B------:R-:W-:Y:S02]  /*9310*/  FMUL.FTZ R48, R69, R96 ;  /* 0x0000006045307220 */ /* 0x000fe40000410000 */
[----:B------:R-:W3:Y:S01]  /*9320*/  LDL.LU R96, [R1+0xc] ;  /* 0x00000c0001607983 */ /* 0x000ee20000300800 */
[----:B------:R-:W-:Y:S02]  /*9330*/  IMAD.MOV.U32 R137, RZ, RZ, R130 ;  /* 0x000000ffff897224 */ /* 0x000fe400078e0082 */
        /* <DEDUP_REMOVED lines=8> */
[----:B-1----:R-:W-:Y:S02]  /*93c0*/  FFMA.FTZ R2, R29, c[0x0][0x2d0], -R157 ;  /* 0x0000b4001d027a23 */ /* 0x002fe4000001089d */
[----:B------:R-:W-:Y:S02]  /*93d0*/  FMUL.FTZ R29, R3, R145 ;  /* 0x00000091031d7220 */ /* 0x000fe40000410000 */
[----:B------:R1:W-:Y:S05]  /*93e0*/  MUFU.EX2 R232, R2 ;  /* 0x0000000200e87308 */ /* 0x0003ea0000000800 */
[-C--:B------:R-:W-:Y:S08]  /*93f0*/  HMMA.16816.F32.BF16 R28, R64, R38.reuse, R28 ;  /* 0x00000026401c723c */ /* 0x080ff0000004181c */
[C---:B------:R-:W-:Y:S07]  /*9400*/  HMMA.16816.F32.BF16 R32, R72.reuse, R38, R32 ;  /* 0x000000264820723c */ /* 0x040fee0000041820 */
[C---:B------:R-:W-:Y:S02]  /*9410*/  FMUL.FTZ R38, R68.reuse, R150 ;  /* 0x0000009644267220 */ /* 0x040fe40000410000 */
[----:B------:R-:W-:Y:S03]  /*9420*/  FMUL.FTZ R39, R68, R151 ;  /* 0x0000009744277220 */ /* 0x000fe60000410000 */
[----:B-1----:R-:W-:Y:S02]  /*9430*/  FFMA.FTZ R2, R161, c[0x0][0x2d0], -R158 ;  /* 0x0000b400a1027a23 */ /* 0x002fe4000001089e */
[----:B------:R-:W-:Y:S02]  /*9440*/  IMAD.MOV.U32 R150, RZ, RZ, R125 ;  /* 0x000000ffff967224 */ /* 0x000fe400078e007d */
[-C--:B------:R-:W-:Y:S01]  /*9450*/  HMMA.16816.F32.BF16 R36, R72, R52.reuse, R36 ;  /* 0x000000344824723c */ /* 0x080fe20000041824 */
[----:B------:R1:W-:Y:S02]  /*9460*/  MUFU.EX2 R231, R2 ;  /* 0x0000000200e77308 */ /* 0x0003e40000000800 */
[----:B------:R-:W-:Y:S05]  /*9470*/  IMAD.MOV.U32 R151, RZ, RZ, R124 ;  /* 0x000000ffff977224 */ /* 0x000fea00078e007c */
[C---:B------:R-:W-:Y:S07]  /*9480*/  HMMA.16816.F32.BF16 R40, R64.reuse, R52, R40 ;  /* 0x000000344028723c */ /* 0x040fee0000041828 */
[C---:B------:R-:W-:Y:S01]  /*9490*/  FMUL.FTZ R52, R69.reuse, R100 ;  /* 0x0000006445347220 */ /* 0x040fe20000410000 */
[-C--:B------:R-:W-:Y:S04]  /*94a0*/  HMMA.16816.F32.BF16 R44, R64, R54.reuse, R44 ;  /* 0x00000036402c723c */ /* 0x080fe8000004182c */
[C---:B------:R-:W-:Y:S04]  /*94b0*/  FMUL.FTZ R53, R69.reuse, R101 ;  /* 0x0000006545357220 */ /* 0x040fe80000410000 */
[C---:B------:R-:W-:Y:S04]  /*94c0*/  HMMA.16816.F32.BF16 R48, R72.reuse, R54, R48 ;  /* 0x000000364830723c */ /* 0x040fe80000041830 */
[--C-:B-1----:R-:W-:Y:S03]  /*94d0*/  FFMA.FTZ R2, R172, c[0x0][0x2d0], -R158.reuse ;  /* 0x0000b400ac027a23 */ /* 0x102fe6000001089e */
[C---:B------:R-:W-:Y:S01]  /*94e0*/  FMUL.FTZ R54, R68.reuse, R102 ;  /* 0x0000006644367220 */ /* 0x040fe20000410000 */
[----:B------:R1:W1:Y:S01]  /*94f0*/  MUFU.EX2 R230, R2 ;  /* 0x0000000200e67308 */ /* 0x0002620000000800 */
[----:B------:R-:W-:Y:S07]  /*9500*/  FMUL.FTZ R55, R68, R103 ;  /* 0x0000006744377220 */ /* 0x000fee0000410000 */
[-C--:B------:R-:W-:Y:S08]  /*9510*/  HMMA.16816.F32.BF16 R52, R72, R76.reuse, R52 ;  /* 0x0000004c4834723c */ /* 0x080ff00000041834 */
[C---:B------:R-:W-:Y:S07]  /*9520*/  HMMA.16816.F32.BF16 R56, R64.reuse, R76, R56 ;  /* 0x0000004c4038723c */ /* 0x040fee0000041838 */
[----:B-----5:R-:W-:Y:S01]  /*9530*/  F2FP.BF16.PACK_AB R76, R234, R235 ;  /* 0x000000ebea4c723e */ /* 0x020fe200000010ff */
[-C--:B------:R-:W-:Y:S04]  /*9540*/  HMMA.16816.F32.BF16 R60, R64, R78.reuse, R60 ;  /* 0x0000004e403c723c */ /* 0x080fe8000004183c */
[--C-:B-1----:R-:W-:Y:S01]  /*9550*/  FFMA.FTZ R2, R174, c[0x0][0x2d0], -R158.reuse ;  /* 0x0000b400ae027a23 */ /* 0x102fe2000001089e */
[----:B------:R-:W-:Y:S02]  /*9560*/  F2FP.BF16.PACK_AB R77, R230, R231 ;  /* 0x000000e7e64d723e */ /* 0x000fe400000010ff */
[C---:B------:R-:W-:Y:S01]  /*9570*/  FMUL.FTZ R64, R69.reuse, R108 ;  /* 0x0000006c45407220 */ /* 0x040fe20000410000 */
[----:B------:R1:W-:Y:S01]  /*9580*/  MUFU.EX2 R229, R2 ;  /* 0x0000000200e57308 */ /* 0x0003e20000000800 */
[----:B------:R-:W-:Y:S03]  /*9590*/  FMUL.FTZ R65, R69, R109 ;  /* 0x0000006d45417220 */ /* 0x000fe60000410000 */
[C---:B------:R-:W-:Y:S02]  /*95a0*/  FMUL.FTZ R66, R68.reuse, R110 ;  /* 0x0000006e44427220 */ /* 0x040fe40000410000 */
[----:B------:R-:W-:Y:S07]  /*95b0*/  FMUL.FTZ R67, R68, R111 ;  /* 0x0000006f44437220 */ /* 0x000fee0000410000 */
[----:B------:R-:W-:Y:S07]  /*95c0*/  HMMA.16816.F32.BF16 R64, R72, R78, R64 ;  /* 0x0000004e4840723c */ /* 0x000fee0000041840 */
[----:B------:R-:W-:Y:S02]  /*95d0*/  F2FP.BF16.PACK_AB R72, R148, R149 ;  /* 0x000000959448723e */ /* 0x000fe400000010ff */
[----:B------:R-:W-:Y:S03]  /*95e0*/  F2FP.BF16.PACK_AB R74, R121, R120 ;  /* 0x00000078794a723e */ /* 0x000fe600000010ff */
[----:B-1----:R-:W-:Y:S01]  /*95f0*/  FFMA.FTZ R2, R181, c[0x0][0x2d0], -R158 ;  /* 0x0000b400b5027a23 */ /* 0x002fe2000001089e */
[----:B------:R-:W-:Y:S02]  /*9600*/  F2FP.BF16.PACK_AB R73, R238, R243 ;  /* 0x000000f3ee49723e */ /* 0x000fe400000010ff */
[----:B------:R-:W-:Y:S01]  /*9610*/  F2FP.BF16.PACK_AB R75, R236, R237 ;  /* 0x000000edec4b723e */ /* 0x000fe200000010ff */
[----:B------:R1:W5:Y:S01]  /*9620*/  MUFU.EX2 R95, R2 ;  /* 0x00000002005f7308 */ /* 0x0003620000000800 */
[----:B--2---:R-:W-:Y:S01]  /*9630*/  FFMA.FTZ R69, R69, R99, R137 ;  /* 0x0000006345457223 */ /* 0x004fe20000010089 */
[----:B------:R-:W-:Y:S04]  /*9640*/  F2FP.BF16.PACK_AB R78, R232, R233 ;  /* 0x000000e9e84e723e */ /* 0x000fe800000010ff */
[-C--:B------:R-:W-:Y:S03]  /*9650*/  HMMA.16816.F32.BF16 R4, R72, R80.reuse, R4 ;  /* 0x000000504804723c */ /* 0x080fe60000041804 */
[--C-:B-1----:R-:W-:Y:S01]  /*9660*/  FFMA.FTZ R2, R173, c[0x0][0x2d0], -R118.reuse ;  /* 0x0000b400ad027a23 */ /* 0x102fe20000010876 */
[----:B-----5:R-:W-:Y:S03]  /*9670*/  F2FP.BF16.PACK_AB R79, R95, R229 ;  /* 0x000000e55f4f723e */ /* 0x020fe600000010ff */
[----:B------:R1:W-:Y:S04]  /*9680*/  MUFU.EX2 R94, R2 ;  /* 0x00000002005e7308 */ /* 0x0003e80000000800 */
[C---:B------:R-:W-:Y:S08]  /*9690*/  HMMA.16816.F32.BF16 R8, R76.reuse, R80, R8 ;  /* 0x000000504c08723c */ /* 0x040ff00000041808 */
[-C--:B------:R-:W-:Y:S08]  /*96a0*/  HMMA.16816.F32.BF16 R12, R76, R82.reuse, R12 ;  /* 0x000000524c0c723c */ /* 0x080ff0000004180c */
[C---:B------:R-:W-:Y:S01]  /*96b0*/  HMMA.16816.F32.BF16 R16, R72.reuse, R82, R16 ;  /* 0x000000524810723c */ /* 0x040fe20000041810 */
[----:B------:R-:W2:Y:S03]  /*96c0*/  LDSM.16.MT88.4 R80, [R203+0x800] ;  /* 0x00080000cb50783b */ /* 0x000ea60000004200 */
[--C-:B-1----:R-:W-:Y:S04]  /*96d0*/  FFMA.FTZ R2, R180, c[0x0][0x2d0], -R118.reuse ;  /* 0x0000b400b4027a23 */ /* 0x102fe80000010876 */
[-C--:B------:R-:W-:Y:S01]  /*96e0*/  HMMA.16816.F32.BF16 R20, R72, R84.reuse, R20 ;  /* 0x000000544814723c */ /* 0x080fe20000041814 */
[----:B------:R1:W5:Y:S07]  /*96f0*/  MUFU.EX2 R221, R2 ;  /* 0x0000000200dd7308 */ /* 0x00036e0000000800 */
[C---:B------:R-:W-:Y:S07]  /*9700*/  HMMA.16816.F32.BF16 R24, R76.reuse, R84, R24 ;  /* 0x000000544c18723c */ /* 0x040fee0000041818 */
[--C-:B------:R-:W-:Y:S01]  /*9710*/  FFMA.FTZ R84, R178, c[0x0][0x2d0], -R157.reuse ;  /* 0x0000b400b2547a23 */ /* 0x100fe2000001089d */
[-C--:B------:R-:W-:Y:S03]  /*9720*/  HMMA.16816.F32.BF16 R28, R76, R86.reuse, R28 ;  /* 0x000000564c1c723c */ /* 0x080fe6000004181c */
[----:B------:R2:W-:Y:S05]  /*9730*/  MUFU.EX2 R181, R84 ;  /* 0x0000005400b57308 */ /* 0x0005ea0000000800 */
[C---:B------:R-:W-:Y:S04]  /*9740*/  HMMA.16816.F32.BF16 R32, R72.reuse, R86, R32 ;  /* 0x000000564820723c */ /* 0x040fe80000041820 */
[--C-:B-1----:R-:W-:Y:S04]  /*9750*/  FFMA.FTZ R2, R162, c[0x0][0x2d0], -R118.reuse ;  /* 0x0000b400a2027a23 */ /* 0x102fe80000010876 */
[----:B------:R1:W-:Y:S01]  /*9760*/  MUFU.EX2 R193, R2 ;  /* 0x0000000200c17308 */ /* 0x0003e20000000800 */
[-C--:B----4-:R-:W-:Y:S08]  /*9770*/  HMMA.16816.F32.BF16 R36, R72, R88.reuse, R36 ;  /* 0x000000584824723c */ /* 0x090ff00000041824 */
[C---:B------:R-:W-:Y:S01]  /*9780*/  HMMA.16816.F32.BF16 R40, R76.reuse, R88, R40 ;  /* 0x000000584c28723c */ /* 0x040fe20000041828 */
[----:B--2---:R-:W2:Y:S07]  /*9790*/  LDSM.16.MT88.4 R84, [R200+0x1000] ;  /* 0x00100000c854783b */ /* 0x004eae0000004200 */
[-C--:B------:R-:W-:Y:S04]  /*97a0*/  HMMA.16816.F32.BF16 R44, R76, R90.reuse, R44 ;  /* 0x0000005a4c2c723c */ /* 0x080fe8000004182c */
[----:B-1----:R-:W-:Y:S04]  /*97b0*/  FFMA.FTZ R2, R163, c[0x0][0x2d0], -R118 ;  /* 0x0000b400a3027a23 */ /* 0x002fe80000010876 */
[C---:B------:R-:W-:Y:S01]  /*97c0*/  HMMA.16816.F32.BF16 R48, R72.reuse, R90, R48 ;  /* 0x0000005a4830723c */ /* 0x040fe20000041830 */
[----:B------:R-:W-:Y:S01]  /*97d0*/  LDSM.16.MT88.4 R88, [R201+0x1000] ;  /* 0x00100000c958783b */ /* 0x000fe20000004200 */
[----:B------:R1:W4:Y:S06]  /*97e0*/  MUFU.EX2 R191, R2 ;  /* 0x0000000200bf7308 */ /* 0x00032c0000000800 */
[-C--:B------:R-:W-:Y:S08]  /*97f0*/  HMMA.16816.F32.BF16 R52, R72, R80.reuse, R52 ;  /* 0x000000504834723c */ /* 0x080ff00000041834 */
[C---:B------:R-:W-:Y:S08]  /*9800*/  HMMA.16816.F32.BF16 R56, R76.reuse, R80, R56 ;  /* 0x000000504c38723c */ /* 0x040ff00000041838 */
[-C--:B------:R-:W-:Y:S04]  /*9810*/  HMMA.16816.F32.BF16 R60, R76, R82.reuse, R60 ;  /* 0x000000524c3c723c */ /* 0x080fe8000004183c */
[--C-:B-1----:R-:W-:Y:S04]  /*9820*/  FFMA.FTZ R2, R182, c[0x0][0x2d0], -R156.reuse ;  /* 0x0000b400b6027a23 */ /* 0x102fe8000001089c */
[----:B------:R1:W-:Y:S01]  /*9830*/  MUFU.EX2 R93, R2 ;  /* 0x00000002005d7308 */ /* 0x0003e20000000800 */
[----:B------:R-:W-:Y:S01]  /*9840*/  HMMA.16816.F32.BF16 R64, R72, R82, R64 ;  /* 0x000000524840723c */ /* 0x000fe20000041840 */
[----:B------:R-:W2:Y:S06]  /*9850*/  LDSM.16.MT88.4 R80, [R204+0x1000] ;  /* 0x00100000cc50783b */ /* 0x000eac0000004200 */
[----:B-----5:R-:W-:Y:S02]  /*9860*/  F2FP.BF16.PACK_AB R72, R221, R94 ;  /* 0x0000005edd48723e */ /* 0x020fe400000010ff */
[----:B----4-:R-:W-:Y:S03]  /*9870*/  F2FP.BF16.PACK_AB R74, R191, R193 ;  /* 0x000000c1bf4a723e */ /* 0x010fe600000010ff */
[--C-:B-1----:R-:W-:Y:S04]  /*9880*/  FFMA.FTZ R2, R183, c[0x0][0x2d0], -R156.reuse ;  /* 0x0000b400b7027a23 */ /* 0x102fe8000001089c */
[----:B------:R1:W4:Y:S02]  /*9890*/  MUFU.EX2 R186, R2 ;  /* 0x0000000200ba7308 */ /* 0x0003240000000800 */
[--C-:B-1----:R-:W-:Y:S01]  /*98a0*/  FFMA.FTZ R2, R175, c[0x0][0x2d0], -R156.reuse ;  /* 0x0000b400af027a23 */ /* 0x102fe2000001089c */
[----:B----4-:R-:W-:Y:S07]  /*98b0*/  F2FP.BF16.PACK_AB R73, R186, R93 ;  /* 0x0000005dba49723e */ /* 0x010fee00000010ff */
[----:B------:R1:W-:Y:S02]  /*98c0*/  MUFU.EX2 R185, R2 ;  /* 0x0000000200b97308 */ /* 0x0003e40000000800 */
[----:B-1----:R-:W-:Y:S08]  /*98d0*/  FFMA.FTZ R2, R176, c[0x0][0x2d0], -R156 ;  /* 0x0000b400b0027a23 */ /* 0x002ff0000001089c */
[----:B------:R1:W4:Y:S02]  /*98e0*/  MUFU.EX2 R184, R2 ;  /* 0x0000000200b87308 */ /* 0x0003240000000800 */
[----:B-1----:R-:W-:Y:S01]  /*98f0*/  FFMA.FTZ R2, R187, c[0x0][0x2d0], -R157 ;  /* 0x0000b400bb027a23 */ /* 0x002fe2000001089d */
[----:B----4-:R-:W-:Y:S01]  /*9900*/  F2FP.BF16.PACK_AB R75, R184, R185 ;  /* 0x000000b9b84b723e */ /* 0x010fe200000010ff */
[----:B------:R-:W-:Y:S06]  /*9910*/  IMAD.MOV.U32 R187, RZ, RZ, R121 ;  /* 0x000000ffffbb7224 */ /* 0x000fec00078e0079 */
[----:B------:R1:W-:Y:S01]  /*9920*/  MUFU.EX2 R92, R2 ;  /* 0x00000002005c7308 */ /* 0x0003e20000000800 */
[-C--:B--2---:R-:W-:Y:S03]  /*9930*/  HMMA.16816.F32.BF16 R4, R72, R84.reuse, R4 ;  /* 0x000000544804723c */ /* 0x084fe60000041804 */
[--C-:B-1----:R-:W-:Y:S02]  /*9940*/  FFMA.FTZ R2, R188, c[0x0][0x2d0], -R157.reuse ;  /* 0x0000b400bc027a23 */ /* 0x102fe4000001089d */
[----:B------:R-:W-:Y:S04]  /*9950*/  IMAD.MOV.U32 R188, RZ, RZ, R120 ;  /* 0x000000ffffbc7224 */ /* 0x000fe800078e0078 */
[----:B------:R1:W2:Y:S03]  /*9960*/  MUFU.EX2 R182, R2 ;  /* 0x0000000200b67308 */ /* 0x0002a60000000800 */
[----:B-1----:R-:W-:Y:S01]  /*9970*/  FFMA.FTZ R2, R177, c[0x0][0x2d0], -R157 ;  /* 0x0000b400b1027a23 */ /* 0x002fe2000001089d */
[----:B--2---:R-:W-:Y:S06]  /*9980*/  F2FP.BF16.PACK_AB R76, R182, R92 ;  /* 0x0000005cb64c723e */ /* 0x004fec00000010ff */
[----:B------:R1:W2:Y:S02]  /*9990*/  MUFU.EX2 R183, R2 ;  /* 0x0000000200b77308 */ /* 0x0002a40000000800 */
[--C-:B-1----:R-:W-:Y:S01]  /*99a0*/  FFMA.FTZ R2, R190, c[0x0][0x2d0], -R158.reuse ;  /* 0x0000b400be027a23 */ /* 0x102fe2000001089e */
[----:B--2---:R-:W-:Y:S01]  /*99b0*/  F2FP.BF16.PACK_AB R78, R181, R183 ;  /* 0x000000b7b54e723e */ /* 0x004fe200000010ff */
[----:B------:R-:W-:Y:S06]  /*99c0*/  IMAD.MOV.U32 R190, RZ, RZ, R127 ;  /* 0x000000ffffbe7224 */ /* 0x000fec00078e007f */
[----:B------:R1:W-:Y:S02]  /*99d0*/  MUFU.EX2 R180, R2 ;  /* 0x0000000200b47308 */ /* 0x0003e40000000800 */
[----:B-1----:R-:W-:Y:S02]  /*99e0*/  FFMA.FTZ R2, R192, c[0x0][0x2d0], -R158 ;  /* 0x0000b400c0027a23 */ /* 0x002fe4000001089e */
[----:B------:R-:W-:Y:S06]  /*99f0*/  IMAD.MOV.U32 R192, RZ, RZ, R128 ;  /* 0x000000ffffc07224 */ /* 0x000fec00078e0080 */
[----:B------:R1:W2:Y:S02]  /*9a00*/  MUFU.EX2 R102, R2 ;  /* 0x0000000200667308 */ /* 0x0002a40000000800 */
[----:B-1----:R-:W-:Y:S01]  /*9a10*/  FFMA.FTZ R2, R189, c[0x0][0x2d0], -R158 ;  /* 0x0000b400bd027a23 */ /* 0x002fe2000001089e */
[----:B--2---:R-:W-:Y:S01]  /*9a20*/  F2FP.BF16.PACK_AB R77, R102, R180 ;  /* 0x000000b4664d723e */ /* 0x004fe200000010ff */
[----:B------:R-:W-:Y:S06]  /*9a30*/  IMAD.MOV.U32 R189, RZ, RZ, R130 ;  /* 0x000000ffffbd7224 */ /* 0x000fec00078e0082 */
[----:B------:R1:W-:Y:S02]  /*9a40*/  MUFU.EX2 R103, R2 ;  /* 0x0000000200677308 */ /* 0x0003e40000000800 */
[----:B-1----:R-:W-:Y:S08]  /*9a50*/  FFMA.FTZ R2, R179, c[0x0][0x2d0], -R158 ;  /* 0x0000b400b3027a23 */ /* 0x002ff0000001089e */
[----:B------:R1:W2:Y:S02]  /*9a60*/  MUFU.EX2 R101, R2 ;  /* 0x0000000200657308 */ /* 0x0002a40000000800 */
[--C-:B-1----:R-:W-:Y:S01]  /*9a70*/  FFMA.FTZ R2, R194, c[0x0][0x2d0], -R118.reuse ;  /* 0x0000b400c2027a23 */ /* 0x102fe20000010876 */
[----:B--2---:R-:W-:Y:S01]  /*9a80*/  F2FP.BF16.PACK_AB R79, R101, R103 ;  /* 0x00000067654f723e */ /* 0x004fe200000010ff */
[----:B------:R-:W-:Y:S06]  /*9a90*/  IMAD.MOV.U32 R194, RZ, RZ, R131 ;  /* 0x000000ffffc27224 */ /* 0x000fec00078e0083 */
[----:B------:R1:W-:Y:S01]  /*9aa0*/  MUFU.EX2 R100, R2 ;  /* 0x0000000200647308 */ /* 0x0003e20000000800 */
[C---:B------:R-:W-:Y:S08]  /*9ab0*/  HMMA.16816.F32.BF16 R8, R76.reuse, R84, R8 ;  /* 0x000000544c08723c */ /* 0x040ff00000041808 */
[-C--:B------:R-:W-:Y:S08]  /*9ac0*/  HMMA.16816.F32.BF16 R12, R76, R86.reuse, R12 ;  /* 0x000000564c0c723c */ /* 0x080ff0000004180c */
[C---:B------:R-:W-:Y:S01]  /*9ad0*/  HMMA.16816.F32.BF16 R16, R72.reuse, R86, R16 ;  /* 0x000000564810723c */ /* 0x040fe20000041810 */
[----:B------:R-:W2:Y:S03]  /*9ae0*/  LDSM.16.MT88.4 R84, [R203+0x1000] ;  /* 0x00100000cb54783b */ /* 0x000ea60000004200 */
[--C-:B-1----:R-:W-:Y:S04]  /*9af0*/  FFMA.FTZ R2, R217, c[0x0][0x2d0], -R118.reuse ;  /* 0x0000b400d9027a23 */ /* 0x102fe80000010876 */
[-C--:B------:R-:W-:Y:S01]  /*9b00*/  HMMA.16816.F32.BF16 R20, R72, R80.reuse, R20 ;  /* 0x000000504814723c */ /* 0x080fe20000041814 */
[----:B------:R1:W4:Y:S07]  /*9b10*/  MUFU.EX2 R178, R2 ;  /* 0x0000000200b27308 */ /* 0x00032e0000000800 */
[C---:B------:R-:W-:Y:S07]  /*9b20*/  HMMA.16816.F32.BF16 R24, R76.reuse, R80, R24 ;  /* 0x000000504c18723c */ /* 0x040fee0000041818 */
[--C-:B------:R-:W-:Y:S01]  /*9b30*/  FFMA.FTZ R80, R222, c[0x0][0x2d0], -R157.reuse ;  /* 0x0000b400de507a23 */ /* 0x100fe2000001089d */
[-C--:B------:R-:W-:Y:S03]  /*9b40*/  HMMA.16816.F32.BF16 R28, R76, R82.reuse, R28 ;  /* 0x000000524c1c723c */ /* 0x080fe6000004181c */
[----:B------:R5:W-:Y:S05]  /*9b50*/  MUFU.EX2 R172, R80 ;  /* 0x0000005000ac7308 */ /* 0x000bea0000000800 */
[C---:B------:R-:W-:Y:S04]  /*9b60*/  HMMA.16816.F32.BF16 R32, R72.reuse, R82, R32 ;  /* 0x000000524820723c */ /* 0x040fe80000041820 */
[--C-:B-1----:R-:W-:Y:S04]  /*9b70*/  FFMA.FTZ R2, R220, c[0x0][0x2d0], -R118.reuse ;  /* 0x0000b400dc027a23 */ /* 0x102fe80000010876 */
[-C--:B------:R-:W-:Y:S01]  /*9b80*/  HMMA.16816.F32.BF16 R36, R72, R88.reuse, R36 ;  /* 0x000000584824723c */ /* 0x080fe20000041824 */
[----:B------:R1:W-:Y:S07]  /*9b90*/  MUFU.EX2 R179, R2 ;  /* 0x0000000200b37308 */ /* 0x0003ee0000000800 */
[C---:B------:R-:W-:Y:S01]  /*9ba0*/  HMMA.16816.F32.BF16 R40, R76.reuse, R88, R40 ;  /* 0x000000584c28723c */ /* 0x040fe20000041828 */
[----:B-----5:R-:W5:Y:S07]  /*9bb0*/  LDSM.16.MT88.4 R80, [R200+0x1800] ;  /* 0x00180000c850783b */ /* 0x020f6e0000004200 */
[-C--:B------:R-:W-:Y:S08]  /*9bc0*/  HMMA.16816.F32.BF16 R44, R76, R90.reuse, R44 ;  /* 0x0000005a4c2c723c */ /* 0x080ff0000004182c */
[C---:B------:R-:W-:Y:S01]  /*9bd0*/  HMMA.16816.F32.BF16 R48, R72.reuse, R90, R48 ;  /* 0x0000005a4830723c */ /* 0x040fe20000041830 */
[----:B------:R-:W-:Y:S03]  /*9be0*/  LDSM.16.MT88.4 R88, [R201+0x1800] ;  /* 0x00180000c958783b */ /* 0x000fe60000004200 */
[----:B-1----:R-:W-:Y:S04]  /*9bf0*/  FFMA.FTZ R2, R224, c[0x0][0x2d0], -R118 ;  /* 0x0000b400e0027a23 */ /* 0x002fe80000010876 */
[-C--:B--2---:R-:W-:Y:S01]  /*9c00*/  HMMA.16816.F32.BF16 R52, R72, R84.reuse, R52 ;  /* 0x000000544834723c */ /* 0x084fe20000041834 */
[----:B------:R1:W2:Y:S07]  /*9c10*/  MUFU.EX2 R177, R2 ;  /* 0x0000000200b17308 */ /* 0x0002ae0000000800 */
[C---:B------:R-:W-:Y:S08]  /*9c20*/  HMMA.16816.F32.BF16 R56, R76.reuse, R84, R56 ;  /* 0x000000544c38723c */ /* 0x040ff00000041838 */
[-C--:B------:R-:W-:Y:S08]  /*9c30*/  HMMA.16816.F32.BF16 R60, R76, R86.reuse, R60 ;  /* 0x000000564c3c723c */ /* 0x080ff0000004183c */
[----:B------:R-:W-:Y:S01]  /*9c40*/  HMMA.16816.F32.BF16 R64, R72, R86, R64 ;  /* 0x000000564840723c */ /* 0x000fe20000041840 */
[----:B------:R-:W3:Y:S03]  /*9c50*/  LDSM.16.MT88.4 R84, [R204+0x1800] ;  /* 0x00180000cc54783b */ /* 0x000ee60000004200 */
[--C-:B-1----:R-:W-:Y:S03]  /*9c60*/  FFMA.FTZ R2, R197, c[0x0][0x2d0], -R156.reuse ;  /* 0x0000b400c5027a23 */ /* 0x102fe6000001089c */
[----:B----4-:R-:W-:Y:S01]  /*9c70*/  F2FP.BF16.PACK_AB R72, R178, R100 ;  /* 0x00000064b248723e */ /* 0x010fe200000010ff */
[----:B------:R1:W-:Y:S01]  /*9c80*/  MUFU.EX2 R176, R2 ;  /* 0x0000000200b07308 */ /* 0x0003e20000000800 */
[----:B--2---:R-:W-:Y:S03]  /*9c90*/  F2FP.BF16.PACK_AB R74, R177, R179 ;  /* 0x000000b3b14a723e */ /* 0x004fe600000010ff */
[--C-:B-1----:R-:W-:Y:S06]  /*9ca0*/  FFMA.FTZ R2, R226, c[0x0][0x2d0], -R156.reuse ;  /* 0x0000b400e2027a23 */ /* 0x102fec000001089c */
        /* <DEDUP_REMOVED lines=9> */
[-C--:B-----5:R-:W-:Y:S03]  /*9d40*/  HMMA.16816.F32.BF16 R4, R72, R80.reuse, R4 ;  /* 0x000000504804723c */ /* 0x0a0fe60000041804 */
[--C-:B-1----:R-:W-:Y:S06]  /*9d50*/  FFMA.FTZ R2, R198, c[0x0][0x2d0], -R157.reuse ;  /* 0x0000b400c6027a23 */ /* 0x102fec000001089d */
[----:B------:R1:W2:Y:S03]  /*9d60*/  MUFU.EX2 R106, R2 ;  /* 0x00000002006a7308 */ /* 0x0002a60000000800 */
[----:B-1----:R-:W-:Y:S01]  /*9d70*/  FFMA.FTZ R2, R223, c[0x0][0x2d0], -R157 ;  /* 0x0000b400df027a23 */ /* 0x002fe2000001089d */
[----:B--2---:R-:W-:Y:S06]  /*9d80*/  F2FP.BF16.PACK_AB R76, R106, R107 ;  /* 0x0000006b6a4c723e */ /* 0x004fec00000010ff */
        /* <DEDUP_REMOVED lines=24> */
[----:B------:R-:W-:Y:S03]  /*9f10*/  LDSM.16.MT88.4 R84, [R204+0x2000] ;  /* 0x00200000cc54783b */ /* 0x000fe60000004200 */
[--C-:B-1----:R-:W-:Y:S01]  /*9f20*/  FFMA.FTZ R2, R252, c[0x0][0x2d0], -R118.reuse ;  /* 0x0000b400fc027a23 */ /* 0x102fe20000010876 */
[----:B---3--:R-:W-:Y:S01]  /*9f30*/  F2FP.BF16.PACK_AB R108, R167, R168 ;  /* 0x000000a8a76c723e */ /* 0x008fe200000010ff */
[----:B------:R-:W-:Y:S02]  /*9f40*/  FFMA.FTZ R118, R250, c[0x0][0x2d0], -R118 ;  /* 0x0000b400fa767a23 */ /* 0x000fe40000010876 */
[----:B------:R1:W-:Y:S01]  /*9f50*/  MUFU.EX2 R166, R2 ;  /* 0x0000000200a67308 */ /* 0x0003e20000000800 */
[-C--:B------:R-:W-:Y:S08]  /*9f60*/  HMMA.16816.F32.BF16 R36, R72, R88.reuse, R36 ;  /* 0x000000584824723c */ /* 0x080ff00000041824 */
[C---:B------:R-:W-:Y:S01]  /*9f70*/  HMMA.16816.F32.BF16 R40, R76.reuse, R88, R40 ;  /* 0x000000584c28723c */ /* 0x040fe20000041828 */
[----:B------:R-:W3:Y:S07]  /*9f80*/  MUFU.EX2 R165, R118 ;  /* 0x0000007600a57308 */ /* 0x000eee0000000800 */
[-C--:B------:R-:W-:Y:S04]  /*9f90*/  HMMA.16816.F32.BF16 R44, R76, R90.reuse, R44 ;  /* 0x0000005a4c2c723c */ /* 0x080fe8000004182c */
[--C-:B-1----:R-:W-:Y:S04]  /*9fa0*/  FFMA.FTZ R2, R164, c[0x0][0x2d0], -R156.reuse ;  /* 0x0000b400a4027a23 */ /* 0x102fe8000001089c */
[C---:B------:R-:W-:Y:S01]  /*9fb0*/  HMMA.16816.F32.BF16 R48, R72.reuse, R90, R48 ;  /* 0x0000005a4830723c */ /* 0x040fe20000041830 */
[----:B------:R1:W-:Y:S07]  /*9fc0*/  MUFU.EX2 R164, R2 ;  /* 0x0000000200a47308 */ /* 0x0003ee0000000800 */
[-C--:B--2---:R-:W-:Y:S04]  /*9fd0*/  HMMA.16816.F32.BF16 R52, R72, R80.reuse, R52 ;  /* 0x000000504834723c */ /* 0x084fe80000041834 */
[----:B---3--:R-:W-:Y:S04]  /*9fe0*/  F2FP.BF16.PACK_AB R110, R165, R166 ;  /* 0x000000a6a56e723e */ /* 0x008fe800000010ff */
[C---:B------:R-:W-:Y:S08]  /*9ff0*/  HMMA.16816.F32.BF16 R56, R76.reuse, R80, R56 ;  /* 0x000000504c38723c */ /* 0x040ff00000041838 */
[-C--:B------:R-:W-:Y:S01]  /*a000*/  HMMA.16816.F32.BF16 R60, R76, R82.reuse, R60 ;  /* 0x000000524c3c723c */ /* 0x080fe2000004183c */
[----:B------:R-:W2:Y:S03]  /*a010*/  LDL R76, [R1+0x20] ;  /* 0x00002000014c7983 */ /* 0x000ea60000100800 */
[--C-:B-1----:R-:W-:Y:S04]  /*a020*/  FFMA.FTZ R2, R134, c[0x0][0x2d0], -R156.reuse ;  /* 0x0000b40086027a23 */ /* 0x102fe8000001089c */
[----:B------:R1:W3:Y:S01]  /*a030*/  MUFU.EX2 R162, R2 ;  /* 0x0000000200a27308 */ /* 0x0002e20000000800 */
[----:B------:R-:W-:Y:S04]  /*a040*/  HMMA.16816.F32.BF16 R64, R72, R82, R64 ;  /* 0x000000524840723c */ /* 0x000fe80000041840 */
[--C-:B-1----:R-:W-:Y:S01]  /*a050*/  FFMA.FTZ R2, R133, c[0x0][0x2d0], -R156.reuse ;  /* 0x0000b40085027a23 */ /* 0x102fe2000001089c */
[----:B---3--:R-:W-:Y:S01]  /*a060*/  F2FP.BF16.PACK_AB R109, R162, R164 ;  /* 0x000000a4a26d723e */ /* 0x008fe200000010ff */
[----:B------:R-:W-:Y:S02]  /*a070*/  FFMA.FTZ R156, R115, c[0x0][0x2d0], -R156 ;  /* 0x0000b400739c7a23 */ /* 0x000fe4000001089c */
[----:B------:R-:W-:Y:S01]  /*a080*/  IMAD.MOV.U32 R115, RZ, RZ, R159 ;  /* 0x000000ffff737224 */ /* 0x000fe200078e009f */
[----:B------:R1:W-:Y:S10]  /*a090*/  MUFU.EX2 R163, R2 ;  /* 0x0000000200a37308 */ /* 0x0003f40000000800 */
        /* <DEDUP_REMOVED lines=9> */
[----:B------:R1:W-:Y:S01]  /*a130*/  MUFU.EX2 R156, R2 ;  /* 0x00000002009c7308 */ /* 0x0003e20000000800 */
[----:B------:R-:W3:Y:S09]  /*a140*/  LDSM.16.MT88.4 R132, [R200+0x2000] ;  /* 0x00200000c884783b */ /* 0x000ef20000004200 */
[----:B------:R-:W4:Y:S01]  /*a150*/  MUFU.EX2 R118, R157 ;  /* 0x0000009d00767308 */ /* 0x000f220000000800 */
[--C-:B-1----:R-:W-:Y:S09]  /*a160*/  FFMA.FTZ R2, R242, c[0x0][0x2d0], -R158.reuse ;  /* 0x0000b400f2027a23 */ /* 0x102ff2000001089e */
[----:B------:R1:W-:Y:S01]  /*a170*/  MUFU.EX2 R117, R2 ;  /* 0x0000000200757308 */ /* 0x0003e20000000800 */
[----:B----4-:R-:W-:Y:S01]  /*a180*/  F2FP.BF16.PACK_AB R154, R118, R156 ;  /* 0x0000009c769a723e */ /* 0x010fe200000010ff */
[--C-:B-1----:R-:W-:Y:S08]  /*a190*/  FFMA.FTZ R2, R247, c[0x0][0x2d0], -R158.reuse ;  /* 0x0000b400f7027a23 */ /* 0x102ff0000001089e */
[----:B------:R1:W4:Y:S02]  /*a1a0*/  MUFU.EX2 R116, R2 ;  /* 0x0000000200747308 */ /* 0x0003240000000800 */
[--C-:B-1----:R-:W-:Y:S01]  /*a1b0*/  FFMA.FTZ R2, R115, c[0x0][0x2d0], -R158.reuse ;  /* 0x0000b40073027a23 */ /* 0x102fe2000001089e */
[----:B----4-:R-:W-:Y:S01]  /*a1c0*/  F2FP.BF16.PACK_AB R153, R116, R117 ;  /* 0x000000757499723e */ /* 0x010fe200000010ff */
[----:B------:R-:W-:Y:S06]  /*a1d0*/  FFMA.FTZ R158, R71, c[0x0][0x2d0], -R158 ;  /* 0x0000b400479e7a23 */ /* 0x000fec000001089e */
[----:B------:R1:W-:Y:S10]  /*a1e0*/  MUFU.EX2 R115, R2 ;  /* 0x0000000200737308 */ /* 0x0003f40000000800 */
[----:B------:R-:W4:Y:S01]  /*a1f0*/  MUFU.EX2 R80, R158 ;  /* 0x0000009e00507308 */ /* 0x000f220000000800 */
[----:B-1----:R-:W-:Y:S02]  /*a200*/  FFMA.FTZ R2, R68, R98, R136 ;  /* 0x0000006244027223 */ /* 0x002fe40000010088 */
[----:B------:R-:W-:Y:S02]  /*a210*/  FFMA.FTZ R68, R3, R97, R246 ;  /* 0x0000006103447223 */ /* 0x000fe400000100f6 */
[----:B------:R-:W-:Y:S02]  /*a220*/  FFMA.FTZ R3, R0, R96, R239 ;  /* 0x0000006000037223 */ /* 0x000fe400000100ef */
[----:B------:R-:W-:Y:S01]  /*a230*/  FADD.FTZ R0, R129, R69 ;  /* 0x0000004581007221 */ /* 0x000fe20000010000 */
[----:B------:R-:W1:Y:S01]  /*a240*/  LDSM.16.MT88.4 R96, [R201+0x2000] ;  /* 0x00200000c960783b */ /* 0x000e620000004200 */
[----:B------:R-:W-:Y:S02]  /*a250*/  FADD.FTZ R69, R123, R68 ;  /* 0x000000447b457221 */ /* 0x000fe40000010000 */
[----:B------:R-:W-:Y:S01]  /*a260*/  FADD.FTZ R68, R122, R0 ;  /* 0x000000007a447221 */ /* 0x000fe20000010000 */
[----:B----4-:R-:W-:Y:S01]  /*a270*/  F2FP.BF16.PACK_AB R155, R80, R115 ;  /* 0x00000073509b723e */ /* 0x010fe200000010ff */
[----:B------:R-:W-:Y:S01]  /*a280*/  FADD.FTZ R71, R126, R2 ;  /* 0x000000027e477221 */ /* 0x000fe20000010000 */
[-C--:B---3--:R-:W-:Y:S02]  /*a290*/  HMMA.16816.F32.BF16 R120, R108, R132.reuse, R4 ;  /* 0x000000846c78723c */ /* 0x088fe40000041804 */
[----:B------:R-:W3:Y:S03]  /*a2a0*/  LDSM.16.MT88.4 R4, [R203+0x2000] ;  /* 0x00200000cb04783b */ /* 0x000ee60000004200 */
        /* <DEDUP_REMOVED lines=54> */
[-C--:B---3--:R-:W-:Y:S03]  /*a610*/  HMMA.16816.F32.BF16 R100, R108, R4.reuse, R52 ;  /* 0x000000046c64723c */ /* 0x088fe60000041834 */
        /* <DEDUP_REMOVED lines=34> */
[----:B------:R1:W-:Y:S01]  /*a840*/  STL [R1+0x4], R3 ;  /* 0x0000040301007387 */ /* 0x0003e20000100800 */
[----:B------:R-:W-:Y:S02]  /*a850*/  IMAD.MOV.U32 R196, RZ, RZ, R215 ;  /* 0x000000ffffc47224 */ /* 0x000fe400078e00d7 */
[----:B------:R-:W-:Y:S01]  /*a860*/  IMAD.MOV.U32 R117, RZ, RZ, R70 ;  /* 0x000000ffff757224 */ /* 0x000fe200078e0046 */
[----:B------:R2:W-:Y:S01]  /*a870*/  STL [R1+0x8], R2 ;  /* 0x0000080201007387 */ /* 0x0005e20000100800 */
[----:B------:R-:W-:Y:S02]  /*a880*/  IMAD.MOV.U32 R115, RZ, RZ, R113 ;  /* 0x000000ffff737224 */ /* 0x000fe400078e0071 */
[----:B------:R-:W-:Y:S01]  /*a890*/  IMAD.MOV.U32 R116, RZ, RZ, R112 ;  /* 0x000000ffff747224 */ /* 0x000fe200078e0070 */
[----:B------:R2:W-:Y:S01]  /*a8a0*/  STL [R1+0xc], R0 ;  /* 0x00000c0001007387 */ /* 0x0005e20000100800 */
[----:B-1----:R-:W-:Y:S01]  /*a8b0*/  IMAD.MOV.U32 R3, RZ, RZ, R114 ;  /* 0x000000ffff037224 */ /* 0x002fe200078e0072 */
[----:B------:R-:W-:-:S05]  /*a8c0*/  @P0 BRA `(.L_x_1228) ;  /* 0xffffc27000000947 */ /* 0x000fca000383ffff */
.L_x_1227:
[----:B-12---:R-:W2:Y:S02]  /*a8d0*/  LDL R0, [R1+0x10] ;  /* 0x0000100001007983 */ /* 0x006ea40000100800 */
[----:B--2---:R-:W-:-:S13]  /*a8e0*/  ISETP.GE.AND P0, PT, R215, R0, PT ;  /* 0x00000000d700720c */ /* 0x004fda0003f06270 */
[----:B------:R-:W-:Y:S05]  /*a8f0*/  @!P0 BRA `(.L_x_1229) ;  /* 0x00002f5000008947 */ /* 0x000fea0003800000 */
[----:B------:R-:W-:Y:S01]  /*a900*/  IMAD.MOV.U32 R3, RZ, RZ, R113 ;  /* 0x000000ffff037224 */ /* 0x000fe200078e0071 */
[----:B------:R-:W-:Y:S01]  /*a910*/  MOV R118, R70 ;  /* 0x0000004600767202 */ /* 0x000fe20000000f00 */
[----:B------:R-:W-:Y:S01]  /*a920*/  IMAD.MOV.U32 R0, RZ, RZ, R114 ;  /* 0x000000ffff007224 */ /* 0x000fe200078e0072 */
[----:B------:R-:W-:Y:S02]  /*a930*/  MOV R115, R112 ;  /* 0x0000007000737202 */ /* 0x000fe40000000f00 */
.L_x_1230:
        /* <DEDUP_REMOVED lines=19> */
[----:B------:R-:W3:Y:S04]  /*aa70*/  LDL R220, [R1+0x10] ;  /* 0x0000100001dc7983 */ /* 0x000ee80000100800 */
[----:B------:R-:W5:Y:S08]  /*aa80*/  LDSM.16.M88.4 R48, [R119+0x1000] ;  /* 0x001000007730783b */ /* 0x000f700000000200 */
[----:B------:R-:W3:Y:S01]  /*aa90*/  LDL R217, [R1+0x38] ;  /* 0x0000380001d97983 */ /* 0x000ee20000100800 */
[-C--:B-1----:R-:W-:Y:S03]  /*aaa0*/  HMMA.16816.F32.BF16 R4, R80, R16.reuse, RZ ;  /* 0x000000105004723c */ /* 0x082fe600000418ff */
[----:B------:R-:W1:Y:S05]  /*aab0*/  LDSM.16.M88.4 R64, [R119+0x1800] ;  /* 0x001800007740783b */ /* 0x000e6a0000000200 */
[C---:B----4-:R-:W-:Y:S03]  /*aac0*/  HMMA.16816.F32.BF16 R8, R76.reuse, R16, RZ ;  /* 0x000000104c08723c */ /* 0x050fe600000418ff */
[----:B------:R-:W4:Y:S05]  /*aad0*/  LDSM.16.M88.4 R156, [R119+0x2000] ;  /* 0x00200000779c783b */ /* 0x000f2a0000000200 */
[-C--:B------:R-:W-:Y:S03]  /*aae0*/  HMMA.16816.F32.BF16 R12, R76, R18.reuse, RZ ;  /* 0x000000124c0c723c */ /* 0x080fe600000418ff */
[----:B------:R-:W-:Y:S05]  /*aaf0*/  LDSM.16.M88.4 R160, [R209] ;  /* 0x00000000d1a0783b */ /* 0x000fea0000000200 */
[C---:B------:R-:W-:Y:S03]  /*ab00*/  HMMA.16816.F32.BF16 R16, R80.reuse, R18, RZ ;  /* 0x000000125010723c */ /* 0x040fe600000418ff */
[----:B------:R-:W1:Y:S05]  /*ab10*/  LDSM.16.M88.4 R164, [R210] ;  /* 0x00000000d2a4783b */ /* 0x000e6a0000000200 */
[-C--:B-----5:R-:W-:Y:S03]  /*ab20*/  HMMA.16816.F32.BF16 R20, R80, R32.reuse, RZ ;  /* 0x000000205014723c */ /* 0x0a0fe600000418ff */
[----:B------:R-:W5:Y:S05]  /*ab30*/  LDSM.16.M88.4 R168, [R209+0x2000] ;  /* 0x00200000d1a8783b */ /* 0x000f6a0000000200 */
[C---:B------:R-:W-:Y:S03]  /*ab40*/  HMMA.16816.F32.BF16 R24, R76.reuse, R32, RZ ;  /* 0x000000204c18723c */ /* 0x040fe600000418ff */
[----:B------:R-:W1:Y:S05]  /*ab50*/  LDSM.16.M88.4 R172, [R214] ;  /* 0x00000000d6ac783b */ /* 0x000e6a0000000200 */
[-C--:B------:R-:W-:Y:S03]  /*ab60*/  HMMA.16816.F32.BF16 R28, R76, R34.reuse, RZ ;  /* 0x000000224c1c723c */ /* 0x080fe600000418ff */
[----:B------:R-:W1:Y:S05]  /*ab70*/  LDSM.16.M88.4 R176, [R213] ;  /* 0x00000000d5b0783b */ /* 0x000e6a0000000200 */
[C---:B------:R-:W-:Y:S03]  /*ab80*/  HMMA.16816.F32.BF16 R32, R80.reuse, R34, RZ ;  /* 0x000000225020723c */ /* 0x040fe600000418ff */
[----:B------:R-:W2:Y:S05]  /*ab90*/  LDSM.16.M88.4 R180, [R212] ;  /* 0x00000000d4b4783b */ /* 0x000eaa0000000200 */
[-C--:B------:R-:W-:Y:S03]  /*aba0*/  HMMA.16816.F32.BF16 R36, R80, R48.reuse, RZ ;  /* 0x000000305024723c */ /* 0x080fe600000418ff */
[----:B------:R-:W2:Y:S05]  /*abb0*/  LDSM.16.M88.4 R184, [R211] ;  /* 0x00000000d3b8783b */ /* 0x000eaa0000000200 */
[C---:B------:R-:W-:Y:S03]  /*abc0*/  HMMA.16816.F32.BF16 R40, R76.reuse, R48, RZ ;  /* 0x000000304c28723c */ /* 0x040fe600000418ff */
[----:B------:R-:W3:Y:S06]  /*abd0*/  LDL.64 R218, [R1+0x28] ;  /* 0x0000280001da7983 */ /* 0x000eec0000100a00 */
[----:B------:R-:W3:Y:S01]  /*abe0*/  LDL.LU R244, [R1] ;  /* 0x0000000001f47983 */ /* 0x000ee20000300800 */
[-C--:B------:R-:W-:Y:S03]  /*abf0*/  HMMA.16816.F32.BF16 R44, R76, R50.reuse, RZ ;  /* 0x000000324c2c723c */ /* 0x080fe600000418ff */
[----:B------:R-:W3:Y:S04]  /*ac00*/  LDL.LU R243, [R1+0x4] ;  /* 0x0000040001f37983 */ /* 0x000ee80000300800 */
[----:B------:R-:W3:Y:S01]  /*ac10*/  LDL.LU R242, [R1+0x8] ;  /* 0x0000080001f27983 */ /* 0x000ee20000300800 */
[C---:B------:R-:W-:Y:S03]  /*ac20*/  HMMA.16816.F32.BF16 R48, R80.reuse, R50, RZ ;  /* 0x000000325030723c */ /* 0x040fe600000418ff */
[----:B------:R-:W3:Y:S05]  /*ac30*/  LDL.LU R241, [R1+0xc] ;  /* 0x00000c0001f17983 */ /* 0x000eea0000300800 */
[-C--:B-1----:R-:W-:Y:S08]  /*ac40*/  HMMA.16816.F32.BF16 R52, R80, R64.reuse, RZ ;  /* 0x000000405034723c */ /* 0x082ff000000418ff */
[C---:B------:R-:W-:Y:S08]  /*ac50*/  HMMA.16816.F32.BF16 R56, R76.reuse, R64, RZ ;  /* 0x000000404c38723c */ /* 0x040ff000000418ff */
[-C--:B------:R-:W-:Y:S08]  /*ac60*/  HMMA.16816.F32.BF16 R60, R76, R66.reuse, RZ ;  /* 0x000000424c3c723c */ /* 0x080ff000000418ff */
[C---:B------:R-:W-:Y:S04]  /*ac70*/  HMMA.16816.F32.BF16 R64, R80.reuse, R66, RZ ;  /* 0x000000425040723c */ /* 0x040fe800000418ff */
[----:B--2---:R-:W-:Y:S02]  /*ac80*/  MOV R73, R72 ;  /* 0x0000004800497202 */ /* 0x004fe40000000f00 */
[----:B---3--:R-:W-:Y:S06]  /*ac90*/  MOV R72, R70 ;  /* 0x0000004600487202 */ /* 0x008fec0000000f00 */
[----:B------:R-:W-:Y:S02]  /*aca0*/  IMAD.WIDE.U32 R72, R68, 0x50, R72 ;  /* 0x0000005044487825 */ /* 0x000fe400078e0048 */
[-C--:B----4-:R-:W-:Y:S03]  /*acb0*/  HMMA.16816.F32.BF16 R68, R80, R156.reuse, RZ ;  /* 0x0000009c5044723c */ /* 0x090fe600000418ff */
        /* <DEDUP_REMOVED lines=18> */
[-C--:B------:R-:W-:Y:S03]  /*ade0*/  HMMA.16816.F32.BF16 R4, R160, R164.reuse, R4 ;  /* 0x000000a4a004723c */ /* 0x080fe60000041804 */
[----:B------:R4:W-:Y:S02]  /*adf0*/  LDGSTS.E.BYPASS.LTC128B.128 [R216+0x1900], [R156.64], !P6 ;  /* 0x019000009cd87fae */ /* 0x0009e4000f101d48 */
[----:B-1----:R-:W-:Y:S03]  /*ae00*/  IADD3 R116, P0, R156, R190, RZ ;  /* 0x000000be9c747210 */ /* 0x002fe60007f1e0ff */
[C---:B-----5:R-:W-:Y:S04]  /*ae10*/  HMMA.16816.F32.BF16 R8, R168.reuse, R164, R8 ;  /* 0x000000a4a808723c */ /* 0x060fe80000041808 */
[----:B------:R-:W-:Y:S04]  /*ae20*/  IADD3.X R117, R157, R114, RZ, P0, !PT ;  /* 0x000000729d757210 */ /* 0x000fe800007fe4ff */
[-C--:B------:R-:W-:Y:S01]  /*ae30*/  HMMA.16816.F32.BF16 R12, R168, R166.reuse, R12 ;  /* 0x000000a6a80c723c */ /* 0x080fe2000004180c */
[----:B------:R1:W-:Y:S02]  /*ae40*/  LDGSTS.E.BYPASS.LTC128B.128 [R216+0x2100], [R116.64], !P6 ;  /* 0x0210000074d87fae */ /* 0x0003e4000f101d48 */
[C---:B------:R-:W-:Y:S02]  /*ae50*/  ISETP.GT.AND P0, PT, R215.reuse, R220, PT ;  /* 0x000000dcd700720c */ /* 0x040fe40003f04270 */
[----:B------:R-:W-:Y:S03]  /*ae60*/  IADD3 R215, R215, -0x1, RZ ;  /* 0xffffffffd7d77810 */ /* 0x000fe60007ffe0ff */
[C---:B------:R-:W-:Y:S01]  /*ae70*/  HMMA.16816.F32.BF16 R16, R160.reuse, R166, R16 ;  /* 0x000000a6a010723c */ /* 0x040fe20000041810 */
[----:B---3--:R-:W-:Y:S07]  /*ae80*/  LDSM.16.M88.4 R188, [R205] ;  /* 0x00000000cdbc783b */ /* 0x008fee0000000200 */
[-C--:B------:R-:W-:Y:S01]  /*ae90*/  HMMA.16816.F32.BF16 R20, R160, R172.reuse, R20 ;  /* 0x000000aca014723c */ /* 0x080fe20000041814 */
        /* <DEDUP_REMOVED lines=181> */
[C---:B------:R-:W-:Y:S01]  /*b9f0*/  FMUL.FTZ R96, R117.reuse, R96 ;  /* 0x0000006075607220 */ /* 0x040fe20000410000 */
[----:B------:R2:W4:Y:S01]  /*ba00*/  MUFU.EX2 R116, R2 ;  /* 0x0000000200747308 */ /* 0x0005220000000800 */
[----:B------:R-:W-:Y:S02]  /*ba10*/  FMUL.FTZ R85, R117, R85 ;  /* 0x0000005575557220 */ /* 0x000fe40000410000 */
[--C-:B------:R-:W-:Y:S02]  /*ba20*/  FFMA.FTZ R38, R38, c[0x0][0x2d0], -R165.reuse ;  /* 0x0000b40026267a23 */ /* 0x100fe400000108a5 */
[----:B---3--:R-:W-:Y:S02]  /*ba30*/  FFMA.FTZ R36, R48, c[0x0][0x2d0], -R164 ;  /* 0x0000b40030247a23 */ /* 0x008fe400000108a4 */
[----:B------:R-:W-:Y:S02]  /*ba40*/  FFMA.FTZ R41, R41, c[0x0][0x2d0], -R166 ;  /* 0x0000b40029297a23 */ /* 0x000fe400000108a6 */
[----:B------:R-:W-:Y:S01]  /*ba50*/  FMUL.FTZ R97, R117, R97 ;  /* 0x0000006175617220 */ /* 0x000fe20000410000 */
[----:B------:R3:W-:Y:S01]  /*ba60*/  MUFU.EX2 R197, R36 ;  /* 0x0000002400c57308 */ /* 0x0007e20000000800 */
[----:B------:R-:W-:Y:S01]  /*ba70*/  FFMA.FTZ R39, R39, c[0x0][0x2d0], -R165 ;  /* 0x0000b40027277a23 */ /* 0x000fe200000108a5 */
        /* <DEDUP_REMOVED lines=18> */
[----:B------:R-:W-:Y:S02]  /*bba0*/  FMUL.FTZ R87, R116, R87 ;  /* 0x0000005774577220 */ /* 0x000fe40000410000 */
[----:B---3--:R-:W-:Y:S02]  /*bbb0*/  FFMA.FTZ R36, R49, c[0x0][0x2d0], -R164 ;  /* 0x0000b40031247a23 */ /* 0x008fe400000108a4 */
        /* <DEDUP_REMOVED lines=217> */
[-C--:B------:R-:W-:Y:S01]  /*c950*/  HMMA.16816.F32.BF16 R36, R124, R134.reuse, R36 ;  /* 0x000000867c24723c */ /* 0x080fe20000041824 */
[----:B------:R-:W4:Y:S07]  /*c960*/  LDSM.16.MT88.4 R124, [R204+0x800] ;  /* 0x00080000cc7c783b */ /* 0x000f2e0000004200 */
[----:B------:R-:W-:Y:S01]  /*c970*/  HMMA.16816.F32.BF16 R108, R120, R134, R108 ;  /* 0x00000086786c723c */ /* 0x000fe2000004186c */
[----:B------:R-:W4:Y:S03]  /*c980*/  LDSM.16.MT88.4 R132, [R201+0x800] ;  /* 0x00080000c984783b */ /* 0x000f260000004200 */
[--C-:B-1----:R-:W-:Y:S03]  /*c990*/  FFMA.FTZ R56, R83, c[0x0][0x2d0], -R165.reuse ;  /* 0x0000b40053387a23 */ /* 0x102fe600000108a5 */
[----:B---3--:R-:W-:Y:S01]  /*c9a0*/  F2FP.BF16.PACK_AB R120, R219, R220 ;  /* 0x000000dcdb78723e */ /* 0x008fe200000010ff */
[-C--:B--2---:R-:W-:Y:S05]  /*c9b0*/  HMMA.16816.F32.BF16 R4, R48, R128.reuse, R4 ;  /* 0x000000803004723c */ /* 0x084fea0000041804 */
[----:B------:R-:W-:Y:S02]  /*c9c0*/  F2FP.BF16.PACK_AB R122, R217, R218 ;  /* 0x000000dad97a723e */ /* 0x000fe400000010ff */
[----:B------:R-:W-:Y:S02]  /*c9d0*/  F2FP.BF16.PACK_AB R121, R169, R170 ;  /* 0x000000aaa979723e */ /* 0x000fe400000010ff */
[----:B------:R-:W-:Y:S07]  /*c9e0*/  F2FP.BF16.PACK_AB R123, R167, R168 ;  /* 0x000000a8a77b723e */ /* 0x000fee00000010ff */
[C---:B------:R-:W-:Y:S08]  /*c9f0*/  HMMA.16816.F32.BF16 R8, R120.reuse, R128, R8 ;  /* 0x000000807808723c */ /* 0x040ff00000041808 */
[-C--:B------:R-:W-:Y:S08]  /*ca00*/  HMMA.16816.F32.BF16 R12, R120, R130.reuse, R12 ;  /* 0x00000082780c723c */ /* 0x080ff0000004180c */
[C---:B------:R-:W-:Y:S08]  /*ca10*/  HMMA.16816.F32.BF16 R16, R48.reuse, R130, R16 ;  /* 0x000000823010723c */ /* 0x040ff00000041810 */
[-C--:B----4-:R-:W-:Y:S08]  /*ca20*/  HMMA.16816.F32.BF16 R20, R48, R124.reuse, R20 ;  /* 0x0000007c3014723c */ /* 0x090ff00000041814 */
[C---:B------:R-:W-:Y:S08]  /*ca30*/  HMMA.16816.F32.BF16 R32, R120.reuse, R124, R32 ;  /* 0x0000007c7820723c */ /* 0x040ff00000041820 */
[-C--:B------:R-:W-:Y:S08]  /*ca40*/  HMMA.16816.F32.BF16 R24, R120, R126.reuse, R24 ;  /* 0x0000007e7818723c */ /* 0x080ff00000041818 */
[C---:B------:R-:W-:Y:S08]  /*ca50*/  HMMA.16816.F32.BF16 R84, R48.reuse, R126, R84 ;  /* 0x0000007e3054723c */ /* 0x040ff00000041854 */
[-C--:B------:R-:W-:Y:S08]  /*ca60*/  HMMA.16816.F32.BF16 R28, R48, R132.reuse, R28 ;  /* 0x00000084301c723c */ /* 0x080ff0000004181c */
        /* <DEDUP_REMOVED lines=211> */
[----:B------:R-:W-:Y:S01]  /*d7a0*/  STL [R1], R5 ;  /* 0x0000000501007387 */ /* 0x000fe20000100800 */
[----:B------:R-:W-:Y:S02]  /*d7b0*/  FADD.FTZ R3, R63, R3 ;  /* 0x000000033f037221 */ /* 0x000fe40000010000 */
        /* <DEDUP_REMOVED lines=9> */
.L_x_1229:
[----:B------:R-:W-:Y:S02]  /*d850*/  MOV R9, 0x1f ;  /* 0x0000001f00097802 */ /* 0x000fe40000000f00 */
[----:B------:R-:W-:Y:S01]  /*d860*/  MOV R8, 0xffffffff ;  /* 0xffffffff00087802 */ /* 0x000fe20000000f00 */
[----:B------:R-:W-:Y:S05]  /*d870*/  BRA.DIV ~URZ, `(.L_x_1231) ;  /* 0x000051327f007947 */ /* 0x000fea000b800000 */
[----:B------:R-:W2:Y:S04]  /*d880*/  LDL R2, [R1] ;  /* 0x0000000001027983 */ /* 0x000ea80000100800 */
[----:B--2---:R1:W2:Y:S02]  /*d890*/  SHFL.BFLY PT, R0, R2, 0x2, 0x1f ;  /* 0x0c401f0002007f89 */ /* 0x0042a400000e0000 */
.L_x_1317:
        /* <DEDUP_REMOVED lines=19> */
.L_x_1318:
        /* <DEDUP_REMOVED lines=9> */
[----:B------:R-:W-:-:S05]  /*da60*/  MOV R19, 0xff800000 ;  /* 0xff80000000137802 */ /* 0x000fca0000000f00 */
[----:B------:R-:W-:Y:S02]  /*da70*/  @P1 MOV R10, 0x3f317218 ;  /* 0x3f317218000a1802 */ /* 0x000fe40000000f00 */
[----:B------:R2:W-:Y:S01]  /*da80*/  @P3 MUFU.LG2 R9, R4 ;  /* 0x0000000400093308 */ /* 0x0005e20000000c00 */
[----:B-1----:R-:W-:-:S07]  /*da90*/  FMUL.FTZ R68, R0, R120 ;  /* 0x0000007800447220 */ /* 0x002fce0000410000 */
[----:B------:R-:W-:Y:S01]  /*daa0*/  @P2 MUFU.RCP R3, R5 ;  /* 0x0000000500032308 */ /* 0x000fe20000001000 */
[C---:B------:R-:W-:Y:S02]  /*dab0*/  FMUL.FTZ R69, R0.reuse, R121 ;  /* 0x0000007900457220 */ /* 0x040fe40000410000 */
[C---:B------:R-:W-:Y:S02]  /*dac0*/  FMUL.FTZ R72, R0.reuse, R132 ;  /* 0x0000008400487220 */ /* 0x040fe40000410000 */
[----:B------:R-:W-:Y:S02]  /*dad0*/  FMUL.FTZ R73, R0, R133 ;  /* 0x0000008500497220 */ /* 0x000fe40000410000 */
[----:B--2-4-:R-:W-:Y:S01]  /*dae0*/  FADD.FTZ R4, R8, R7 ;  /* 0x0000000708047221 */ /* 0x014fe20000010000 */
[----:B------:R-:W-:Y:S01]  /*daf0*/  @P1 MUFU.RCP R2, R6 ;  /* 0x0000000600021308 */ /* 0x000fe20000001000 */
[C---:B------:R-:W-:Y:S02]  /*db00*/  FMUL.FTZ R74, R0.reuse, R136 ;  /* 0x00000088004a7220 */ /* 0x040fe40000410000 */
[----:B------:R-:W-:Y:S01]  /*db10*/  FMUL.FTZ R75, R0, R137 ;  /* 0x00000089004b7220 */ /* 0x000fe20000410000 */
[----:B------:R-:W-:Y:S01]  /*db20*/  FSETP.NE.FTZ.AND P0, PT, R4, RZ, PT ;  /* 0x000000ff0400720b */ /* 0x000fe20003f15000 */
[----:B------:R-:W-:-:S02]  /*db30*/  FMUL.FTZ R76, R0, R84 ;  /* 0x00000054004c7220 */ /* 0x000fc40000410000 */
[C---:B------:R-:W-:Y:S01]  /*db40*/  FMUL.FTZ R77, R0.reuse, R85 ;  /* 0x00000055004d7220 */ /* 0x040fe20000410000 */
[----:B------:R1:W2:Y:S01]  /*db50*/  @P2 MUFU.LG2 R7, R5 ;  /* 0x0000000500072308 */ /* 0x0002a20000000c00 */
        /* <DEDUP_REMOVED lines=8> */
[----:B-1----:R-:W-:Y:S01]  /*dbe0*/  @P2 MOV R5, 0x3f317218 ;  /* 0x3f31721800052802 */ /* 0x002fe20000000f00 */
[----:B------:R-:W1:Y:S01]  /*dbf0*/  @P1 MUFU.LG2 R0, R6 ;  /* 0x0000000600001308 */ /* 0x000e620000000c00 */
[----:B--2---:R-:W-:Y:S02]  /*dc00*/  @P2 FMUL.FTZ R8, R7, 0.69314718246459960938 ;  /* 0x3f31721807082820 */ /* 0x004fe40000410000 */
[C---:B------:R-:W-:Y:S02]  /*dc10*/  FMUL.FTZ R82, R3.reuse, R122 ;  /* 0x0000007a03527220 */ /* 0x040fe40000410000 */
[----:B------:R-:W-:-:S02]  /*dc20*/  FMUL.FTZ R83, R3, R123 ;  /* 0x0000007b03537220 */ /* 0x000fc40000410000 */
[C---:B------:R-:W-:Y:S02]  /*dc30*/  FMUL.FTZ R84, R3.reuse, R134 ;  /* 0x0000008603547220 */ /* 0x040fe40000410000 */
[C---:B------:R-:W-:Y:S02]  /*dc40*/  FMUL.FTZ R85, R3.reuse, R135 ;  /* 0x0000008703557220 */ /* 0x040fe40000410000 */
[C---:B------:R-:W-:Y:S02]  /*dc50*/  FMUL.FTZ R96, R3.reuse, R138 ;  /* 0x0000008a03607220 */ /* 0x040fe40000410000 */
[C---:B------:R-:W-:Y:S02]  /*dc60*/  FMUL.FTZ R97, R3.reuse, R139 ;  /* 0x0000008b03617220 */ /* 0x040fe40000410000 */
[C---:B------:R-:W-:Y:S02]  /*dc70*/  FMUL.FTZ R86, R3.reuse, R86 ;  /* 0x0000005603567220 */ /* 0x040fe40000410000 */
[----:B-1----:R-:W-:Y:S01]  /*dc80*/  @P1 FMUL.FTZ R7, R0, 0.69314718246459960938 ;  /* 0x3f31721800071820 */ /* 0x002fe20000410000 */
[----:B------:R-:W-:Y:S01]  /*dc90*/  MOV R0, RZ ;  /* 0x000000ff00007202 */ /* 0x000fe20000000f00 */
[----:B------:R-:W-:-:S02]  /*dca0*/  FMUL.FTZ R87, R3, R87 ;  /* 0x0000005703577220 */ /* 0x000fc40000410000 */
[C---:B------:R-:W-:Y:S02]  /*dcb0*/  FMUL.FTZ R100, R3.reuse, R150 ;  /* 0x0000009603647220 */ /* 0x040fe40000410000 */
[C---:B------:R-:W-:Y:S01]  /*dcc0*/  FMUL.FTZ R101, R3.reuse, R151 ;  /* 0x0000009703657220 */ /* 0x040fe20000410000 */
[----:B------:R-:W1:Y:S01]  /*dcd0*/  @P0 MUFU.RCP R0, R4 ;  /* 0x0000000400000308 */ /* 0x000e620000001000 */
        /* <DEDUP_REMOVED lines=23> */
[----:B------:R2:W3:Y:S01]  /*de50*/  @P0 MUFU.LG2 R2, R4 ;  /* 0x0000000400020308 */ /* 0x0004e20000000c00 */
[----:B------:R-:W-:Y:S02]  /*de60*/  @P3 FMUL.FTZ R6, R3, c[0x0][0x2d0] ;  /* 0x0000b40003063a20 */ /* 0x000fe40000410000 */
[----:B------:R-:W-:Y:S02]  /*de70*/  @P1 FMUL.FTZ R3, R10, c[0x0][0x2d0] ;  /* 0x0000b4000a031a20 */ /* 0x000fe40000410000 */
[----:B------:R-:W-:Y:S02]  /*de80*/  @P3 FMUL.FTZ R9, R9, 0.69314718246459960938 ;  /* 0x3f31721809093820 */ /* 0x000fe40000410000 */
[----:B------:R-:W-:Y:S01]  /*de90*/  @P1 FFMA.FTZ R26, R3, R112, R7 ;  /* 0x00000070031a1223 */ /* 0x000fe20000010007 */
[----:B------:R-:W-:Y:S01]  /*dea0*/  @P0 MOV R3, 0x3f317218 ;  /* 0x3f31721800030802 */ /* 0x000fe20000000f00 */
[----:B------:R-:W-:Y:S02]  /*deb0*/  @P2 FMUL.FTZ R5, R5, c[0x0][0x2d0] ;  /* 0x0000b40005052a20 */ /* 0x000fe40000410000 */
[----:B-1----:R-:W-:-:S02]  /*dec0*/  FMUL.FTZ R34, R0, R126 ;  /* 0x0000007e00227220 */ /* 0x002fc40000410000 */
[----:B------:R-:W-:Y:S02]  /*ded0*/  @P0 FMUL.FTZ R3, R3, c[0x0][0x2d0] ;  /* 0x0000b40003030a20 */ /* 0x000fe40000410000 */
[----:B------:R-:W-:Y:S01]  /*dee0*/  FMUL.FTZ R35, R0, R127 ;  /* 0x0000007f00237220 */ /* 0x000fe20000410000 */
[----:B--2---:R-:W-:Y:S01]  /*def0*/  MOV R4, 0x1 ;  /* 0x0000000100047802 */ /* 0x004fe20000000f00 */
[----:B---3--:R-:W-:Y:S02]  /*df00*/  @P0 FMUL.FTZ R2, R2, 0.69314718246459960938 ;  /* 0x3f31721802020820 */ /* 0x008fe40000410000 */
        /* <DEDUP_REMOVED lines=18> */
.L_x_1198:
[----:B--2---:R2:W5:Y:S04]  /*e030*/  LDL R6, [R1+0x48] ;  /* 0x0000480001067983 */ /* 0x0045680000100800 */
        /* <DEDUP_REMOVED lines=18> */
.L_x_1234:
[----:B--2---:R-:W-:Y:S05]  /*e160*/  BSYNC B0 ;  /* 0x0000000000007941 */ /* 0x004fea0003800000 */
.L_x_1233:
[----:B------:R-:W2:Y:S04]  /*e170*/  LDL.64 R2, [R1+0x18] ;  /* 0x0000180001027983 */ /* 0x000ea80000100a00 */
[----:B------:R-:W3:Y:S01]  /*e180*/  LDL R9, [R1+0x58] ;  /* 0x0000580001097983 */ /* 0x000ee20000100800 */
[----:B------:R-:W-:Y:S01]  /*e190*/  PRMT R0, R0, 0x9910, RZ ;  /* 0x0000991000007816 */ /* 0x000fe200000000ff */
[----:B------:R-:W-:Y:S01]  /*e1a0*/  BSSY B1, `(.L_x_1235) ;  /* 0x00002c7000017945 */ /* 0x000fe20003800000 */
[----:B-----5:R-:W-:Y:S02]  /*e1b0*/  IMAD.MOV.U32 R70, RZ, RZ, R6 ;  /* 0x000000ffff467224 */ /* 0x020fe400078e0006 */
[----:B------:R-:W-:Y:S02]  /*e1c0*/  ISETP.NE.AND P0, PT, R0, RZ, PT ;  /* 0x000000ff0000720c */ /* 0x000fe40003f05270 */
[----:B--2---:R-:W-:-:S02]  /*e1d0*/  SHF.R.S32.HI R18, RZ, 0x1f, R2 ;  /* 0x0000001fff127819 */ /* 0x004fc40000011402 */
[----:B---3--:R-:W-:-:S09]  /*e1e0*/  SHF.R.S32.HI R8, RZ, 0x1f, R9 ;  /* 0x0000001fff087819 */ /* 0x008fd20000011409 */
[----:B------:R-:W-:Y:S05]  /*e1f0*/  @!P0 BRA `(.L_x_1236) ;  /* 0x00001fa000008947 */ /* 0x000fea0003800000 */
[----:B-1----:R-:W2:Y:S04]  /*e200*/  LDL R6, [R1+0x68] ;  /* 0x0000680001067983 */ /* 0x002ea80000100800 */
[----:B------:R-:W3:Y:S04]  /*e210*/  LDL R5, [R1+0x78] ;  /* 0x0000780001057983 */ /* 0x000ee80000100800 */
        /* <DEDUP_REMOVED lines=94> */
.L_x_1237:
[----:B-1----:R-:W2:Y:S04]  /*e800*/  LDL R4, [R1+0x84] ;  /* 0x0000840001047983 */ /* 0x002ea80000100800 */
[----:B------:R-:W2:Y:S04]  /*e810*/  LDL R71, [R1+0x60] ;  /* 0x0000600001477983 */ /* 0x000ea80000100800 */
        /* <DEDUP_REMOVED lines=65> */
[----:B----4-:R-:W-:-:S05]  /*ec30*/  IMAD.IADD R5, R16, 0x1, R71 ;  /* 0x0000000110057824 */ /* 0x010fca00078e0247 */
        /* <DEDUP_REMOVED lines=61> */
.L_x_1319:
[----:B------:R-:W-:Y:S05]  /*f010*/  BRA.DIV ~URZ, `(.L_x_1240) ;  /* 0x00003cc27f007947 */ /* 0x000fea000b800000 */
[----:B------:R3:W4:Y:S02]  /*f020*/  SHFL.IDX PT, R2, R7, RZ, 0x181f ;  /* 0x00181fff07027589 */ /* 0x00072400000e0000 */
.L_x_1320:
        /* <DEDUP_REMOVED lines=9> */
.L_x_1321:
        /* <DEDUP_REMOVED lines=8> */
.L_x_1322:
[----:B------:R-:W-:Y:S05]  /*f140*/  BRA.DIV ~URZ, `(.L_x_1243) ;  /* 0x00003d427f007947 */ /* 0x000fea000b800000 */
[----:B-1----:R1:W2:Y:S02]  /*f150*/  SHFL.IDX PT, R2, R7, 0x2, 0x181f ;  /* 0x00581f0007027f89 */ /* 0x0022a400000e0000 */
.L_x_1323:
        /* <DEDUP_REMOVED lines=9> */
.L_x_1324:
        /* <DEDUP_REMOVED lines=8> */
.L_x_1325:
[----:B------:R-:W-:Y:S05]  /*f270*/  BRA.DIV ~URZ, `(.L_x_1246) ;  /* 0x00003dc27f007947 */ /* 0x000fea000b800000 */
[----:B--2---:R2:W1:Y:S02]  /*f280*/  SHFL.IDX PT, R2, R7, 0x4, 0x181f ;  /* 0x00981f0007027f89 */ /* 0x00446400000e0000 */
.L_x_1326:
        /* <DEDUP_REMOVED lines=9> */
.L_x_1327:
        /* <DEDUP_REMOVED lines=8> */
.L_x_1328:
[----:B------:R-:W-:Y:S05]  /*f3a0*/  BRA.DIV ~URZ, `(.L_x_1249) ;  /* 0x00003e427f007947 */ /* 0x000fea000b800000 */
[----:B--2---:R2:W3:Y:S02]  /*f3b0*/  SHFL.IDX PT, R2, R7, 0x6, 0x181f ;  /* 0x00d81f0007027f89 */ /* 0x0044e400000e0000 */
.L_x_1329:
        /* <DEDUP_REMOVED lines=9> */
.L_x_1330:
        /* <DEDUP_REMOVED lines=8> */
.L_x_1238:
        /* <DEDUP_REMOVED lines=34> */
.L_x_1331:
[----:B------:R-:W-:Y:S05]  /*f6f0*/  BRA.DIV ~URZ, `(.L_x_1253) ;  /* 0x00003ca27f007947 */ /* 0x000fea000b800000 */
[----:B------:R3:W4:Y:S02]  /*f700*/  SHFL.IDX PT, R2, R21, RZ, 0x1c1f ;  /* 0x001c1fff15027589 */ /* 0x00072400000e0000 */
.L_x_1332:
        /* <DEDUP_REMOVED lines=20> */
[----:B------:R-:W-:-:S09]  /*f850*/  ISETP.GE.AND P6, PT, R11, c[0x0][0x3c8], PT ;  /* 0x0000f2000b007a0c */ /* 0x000fd20003fc6270 */
        /* <DEDUP_REMOVED lines=18> */
[----:B------:R-:W-:-:S03]  /*f980*/  ISETP.GE.AND P2, PT, R4, c[0x0][0x3c8], PT ;  /* 0x0000f20004007a0c */ /* 0x000fc60003f46270 */
[----:B------:R2:W-:Y:S01]  /*f990*/  @!P1 ST.E.64 [R14.64], R66 ;  /* 0x000000420e009985 */ /* 0x0005e2000c101b08 */
[----:B----4-:R-:W-:-:S04]  /*f9a0*/  @!P6 LEA R16, P1, R7, R2, 0x2 ;  /* 0x000000020710e211 */ /* 0x010fc800078210ff */
        /* <DEDUP_REMOVED lines=8> */
.L_x_1255:
[----:B------:R-:W-:Y:S05]  /*fa30*/  BSYNC B0 ;  /* 0x0000000000007941 */ /* 0x000fea0003800000 */
.L_x_1254:
[----:B------:R-:W-:Y:S05]  /*fa40*/  BRA.DIV ~URZ, `(.L_x_1256) ;  /* 0x000039c27f007947 */ /* 0x000fea000b800000 */
[----:B--2---:R2:W1:Y:S04]  /*fa50*/  SHFL.IDX PT, R12, R13, 0x1, 0x1c1f ;  /* 0x003c1f000d0c7f89 */ /* 0x00446800000e0000 */
[----:B----4-:R2:W4:Y:S02]  /*fa60*/  SHFL.IDX PT, R2, R21, 0x1, 0x1c1f ;  /* 0x003c1f0015027f89 */ /* 0x01052400000e0000 */
.L_x_1333:
[----:B------:R-:W-:Y:S01]  /*fa70*/  BSSY B0, `(.L_x_1257) ;  /* 0x0000023000007945 */ /* 0x000fe20003800000 */
[----:B------:R-:W-:Y:S05]  /*fa80*/  @P0 BRA `(.L_x_1258) ;  /* 0x0000021000000947 */ /* 0x000fea0003800000 */
[----:B------:R-:W5:Y:S01]  /*fa90*/  LDL R3, [R1+0x44] ;  /* 0x0000440001037983 */ /* 0x000f620000100800 */
[----:B------:R-:W-:Y:S02]  /*faa0*/  ISETP.GE.AND P6, PT, R0, c[0x0][0x3c8], PT ;  /* 0x0000f20000007a0c */ /* 0x000fe40003fc6270 */
[----:B------:R-:W-:Y:S02]  /*fab0*/  ISETP.GE.AND P1, PT, R11, c[0x0][0x3c8], PT ;  /* 0x0000f2000b007a0c */ /* 0x000fe40003f26270 */
[----:B------:R-:W-:-:S02]  /*fac0*/  ISETP.GE.AND P0, PT, R10, c[0x0][0x3c8], PT ;  /* 0x0000f2000a007a0c */ /* 0x000fc40003f06270 */
[----:B-----5:R-:W-:-:S13]  /*fad0*/  ISETP.GE.AND P2, PT, R3, c[0x0][0x3c8], PT ;  /* 0x0000f20003007a0c */ /* 0x020fda0003f46270 */
[----:B----4-:R-:W-:-:S04]  /*fae0*/  @!P2 LEA R14, P3, R3, R2, 0x2 ;  /* 0x00000002030ea211 */ /* 0x010fc800078610ff */
[----:B-1----:R-:W-:Y:S02]  /*faf0*/  @!P2 LEA.HI.X R15, R3, R12, R20, 0x2, P3 ;  /* 0x0000000c030fa211 */ /* 0x002fe400018f1414 */
[----:B------:R-:W-:-:S03]  /*fb00*/  @!P6 LEA R18, P3, R0, R2, 0x2 ;  /* 0x000000020012e211 */ /* 0x000fc600078610ff */
[----:B------:R1:W-:Y:S01]  /*fb10*/  @!P2 ST.E.64 [R14.64], R82 ;  /* 0x000000520e00a985 */ /* 0x0003e2000c101b08 */
[----:B------:R-:W-:Y:S02]  /*fb20*/  @!P6 LEA.HI.X R19, R0, R12, R22, 0x2, P3 ;  /* 0x0000000c0013e211 */ /* 0x000fe400018f1416 */
[----:B------:R-:W-:Y:S02]  /*fb30*/  ISETP.GE.AND P3, PT, R8, c[0x0][0x3c8], PT ;  /* 0x0000f20008007a0c */ /* 0x000fe40003f66270 */
[C---:B------:R-:W-:Y:S01]  /*fb40*/  @!P1 LEA R16, P2, R11.reuse, R2, 0x2 ;  /* 0x000000020b109211 */ /* 0x040fe200078410ff */
[----:B------:R4:W-:Y:S03]  /*fb50*/  @!P6 ST.E.64 [R18.64], R84 ;  /* 0x000000541200e985 */ /* 0x0009e6000c101b08 */
[----:B------:R-:W-:Y:S02]  /*fb60*/  @!P1 LEA.HI.X R17, R11, R12, R24, 0x2, P2 ;  /* 0x0000000c0b119211 */ /* 0x000fe400010f1418 */
[----:B------:R-:W-:-:S03]  /*fb70*/  ISETP.GE.AND P2, PT, R7, c[0x0][0x3c8], PT ;  /* 0x0000f20007007a0c */ /* 0x000fc60003f46270 */
[----:B------:R5:W-:Y:S01]  /*fb80*/  @!P1 ST.E.64 [R16.64], R96 ;  /* 0x0000006010009985 */ /* 0x000be2000c101b08 */
[----:B------:R-:W-:Y:S02]  /*fb90*/  ISETP.GE.AND P1, PT, R6, c[0x0][0x3c8], PT ;  /* 0x0000f20006007a0c */ /* 0x000fe40003f26270 */
[----:B-1----:R-:W-:-:S04]  /*fba0*/  @!P0 LEA R14, P6, R10, R2, 0x2 ;  /* 0x000000020a0e8211 */ /* 0x002fc800078c10ff */
        /* <DEDUP_REMOVED lines=15> */
.L_x_1258:
[----:B------:R-:W-:Y:S05]  /*fca0*/  BSYNC B0 ;  /* 0x0000000000007941 */ /* 0x000fea0003800000 */
.L_x_1257:
[----:B------:R-:W-:Y:S05]  /*fcb0*/  BRA.DIV ~URZ, `(.L_x_1259) ;  /* 0x000038227f007947 */ /* 0x000fea000b800000 */
[----:B-1----:R1:W2:Y:S02]  /*fcc0*/  SHFL.IDX PT, R12, R13, 0x2, 0x1c1f ;  /* 0x005c1f000d0c7f89 */ /* 0x0022a400000e0000 */
.L_x_1334:
[----:B------:R-:W-:Y:S05]  /*fcd0*/  BRA.DIV ~URZ, `(.L_x_1260) ;  /* 0x000038727f007947 */ /* 0x000fea000b800000 */
[----:B----4-:R4:W1:Y:S02]  /*fce0*/  SHFL.IDX PT, R2, R21, 0x2, 0x1c1f ;  /* 0x005c1f0015027f89 */ /* 0x01086400000e0000 */
.L_x_1335:
[----:B------:R-:W-:Y:S01]  /*fcf0*/  BSSY B0, `(.L_x_1261) ;  /* 0x0000023000007945 */ /* 0x000fe20003800000 */
[----:B------:R-:W-:Y:S05]  /*fd00*/  @P4 BRA `(.L_x_1262) ;  /* 0x0000021000004947 */ /* 0x000fea0003800000 */
[----:B------:R-:W5:Y:S01]  /*fd10*/  LDL R3, [R1+0x44] ;  /* 0x0000440001037983 */ /* 0x000f620000100800 */
[----:B------:R-:W-:Y:S02]  /*fd20*/  ISETP.GE.AND P1, PT, R0, c[0x0][0x3c8], PT ;  /* 0x0000f20000007a0c */ /* 0x000fe40003f26270 */
[----:B------:R-:W-:Y:S02]  /*fd30*/  ISETP.GE.AND P0, PT, R11, c[0x0][0x3c8], PT ;  /* 0x0000f2000b007a0c */ /* 0x000fe40003f06270 */
[----:B------:R-:W-:-:S09]  /*fd40*/  ISETP.GE.AND P4, PT, R10, c[0x0][0x3c8], PT ;  /* 0x0000f2000a007a0c */ /* 0x000fd20003f86270 */
[----:B-1----:R-:W-:-:S04]  /*fd50*/  @!P1 LEA R14, P6, R0, R2, 0x2 ;  /* 0x00000002000e9211 */ /* 0x002fc800078c10ff */
[----:B--2---:R-:W-:Y:S02]  /*fd60*/  @!P1 LEA.HI.X R15, R0, R12, R22, 0x2, P6 ;  /* 0x0000000c000f9211 */ /* 0x004fe400030f1416 */
[----:B-----5:R-:W-:-:S13]  /*fd70*/  ISETP.GE.AND P3, PT, R3, c[0x0][0x3c8], PT ;  /* 0x0000f20003007a0c */ /* 0x020fda0003f66270 */
[----:B------:R-:W-:-:S04]  /*fd80*/  @!P3 LEA R16, P2, R3, R2, 0x2 ;  /* 0x000000020310b211 */ /* 0x000fc800078410ff */
[----:B------:R-:W-:Y:S02]  /*fd90*/  @!P3 LEA.HI.X R17, R3, R12, R20, 0x2, P2 ;  /* 0x0000000c0311b211 */ /* 0x000fe400010f1414 */
[----:B------:R-:W-:-:S03]  /*fda0*/  @!P0 LEA R18, P2, R11, R2, 0x2 ;  /* 0x000000020b128211 */ /* 0x000fc600078410ff */
[----:B------:R-:W-:Y:S01]  /*fdb0*/  @!P3 ST.E.64 [R16.64], R48 ;  /* 0x000000301000b985 */ /* 0x000fe2000c101b08 */
[----:B------:R-:W-:Y:S02]  /*fdc0*/  ISETP.GE.AND P3, PT, R8, c[0x0][0x3c8], PT ;  /* 0x0000f20008007a0c */ /* 0x000fe40003f66270 */
[----:B------:R-:W-:Y:S01]  /*fdd0*/  @!P0 LEA.HI.X R19, R11, R12, R24, 0x2, P2 ;  /* 0x0000000c0b138211 */ /* 0x000fe200010f1418 */
[----:B------:R1:W-:Y:S01]  /*fde0*/  @!P1 ST.E.64 [R14.64], R38 ;  /* 0x000000260e009985 */ /* 0x0003e2000c101b08 */
[----:B------:R-:W-:Y:S02]  /*fdf0*/  ISETP.GE.AND P2, PT, R7, c[0x0][0x3c8], PT ;  /* 0x0000f20007007a0c */ /* 0x000fe40003f46270 */
[----:B------:R-:W-:Y:S01]  /*fe00*/  ISETP.GE.AND P1, PT, R6, c[0x0][0x3c8], PT ;  /* 0x0000f20006007a0c */ /* 0x000fe20003f26270 */
[----:B------:R2:W-:Y:S01]  /*fe10*/  @!P0 ST.E.64 [R18.64], R40 ;  /* 0x0000002812008985 */ /* 0x0005e2000c101b08 */
[----:B------:R-:W-:Y:S02]  /*fe20*/  ISETP.GE.AND P0, PT, R4, c[0x0][0x3c8], PT ;  /* 0x0000f20004007a0c */ /* 0x000fe40003f06270 */
[----:B-1----:R-:W-:-:S04]  /*fe30*/  @!P4 LEA R14, P6, R10, R2, 0x2 ;  /* 0x000000020a0ec211 */ /* 0x002fc800078c10ff */
[----:B------:R-:W-:Y:S02]  /*fe40*/  @!P4 LEA.HI.X R15, R10, R12, R23, 0x2, P6 ;  /* 0x0000000c0a0fc211 */ /* 0x000fe400030f1417 */
[----:B--2---:R-:W-:-:S03]  /*fe50*/  @!P3 LEA R18, P6, R8, R2, 0x2 ;  /* 0x000000020812b211 */ /* 0x004fc600078c10ff */
[----:B------:R1:W-:Y:S01]  /*fe60*/  @!P4 ST.E.64 [R14.64], R42 ;  /* 0x0000002a0e00c985 */ /* 0x0003e2000c101b08 */
[C---:B------:R-:W-:Y:S02]  /*fe70*/  @!P2 LEA R16, P4, R7.reuse, R2, 0x2 ;  /* 0x000000020710a211 */ /* 0x040fe400078810ff */
[-C--:B------:R-:W-:Y:S02]  /*fe80*/  @!P3 LEA.HI.X R19, R8, R12.reuse, R25, 0x2, P6 ;  /* 0x0000000c0813b211 */ /* 0x080fe400030f1419 */
[----:B------:R-:W-:-:S03]  /*fe90*/  @!P2 LEA.HI.X R17, R7, R12, R26, 0x2, P4 ;  /* 0x0000000c0711a211 */ /* 0x000fc600020f141a */
        /* <DEDUP_REMOVED lines=8> */
.L_x_1262:
[----:B------:R-:W-:Y:S05]  /*ff20*/  BSYNC B0 ;  /* 0x0000000000007941 */ /* 0x000fea0003800000 */
.L_x_1261:
[----:B------:R-:W-:Y:S05]  /*ff30*/  BRA.DIV ~URZ, `(.L_x_1263) ;  /* 0x000036827f007947 */ /* 0x000fea000b800000 */
[----:B--2---:R2:W3:Y:S04]  /*ff40*/  SHFL.IDX PT, R12, R13, 0x3, 0x1c1f ;  /* 0x007c1f000d0c7f89 */ /* 0x0044e800000e0000 */
[----:B-1----:R2:W1:Y:S02]  /*ff50*/  SHFL.IDX PT, R2, R21, 0x3, 0x1c1f ;  /* 0x007c1f0015027f89 */ /* 0x00246400000e0000 */
.L_x_1336:
[----:B------:R-:W-:Y:S05]  /*ff60*/  @P5 BRA `(.L_x_1251) ;  /* 0x00000ea000005947 */ /* 0x000fea0003800000 */
[----:B------:R-:W5:Y:S01]  /*ff70*/  LDL R3, [R1+0x44] ;  /* 0x0000440001037983 */ /* 0x000f620000100800 */
[----:B------:R-:W-:Y:S02]  /*ff80*/  ISETP.GE.AND P5, PT, R0, c[0x0][0x3c8], PT ;  /* 0x0000f20000007a0c */ /* 0x000fe40003fa6270 */
[----:B------:R-:W-:-:S02]  /*ff90*/  ISETP.GE.AND P4, PT, R11, c[0x0][0x3c8], PT ;  /* 0x0000f2000b007a0c */ /* 0x000fc40003f86270 */
[----:B------:R-:W-:Y:S02]  /*ffa0*/  ISETP.GE.AND P3, PT, R10, c[0x0][0x3c8], PT ;  /* 0x0000f2000a007a0c */ /* 0x000fe40003f66270 */
[----:B------:R-:W-:Y:S02]  /*ffb0*/  ISETP.GE.AND P2, PT, R8, c[0x0][0x3c8], PT ;  /* 0x0000f20008007a0c */ /* 0x000fe40003f46270 */
[----:B-----5:R-:W-:-:S13]  /*ffc0*/  ISETP.GE.AND P0, PT, R3, c[0x0][0x3c8], PT ;  /* 0x0000f20003007a0c */ /* 0x020fda0003f06270 */
[----:B-1----:R-:W-:-:S04]  /*ffd0*/  @!P0 LEA R14, P1, R3, R2, 0x2 ;  /* 0x00000002030e8211 */ /* 0x002fc800078210ff */
[----:B---3--:R-:W-:Y:S02]  /*ffe0*/  @!P0 LEA.HI.X R15, R3, R12, R20, 0x2, P1 ;  /* 0x0000000c030f8211 */ /* 0x008fe400008f1414 */
[CC--:B------:R-:W-:Y:S02]  /*fff0*/  @!P5 LEA R20, P6, R0.reuse, R2.reuse, 0x2 ;  /* 0x000000020014d211 */ /* 0x0c0fe400078c10ff */
[----:B------:R-:W-:Y:S01]  /*10000*/  ISETP.GE.AND P1, PT, R7, c[0x0][0x3c8], PT ;  /* 0x0000f20007007a0c */ /* 0x000fe20003f26270 */
[----:B------:R1:W-:Y:S01]  /*10010*/  @!P0 ST.E.64 [R14.64], R34 ;  /* 0x000000220e008985 */ /* 0x0003e2000c101b08 */
[----:B------:R-:W-:Y:S02]  /*10020*/  @!P4 LEA R18, P0, R11, R2, 0x2 ;  /* 0x000000020b12c211 */ /* 0x000fe400078010ff */
[----:B--2-4-:R-:W-:Y:S02]  /*10030*/  @!P5 LEA.HI.X R21, R0, R12, R22, 0x2, P6 ;  /* 0x0000000c0015d211 */ /* 0x014fe400030f1416 */
[----:B------:R-:W-:-:S02]  /*10040*/  @!P3 LEA R16, P6, R10, R2, 0x2 ;  /* 0x000000020a10b211 */ /* 0x000fc400078c10ff */
[-C--:B------:R-:W-:Y:S01]  /*10050*/  @!P4 LEA.HI.X R19, R11, R12.reuse, R24, 0x2, P0 ;  /* 0x0000000c0b13c211 */ /* 0x080fe200000f1418 */
[----:B------:R2:W-:Y:S01]  /*10060*/  @!P5 ST.E.64 [R20.64], R60 ;  /* 0x0000003c1400d985 */ /* 0x0005e2000c101b08 */
[----:B------:R-:W-:Y:S02]  /*10070*/  ISETP.GE.AND P0, PT, R6, c[0x0][0x3c8], PT ;  /* 0x0000f20006007a0c */ /* 0x000fe40003f06270 */
[----:B------:R-:W-:Y:S01]  /*10080*/  @!P3 LEA.HI.X R17, R10, R12, R23, 0x2, P6 ;  /* 0x0000000c0a11b211 */ /* 0x000fe200030f1417 */
        /* <DEDUP_REMOVED lines=17> */
.L_x_1236:
[----:B------:R-:W2:Y:S04]  /*101a0*/  LDL.LU R7, [R1+0x50] ;  /* 0x0000500001077983 */ /* 0x000ea80000300800 */
[----:B-1----:R-:W3:Y:S01]  /*101b0*/  LDL R6, [R1+0x58] ;  /* 0x0000580001067983 */ /* 0x002ee20000100800 */
[----:B------:R-:W-:Y:S01]  /*101c0*/  ISETP.NE.U32.AND P1, PT, RZ, c[0x0][0x508], PT ;  /* 0x00014200ff007a0c */ /* 0x000fe20003f25070 */
[----:B------:R-:W-:Y:S01]  /*101d0*/  IMAD.MOV.U32 R4, RZ, RZ, 0x4 ;  /* 0x00000004ff047424 */ /* 0x000fe200078e00ff */
[----:B------:R-:W-:Y:S01]  /*101e0*/  ISETP.NE.U32.AND P2, PT, RZ, c[0x0][0x500], PT ;  /* 0x00014000ff007a0c */ /* 0x000fe20003f45070 */
[----:B------:R-:W-:Y:S01]  /*101f0*/  IMAD.MOV.U32 R0, RZ, RZ, RZ ;  /* 0x000000ffff007224 */ /* 0x000fe200078e00ff */
[----:B------:R-:W-:Y:S01]  /*10200*/  ISETP.NE.AND.EX P1, PT, RZ, c[0x0][0x50c], PT, P1 ;  /* 0x00014300ff007a0c */ /* 0x000fe20003f25310 */
[----:B------:R-:W-:Y:S01]  /*10210*/  IMAD.MOV.U32 R20, RZ, RZ, c[0x0][0x388] ;  /* 0x0000e200ff147624 */ /* 0x000fe200078e00ff */
[----:B------:R-:W-:-:S11]  /*10220*/  ISETP.NE.AND.EX P2, PT, RZ, c[0x0][0x504], PT, P2 ;  /* 0x00014100ff007a0c */ /* 0x000fd60003f45320 */
[C---:B---3--:R-:W-:Y:S01]  /*10230*/  @P1 LEA R2, P0, R6.reuse, c[0x0][0x508], 0x2 ;  /* 0x0001420006021a11 */ /* 0x048fe200078010ff */
[----:B------:R-:W-:-:S03]  /*10240*/  IMAD.WIDE R4, R6, R4, c[0x0][0x500] ;  /* 0x0001400006047625 */ /* 0x000fc600078e0204 */
[----:B------:R-:W-:Y:S02]  /*10250*/  @P1 LEA.HI.X R3, R6, c[0x0][0x50c], R8, 0x2, P0 ;  /* 0x0001430006031a11 */ /* 0x000fe400000f1408 */
        /* <DEDUP_REMOVED lines=9> */
.L_x_1264:
[----:B-1----:R-:W1:Y:S01]  /*102f0*/  S2R R4, SR_TID.X ;  /* 0x0000000000047919 */ /* 0x002e620000002100 */
[----:B------:R-:W-:Y:S01]  /*10300*/  BSSY B0, `(.L_x_1265) ;  /* 0x0000038000007945 */ /* 0x000fe20003800000 */
[----:B------:R-:W-:Y:S02]  /*10310*/  SEL R10, R6, RZ, !P2 ;  /* 0x000000ff060a7207 */ /* 0x000fe40005000000 */
[----:B------:R-:W-:-:S02]  /*10320*/  SEL R21, R8, RZ, !P2 ;  /* 0x000000ff08157207 */ /* 0x000fc40005000000 */
[----:B-----5:R-:W-:Y:S02]  /*10330*/  SHF.R.S32.HI R17, RZ, 0x1f, R0 ;  /* 0x0000001fff117819 */ /* 0x020fe40000011400 */
        /* <DEDUP_REMOVED lines=52> */
.L_x_1266:
[----:B------:R-:W-:Y:S05]  /*10680*/  BSYNC B0 ;  /* 0x0000000000007941 */ /* 0x000fea0003800000 */
.L_x_1265:
        /* <DEDUP_REMOVED lines=46> */
.L_x_1337:
[----:B------:R-:W-:Y:S05]  /*10970*/  BRA.DIV ~URZ, `(.L_x_1268) ;  /* 0x00002d827f007947 */ /* 0x000fea000b800000 */
[----:B------:R3:W4:Y:S02]  /*10980*/  SHFL.IDX PT, R2, R7, RZ, 0x181f ;  /* 0x00181fff07027589 */ /* 0x00072400000e0000 */
.L_x_1338:
        /* <DEDUP_REMOVED lines=9> */
.L_x_1339:
        /* <DEDUP_REMOVED lines=8> */
.L_x_1340:
[----:B------:R-:W-:Y:S05]  /*10aa0*/  BRA.DIV ~URZ, `(.L_x_1271) ;  /* 0x00002e027f007947 */ /* 0x000fea000b800000 */
[----:B-1----:R1:W2:Y:S02]  /*10ab0*/  SHFL.IDX PT, R2, R7, 0x2, 0x181f ;  /* 0x00581f0007027f89 */ /* 0x0022a400000e0000 */
.L_x_1341:
        /* <DEDUP_REMOVED lines=9> */
.L_x_1342:
        /* <DEDUP_REMOVED lines=8> */
.L_x_1343:
[----:B------:R-:W-:Y:S05]  /*10bd0*/  BRA.DIV ~URZ, `(.L_x_1274) ;  /* 0x00002e827f007947 */ /* 0x000fea000b800000 */
[----:B--2---:R2:W1:Y:S02]  /*10be0*/  SHFL.IDX PT, R2, R7, 0x4, 0x181f ;  /* 0x00981f0007027f89 */ /* 0x00446400000e0000 */
.L_x_1344:
        /* <DEDUP_REMOVED lines=9> */
.L_x_1345:
        /* <DEDUP_REMOVED lines=8> */
.L_x_1346:
[----:B------:R-:W-:Y:S05]  /*10d00*/  BRA.DIV ~URZ, `(.L_x_1277) ;  /* 0x00002f027f007947 */ /* 0x000fea000b800000 */
[----:B--2---:R2:W3:Y:S02]  /*10d10*/  SHFL.IDX PT, R2, R7, 0x6, 0x181f ;  /* 0x00d81f0007027f89 */ /* 0x0044e400000e0000 */
.L_x_1347:
        /* <DEDUP_REMOVED lines=9> */
.L_x_1348:
[----:B------:R-:W5:Y:S01]  /*10db0*/  LDL.64 R8, [R1+0x18] ;  /* 0x0000180001087983 */ /* 0x000f620000100a00 */
[----:B------:R-:W-:-:S04]  /*10dc0*/  IADD3 R0, R0, 0x70, RZ ;  /* 0x0000007000007810 */ /* 0x000fc80007ffe0ff */
[----:B------:R-:W-:-:S13]  /*10dd0*/  ISETP.GE.OR P1, PT, R0, R4, P0 ;  /* 0x000000040000720c */ /* 0x000fda0000726670 */
[----:B----45:R-:W-:-:S04]  /*10de0*/  @!P1 LEA R2, P0, R8, R2, 0x1 ;  /* 0x0000000208029211 */ /* 0x030fc800078008ff */
[----:B---3--:R-:W-:-:S05]  /*10df0*/  @!P1 LEA.HI.X R3, R8, R6, R18, 0x1, P0 ;  /* 0x0000000608039211 */ /* 0x008fca00000f0c12 */
[----:B------:R3:W-:Y:S04]  /*10e00*/  @!P1 ST.E.128 [R2.64], RZ ;  /* 0x000000ff02009985 */ /* 0x0007e8000c101d08 */
.L_x_1251:
[----:B------:R-:W-:Y:S05]  /*10e10*/  BSYNC B1 ;  /* 0x0000000000017941 */ /* 0x000fea0003800000 */
.L_x_1235:
        /* <DEDUP_REMOVED lines=15> */
.L_x_1349:
[----:B------:R-:W-:Y:S05]  /*10f10*/  BRA.DIV ~URZ, `(.L_x_1281) ;  /* 0x00002ea27f007947 */ /* 0x000fea000b800000 */
[----:B------:R3:W1:Y:S02]  /*10f20*/  SHFL.IDX PT, R8, R70, 0x1, 0x1f ;  /* 0x00201f0046087f89 */ /* 0x00066400000e0000 */
.L_x_1350:
        /* <DEDUP_REMOVED lines=19> */
.L_x_1351:
        /* <DEDUP_REMOVED lines=16> */
.L_x_1352:
[----:B----4-:R-:W-:Y:S01]  /*11160*/  IMAD R0, R0, c[0x0][0x538], RZ ;  /* 0x00014e0000007a24 */ /* 0x010fe200078e02ff */
[----:B------:R-:W-:Y:S04]  /*11170*/  BSSY B1, `(.L_x_1284) ;  /* 0x00000ce000017945 */ /* 0x000fe80003800000 */
[----:B-1----:R-:W-:-:S04]  /*11180*/  IADD3 R8, R0, R8, RZ ;  /* 0x0000000800087210 */ /* 0x002fc80007ffe0ff */
[----:B--2---:R-:W-:-:S13]  /*11190*/  ISETP.GT.AND P6, PT, R8, R10, PT ;  /* 0x0000000a0800720c */ /* 0x004fda0003fc4270 */
[----:B------:R-:W-:Y:S05]  /*111a0*/  @P6 BRA `(.L_x_1285) ;  /* 0x0000025000006947 */ /* 0x000fea0003800000 */
.L_x_1289:
        /* <DEDUP_REMOVED lines=17> */
.L_x_1353:
        /* <DEDUP_REMOVED lines=16> */
.L_x_1354:
[----:B--2---:R-:W-:-:S05]  /*113c0*/  IMAD R0, R0, c[0x0][0x538], RZ ;  /* 0x00014e0000007a24 */ /* 0x004fca00078e02ff */
[----:B------:R-:W-:-:S04]  /*113d0*/  IADD3 R8, R0, R8, RZ ;  /* 0x0000000800087210 */ /* 0x000fc80007ffe0ff */
[----:B------:R-:W-:-:S13]  /*113e0*/  ISETP.GT.AND P6, PT, R8, R10, PT ;  /* 0x0000000a0800720c */ /* 0x000fda0003fc4270 */
[----:B-1----:R-:W-:Y:S05]  /*113f0*/  @!P6 BRA `(.L_x_1289) ;  /* 0xfffffdb00000e947 */ /* 0x002fea000383ffff */
.L_x_1285:
[----:B------:R-:W-:-:S05]  /*11400*/  IADD3 R12, -R0, R8, RZ ;  /* 0x00000008000c7210 */ /* 0x000fca0007ffe1ff */
[----:B------:R-:W-:-:S05]  /*11410*/  IMAD R0, R4, c[0x0][0x538], R12 ;  /* 0x00014e0004007a24 */ /* 0x000fca00078e020c */
[----:B------:R-:W-:Y:S01]  /*11420*/  ISETP.GT.AND P0, PT, R0, R10, PT ;  /* 0x0000000a0000720c */ /* 0x000fe20003f04270 */
[----:B------:R-:W-:-:S12]  /*11430*/  BRA.DIV ~URZ, `(.L_x_1290) ;  /* 0x00002de27f007947 */ /* 0x000fd8000b800000 */
[----:B------:R-:W-:-:S03]  /*11440*/  VOTE.ANY R8, PT, !P0 ;  /* 0x0000000000087806 */ /* 0x000fc600040e0100 */
.L_x_1355:
[----:B------:R-:W2:Y:S01]  /*11450*/  LDL.LU R2, [R1+0x54] ;  /* 0x0000540001027983 */ /* 0x000ea20000300800 */
[----:B------:R-:W2:Y:S02]  /*11460*/  POPC R0, R8 ;  /* 0x0000000800007309 */ /* 0x000ea40000000000 */
[----:B--2---:R-:W-:-:S05]  /*11470*/  IADD3 R2, R0, R2, RZ ;  /* 0x0000000200027210 */ /* 0x004fca0007ffe0ff */
[----:B------:R1:W-:Y:S01]  /*11480*/  STL [R1+0x54], R2 ;  /* 0x0000540201007387 */ /* 0x0003e20000100800 */
[----:B------:R-:W-:Y:S05]  /*11490*/  BRA.DIV ~URZ, `(.L_x_1291) ;  /* 0x00002dd27f007947 */ /* 0x000fea000b800000 */
[----:B------:R2:W4:Y:S04]  /*114a0*/  SHFL.IDX PT, R11, R6, R0, 0x1f ;  /* 0x00001f00060b7589 */ /* 0x00052800000e0000 */
[----:B------:R2:W1:Y:S02]  /*114b0*/  SHFL.IDX PT, R7, R7, R0, 0x1f ;  /* 0x00001f0007077589 */ /* 0x00046400000e0000 */
.L_x_1356:
[----:B------:R-:W-:Y:S01]  /*114c0*/  ISETP.NE.AND P0, PT, R8, RZ, PT ;  /* 0x000000ff0800720c */ /* 0x000fe20003f05270 */
[----:B------:R-:W-:-:S12]  /*114d0*/  BSSY B0, `(.L_x_1292) ;  /* 0x0000005000007945 */ /* 0x000fd80003800000 */
[----:B------:R-:W-:Y:S05]  /*114e0*/  @!P0 BRA `(.L_x_1293) ;  /* 0x0000003000008947 */ /* 0x000fea0003800000 */
[----:B--2---:R-:W-:Y:S01]  /*114f0*/  IADD3 R0, R0, -0x1, RZ ;  /* 0xffffffff00007810 */ /* 0x004fe20007ffe0ff */
[----:B------:R-:W-:Y:S05]  /*11500*/  BRA.DIV ~URZ, `(.L_x_1294) ;  /* 0x00002e327f007947 */ /* 0x000fea000b800000 */
[----:B------:R2:W3:Y:S02]  /*11510*/  SHFL.IDX PT, R13, R4, R0, 0x1f ;  /* 0x00001f00040d7589 */ /* 0x0004e400000e0000 */
.L_x_1293:
[----:B------:R-:W-:Y:S05]  /*11520*/  BSYNC B0 ;  /* 0x0000000000007941 */ /* 0x000fea0003800000 */
.L_x_1292:
        /* <DEDUP_REMOVED lines=68> */
.L_x_1296:
        /* <DEDUP_REMOVED lines=68> */
.L_x_1297:
[----:B------:R-:W-:Y:S05]  /*11db0*/  BSYNC B0 ;  /* 0x0000000000007941 */ /* 0x000fea0003800000 */
.L_x_1295:
[----:B------:R-:W-:-:S04]  /*11dc0*/  LOP3.LUT R2, RZ, R2, RZ, 0x33, !PT ;  /* 0x00000002ff027212 */ /* 0x000fc800078e33ff */
[----:B-1----:R-:W-:-:S05]  /*11dd0*/  IADD3 R0, R2, R11, RZ ;  /* 0x0000000b02007210 */ /* 0x002fca0007ffe0ff */
[----:B------:R1:W-:Y:S01]  /*11de0*/  STL [R1+0x4c], R0 ;  /* 0x00004c0001007387 */ /* 0x0003e20000100800 */
[----:B------:R-:W-:Y:S05]  /*11df0*/  BRA `(.L_x_1298) ;  /* 0x0000005000007947 */ /* 0x000fea0003800000 */
.L_x_1286:
[----:B------:R-:W-:Y:S01]  /*11e00*/  MOV R0, c[0x0][0x53c] ;  /* 0x00014f0000007a02 */ /* 0x000fe20000000f00 */
[----:B------:R1:W-:Y:S04]  /*11e10*/  STL [R1+0x48], R10 ;  /* 0x0000480a01007387 */ /* 0x0003e80000100800 */
[----:B------:R1:W-:Y:S04]  /*11e20*/  STL [R1+0x4c], RZ ;  /* 0x00004cff01007387 */ /* 0x0003e80000100800 */
[----:B------:R1:W-:Y:S04]  /*11e30*/  STL [R1+0x50], RZ ;  /* 0x000050ff01007387 */ /* 0x0003e80000100800 */
[----:B------:R1:W-:Y:S02]  /*11e40*/  STL [R1+0x54], R0 ;  /* 0x0000540001007387 */ /* 0x0003e40000100800 */
.L_x_1298:
[----:B------:R-:W-:Y:S05]  /*11e50*/  BSYNC B1 ;  /* 0x0000000000017941 */ /* 0x000fea0003800000 */
.L_x_1284:
        /* <DEDUP_REMOVED lines=9> */
.L_x_1279:
[----:B-1----:R-:W3:Y:S02]  /*11ef0*/  LDL R0, [R1+0x54] ;  /* 0x0000540001007983 */ /* 0x002ee40000100800 */
[----:B---3--:R-:W-:-:S13]  /*11f00*/  ISETP.GE.AND P0, PT, R0, c[0x0][0x53c], PT ;  /* 0x00014f0000007a0c */ /* 0x008fda0003f06270 */
[----:B--2-4-:R-:W-:Y:S01]  /*11f10*/  @P0 CALL.REL.NOINC `(.L_x_1299) ;  /* 0x0000001000000944 */ /* 0x014fe20003c00000 */
[----:B------:R-:W-:Y:S05]  /*11f20*/  BRA `(.L_x_1300) ;  /* 0xfffefa5000007947 */ /* 0x000fea000383ffff */
.L_x_1299:
[----:B------:R-:W-:Y:S05]  /*11f30*/  EXIT ;  /* 0x000000000000794d */ /* 0x000fea0003800000 */
.L_x_1181:
[----:B------:R-:W-:Y:S01]  /*11f40*/  IMAD.MOV.U32 R0, RZ, RZ, R5 ;  /* 0x000000ffff007224 */ /* 0x000fe200078e0005 */
[----:B------:R-:W-:Y:S02]  /*11f50*/  MOV R2, 0x1 ;  /* 0x0000000100027802 */ /* 0x000fe40000000f00 */
[----:B------:R-:W-:Y:S02]  /*11f60*/  MOV R3, 0x11f80 ;  /* 0x00011f8000037802 */ /* 0x000fe40000000f00 */
[----:B------:R-:W-:Y:S05]  /*11f70*/  CALL.REL.NOINC `($__internal_20_$__cuda_sm70_shflsync_up_p) ;  /* 0x000024c000007944 */ /* 0x000fea0003c00000 */
[----:B------:R-:W-:Y:S01]  /*11f80*/  MOV R0, R4 ;  /* 0x0000000400007202 */ /* 0x000fe20000000f00 */
[----:B------:R-:W-:Y:S05]  /*11f90*/  BRA `(.L_x_1301) ;  /* 0xfffee4e000007947 */ /* 0x000fea000383ffff */
.L_x_1182:
[----:B------:R-:W-:Y:S01]  /*11fa0*/  IMAD.MOV.U32 R0, RZ, RZ, R5 ;  /* 0x000000ffff007224 */ /* 0x000fe200078e0005 */
[----:B------:R-:W-:Y:S02]  /*11fb0*/  MOV R2, 0x2 ;  /* 0x0000000200027802 */ /* 0x000fe40000000f00 */
[----:B------:R-:W-:Y:S02]  /*11fc0*/  MOV R3, 0x11fe0 ;  /* 0x00011fe000037802 */ /* 0x000fe40000000f00 */
[----:B------:R-:W-:Y:S05]  /*11fd0*/  CALL.REL.NOINC `($__internal_20_$__cuda_sm70_shflsync_up_p) ;  /* 0x0000246000007944 */ /* 0x000fea0003c00000 */
[----:B------:R-:W-:Y:S01]  /*11fe0*/  SEL R0, R4, RZ, P4 ;  /* 0x000000ff04007207 */ /* 0x000fe20002000000 */
[----:B------:R-:W-:Y:S01]  /*11ff0*/  IMAD.MOV.U32 R2, RZ, RZ, 0x4 ;  /* 0x00000004ff027424 */ /* 0x000fe200078e00ff */
[----:B------:R-:W-:-:S03]  /*12000*/  MOV R3, 0x12030 ;  /* 0x0001203000037802 */ /* 0x000fc60000000f00 */
[----:B------:R-:W-:Y:S02]  /*12010*/  IMAD.IADD R0, R5, 0x1, R0 ;  /* 0x0000000105007824 */ /* 0x000fe400078e0200 */
        /* <DEDUP_REMOVED lines=13> */
[----:B------:R-:W-:Y:S02]  /*120f0*/  MOV R3, 0x1f ;  /* 0x0000001f00037802 */ /* 0x000fe40000000f00 */
[----:B------:R-:W-:Y:S01]  /*12100*/  MOV R2, 0x12140 ;  /* 0x0001214000027802 */ /* 0x000fe20000000f00 */
[----:B------:R-:W-:-:S04]  /*12110*/  IMAD.IADD R4, R0, 0x1, R4 ;  /* 0x0000000100047824 */ /* 0x000fc800078e0204 */
[----:B------:R-:W-:Y:S02]  /*12120*/  IMAD.MOV.U32 R9, RZ, RZ, R4 ;  /* 0x000000ffff097224 */ /* 0x000fe400078e0004 */
[----:B------:R-:W-:Y:S05]  /*12130*/  CALL.REL.NOINC `($__internal_19_$__cuda_sm70_shflsync_idx_p) ;  /* 0x000022b000007944 */ /* 0x000fea0003c00000 */
[----:B------:R-:W-:Y:S01]  /*12140*/  MOV R0, R5 ;  /* 0x0000000500007202 */ /* 0x000fe20000000f00 */
[----:B------:R-:W-:Y:S05]  /*12150*/  BRA `(.L_x_1302) ;  /* 0xfffee42000007947 */ /* 0x000fea000383ffff */
.L_x_1184:
[----:B------:R-:W-:Y:S02]  /*12160*/  SEL R0, RZ, 0x1, P0 ;  /* 0x00000001ff007807 */ /* 0x000fe40000000000 */
[----:B------:R-:W-:Y:S02]  /*12170*/  MOV R2, 0x12190 ;  /* 0x0001219000027802 */ /* 0x000fe40000000f00 */
[----:B------:R-:W-:Y:S05]  /*12180*/  CALL.REL.NOINC `($__internal_21_$__cuda_sm70_votesync_ballot) ;  /* 0x0000232000007944 */ /* 0x000fea0003c00000 */
[----:B------:R-:W-:Y:S01]  /*12190*/  MOV R11, R0 ;  /* 0x00000000000b7202 */ /* 0x000fe20000000f00 */
[----:B------:R-:W-:Y:S05]  /*121a0*/  BRA `(.L_x_1303) ;  /* 0xfffee46000007947 */ /* 0x000fea000383ffff */
.L_x_1185:
[----:B------:R-:W-:Y:S01]  /*121b0*/  IMAD.MOV.U32 R9, RZ, RZ, R10 ;  /* 0x000000ffff097224 */ /* 0x000fe200078e000a */
[----:B------:R-:W-:Y:S01]  /*121c0*/  MOV R5, R0 ;  /* 0x0000000000057202 */ /* 0x000fe20000000f00 */
[----:B------:R-:W-:Y:S01]  /*121d0*/  IMAD.MOV.U32 R3, RZ, RZ, 0x1f ;  /* 0x0000001fff037424 */ /* 0x000fe200078e00ff */
[----:B-1----:R-:W-:Y:S02]  /*121e0*/  MOV R2, 0x12200 ;  /* 0x0001220000027802 */ /* 0x002fe40000000f00 */
[----:B------:R-:W-:Y:S05]  /*121f0*/  CALL.REL.NOINC `($__internal_19_$__cuda_sm70_shflsync_idx_p) ;  /* 0x000021f000007944 */ /* 0x000fea0003c00000 */
[----:B------:R-:W-:Y:S01]  /*12200*/  IMAD.MOV.U32 R13, RZ, RZ, R5 ;  /* 0x000000ffff0d7224 */ /* 0x000fe200078e0005 */
[----:B------:R-:W-:Y:S01]  /*12210*/  MOV R9, R8 ;  /* 0x0000000800097202 */ /* 0x000fe20000000f00 */
[----:B------:R-:W-:Y:S01]  /*12220*/  IMAD.MOV.U32 R6, RZ, RZ, RZ ;  /* 0x000000ffff067224 */ /* 0x000fe200078e00ff */
[----:B------:R-:W-:Y:S01]  /*12230*/  MOV R5, R0 ;  /* 0x0000000000057202 */ /* 0x000fe20000000f00 */
[----:B------:R-:W-:Y:S01]  /*12240*/  IMAD.MOV.U32 R3, RZ, RZ, 0x1f ;  /* 0x0000001fff037424 */ /* 0x000fe200078e00ff */
[----:B------:R-:W-:-:S02]  /*12250*/  MOV R2, 0x12270 ;  /* 0x0001227000027802 */ /* 0x000fc40000000f00 */
[----:B------:R-:W-:Y:S05]  /*12260*/  CALL.REL.NOINC `($__internal_19_$__cuda_sm70_shflsync_idx_p) ;  /* 0x0000218000007944 */ /* 0x000fea0003c00000 */
[----:B------:R-:W-:Y:S01]  /*12270*/  MOV R10, R5 ;  /* 0x00000005000a7202 */ /* 0x000fe20000000f00 */
[----:B------:R-:W-:Y:S05]  /*12280*/  BRA `(.L_x_1304) ;  /* 0xfffee3f000007947 */ /* 0x000fea000383ffff */
.L_x_1188:
[----:B------:R-:W-:Y:S01]  /*12290*/  IMAD.MOV.U32 R9, RZ, RZ, R4 ;  /* 0x000000ffff097224 */ /* 0x000fe200078e0004 */
[----:B------:R-:W-:-:S02]  /*122a0*/  MOV R3, 0x1f ;  /* 0x0000001f00037802 */ /* 0x000fc40000000f00 */
[----:B-1----:R-:W-:Y:S02]  /*122b0*/  MOV R2, 0x122d0 ;  /* 0x000122d000027802 */ /* 0x002fe40000000f00 */
[----:B--234-:R-:W-:Y:S05]  /*122c0*/  CALL.REL.NOINC `($__internal_19_$__cuda_sm70_shflsync_idx_p) ;  /* 0x0000212000007944 */ /* 0x01cfea0003c00000 */
[----:B------:R-:W-:Y:S01]  /*122d0*/  MOV R6, R5 ;  /* 0x0000000500067202 */ /* 0x000fe20000000f00 */
[----:B------:R-:W-:Y:S05]  /*122e0*/  BRA `(.L_x_1187) ;  /* 0xfffee3f000007947 */ /* 0x000fea000383ffff */
.L_x_1199:
[----:B----4-:R-:W-:Y:S01]  /*122f0*/  IMAD.MOV.U32 R9, RZ, RZ, R6 ;  /* 0x000000ffff097224 */ /* 0x010fe200078e0006 */
[----:B------:R-:W-:Y:S01]  /*12300*/  MOV R5, RZ ;  /* 0x000000ff00057202 */ /* 0x000fe20000000f00 */
[----:B------:R-:W-:Y:S01]  /*12310*/  IMAD.MOV.U32 R3, RZ, RZ, 0x181f ;  /* 0x0000181fff037424 */ /* 0x000fe200078e00ff */
[----:B------:R-:W-:Y:S02]  /*12320*/  MOV R2, 0x12340 ;  /* 0x0001234000027802 */ /* 0x000fe40000000f00 */
[----:B------:R-:W-:Y:S05]  /*12330*/  CALL.REL.NOINC `($__internal_19_$__cuda_sm70_shflsync_idx_p) ;  /* 0x000020b000007944 */ /* 0x000fea0003c00000 */
[----:B------:R-:W-:Y:S01]  /*12340*/  MOV R8, R5 ;  /* 0x0000000500087202 */ /* 0x000fe20000000f00 */
[----:B------:R-:W-:Y:S05]  /*12350*/  BRA `(.L_x_1305) ;  /* 0xffff05b000007947 */ /* 0x000fea000383ffff */
.L_x_1200:
[----:B------:R-:W-:Y:S01]  /*12360*/  IMAD.MOV.U32 R9, RZ, RZ, R7 ;  /* 0x000000ffff097224 */ /* 0x000fe200078e0007 */
[----:B------:R-:W-:Y:S01]  /*12370*/  MOV R5, RZ ;  /* 0x000000ff00057202 */ /* 0x000fe20000000f00 */
[----:B------:R-:W-:Y:S01]  /*12380*/  IMAD.MOV.U32 R3, RZ, RZ, 0x181f ;  /* 0x0000181fff037424 */ /* 0x000fe200078e00ff */
[----:B------:R-:W-:Y:S02]  /*12390*/  MOV R2, 0x123b0 ;  /* 0x000123b000027802 */ /* 0x000fe40000000f00 */
[----:B-12---:R-:W-:Y:S05]  /*123a0*/  CALL.REL.NOINC `($__internal_19_$__cuda_sm70_shflsync_idx_p) ;  /* 0x0000204000007944 */ /* 0x006fea0003c00000 */
[----:B------:R-:W-:Y:S01]  /*123b0*/  MOV R2, R5 ;  /* 0x0000000500027202 */ /* 0x000fe20000000f00 */
[----:B------:R-:W-:Y:S05]  /*123c0*/  BRA `(.L_x_1306) ;  /* 0xffff056000007947 */ /* 0x000fea000383ffff */
.L_x_1203:
[----:B------:R-:W-:Y:S01]  /*123d0*/  IMAD.MOV.U32 R9, RZ, RZ, R6 ;  /* 0x000000ffff097224 */ /* 0x000fe200078e0006 */
[----:B------:R-:W-:Y:S01]  /*123e0*/  MOV R5, 0x1 ;  /* 0x0000000100057802 */ /* 0x000fe20000000f00 */
[----:B--2---:R-:W-:Y:S01]  /*123f0*/  IMAD.MOV.U32 R3, RZ, RZ, 0x181f ;  /* 0x0000181fff037424 */ /* 0x004fe200078e00ff */
[----:B----4-:R-:W-:-:S02]  /*12400*/  MOV R2, 0x12420 ;  /* 0x0001242000027802 */ /* 0x010fc40000000f00 */
[----:B-1-3--:R-:W-:Y:S05]  /*12410*/  CALL.REL.NOINC `($__internal_19_$__cuda_sm70_shflsync_idx_p) ;  /* 0x00001fd000007944 */ /* 0x00afea0003c00000 */
[----:B------:R-:W-:Y:S01]  /*12420*/  IMAD.MOV.U32 R8, RZ, RZ, R5 ;  /* 0x000000ffff087224 */ /* 0x000fe200078e0005 */
[----:B------:R-:W-:Y:S01]  /*12430*/  MOV R5, 0x1 ;  /* 0x0000000100057802 */ /* 0x000fe20000000f00 */
[----:B------:R-:W-:Y:S01]  /*12440*/  IMAD.MOV.U32 R9, RZ, RZ, R7 ;  /* 0x000000ffff097224 */ /* 0x000fe200078e0007 */
[----:B------:R-:W-:-:S02]  /*12450*/  MOV R3, 0x181f ;  /* 0x0000181f00037802 */ /* 0x000fc40000000f00 */
[----:B------:R-:W-:Y:S02]  /*12460*/  MOV R2, 0x12480 ;  /* 0x0001248000027802 */ /* 0x000fe40000000f00 */
[----:B------:R-:W-:Y:S05]  /*12470*/  CALL.REL.NOINC `($__internal_19_$__cuda_sm70_shflsync_idx_p) ;  /* 0x00001f7000007944 */ /* 0x000fea0003c00000 */
[----:B------:R-:W-:Y:S01]  /*12480*/  MOV R2, R5 ;  /* 0x0000000500027202 */ /* 0x000fe20000000f00 */
[----:B------:R-:W-:Y:S05]  /*12490*/  BRA `(.L_x_1307) ;  /* 0xffff059000007947 */ /* 0x000fea000383ffff */
.L_x_1206:
[----:B------:R-:W-:Y:S01]  /*124a0*/  IMAD.MOV.U32 R9, RZ, RZ, R6 ;  /* 0x000000ffff097224 */ /* 0x000fe200078e0006 */
[----:B------:R-:W-:Y:S01]  /*124b0*/  MOV R5, 0x2 ;  /* 0x0000000200057802 */ /* 0x000fe20000000f00 */
[----:B-1----:R-:W-:Y:S01]  /*124c0*/  IMAD.MOV.U32 R3, RZ, RZ, 0x181f ;  /* 0x0000181fff037424 */ /* 0x002fe200078e00ff */
[----:B----4-:R-:W-:Y:S02]  /*124d0*/  MOV R2, 0x124f0 ;  /* 0x000124f000027802 */ /* 0x010fe40000000f00 */
[----:B--23--:R-:W-:Y:S05]  /*124e0*/  CALL.REL.NOINC `($__internal_19_$__cuda_sm70_shflsync_idx_p) ;  /* 0x00001f0000007944 */ /* 0x00cfea0003c00000 */
[----:B------:R-:W-:Y:S01]  /*124f0*/  MOV R8, R5 ;  /* 0x0000000500087202 */ /* 0x000fe20000000f00 */
[----:B------:R-:W-:Y:S05]  /*12500*/  BRA `(.L_x_1308) ;  /* 0xffff060000007947 */ /* 0x000fea000383ffff */
.L_x_1207:
[----:B------:R-:W-:Y:S01]  /*12510*/  IMAD.MOV.U32 R9, RZ, RZ, R7 ;  /* 0x000000ffff097224 */ /* 0x000fe200078e0007 */
[----:B------:R-:W-:Y:S01]  /*12520*/  MOV R5, 0x2 ;  /* 0x0000000200057802 */ /* 0x000fe20000000f00 */
[----:B------:R-:W-:Y:S01]  /*12530*/  IMAD.MOV.U32 R3, RZ, RZ, 0x181f ;  /* 0x0000181fff037424 */ /* 0x000fe200078e00ff */
[----:B----4-:R-:W-:Y:S02]  /*12540*/  MOV R2, 0x12560 ;  /* 0x0001256000027802 */ /* 0x010fe40000000f00 */
[----:B-123--:R-:W-:Y:S05]  /*12550*/  CALL.REL.NOINC `($__internal_19_$__cuda_sm70_shflsync_idx_p) ;  /* 0x00001e9000007944 */ /* 0x00efea0003c00000 */
[----:B------:R-:W-:Y:S01]  /*12560*/  MOV R2, R5 ;  /* 0x0000000500027202 */ /* 0x000fe20000000f00 */
[----:B------:R-:W-:Y:S05]  /*12570*/  BRA `(.L_x_1309) ;  /* 0xffff05b000007947 */ /* 0x000fea000383ffff */
.L_x_1210:
[----:B------:R-:W-:Y:S01]  /*12580*/  IMAD.MOV.U32 R9, RZ, RZ, R6 ;  /* 0x000000ffff097224 */ /* 0x000fe200078e0006 */
[----:B------:R-:W-:Y:S01]  /*12590*/  MOV R5, 0x3 ;  /* 0x0000000300057802 */ /* 0x000fe20000000f00 */
[----:B-1----:R-:W-:Y:S01]  /*125a0*/  IMAD.MOV.U32 R3, RZ, RZ, 0x181f ;  /* 0x0000181fff037424 */ /* 0x002fe200078e00ff */
[----:B------:R-:W-:-:S02]  /*125b0*/  MOV R2, 0x125d0 ;  /* 0x000125d000027802 */ /* 0x000fc40000000f00 */
[----:B--234-:R-:W-:Y:S05]  /*125c0*/  CALL.REL.NOINC `($__internal_19_$__cuda_sm70_shflsync_idx_p) ;  /* 0x00001e2000007944 */ /* 0x01cfea0003c00000 */
        /* <DEDUP_REMOVED lines=8> */
.L_x_1213:
[----:B------:R-:W-:Y:S01]  /*12650*/  IMAD.MOV.U32 R9, RZ, RZ, R6 ;  /* 0x000000ffff097224 */ /* 0x000fe200078e0006 */
[----:B------:R-:W-:Y:S01]  /*12660*/  MOV R5, 0x4 ;  /* 0x0000000400057802 */ /* 0x000fe20000000f00 */
[----:B-1----:R-:W-:Y:S01]  /*12670*/  IMAD.MOV.U32 R3, RZ, RZ, 0x181f ;  /* 0x0000181fff037424 */ /* 0x002fe200078e00ff */
[----:B------:R-:W-:Y:S02]  /*12680*/  MOV R2, 0x126a0 ;  /* 0x000126a000027802 */ /* 0x000fe40000000f00 */
[----:B--234-:R-:W-:Y:S05]  /*12690*/  CALL.REL.NOINC `($__internal_19_$__cuda_sm70_shflsync_idx_p) ;  /* 0x00001d5000007944 */ /* 0x01cfea0003c00000 */
[----:B------:R-:W-:Y:S01]  /*126a0*/  MOV R8, R5 ;  /* 0x0000000500087202 */ /* 0x000fe20000000f00 */
[----:B------:R-:W-:Y:S05]  /*126b0*/  BRA `(.L_x_1311) ;  /* 0xffff064000007947 */ /* 0x000fea000383ffff */
.L_x_1214:
[----:B------:R-:W-:Y:S01]  /*126c0*/  IMAD.MOV.U32 R9, RZ, RZ, R7 ;  /* 0x000000ffff097224 */ /* 0x000fe200078e0007 */
[----:B------:R-:W-:Y:S01]  /*126d0*/  MOV R5, 0x4 ;  /* 0x0000000400057802 */ /* 0x000fe20000000f00 */
[----:B-1----:R-:W-:Y:S01]  /*126e0*/  IMAD.MOV.U32 R3, RZ, RZ, 0x181f ;  /* 0x0000181fff037424 */ /* 0x002fe200078e00ff */
[----:B------:R-:W-:Y:S02]  /*126f0*/  MOV R2, 0x12710 ;  /* 0x0001271000027802 */ /* 0x000fe40000000f00 */
[----:B--234-:R-:W-:Y:S05]  /*12700*/  CALL.REL.NOINC `($__internal_19_$__cuda_sm70_shflsync_idx_p) ;  /* 0x00001ce000007944 */ /* 0x01cfea0003c00000 */
[----:B------:R-:W-:Y:S01]  /*12710*/  MOV R2, R5 ;  /* 0x0000000500027202 */ /* 0x000fe20000000f00 */
[----:B------:R-:W-:Y:S05]  /*12720*/  BRA `(.L_x_1312) ;  /* 0xffff05f000007947 */ /* 0x000fea000383ffff */
.L_x_1217:
[----:B------:R-:W-:Y:S01]  /*12730*/  IMAD.MOV.U32 R9, RZ, RZ, R6 ;  /* 0x000000ffff097224 */ /* 0x000fe200078e0006 */
[----:B------:R-:W-:Y:S01]  /*12740*/  MOV R5, 0x5 ;  /* 0x0000000500057802 */ /* 0x000fe20000000f00 */
[----:B--2---:R-:W-:Y:S01]  /*12750*/  IMAD.MOV.U32 R3, RZ, RZ, 0x181f ;  /* 0x0000181fff037424 */ /* 0x004fe200078e00ff */
[----:B---3--:R-:W-:-:S02]  /*12760*/  MOV R2, 0x12780 ;  /* 0x0001278000027802 */ /* 0x008fc40000000f00 */
[----:B-1--4-:R-:W-:Y:S05]  /*12770*/  CALL.REL.NOINC `($__internal_19_$__cuda_sm70_shflsync_idx_p) ;  /* 0x00001c7000007944 */ /* 0x012fea0003c00000 */
        /* <DEDUP_REMOVED lines=8> */
.L_x_1220:
[----:B------:R-:W-:Y:S01]  /*12800*/  IMAD.MOV.U32 R9, RZ, RZ, R6 ;  /* 0x000000ffff097224 */ /* 0x000fe200078e0006 */
[----:B------:R-:W-:Y:S01]  /*12810*/  MOV R5, 0x6 ;  /* 0x0000000600057802 */ /* 0x000fe20000000f00 */
[----:B-1----:R-:W-:Y:S01]  /*12820*/  IMAD.MOV.U32 R3, RZ, RZ, 0x181f ;  /* 0x0000181fff037424 */ /* 0x002fe200078e00ff */
[----:B---3--:R-:W-:Y:S02]  /*12830*/  MOV R2, 0x12850 ;  /* 0x0001285000027802 */ /* 0x008fe40000000f00 */
[----:B--2-4-:R-:W-:Y:S05]  /*12840*/  CALL.REL.NOINC `($__internal_19_$__cuda_sm70_shflsync_idx_p) ;  /* 0x00001ba000007944 */ /* 0x014fea0003c00000 */
[----:B------:R-:W-:Y:S01]  /*12850*/  MOV R8, R5 ;  /* 0x0000000500087202 */ /* 0x000fe20000000f00 */
[----:B------:R-:W-:Y:S05]  /*12860*/  BRA `(.L_x_1314) ;  /* 0xffff068000007947 */ /* 0x000fea000383ffff */
.L_x_1221:
[----:B------:R-:W-:Y:S01]  /*12870*/  IMAD.MOV.U32 R9, RZ, RZ, R7 ;  /* 0x000000ffff097224 */ /* 0x000fe200078e0007 */
[----:B------:R-:W-:Y:S01]  /*12880*/  MOV R5, 0x6 ;  /* 0x0000000600057802 */ /* 0x000fe20000000f00 */
[----:B------:R-:W-:Y:S01]  /*12890*/  IMAD.MOV.U32 R3, RZ, RZ, 0x181f ;  /* 0x0000181fff037424 */ /* 0x000fe200078e00ff */
[----:B---3--:R-:W-:Y:S02]  /*128a0*/  MOV R2, 0x128c0 ;  /* 0x000128c000027802 */ /* 0x008fe40000000f00 */
[----:B-12-4-:R-:W-:Y:S05]  /*128b0*/  CALL.REL.NOINC `($__internal_19_$__cuda_sm70_shflsync_idx_p) ;  /* 0x00001b3000007944 */ /* 0x016fea0003c00000 */
[----:B------:R-:W-:Y:S01]  /*128c0*/  MOV R2, R5 ;  /* 0x0000000500027202 */ /* 0x000fe20000000f00 */
[----:B------:R-:W-:Y:S05]  /*128d0*/  BRA `(.L_x_1315) ;  /* 0xffff063000007947 */ /* 0x000fea000383ffff */
.L_x_1224:
        /* <DEDUP_REMOVED lines=13> */
.L_x_1231:
[----:B------:R1:W5:Y:S01]  /*129b0*/  LDL R0, [R1] ;  /* 0x0000000001007983 */ /* 0x0003620000100800 */
[----:B------:R-:W-:Y:S02]  /*129c0*/  MOV R3, 0x2 ;  /* 0x0000000200037802 */ /* 0x000fe40000000f00 */
[----:B------:R-:W-:Y:S02]  /*129d0*/  MOV R2, 0x129f0 ;  /* 0x000129f000027802 */ /* 0x000fe40000000f00 */
[----:B-1---5:R-:W-:Y:S05]  /*129e0*/  CALL.REL.NOINC `($__internal_18_$__cuda_sm70_shflsync_bfly_p) ;  /* 0x000019c000007944 */ /* 0x022fea0003c00000 */
[----:B------:R-:W-:Y:S05]  /*129f0*/  BRA `(.L_x_1317) ;  /* 0xffffaea000007947 */ /* 0x000fea000383ffff */
.L_x_1232:
[----:B------:R-:W-:Y:S01]  /*12a00*/  IMAD.MOV.U32 R0, RZ, RZ, R4 ;  /* 0x000000ffff007224 */ /* 0x000fe200078e0004 */
[----:B------:R-:W-:Y:S02]  /*12a10*/  MOV R3, 0x1 ;  /* 0x0000000100037802 */ /* 0x000fe40000000f00 */
[----:B------:R-:W-:Y:S02]  /*12a20*/  MOV R2, 0x12a40 ;  /* 0x00012a4000027802 */ /* 0x000fe40000000f00 */
[----:B------:R-:W-:Y:S05]  /*12a30*/  CALL.REL.NOINC `($__internal_18_$__cuda_sm70_shflsync_bfly_p) ;  /* 0x0000197000007944 */ /* 0x000fea0003c00000 */
[----:B------:R-:W-:Y:S02]  /*12a40*/  FADD.FTZ R4, R4, R0 ;  /* 0x0000000004047221 */ /* 0x000fe40000010000 */
[----:B------:R1:W5:Y:S01]  /*12a50*/  LDL R0, [R1+0x4] ;  /* 0x0000040001007983 */ /* 0x0003620000100800 */
[----:B------:R-:W-:-:S02]  /*12a60*/  MOV R3, 0x2 ;  /* 0x0000000200037802 */ /* 0x000fc40000000f00 */
[----:B------:R-:W-:Y:S02]  /*12a70*/  MOV R2, 0x12a90 ;  /* 0x00012a9000027802 */ /* 0x000fe40000000f00 */
[----:B-1---5:R-:W-:Y:S05]  /*12a80*/  CALL.REL.NOINC `($__internal_18_$__cuda_sm70_shflsync_bfly_p) ;  /* 0x0000192000007944 */ /* 0x022fea0003c00000 */
[----:B------:R-:W2:Y:S01]  /*12a90*/  LDL.LU R2, [R1+0x4] ;  /* 0x0000040001027983 */ /* 0x000ea20000300800 */
[----:B------:R-:W-:Y:S01]  /*12aa0*/  MOV R3, 0x1 ;  /* 0x0000000100037802 */ /* 0x000fe20000000f00 */
[----:B--2---:R-:W-:Y:S01]  /*12ab0*/  FADD.FTZ R5, R2, R0 ;  /* 0x0000000002057221 */ /* 0x004fe20000010000 */
[----:B------:R-:W-:-:S04]  /*12ac0*/  MOV R2, 0x12af0 ;  /* 0x00012af000027802 */ /* 0x000fc80000000f00 */
[----:B------:R-:W-:Y:S02]  /*12ad0*/  MOV R0, R5 ;  /* 0x0000000500007202 */ /* 0x000fe40000000f00 */
[----:B------:R-:W-:Y:S05]  /*12ae0*/  CALL.REL.NOINC `($__internal_18_$__cuda_sm70_shflsync_bfly_p) ;  /* 0x000018c000007944 */ /* 0x000fea0003c00000 */
[----:B------:R-:W-:Y:S02]  /*12af0*/  FADD.FTZ R5, R5, R0 ;  /* 0x0000000005057221 */ /* 0x000fe40000010000 */
[----:B------:R1:W5:Y:S01]  /*12b00*/  LDL R0, [R1+0x8] ;  /* 0x0000080001007983 */ /* 0x0003620000100800 */
[----:B------:R-:W-:Y:S02]  /*12b10*/  MOV R3, 0x2 ;  /* 0x0000000200037802 */ /* 0x000fe40000000f00 */
        /* <DEDUP_REMOVED lines=19> */
[----:B------:R-:W-:Y:S01]  /*12c50*/  MOV R8, R0 ;  /* 0x0000000000087202 */ /* 0x000fe20000000f00 */
[----:B------:R-:W-:Y:S05]  /*12c60*/  BRA `(.L_x_1318) ;  /* 0xffffad6000007947 */ /* 0x000fea000383ffff */
.L_x_1239:
[----:B-1234-:R-:W-:Y:S01]  /*12c70*/  IMAD.MOV.U32 R9, RZ, RZ, R6 ;  /* 0x000000ffff097224 */ /* 0x01efe200078e0006 */
[----:B------:R-:W-:Y:S01]  /*12c80*/  MOV R5, RZ ;  /* 0x000000ff00057202 */ /* 0x000fe20000000f00 */
[----:B------:R-:W-:Y:S01]  /*12c90*/  IMAD.MOV.U32 R3, RZ, RZ, 0x181f ;  /* 0x0000181fff037424 */ /* 0x000fe200078e00ff */
[----:B------:R-:W-:Y:S02]  /*12ca0*/  MOV R2, 0x12cc0 ;  /* 0x00012cc000027802 */ /* 0x000fe40000000f00 */
[----:B------:R-:W-:Y:S05]  /*12cb0*/  CALL.REL.NOINC `($__internal_19_$__cuda_sm70_shflsync_idx_p) ;  /* 0x0000173000007944 */ /* 0x000fea0003c00000 */
[----:B------:R-:W-:Y:S01]  /*12cc0*/  MOV R8, R5 ;  /* 0x0000000500087202 */ /* 0x000fe20000000f00 */
[----:B------:R-:W-:Y:S05]  /*12cd0*/  BRA `(.L_x_1319) ;  /* 0xffffc33000007947 */ /* 0x000fea000383ffff */
.L_x_1240:
[----:B------:R-:W-:Y:S01]  /*12ce0*/  IMAD.MOV.U32 R9, RZ, RZ, R7 ;  /* 0x000000ffff097224 */ /* 0x000fe200078e0007 */
[----:B------:R-:W-:Y:S01]  /*12cf0*/  MOV R5, RZ ;  /* 0x000000ff00057202 */ /* 0x000fe20000000f00 */
[----:B------:R-:W-:Y:S01]  /*12d00*/  IMAD.MOV.U32 R3, RZ, RZ, 0x181f ;  /* 0x0000181fff037424 */ /* 0x000fe200078e00ff */
[----:B------:R-:W-:Y:S02]  /*12d10*/  MOV R2, 0x12d30 ;  /* 0x00012d3000027802 */ /* 0x000fe40000000f00 */
[----:B-12---:R-:W-:Y:S05]  /*12d20*/  CALL.REL.NOINC `($__internal_19_$__cuda_sm70_shflsync_idx_p) ;  /* 0x000016c000007944 */ /* 0x006fea0003c00000 */
[----:B------:R-:W-:Y:S01]  /*12d30*/  MOV R2, R5 ;  /* 0x0000000500027202 */ /* 0x000fe20000000f00 */
[----:B------:R-:W-:Y:S05]  /*12d40*/  BRA `(.L_x_1320) ;  /* 0xffffc2e000007947 */ /* 0x000fea000383ffff */
.L_x_1241:
[----:B------:R-:W-:Y:S01]  /*12d50*/  IMAD.MOV.U32 R9, RZ, RZ, R6 ;  /* 0x000000ffff097224 */ /* 0x000fe200078e0006 */
[----:B------:R-:W-:Y:S01]  /*12d60*/  MOV R5, 0x1 ;  /* 0x0000000100057802 */ /* 0x000fe20000000f00 */
[----:B--2---:R-:W-:Y:S01]  /*12d70*/  IMAD.MOV.U32 R3, RZ, RZ, 0x181f ;  /* 0x0000181fff037424 */ /* 0x004fe200078e00ff */
[----:B------:R-:W-:-:S02]  /*12d80*/  MOV R2, 0x12da0 ;  /* 0x00012da000027802 */ /* 0x000fc40000000f00 */
        /* <DEDUP_REMOVED lines=9> */
.L_x_1242:
[----:B------:R-:W-:Y:S01]  /*12e20*/  IMAD.MOV.U32 R9, RZ, RZ, R6 ;  /* 0x000000ffff097224 */ /* 0x000fe200078e0006 */
[----:B------:R-:W-:Y:S01]  /*12e30*/  MOV R5, 0x2 ;  /* 0x0000000200057802 */ /* 0x000fe20000000f00 */
[----:B-1----:R-:W-:Y:S01]  /*12e40*/  IMAD.MOV.U32 R3, RZ, RZ, 0x181f ;  /* 0x0000181fff037424 */ /* 0x002fe200078e00ff */
[----:B------:R-:W-:Y:S02]  /*12e50*/  MOV R2, 0x12e70 ;  /* 0x00012e7000027802 */ /* 0x000fe40000000f00 */
[----:B---34-:R-:W-:Y:S05]  /*12e60*/  CALL.REL.NOINC `($__internal_19_$__cuda_sm70_shflsync_idx_p) ;  /* 0x0000158000007944 */ /* 0x018fea0003c00000 */
[----:B------:R-:W-:Y:S01]  /*12e70*/  MOV R8, R5 ;  /* 0x0000000500087202 */ /* 0x000fe20000000f00 */
[----:B------:R-:W-:Y:S05]  /*12e80*/  BRA `(.L_x_1322) ;  /* 0xffffc2b000007947 */ /* 0x000fea000383ffff */
.L_x_1243:
[----:B------:R-:W-:Y:S01]  /*12e90*/  IMAD.MOV.U32 R9, RZ, RZ, R7 ;  /* 0x000000ffff097224 */ /* 0x000fe200078e0007 */
[----:B------:R-:W-:Y:S01]  /*12ea0*/  MOV R5, 0x2 ;  /* 0x0000000200057802 */ /* 0x000fe20000000f00 */
[----:B-1----:R-:W-:Y:S01]  /*12eb0*/  IMAD.MOV.U32 R3, RZ, RZ, 0x181f ;  /* 0x0000181fff037424 */ /* 0x002fe200078e00ff */
[----:B------:R-:W-:Y:S02]  /*12ec0*/  MOV R2, 0x12ee0 ;  /* 0x00012ee000027802 */ /* 0x000fe40000000f00 */
[----:B--234-:R-:W-:Y:S05]  /*12ed0*/  CALL.REL.NOINC `($__internal_19_$__cuda_sm70_shflsync_idx_p) ;  /* 0x0000151000007944 */ /* 0x01cfea0003c00000 */
[----:B------:R-:W-:Y:S01]  /*12ee0*/  MOV R2, R5 ;  /* 0x0000000500027202 */ /* 0x000fe20000000f00 */
[----:B------:R-:W-:Y:S05]  /*12ef0*/  BRA `(.L_x_1323) ;  /* 0xffffc26000007947 */ /* 0x000fea000383ffff */
.L_x_1244:
[----:B------:R-:W-:Y:S01]  /*12f00*/  IMAD.MOV.U32 R9, RZ, RZ, R6 ;  /* 0x000000ffff097224 */ /* 0x000fe200078e0006 */
[----:B------:R-:W-:Y:S01]  /*12f10*/  MOV R5, 0x3 ;  /* 0x0000000300057802 */ /* 0x000fe20000000f00 */
[----:B--2---:R-:W-:Y:S01]  /*12f20*/  IMAD.MOV.U32 R3, RZ, RZ, 0x181f ;  /* 0x0000181fff037424 */ /* 0x004fe200078e00ff */
[----:B------:R-:W-:-:S02]  /*12f30*/  MOV R2, 0x12f50 ;  /* 0x00012f5000027802 */ /* 0x000fc40000000f00 */
[----:B-1-34-:R-:W-:Y:S05]  /*12f40*/  CALL.REL.NOINC `($__internal_19_$__cuda_sm70_shflsync_idx_p) ;  /* 0x000014a000007944 */ /* 0x01afea0003c00000 */
        /* <DEDUP_REMOVED lines=8> */
.L_x_1245:
[----:B------:R-:W-:Y:S01]  /*12fd0*/  IMAD.MOV.U32 R9, RZ, RZ, R6 ;  /* 0x000000ffff097224 */ /* 0x000fe200078e0006 */
[----:B------:R-:W-:Y:S01]  /*12fe0*/  MOV R5, 0x4 ;  /* 0x0000000400057802 */ /* 0x000fe20000000f00 */
[----:B--2---:R-:W-:Y:S01]  /*12ff0*/  IMAD.MOV.U32 R3, RZ, RZ, 0x181f ;  /* 0x0000181fff037424 */ /* 0x004fe200078e00ff */
[----:B------:R-:W-:Y:S02]  /*13000*/  MOV R2, 0x13020 ;  /* 0x0001302000027802 */ /* 0x000fe40000000f00 */
[----:B-1-34-:R-:W-:Y:S05]  /*13010*/  CALL.REL.NOINC `($__internal_19_$__cuda_sm70_shflsync_idx_p) ;  /* 0x000013d000007944 */ /* 0x01afea0003c00000 */
[----:B------:R-:W-:Y:S01]  /*13020*/  MOV R8, R5 ;  /* 0x0000000500087202 */ /* 0x000fe20000000f00 */
[----:B------:R-:W-:Y:S05]  /*13030*/  BRA `(.L_x_1325) ;  /* 0xffffc23000007947 */ /* 0x000fea000383ffff */
.L_x_1246:
[----:B------:R-:W-:Y:S01]  /*13040*/  IMAD.MOV.U32 R9, RZ, RZ, R7 ;  /* 0x000000ffff097224 */ /* 0x000fe200078e0007 */
[----:B------:R-:W-:Y:S01]  /*13050*/  MOV R5, 0x4 ;  /* 0x0000000400057802 */ /* 0x000fe20000000f00 */
[----:B--2---:R-:W-:Y:S01]  /*13060*/  IMAD.MOV.U32 R3, RZ, RZ, 0x181f ;  /* 0x0000181fff037424 */ /* 0x004fe200078e00ff */
[----:B------:R-:W-:Y:S02]  /*13070*/  MOV R2, 0x13090 ;  /* 0x0001309000027802 */ /* 0x000fe40000000f00 */
[----:B-1-34-:R-:W-:Y:S05]  /*13080*/  CALL.REL.NOINC `($__internal_19_$__cuda_sm70_shflsync_idx_p) ;  /* 0x0000136000007944 */ /* 0x01afea0003c00000 */
[----:B------:R-:W-:Y:S01]  /*13090*/  MOV R2, R5 ;  /* 0x0000000500027202 */ /* 0x000fe20000000f00 */
[----:B------:R-:W-:Y:S05]  /*130a0*/  BRA `(.L_x_1326) ;  /* 0xffffc1e000007947 */ /* 0x000fea000383ffff */
.L_x_1247:
        /* <DEDUP_REMOVED lines=13> */
.L_x_1248:
[----:B------:R-:W-:Y:S01]  /*13180*/  IMAD.MOV.U32 R9, RZ, RZ, R6 ;  /* 0x000000ffff097224 */ /* 0x000fe200078e0006 */
[----:B------:R-:W-:Y:S01]  /*13190*/  MOV R5, 0x6 ;  /* 0x0000000600057802 */ /* 0x000fe20000000f00 */
[----:B--2---:R-:W-:Y:S01]  /*131a0*/  IMAD.MOV.U32 R3, RZ, RZ, 0x181f ;  /* 0x0000181fff037424 */ /* 0x004fe200078e00ff */
[----:B------:R-:W-:Y:S02]  /*131b0*/  MOV R2, 0x131d0 ;  /* 0x000131d000027802 */ /* 0x000fe40000000f00 */
[----:B-1--4-:R-:W-:Y:S05]  /*131c0*/  CALL.REL.NOINC `($__internal_19_$__cuda_sm70_shflsync_idx_p) ;  /* 0x0000122000007944 */ /* 0x012fea0003c00000 */
[----:B------:R-:W-:Y:S01]  /*131d0*/  MOV R8, R5 ;  /* 0x0000000500087202 */ /* 0x000fe20000000f00 */
[----:B------:R-:W-:Y:S05]  /*131e0*/  BRA `(.L_x_1328) ;  /* 0xffffc1b000007947 */ /* 0x000fea000383ffff */
.L_x_1249:
[----:B------:R-:W-:Y:S01]  /*131f0*/  IMAD.MOV.U32 R9, RZ, RZ, R7 ;  /* 0x000000ffff097224 */ /* 0x000fe200078e0007 */
[----:B------:R-:W-:Y:S01]  /*13200*/  MOV R5, 0x6 ;  /* 0x0000000600057802 */ /* 0x000fe20000000f00 */
[----:B--2---:R-:W-:Y:S01]  /*13210*/  IMAD.MOV.U32 R3, RZ, RZ, 0x181f ;  /* 0x0000181fff037424 */ /* 0x004fe200078e00ff */
[----:B------:R-:W-:Y:S02]  /*13220*/  MOV R2, 0x13240 ;  /* 0x0001324000027802 */ /* 0x000fe40000000f00 */
[----:B-1-34-:R-:W-:Y:S05]  /*13230*/  CALL.REL.NOINC `($__internal_19_$__cuda_sm70_shflsync_idx_p) ;  /* 0x000011b000007944 */ /* 0x01afea0003c00000 */
[----:B------:R-:W-:Y:S01]  /*13240*/  MOV R2, R5 ;  /* 0x0000000500027202 */ /* 0x000fe20000000f00 */
[----:B------:R-:W-:Y:S05]  /*13250*/  BRA `(.L_x_1329) ;  /* 0xffffc16000007947 */ /* 0x000fea000383ffff */
.L_x_1250:
[----:B------:R-:W-:Y:S01]  /*13260*/  IMAD.MOV.U32 R9, RZ, RZ, R6 ;  /* 0x000000ffff097224 */ /* 0x000fe200078e0006 */
[----:B------:R-:W-:Y:S01]  /*13270*/  MOV R5, 0x7 ;  /* 0x0000000700057802 */ /* 0x000fe20000000f00 */
[----:B-1----:R-:W-:Y:S01]  /*13280*/  IMAD.MOV.U32 R3, RZ, RZ, 0x181f ;  /* 0x0000181fff037424 */ /* 0x002fe200078e00ff */
[----:B------:R-:W-:-:S02]  /*13290*/  MOV R2, 0x132b0 ;  /* 0x000132b000027802 */ /* 0x000fc40000000f00 */
[----:B--2-4-:R-:W-:Y:S05]  /*132a0*/  CALL.REL.NOINC `($__internal_19_$__cuda_sm70_shflsync_idx_p) ;  /* 0x0000114000007944 */ /* 0x014fea0003c00000 */
        /* <DEDUP_REMOVED lines=8> */
.L_x_1252:
[----:B------:R-:W-:Y:S01]  /*13330*/  IMAD.MOV.U32 R9, RZ, RZ, R13 ;  /* 0x000000ffff097224 */ /* 0x000fe200078e000d */
[----:B------:R-:W-:Y:S01]  /*13340*/  MOV R5, RZ ;  /* 0x000000ff00057202 */ /* 0x000fe20000000f00 */
[----:B------:R-:W-:Y:S01]  /*13350*/  IMAD.MOV.U32 R3, RZ, RZ, 0x1c1f ;  /* 0x00001c1fff037424 */ /* 0x000fe200078e00ff */
[----:B------:R-:W-:Y:S02]  /*13360*/  MOV R2, 0x13380 ;  /* 0x0001338000027802 */ /* 0x000fe40000000f00 */
[----:B------:R-:W-:Y:S05]  /*13370*/  CALL.REL.NOINC `($__internal_19_$__cuda_sm70_shflsync_idx_p) ;  /* 0x0000107000007944 */ /* 0x000fea0003c00000 */
[----:B------:R-:W-:Y:S01]  /*13380*/  MOV R12, R5 ;  /* 0x00000005000c7202 */ /* 0x000fe20000000f00 */
[----:B------:R-:W-:Y:S05]  /*13390*/  BRA `(.L_x_1331) ;  /* 0xffffc35000007947 */ /* 0x000fea000383ffff */
.L_x_1253:
[----:B------:R-:W-:Y:S01]  /*133a0*/  IMAD.MOV.U32 R9, RZ, RZ, R21 ;  /* 0x000000ffff097224 */ /* 0x000fe200078e0015 */
[----:B------:R-:W-:Y:S01]  /*133b0*/  MOV R5, RZ ;  /* 0x000000ff00057202 */ /* 0x000fe20000000f00 */
[----:B------:R-:W-:Y:S01]  /*133c0*/  IMAD.MOV.U32 R3, RZ, RZ, 0x1c1f ;  /* 0x00001c1fff037424 */ /* 0x000fe200078e00ff */
[----:B------:R-:W-:Y:S02]  /*133d0*/  MOV R2, 0x133f0 ;  /* 0x000133f000027802 */ /* 0x000fe40000000f00 */
[----:B-12---:R-:W-:Y:S05]  /*133e0*/  CALL.REL.NOINC `($__internal_19_$__cuda_sm70_shflsync_idx_p) ;  /* 0x0000100000007944 */ /* 0x006fea0003c00000 */
[----:B------:R-:W-:Y:S01]  /*133f0*/  MOV R2, R5 ;  /* 0x0000000500027202 */ /* 0x000fe20000000f00 */
[----:B------:R-:W-:Y:S05]  /*13400*/  BRA `(.L_x_1332) ;  /* 0xffffc30000007947 */ /* 0x000fea000383ffff */
.L_x_1256:
[----:B------:R-:W-:Y:S01]  /*13410*/  IMAD.MOV.U32 R9, RZ, RZ, R13 ;  /* 0x000000ffff097224 */ /* 0x000fe200078e000d */
[----:B------:R-:W-:Y:S01]  /*13420*/  MOV R5, 0x1 ;  /* 0x0000000100057802 */ /* 0x000fe20000000f00 */
[----:B----4-:R-:W-:Y:S01]  /*13430*/  IMAD.MOV.U32 R3, RZ, RZ, 0x1c1f ;  /* 0x00001c1fff037424 */ /* 0x010fe200078e00ff */
[----:B------:R-:W-:-:S02]  /*13440*/  MOV R2, 0x13460 ;  /* 0x0001346000027802 */ /* 0x000fc40000000f00 */
[----:B-123--:R-:W-:Y:S05]  /*13450*/  CALL.REL.NOINC `($__internal_19_$__cuda_sm70_shflsync_idx_p) ;  /* 0x00000f9000007944 */ /* 0x00efea0003c00000 */
        /* <DEDUP_REMOVED lines=8> */
.L_x_1259:
[----:B------:R-:W-:Y:S01]  /*134e0*/  IMAD.MOV.U32 R9, RZ, RZ, R13 ;  /* 0x000000ffff097224 */ /* 0x000fe200078e000d */
[----:B------:R-:W-:Y:S01]  /*134f0*/  MOV R5, 0x2 ;  /* 0x0000000200057802 */ /* 0x000fe20000000f00 */
[----:B----4-:R-:W-:Y:S01]  /*13500*/  IMAD.MOV.U32 R3, RZ, RZ, 0x1c1f ;  /* 0x00001c1fff037424 */ /* 0x010fe200078e00ff */
[----:B------:R-:W-:Y:S02]  /*13510*/  MOV R2, 0x13530 ;  /* 0x0001353000027802 */ /* 0x000fe40000000f00 */
[----:B-123--:R-:W-:Y:S05]  /*13520*/  CALL.REL.NOINC `($__internal_19_$__cuda_sm70_shflsync_idx_p) ;  /* 0x00000ec000007944 */ /* 0x00efea0003c00000 */
[----:B------:R-:W-:Y:S01]  /*13530*/  MOV R12, R5 ;  /* 0x00000005000c7202 */ /* 0x000fe20000000f00 */
[----:B------:R-:W-:Y:S05]  /*13540*/  BRA `(.L_x_1334) ;  /* 0xffffc78000007947 */ /* 0x000fea000383ffff */
.L_x_1260:
[----:B------:R-:W-:Y:S01]  /*13550*/  IMAD.MOV.U32 R9, RZ, RZ, R21 ;  /* 0x000000ffff097224 */ /* 0x000fe200078e0015 */
[----:B------:R-:W-:Y:S01]  /*13560*/  MOV R5, 0x2 ;  /* 0x0000000200057802 */ /* 0x000fe20000000f00 */
[----:B----4-:R-:W-:Y:S01]  /*13570*/  IMAD.MOV.U32 R3, RZ, RZ, 0x1c1f ;  /* 0x00001c1fff037424 */ /* 0x010fe200078e00ff */
[----:B------:R-:W-:Y:S02]  /*13580*/  MOV R2, 0x135a0 ;  /* 0x000135a000027802 */ /* 0x000fe40000000f00 */
[----:B-123--:R-:W-:Y:S05]  /*13590*/  CALL.REL.NOINC `($__internal_19_$__cuda_sm70_shflsync_idx_p) ;  /* 0x00000e5000007944 */ /* 0x00efea0003c00000 */
[----:B------:R-:W-:Y:S01]  /*135a0*/  MOV R2, R5 ;  /* 0x0000000500027202 */ /* 0x000fe20000000f00 */
[----:B------:R-:W-:Y:S05]  /*135b0*/  BRA `(.L_x_1335) ;  /* 0xffffc73000007947 */ /* 0x000fea000383ffff */
.L_x_1263:
[----:B------:R-:W-:Y:S01]  /*135c0*/  IMAD.MOV.U32 R9, RZ, RZ, R13 ;  /* 0x000000ffff097224 */ /* 0x000fe200078e000d */
[----:B------:R-:W-:Y:S01]  /*135d0*/  MOV R5, 0x3 ;  /* 0x0000000300057802 */ /* 0x000fe20000000f00 */
[----:B--2---:R-:W-:Y:S01]  /*135e0*/  IMAD.MOV.U32 R3, RZ, RZ, 0x1c1f ;  /* 0x00001c1fff037424 */ /* 0x004fe200078e00ff */
[----:B-1----:R-:W-:-:S02]  /*135f0*/  MOV R2, 0x13610 ;  /* 0x0001361000027802 */ /* 0x002fc40000000f00 */
[----:B---34-:R-:W-:Y:S05]  /*13600*/  CALL.REL.NOINC `($__internal_19_$__cuda_sm70_shflsync_idx_p) ;  /* 0x00000de000007944 */ /* 0x018fea0003c00000 */
        /* <DEDUP_REMOVED lines=8> */
.L_x_1267:
[----:B------:R-:W-:Y:S01]  /*13690*/  IMAD.MOV.U32 R9, RZ, RZ, R6 ;  /* 0x000000ffff097224 */ /* 0x000fe200078e0006 */
[----:B------:R-:W-:Y:S01]  /*136a0*/  MOV R5, RZ ;  /* 0x000000ff00057202 */ /* 0x000fe20000000f00 */
[----:B------:R-:W-:Y:S01]  /*136b0*/  IMAD.MOV.U32 R3, RZ, RZ, 0x181f ;  /* 0x0000181fff037424 */ /* 0x000fe200078e00ff */
[----:B------:R-:W-:Y:S02]  /*136c0*/  MOV R2, 0x136e0 ;  /* 0x000136e000027802 */ /* 0x000fe40000000f00 */
[----:B------:R-:W-:Y:S05]  /*136d0*/  CALL.REL.NOINC `($__internal_19_$__cuda_sm70_shflsync_idx_p) ;  /* 0x00000d1000007944 */ /* 0x000fea0003c00000 */
[----:B------:R-:W-:Y:S01]  /*136e0*/  MOV R8, R5 ;  /* 0x0000000500087202 */ /* 0x000fe20000000f00 */
[----:B------:R-:W-:Y:S05]  /*136f0*/  BRA `(.L_x_1337) ;  /* 0xffffd27000007947 */ /* 0x000fea000383ffff */
.L_x_1268:
[----:B------:R-:W-:Y:S01]  /*13700*/  IMAD.MOV.U32 R9, RZ, RZ, R7 ;  /* 0x000000ffff097224 */ /* 0x000fe200078e0007 */
[----:B------:R-:W-:Y:S01]  /*13710*/  MOV R5, RZ ;  /* 0x000000ff00057202 */ /* 0x000fe20000000f00 */
[----:B------:R-:W-:Y:S01]  /*13720*/  IMAD.MOV.U32 R3, RZ, RZ, 0x181f ;  /* 0x0000181fff037424 */ /* 0x000fe200078e00ff */
[----:B------:R-:W-:Y:S02]  /*13730*/  MOV R2, 0x13750 ;  /* 0x0001375000027802 */ /* 0x000fe40000000f00 */
[----:B-12---:R-:W-:Y:S05]  /*13740*/  CALL.REL.NOINC `($__internal_19_$__cuda_sm70_shflsync_idx_p) ;  /* 0x00000ca000007944 */ /* 0x006fea0003c00000 */
[----:B------:R-:W-:Y:S01]  /*13750*/  MOV R2, R5 ;  /* 0x0000000500027202 */ /* 0x000fe20000000f00 */
[----:B------:R-:W-:Y:S05]  /*13760*/  BRA `(.L_x_1338) ;  /* 0xffffd22000007947 */ /* 0x000fea000383ffff */
.L_x_1269:
        /* <DEDUP_REMOVED lines=13> */
.L_x_1270:
[----:B------:R-:W-:Y:S01]  /*13840*/  IMAD.MOV.U32 R9, RZ, RZ, R6 ;  /* 0x000000ffff097224 */ /* 0x000fe200078e0006 */
[----:B------:R-:W-:Y:S01]  /*13850*/  MOV R5, 0x2 ;  /* 0x0000000200057802 */ /* 0x000fe20000000f00 */
[----:B-1----:R-:W-:Y:S01]  /*13860*/  IMAD.MOV.U32 R3, RZ, RZ, 0x181f ;  /* 0x0000181fff037424 */ /* 0x002fe200078e00ff */
[----:B------:R-:W-:Y:S02]  /*13870*/  MOV R2, 0x13890 ;  /* 0x0001389000027802 */ /* 0x000fe40000000f00 */
[----:B---34-:R-:W-:Y:S05]  /*13880*/  CALL.REL.NOINC `($__internal_19_$__cuda_sm70_shflsync_idx_p) ;  /* 0x00000b6000007944 */ /* 0x018fea0003c00000 */
[----:B------:R-:W-:Y:S01]  /*13890*/  MOV R8, R5 ;  /* 0x0000000500087202 */ /* 0x000fe20000000f00 */
[----:B------:R-:W-:Y:S05]  /*138a0*/  BRA `(.L_x_1340) ;  /* 0xffffd1f000007947 */ /* 0x000fea000383ffff */
.L_x_1271:
[----:B------:R-:W-:Y:S01]  /*138b0*/  IMAD.MOV.U32 R9, RZ, RZ, R7 ;  /* 0x000000ffff097224 */ /* 0x000fe200078e0007 */
[----:B------:R-:W-:Y:S01]  /*138c0*/  MOV R5, 0x2 ;  /* 0x0000000200057802 */ /* 0x000fe20000000f00 */
[----:B-1----:R-:W-:Y:S01]  /*138d0*/  IMAD.MOV.U32 R3, RZ, RZ, 0x181f ;  /* 0x0000181fff037424 */ /* 0x002fe200078e00ff */
[----:B------:R-:W-:Y:S02]  /*138e0*/  MOV R2, 0x13900 ;  /* 0x0001390000027802 */ /* 0x000fe40000000f00 */
[----:B--234-:R-:W-:Y:S05]  /*138f0*/  CALL.REL.NOINC `($__internal_19_$__cuda_sm70_shflsync_idx_p) ;  /* 0x00000af000007944 */ /* 0x01cfea0003c00000 */
[----:B------:R-:W-:Y:S01]  /*13900*/  MOV R2, R5 ;  /* 0x0000000500027202 */ /* 0x000fe20000000f00 */
[----:B------:R-:W-:Y:S05]  /*13910*/  BRA `(.L_x_1341) ;  /* 0xffffd1a000007947 */ /* 0x000fea000383ffff */
.L_x_1272:
        /* <DEDUP_REMOVED lines=13> */
.L_x_1273:
[----:B------:R-:W-:Y:S01]  /*139f0*/  IMAD.MOV.U32 R9, RZ, RZ, R6 ;  /* 0x000000ffff097224 */ /* 0x000fe200078e0006 */
[----:B------:R-:W-:Y:S01]  /*13a00*/  MOV R5, 0x4 ;  /* 0x0000000400057802 */ /* 0x000fe20000000f00 */
[----:B--2---:R-:W-:Y:S01]  /*13a10*/  IMAD.MOV.U32 R3, RZ, RZ, 0x181f ;  /* 0x0000181fff037424 */ /* 0x004fe200078e00ff */
[----:B------:R-:W-:Y:S02]  /*13a20*/  MOV R2, 0x13a40 ;  /* 0x00013a4000027802 */ /* 0x000fe40000000f00 */
[----:B-1-34-:R-:W-:Y:S05]  /*13a30*/  CALL.REL.NOINC `($__internal_19_$__cuda_sm70_shflsync_idx_p) ;  /* 0x000009b000007944 */ /* 0x01afea0003c00000 */
[----:B------:R-:W-:Y:S01]  /*13a40*/  MOV R8, R5 ;  /* 0x0000000500087202 */ /* 0x000fe20000000f00 */
[----:B------:R-:W-:Y:S05]  /*13a50*/  BRA `(.L_x_1343) ;  /* 0xffffd17000007947 */ /* 0x000fea000383ffff */
.L_x_1274:
[----:B------:R-:W-:Y:S01]  /*13a60*/  IMAD.MOV.U32 R9, RZ, RZ, R7 ;  /* 0x000000ffff097224 */ /* 0x000fe200078e0007 */
[----:B------:R-:W-:Y:S01]  /*13a70*/  MOV R5, 0x4 ;  /* 0x0000000400057802 */ /* 0x000fe20000000f00 */
[----:B--2---:R-:W-:Y:S01]  /*13a80*/  IMAD.MOV.U32 R3, RZ, RZ, 0x181f ;  /* 0x0000181fff037424 */ /* 0x004fe200078e00ff */
[----:B------:R-:W-:Y:S02]  /*13a90*/  MOV R2, 0x13ab0 ;  /* 0x00013ab000027802 */ /* 0x000fe40000000f00 */
[----:B-1-34-:R-:W-:Y:S05]  /*13aa0*/  CALL.REL.NOINC `($__internal_19_$__cuda_sm70_shflsync_idx_p) ;  /* 0x0000094000007944 */ /* 0x01afea0003c00000 */
[----:B------:R-:W-:Y:S01]  /*13ab0*/  MOV R2, R5 ;  /* 0x0000000500027202 */ /* 0x000fe20000000f00 */
[----:B------:R-:W-:Y:S05]  /*13ac0*/  BRA `(.L_x_1344) ;  /* 0xffffd12000007947 */ /* 0x000fea000383ffff */
.L_x_1275:
        /* <DEDUP_REMOVED lines=13> */
.L_x_1276:
[----:B------:R-:W-:Y:S01]  /*13ba0*/  IMAD.MOV.U32 R9, RZ, RZ, R6 ;  /* 0x000000ffff097224 */ /* 0x000fe200078e0006 */
[----:B------:R-:W-:Y:S01]  /*13bb0*/  MOV R5, 0x6 ;  /* 0x0000000600057802 */ /* 0x000fe20000000f00 */
[----:B--2---:R-:W-:Y:S01]  /*13bc0*/  IMAD.MOV.U32 R3, RZ, RZ, 0x181f ;  /* 0x0000181fff037424 */ /* 0x004fe200078e00ff */
[----:B------:R-:W-:Y:S02]  /*13bd0*/  MOV R2, 0x13bf0 ;  /* 0x00013bf000027802 */ /* 0x000fe40000000f00 */
[----:B-1--4-:R-:W-:Y:S05]  /*13be0*/  CALL.REL.NOINC `($__internal_19_$__cuda_sm70_shflsync_idx_p) ;  /* 0x0000080000007944 */ /* 0x012fea0003c00000 */
[----:B------:R-:W-:Y:S01]  /*13bf0*/  MOV R8, R5 ;  /* 0x0000000500087202 */ /* 0x000fe20000000f00 */
[----:B------:R-:W-:Y:S05]  /*13c00*/  BRA `(.L_x_1346) ;  /* 0xffffd0f000007947 */ /* 0x000fea000383ffff */
.L_x_1277:
[----:B------:R-:W-:Y:S01]  /*13c10*/  IMAD.MOV.U32 R9, RZ, RZ, R7 ;  /* 0x000000ffff097224 */ /* 0x000fe200078e0007 */
[----:B------:R-:W-:Y:S01]  /*13c20*/  MOV R5, 0x6 ;  /* 0x0000000600057802 */ /* 0x000fe20000000f00 */
[----:B--2---:R-:W-:Y:S01]  /*13c30*/  IMAD.MOV.U32 R3, RZ, RZ, 0x181f ;  /* 0x0000181fff037424 */ /* 0x004fe200078e00ff */
[----:B------:R-:W-:Y:S02]  /*13c40*/  MOV R2, 0x13c60 ;  /* 0x00013c6000027802 */ /* 0x000fe40000000f00 */
[----:B-1-34-:R-:W-:Y:S05]  /*13c50*/  CALL.REL.NOINC `($__internal_19_$__cuda_sm70_shflsync_idx_p) ;  /* 0x0000079000007944 */ /* 0x01afea0003c00000 */
[----:B------:R-:W-:Y:S01]  /*13c60*/  MOV R2, R5 ;  /* 0x0000000500027202 */ /* 0x000fe20000000f00 */
[----:B------:R-:W-:Y:S05]  /*13c70*/  BRA `(.L_x_1347) ;  /* 0xffffd0a000007947 */ /* 0x000fea000383ffff */
.L_x_1278:
        /* <DEDUP_REMOVED lines=13> */
.L_x_1280:
[----:B------:R-:W-:Y:S01]  /*13d50*/  IMAD.MOV.U32 R9, RZ, RZ, R70 ;  /* 0x000000ffff097224 */ /* 0x000fe200078e0046 */
[----:B------:R-:W-:Y:S01]  /*13d60*/  MOV R5, RZ ;  /* 0x000000ff00057202 */ /* 0x000fe20000000f00 */
[----:B----4-:R-:W-:Y:S01]  /*13d70*/  IMAD.MOV.U32 R3, RZ, RZ, 0x1f ;  /* 0x0000001fff037424 */ /* 0x010fe200078e00ff */
[----:B------:R-:W-:Y:S02]  /*13d80*/  MOV R2, 0x13da0 ;  /* 0x00013da000027802 */ /* 0x000fe40000000f00 */
[----:B------:R-:W-:Y:S05]  /*13d90*/  CALL.REL.NOINC `($__internal_19_$__cuda_sm70_shflsync_idx_p) ;  /* 0x0000065000007944 */ /* 0x000fea0003c00000 */
[----:B------:R-:W-:Y:S01]  /*13da0*/  MOV R10, R5 ;  /* 0x00000005000a7202 */ /* 0x000fe20000000f00 */
[----:B------:R-:W-:Y:S05]  /*13db0*/  BRA `(.L_x_1349) ;  /* 0xffffd15000007947 */ /* 0x000fea000383ffff */
.L_x_1281:
[----:B------:R-:W-:Y:S01]  /*13dc0*/  IMAD.MOV.U32 R9, RZ, RZ, R70 ;  /* 0x000000ffff097224 */ /* 0x000fe200078e0046 */
[----:B------:R-:W-:Y:S01]  /*13dd0*/  MOV R5, 0x1 ;  /* 0x0000000100057802 */ /* 0x000fe20000000f00 */
[----:B----4-:R-:W-:Y:S01]  /*13de0*/  IMAD.MOV.U32 R3, RZ, RZ, 0x1f ;  /* 0x0000001fff037424 */ /* 0x010fe200078e00ff */
[----:B------:R-:W-:Y:S02]  /*13df0*/  MOV R2, 0x13e10 ;  /* 0x00013e1000027802 */ /* 0x000fe40000000f00 */
[----:B-12---:R-:W-:Y:S05]  /*13e00*/  CALL.REL.NOINC `($__internal_19_$__cuda_sm70_shflsync_idx_p) ;  /* 0x000005e000007944 */ /* 0x006fea0003c00000 */
[----:B------:R-:W-:Y:S01]  /*13e10*/  MOV R8, R5 ;  /* 0x0000000500087202 */ /* 0x000fe20000000f00 */
[----:B------:R-:W-:Y:S05]  /*13e20*/  BRA `(.L_x_1350) ;  /* 0xffffd10000007947 */ /* 0x000fea000383ffff */
.L_x_1282:
[----:B------:R-:W-:Y:S02]  /*13e30*/  MOV R2, 0x1 ;  /* 0x0000000100027802 */ /* 0x000fe40000000f00 */
[----:B------:R-:W-:-:S02]  /*13e40*/  MOV R3, 0x13e60 ;  /* 0x00013e6000037802 */ /* 0x000fc40000000f00 */
[----:B-123--:R-:W-:Y:S05]  /*13e50*/  CALL.REL.NOINC `($__internal_20_$__cuda_sm70_shflsync_up_p) ;  /* 0x000005e000007944 */ /* 0x00efea0003c00000 */
[----:B------:R-:W-:Y:S05]  /*13e60*/  BRA `(.L_x_1351) ;  /* 0xffffd1f000007947 */ /* 0x000fea000383ffff */
.L_x_1283:
[----:B------:R-:W-:Y:S02]  /*13e70*/  MOV R2, 0x2 ;  /* 0x0000000200027802 */ /* 0x000fe40000000f00 */
[----:B------:R-:W-:-:S02]  /*13e80*/  MOV R3, 0x13ea0 ;  /* 0x00013ea000037802 */ /* 0x000fc40000000f00 */
[----:B-12---:R-:W-:Y:S05]  /*13e90*/  CALL.REL.NOINC `($__internal_20_$__cuda_sm70_shflsync_up_p) ;  /* 0x000005a000007944 */ /* 0x006fea0003c00000 */
        /* <DEDUP_REMOVED lines=24> */
.L_x_1287:
[----:B------:R-:W-:Y:S02]  /*14020*/  MOV R2, 0x1 ;  /* 0x0000000100027802 */ /* 0x000fe40000000f00 */
[----:B------:R-:W-:Y:S02]  /*14030*/  MOV R3, 0x14050 ;  /* 0x0001405000037802 */ /* 0x000fe40000000f00 */
[----:B------:R-:W-:Y:S05]  /*14040*/  CALL.REL.NOINC `($__internal_20_$__cuda_sm70_shflsync_up_p) ;  /* 0x000003f000007944 */ /* 0x000fea0003c00000 */
[----:B------:R-:W-:Y:S01]  /*14050*/  MOV R2, R4 ;  /* 0x0000000400027202 */ /* 0x000fe20000000f00 */
[----:B------:R-:W-:Y:S05]  /*14060*/  BRA `(.L_x_1353) ;  /* 0xffffd25000007947 */ /* 0x000fea000383ffff */
.L_x_1288:
        /* <DEDUP_REMOVED lines=27> */
.L_x_1290:
[----:B------:R-:W-:Y:S02]  /*14220*/  SEL R0, RZ, 0x1, P0 ;  /* 0x00000001ff007807 */ /* 0x000fe40000000000 */
[----:B------:R-:W-:Y:S02]  /*14230*/  MOV R2, 0x14250 ;  /* 0x0001425000027802 */ /* 0x000fe40000000f00 */
[----:B---3--:R-:W-:Y:S05]  /*14240*/  CALL.REL.NOINC `($__internal_21_$__cuda_sm70_votesync_ballot) ;  /* 0x0000026000007944 */ /* 0x008fea0003c00000 */
[----:B------:R-:W-:Y:S01]  /*14250*/  MOV R8, R0 ;  /* 0x0000000000087202 */ /* 0x000fe20000000f00 */
[----:B------:R-:W-:Y:S05]  /*14260*/  BRA `(.L_x_1355) ;  /* 0xffffd1e000007947 */ /* 0x000fea000383ffff */
.L_x_1291:
[----:B------:R-:W-:Y:S01]  /*14270*/  IMAD.MOV.U32 R9, RZ, RZ, R6 ;  /* 0x000000ffff097224 */ /* 0x000fe200078e0006 */
[----:B------:R-:W-:Y:S01]  /*14280*/  MOV R5, R0 ;  /* 0x0000000000057202 */ /* 0x000fe20000000f00 */
[----:B------:R-:W-:Y:S01]  /*14290*/  IMAD.MOV.U32 R3, RZ, RZ, 0x1f ;  /* 0x0000001fff037424 */ /* 0x000fe200078e00ff */
[----:B-1----:R-:W-:Y:S02]  /*142a0*/  MOV R2, 0x142c0 ;  /* 0x000142c000027802 */ /* 0x002fe40000000f00 */
[----:B---3--:R-:W-:Y:S05]  /*142b0*/  CALL.REL.NOINC `($__internal_19_$__cuda_sm70_shflsync_idx_p) ;  /* 0x0000013000007944 */ /* 0x008fea0003c00000 */
[----:B------:R-:W-:Y:S01]  /*142c0*/  IMAD.MOV.U32 R11, RZ, RZ, R5 ;  /* 0x000000ffff0b7224 */ /* 0x000fe200078e0005 */
[----:B------:R-:W-:Y:S01]  /*142d0*/  MOV R5, R0 ;  /* 0x0000000000057202 */ /* 0x000fe20000000f00 */
[----:B------:R-:W-:Y:S01]  /*142e0*/  IMAD.MOV.U32 R9, RZ, RZ, R7 ;  /* 0x000000ffff097224 */ /* 0x000fe200078e0007 */
[----:B------:R-:W-:-:S02]  /*142f0*/  MOV R3, 0x1f ;  /* 0x0000001f00037802 */ /* 0x000fc40000000f00 */
[----:B------:R-:W-:Y:S02]  /*14300*/  MOV R2, 0x14320 ;  /* 0x0001432000027802 */ /* 0x000fe40000000f00 */
[----:B------:R-:W-:Y:S05]  /*14310*/  CALL.REL.NOINC `($__internal_19_$__cuda_sm70_shflsync_idx_p) ;  /* 0x000000d000007944 */ /* 0x000fea0003c00000 */
[----:B------:R-:W-:Y:S01]  /*14320*/  MOV R7, R5 ;  /* 0x0000000500077202 */ /* 0x000fe20000000f00 */
[----:B------:R-:W-:Y:S05]  /*14330*/  BRA `(.L_x_1356) ;  /* 0xffffd18000007947 */ /* 0x000fea000383ffff */
.L_x_1294:
[----:B------:R-:W-:Y:S01]  /*14340*/  IMAD.MOV.U32 R9, RZ, RZ, R4 ;  /* 0x000000ffff097224 */ /* 0x000fe200078e0004 */
[----:B------:R-:W-:Y:S01]  /*14350*/  MOV R5, R0 ;  /* 0x0000000000057202 */ /* 0x000fe20000000f00 */
[----:B------:R-:W-:Y:S01]  /*14360*/  IMAD.MOV.U32 R3, RZ, RZ, 0x1f ;  /* 0x0000001fff037424 */ /* 0x000fe200078e00ff */
[----:B-1----:R-:W-:Y:S02]  /*14370*/  MOV R2, 0x14390 ;  /* 0x0001439000027802 */ /* 0x002fe40000000f00 */
[----:B---34-:R-:W-:Y:S05]  /*14380*/  CALL.REL.NOINC `($__internal_19_$__cuda_sm70_shflsync_idx_p) ;  /* 0x0000006000007944 */ /* 0x018fea0003c00000 */
[----:B------:R-:W-:Y:S01]  /*14390*/  MOV R13, R5 ;  /* 0x00000005000d7202 */ /* 0x000fe20000000f00 */
[----:B------:R-:W-:Y:S05]  /*143a0*/  BRA `(.L_x_1293) ;  /* 0xffffd17000007947 */ /* 0x000fea000383ffff */
        .weak           $__internal_18_$__cuda_sm70_shflsync_bfly_p
        .type           $__internal_18_$__cuda_sm70_shflsync_bfly_p,@function
        .size           $__internal_18_$__cuda_sm70_shflsync_bfly_p,($__internal_19_$__cuda_sm70_shflsync_idx_p - $__internal_18_$__cuda_sm70_shflsync_bfly_p)
$__internal_18_$__cuda_sm70_shflsync_bfly_p:
[----:B------:R-:W-:Y:S04]  /*143b0*/  WARPSYNC R8 ;  /* 0x0000000800007348 */ /* 0x000fe80003800000 */
[----:B------:R1:W2:Y:S02]  /*143c0*/  SHFL.BFLY PT, R0, R0, R3, R9 ;  /* 0x0c00000300007389 */ /* 0x0002a400000e0009 */
[----:B-1----:R-:W-:-:S04]  /*143d0*/  MOV R3, 0x0 ;  /* 0x0000000000037802 */ /* 0x002fc80000000f00 */
[----:B--2---:R-:W-:Y:S05]  /*143e0*/  RET.REL.NODEC R2 `(_ZN7cutlass13device_kernelIN5flash19enable_sm80_to_sm89INS1_16FlashAttnFwdSm80INS1_25CollectiveMainloopFwdSm80ILi4ELi1ELb0EN4cute5tupleIJNS5_1CILi128EEENS7_ILi80EEENS7_ILi64EEEEEELi64ENS_10bfloat16_tEfNS_4arch4Sm80ELb1ELb0ELb0ELb1ELb0ELb0ELb1ELb1EEENS1_21CollectiveEpilogueFwdINS6_IJS8_SA_S9_EEENS6_IJNS7_ILi1EEESI_SI_EEESC_SE_Li128ELb1ELb1ELb1ELb0EEENS1_36VarlenDynamicPersistentTileSchedulerILi128ELi80ELi128ELi128ELb1ELb1ELb0ELb1ELb1ELb1EEEEEEEEEvNT_6ParamsE) ;  /* 0xfffebc1002007950 */ /* 0x004fea0003c3ffff */
        .weak           $__internal_19_$__cuda_sm70_shflsync_idx_p
        .type           $__internal_19_$__cuda_sm70_shflsync_idx_p,@function
        .size           $__internal_19_$__cuda_sm70_shflsync_idx_p,($__internal_20_$__cuda_sm70_shflsync_up_p - $__internal_19_$__cuda_sm70_shflsync_idx_p)
$__internal_19_$__cuda_sm70_shflsync_idx_p:
[----:B------:R-:W-:-:S04]  /*143f0*/  MOV R16, 0xffffffff ;  /* 0xffffffff00107802 */ /* 0x000fc80000000f00 */
[----:B------:R-:W-:Y:S04]  /*14400*/  WARPSYNC R16 ;  /* 0x0000001000007348 */ /* 0x000fe80003800000 */
[----:B------:R1:W2:Y:S02]  /*14410*/  SHFL.IDX PT, R5, R9, R5, R3 ;  /* 0x0000000509057389 */ /* 0x0002a400000e0003 */
[----:B-1----:R-:W-:-:S04]  /*14420*/  MOV R3, 0x0 ;  /* 0x0000000000037802 */ /* 0x002fc80000000f00 */
[----:B--2---:R-:W-:Y:S05]  /*14430*/  RET.REL.NODEC R2 `(_ZN7cutlass13device_kernelIN5flash19enable_sm80_to_sm89INS1_16FlashAttnFwdSm80INS1_25CollectiveMainloopFwdSm80ILi4ELi1ELb0EN4cute5tupleIJNS5_1CILi128EEENS7_ILi80EEENS7_ILi64EEEEEELi64ENS_10bfloat16_tEfNS_4arch4Sm80ELb1ELb0ELb0ELb1ELb0ELb0ELb1ELb1EEENS1_21CollectiveEpilogueFwdINS6_IJS8_SA_S9_EEENS6_IJNS7_ILi1EEESI_SI_EEESC_SE_Li128ELb1ELb1ELb1ELb0EEENS1_36VarlenDynamicPersistentTileSchedulerILi128ELi80ELi128ELi128ELb1ELb1ELb0ELb1ELb1ELb1EEEEEEEEEvNT_6ParamsE) ;  /* 0xfffebbc002007950 */ /* 0x004fea0003c3ffff */
        .weak           $__internal_20_$__cuda_sm70_shflsync_up_p
        .type           $__internal_20_$__cuda_sm70_shflsync_up_p,@function
        .size           $__internal_20_$__cuda_sm70_shflsync_up_p,($__internal_21_$__cuda_sm70_votesync_ballot - $__internal_20_$__cuda_sm70_shflsync_up_p)
$__internal_20_$__cuda_sm70_shflsync_up_p:
[----:B------:R-:W-:Y:S02]  /*14440*/  IMAD.MOV.U32 R4, RZ, RZ, RZ ;  /* 0x000000ffff047224 */ /* 0x000fe400078e00ff */
[----:B------:R-:W-:-:S04]  /*14450*/  IMAD.MOV.U32 R9, RZ, RZ, -0x1 ;  /* 0xffffffffff097424 */ /* 0x000fc800078e00ff */
[----:B------:R-:W-:Y:S04]  /*14460*/  WARPSYNC R9 ;  /* 0x0000000900007348 */ /* 0x000fe80003800000 */
[----:B------:R1:W2:Y:S02]  /*14470*/  SHFL.UP PT, R4, R0, R2, R4 ;  /* 0x0400000200047389 */ /* 0x0002a400000e0004 */
[----:B-1----:R-:W-:Y:S02]  /*14480*/  MOV R2, R3 ;  /* 0x0000000300027202 */ /* 0x002fe40000000f00 */
[----:B------:R-:W-:-:S04]  /*14490*/  MOV R3, 0x0 ;  /* 0x0000000000037802 */ /* 0x000fc80000000f00 */
[----:B--2---:R-:W-:Y:S05]  /*144a0*/  RET.REL.NODEC R2 `(_ZN7cutlass13device_kernelIN5flash19enable_sm80_to_sm89INS1_16FlashAttnFwdSm80INS1_25CollectiveMainloopFwdSm80ILi4ELi1ELb0EN4cute5tupleIJNS5_1CILi128EEENS7_ILi80EEENS7_ILi64EEEEEELi64ENS_10bfloat16_tEfNS_4arch4Sm80ELb1ELb0ELb0ELb1ELb0ELb0ELb1ELb1EEENS1_21CollectiveEpilogueFwdINS6_IJS8_SA_S9_EEENS6_IJNS7_ILi1EEESI_SI_EEESC_SE_Li128ELb1ELb1ELb1ELb0EEENS1_36VarlenDynamicPersistentTileSchedulerILi128ELi80ELi128ELi128ELb1ELb1ELb0ELb1ELb1ELb1EEEEEEEEEvNT_6ParamsE) ;  /* 0xfffebb5002007950 */ /* 0x004fea0003c3ffff */
        .weak           $__internal_21_$__cuda_sm70_votesync_ballot
        .type           $__internal_21_$__cuda_sm70_votesync_ballot,@function
        .size           $__internal_21_$__cuda_sm70_votesync_ballot,(.L_x_1639 - $__internal_21_$__cuda_sm70_votesync_ballot)
$__internal_21_$__cuda_sm70_votesync_ballot:
[----:B------:R-:W-:Y:S01]  /*144b0*/  ISETP.NE.U32.AND P0, PT, R0, 0x1, PT ;  /* 0x000000010000780c */ /* 0x000fe20003f05070 */
[----:B------:R-:W-:-:S04]  /*144c0*/  IMAD.MOV.U32 R3, RZ, RZ, -0x1 ;  /* 0xffffffffff037424 */ /* 0x000fc800078e00ff */
[----:B------:R-:W-:Y:S08]  /*144d0*/  WARPSYNC R3 ;  /* 0x0000000300007348 */ /* 0x000ff00003800000 */
[----:B------:R-:W-:-:S04]  /*144e0*/  VOTE.ANY R0, PT, !P0 ;  /* 0x0000000000007806 */ /* 0x000fc800040e0100 */
[----:B------:R-:W-:Y:S01]  /*144f0*/  LOP3.LUT R0, R0, R3, RZ, 0xc0, !PT ;  /* 0x0000000300007212 */ /* 0x000fe200078ec0ff */
[----:B------:R-:W-:-:S04]  /*14500*/  IMAD.MOV.U32 R3, RZ, RZ, 0x0 ;  /* 0x00000000ff037424 */ /* 0x000fc800078e00ff */
[----:B------:R-:W-:Y:S05]  /*14510*/  RET.REL.NODEC R2 `(_ZN7cutlass13device_kernelIN5flash19enable_sm80_to_sm89INS1_16FlashAttnFwdSm80INS1_25CollectiveMainloopFwdSm80ILi4ELi1ELb0EN4cute5tupleIJNS5_1CILi128EEENS7_ILi80EEENS7_ILi64EEEEEELi64ENS_10bfloat16_tEfNS_4arch4Sm80ELb1ELb0ELb0ELb1ELb0ELb0ELb1ELb1EEENS1_21CollectiveEpilogueFwdINS6_IJS8_SA_S9_EEENS6_IJNS7_ILi1EEESI_SI_EEESC_SE_Li128ELb1ELb1ELb1ELb0EEENS1_36VarlenDynamicPersistentTileSchedulerILi128ELi80ELi128ELi128ELb1ELb1ELb0ELb1ELb1ELb1EEEEEEEEEvNT_6ParamsE) ;  /* 0xfffebae002007950 */ /* 0x000fea0003c3ffff */
.L_x_1357:
        /* <DEDUP_REMOVED lines=14> */
.L_x_1639:


//--------------------- .text._ZN7cutlass13device_kernelIN5flash19enable_sm80_to_sm89INS1_16FlashAttnFwdSm80INS1_25CollectiveMainloopFwdSm80ILi4ELi1ELb0EN4cute5tupleIJNS5_1CILi128EEENS7_ILi80EEENS7_ILi64EEEEEELi64ENS_10bfloat16_tEfNS_4arch4Sm80ELb1ELb0ELb0ELb1ELb0ELb1ELb1ELb1EEENS1_21CollectiveEpilogueFwdINS6_IJS8_SA_S9_EEENS6_IJNS7_ILi1EEESI_SI_EEESC_SE_Li128ELb1ELb1ELb1ELb0EEENS1_36VarlenDynamicPersistentTileSchedulerILi128ELi80ELi128ELi128ELb1ELb1ELb0ELb1ELb1ELb1EEEEEEEEEvNT_6ParamsE --------------------------
	.section	.text._ZN7cutlass13device_kernelIN5flash19enable_sm80_to_sm89INS1_16FlashAttnFwdSm80INS1_25CollectiveMainloopFwdSm80ILi4ELi1ELb0EN4cute5tupleIJNS5_1CILi128EEENS7_ILi80EEENS7_ILi64EEEEEELi64ENS_10bfloat16_tEfNS_4arch4Sm80ELb1ELb0ELb0ELb1ELb0ELb1ELb1ELb1EEENS1_21CollectiveEpilogueFwdINS6_IJS8_SA_S9_EEENS6_IJNS7_ILi1EEESI_SI_EEESC_SE_Li128ELb1ELb1ELb1ELb0EEENS1_36VarlenDynamicPersistentTileSchedulerILi128ELi80ELi128ELi128ELb1ELb1ELb0ELb1ELb1ELb1EEEEEEEEEvNT_6ParamsE,"ax",@progbits
	.sectioninfo	@"SHI_REGISTERS=255"
	.align	128
.text._ZN7cutlass13device_kernelIN5flash19enable_sm80_to_sm89INS1_16FlashAttnFwdSm80INS1_25CollectiveMainloopFwdSm80ILi4ELi1ELb0EN4cute5tupleIJNS5_1CILi128EEENS7_ILi80EEENS7_ILi64EEEEEELi64ENS_10bfloat16_tEfNS_4arch4Sm80ELb1ELb0ELb0ELb1ELb0ELb1ELb1ELb1EEENS1_21CollectiveEpilogueFwdINS6_IJS8_SA_S9_EEENS6_IJNS7_ILi1EEESI_SI_EEESC_SE_Li128ELb1ELb1ELb1ELb0EEENS1_36VarlenDynamicPersistentTileSchedulerILi128ELi80ELi128ELi128ELb1ELb1ELb0ELb1ELb1ELb1EEEEEEEEEvNT_6ParamsE:
        .type           _ZN7cutlass13device_kernelIN5flash19enable_sm80_to_sm89INS1_16FlashAttnFwdSm80INS1_25CollectiveMainloopFwdSm80ILi4ELi1ELb0EN4cute5tupleIJNS5_1CILi128EEENS7_ILi80EEENS7_ILi64EEEEEELi64ENS_10bfloat16_tEfNS_4arch4Sm80ELb1ELb0ELb0ELb1ELb0ELb1ELb1ELb1EEENS1_21CollectiveEpilogueFwdINS6_IJS8_SA_S9_EEENS6_IJNS7_ILi1EEESI_SI_EEESC_SE_Li128ELb1ELb1ELb1ELb0EEENS1_36VarlenDynamicPersistentTileSchedulerILi128ELi80ELi128ELi128ELb1ELb1ELb0ELb1ELb1ELb1EEEEEEEEEvNT_6ParamsE,@function
        .size           _ZN7cutlass13device_kernelIN5flash19enable_sm80_to_sm89INS1_16FlashAttnFwdSm80INS1_25CollectiveMainloopFwdSm80ILi4ELi1ELb0EN4cute5tupleIJNS5_1CILi128EEENS7_ILi80EEENS7_ILi64EEEEEELi64ENS_10bfloat16_tEfNS_4arch4Sm80ELb1ELb0ELb0ELb1ELb0ELb1ELb1ELb1EEENS1_21CollectiveEpilogueFwdINS6_IJS8_SA_S9_EEENS6_IJNS7_ILi1EEESI_SI_EEESC_SE_Li128ELb1ELb1ELb1ELb0EEENS1_36VarlenDynamicPersistentTileSchedulerILi128ELi80ELi128ELi128ELb1ELb1ELb0ELb1ELb1ELb1EEEEEEEEEvNT_6ParamsE,(.L_x_1644 - _ZN7cutlass13device_kernelIN5flash19enable_sm80_to_sm89INS1_16FlashAttnFwdSm80INS1_25CollectiveMainloopFwdSm80ILi4ELi1ELb0EN4cute5tupleIJNS5_1CILi128EEENS7_ILi80EEENS7_ILi64EEEEEELi64ENS_10bfloat16_tEfNS_4arch4Sm80ELb1ELb0ELb0ELb1ELb0ELb1ELb1ELb1EEENS1_21CollectiveEpilogueFwdINS6_IJS8_SA_S9_EEENS6_IJNS7_ILi1EEESI_SI_EEESC_SE_Li128ELb1ELb1ELb1ELb0EEENS1_36VarlenDynamicPersistentTileSchedulerILi128ELi80ELi128ELi128ELb1ELb1ELb0ELb1ELb1ELb1EEEEEEEEEvNT_6ParamsE)
        .other          _ZN7cutlass13device_kernelIN5flash19enable_sm80_to_sm89INS1_16FlashAttnFwdSm80INS1_25CollectiveMainloopFwdSm80ILi4ELi1ELb0EN4cute5tupleIJNS5_1CILi128EEENS7_ILi80EEENS7_ILi64EEEEEELi64ENS_10bfloat16_tEfNS_4arch4Sm80ELb1ELb0ELb0ELb1ELb0ELb1ELb1ELb1EEENS1_21CollectiveEpilogueFwdINS6_IJS8_SA_S9_EEENS6_IJNS7_ILi1EEESI_SI_EEESC_SE_Li128ELb1ELb1ELb1ELb0EEENS1_36VarlenDynamicPersistentTileSchedulerILi128ELi80ELi128ELi128ELb1ELb1ELb0ELb1ELb1ELb1EEEEEEEEEvNT_6ParamsE,@"STO_CUDA_ENTRY STV_DEFAULT"
_ZN7cutlass13device_kernelIN5flash19enable_sm80_to_sm89INS1_16FlashAttnFwdSm80INS1_25CollectiveMainloopFwdSm80ILi4ELi1ELb0EN4cute5tupleIJNS5_1CILi128EEENS7_ILi80EEENS7_ILi64EEEEEELi64ENS_10bfloat16_tEfNS_4arch4Sm80ELb1ELb0ELb0ELb1ELb0ELb1ELb1ELb1EEENS1_21CollectiveEpilogueFwdINS6_IJS8_SA_S9_EEENS6_IJNS7_ILi1EEESI_SI_EEESC_SE_Li128ELb1ELb1ELb1ELb0EEENS1_36VarlenDynamicPersistentTileSchedulerILi128ELi80ELi128ELi128ELb1ELb1ELb0ELb1ELb1ELb1EEEEEEEEEvNT_6ParamsE:
        /* <DEDUP_REMOVED lines=54> */
.L_x_1363:
        /* <DEDUP_REMOVED lines=16> */
.L_x_1557:
        /* <DEDUP_REMOVED lines=16> */
.L_x_1558:
[----:B--2---:R-:W-:-:S05]  /*0560*/  IMAD R0, R0, c[0x0][0x538], RZ ;  /* 0x00014e0000007a24 */ /* 0x004fca00078e02ff */
[----:B------:R-:W-:-:S04]  /*0570*/  IADD3 R6, R0, R6, RZ ;  /* 0x0000000600067210 */ /* 0x000fc80007ffe0ff */
[----:B------:R-:W-:-:S13]  /*0580*/  ISETP.GT.AND P0, PT, R6, UR4, PT ;  /* 0x0000000406007c0c */ /* 0x000fda000bf04270 */
[----:B-1----:R-:W-:Y:S05]  /*0590*/  @!P0 BRA `(.L_x_1363) ;  /* 0xfffffdc000008947 */ /* 0x002fea000383ffff */
.L_x_1359:
[----:B------:R-:W-:-:S05]  /*05a0*/  IADD3 R12, -R0, R6, RZ ;  /* 0x00000006000c7210 */ /* 0x000fca0007ffe1ff */
[----:B------:R-:W-:-:S05]  /*05b0*/  IMAD R0, R4, c[0x0][0x538], R12 ;  /* 0x00014e0004007a24 */ /* 0x000fca00078e020c */
[----:B------:R-:W-:Y:S01]  /*05c0*/  ISETP.GT.AND P0, PT, R0, UR4, PT ;  /* 0x0000000400007c0c */ /* 0x000fe2000bf04270 */
[----:B------:R-:W-:-:S12]  /*05d0*/  BRA.DIV ~URZ, `(.L_x_1364) ;  /* 0x0001c3327f007947 */ /* 0x000fd8000b800000 */
[----:B------:R-:W-:-:S04]  /*05e0*/  VOTE.ANY R6, PT, !P0 ;  /* 0x0000000000067806 */ /* 0x000fc800040e0100 */
.L_x_1559:
[----:B------:R-:W1:Y:S02]  /*05f0*/  POPC R0, R6 ;  /* 0x0000000600007309 */ /* 0x000e640000000000 */
[----:B-1----:R-:W-:-:S05]  /*0600*/  IADD3 R2, R0, R7, RZ ;  /* 0x0000000700027210 */ /* 0x002fca0007ffe0ff */
[----:B------:R1:W-:Y:S01]  /*0610*/  STL [R1+0x4c], R2 ;  /* 0x00004c0201007387 */ /* 0x0003e20000100800 */
[----:B------:R-:W-:Y:S05]  /*0620*/  BRA.DIV ~URZ, `(.L_x_1365) ;  /* 0x0001c3327f007947 */ /* 0x000fea000b800000 */
[----:B------:R2:W3:Y:S01]  /*0630*/  SHFL.IDX PT, R13, R9, R0, 0x1f ;  /* 0x00001f00090d7589 */ /* 0x0004e200000e0000 */
[----:B------:R-:W-:-:S03]  /*0640*/  MOV R5, RZ ;  /* 0x000000ff00057202 */ /* 0x000fc60000000f00 */
[----:B------:R2:W4:Y:S04]  /*0650*/  SHFL.IDX PT, R9, R8, R0, 0x1f ;  /* 0x00001f0008097589 */ /* 0x00052800000e0000 */
.L_x_1560:
[----:B------:R-:W-:Y:S01]  /*0660*/  ISETP.NE.AND P0, PT, R6, RZ, PT ;  /* 0x000000ff0600720c */ /* 0x000fe20003f05270 */
[----:B------:R-:W-:-:S12]  /*0670*/  BSSY B0, `(.L_x_1366) ;  /* 0x0000005000007945 */ /* 0x000fd80003800000 */
[----:B------:R-:W-:Y:S05]  /*0680*/  @!P0 BRA `(.L_x_1367) ;  /* 0x0000003000008947 */ /* 0x000fea0003800000 */
[----:B------:R-:W-:Y:S01]  /*0690*/  IADD3 R10, R0, -0x1, RZ ;  /* 0xffffffff000a7810 */ /* 0x000fe20007ffe0ff */
[----:B------:R-:W-:Y:S05]  /*06a0*/  BRA.DIV ~URZ, `(.L_x_1368) ;  /* 0x0001c3927f007947 */ /* 0x000fea000b800000 */
[----:B------:R1:W2:Y:S02]  /*06b0*/  SHFL.IDX PT, R5, R4, R10, 0x1f ;  /* 0x00001f0a04057589 */ /* 0x0002a400000e0000 */
.L_x_1367:
[----:B------:R-:W-:Y:S05]  /*06c0*/  BSYNC B0 ;  /* 0x0000000000007941 */ /* 0x000fea0003800000 */
.L_x_1366:
        /* <DEDUP_REMOVED lines=69> */
.L_x_1370:
        /* <DEDUP_REMOVED lines=70> */
.L_x_1371:
[----:B------:R-:W-:Y:S05]  /*0f80*/  BSYNC B0 ;  /* 0x0000000000007941 */ /* 0x000fea0003800000 */
.L_x_1369:
[----:B------:R-:W-:-:S04]  /*0f90*/  LOP3.LUT R0, RZ, R0, RZ, 0x33, !PT ;  /* 0x00000000ff007212 */ /* 0x000fc800078e33ff */
[----:B------:R-:W-:-:S05]  /*0fa0*/  IADD3 R0, R0, R13, RZ ;  /* 0x0000000d00007210 */ /* 0x000fca0007ffe0ff */
[----:B------:R2:W-:Y:S01]  /*0fb0*/  STL [R1+0x44], R0 ;  /* 0x0000440001007387 */ /* 0x0005e20000100800 */
[----:B------:R-:W-:Y:S05]  /*0fc0*/  BRA `(.L_x_1372) ;  /* 0x0000006000007947 */ /* 0x000fea0003800000 */
.L_x_1360:
[----:B------:R-:W-:Y:S01]  /*0fd0*/  MOV R0, UR4 ;  /* 0x0000000400007c02 */ /* 0x000fe20008000f00 */
[----:B------:R-:W-:Y:S04]  /*0fe0*/  STL [R1+0x44], RZ ;  /* 0x000044ff01007387 */ /* 0x000fe80000100800 */
[----:B------:R-:W-:Y:S04]  /*0ff0*/  STL [R1+0x48], RZ ;  /* 0x000048ff01007387 */ /* 0x000fe80000100800 */
[----:B------:R1:W-:Y:S02]  /*1000*/  STL [R1+0x40], R0 ;  /* 0x0000400001007387 */ /* 0x0003e40000100800 */
[----:B-1----:R-:W-:-:S05]  /*1010*/  MOV R0, c[0x0][0x53c] ;  /* 0x00014f0000007a02 */ /* 0x002fca0000000f00 */
[----:B------:R1:W-:Y:S02]  /*1020*/  STL [R1+0x4c], R0 ;  /* 0x00004c0001007387 */ /* 0x0003e40000100800 */
.L_x_1372:
        /* <DEDUP_REMOVED lines=8> */
.L_x_1358:
[----:B-12---:R-:W2:Y:S02]  /*10b0*/  LDL R0, [R1+0x4c] ;  /* 0x00004c0001007983 */ /* 0x006ea40000100800 */
[----:B--2---:R-:W-:-:S13]  /*10c0*/  ISETP.GE.AND P0, PT, R0, c[0x0][0x53c], PT ;  /* 0x00014f0000007a0c */ /* 0x004fda0003f06270 */
[----:B------:R-:W-:Y:S05]  /*10d0*/  @P0 EXIT ;  /* 0x000000000000094d */ /* 0x000fea0003800000 */
[----:B------:R-:W1:Y:S02]  /*10e0*/  S2R R16, SR_TID.X ;  /* 0x0000000000107919 */ /* 0x000e640000002100 */
[----:B-1----:R-:W-:-:S04]  /*10f0*/  SHF.R.S32.HI R15, RZ, 0x1f, R16 ;  /* 0x0000001fff0f7819 */ /* 0x002fc80000011410 */
[CC--:B------:R-:W-:Y:S02]  /*1100*/  LEA.HI R14, R15.reuse, R16.reuse, RZ, 0x3 ;  /* 0x000000100f0e7211 */ /* 0x0c0fe400078f18ff */
[CC--:B------:R-:W-:Y:S02]  /*1110*/  LEA.HI R0, R15.reuse, R16.reuse, RZ, 0x2 ;  /* 0x000000100f007211 */ /* 0x0c0fe400078f10ff */
[----:B---3--:R-:W-:Y:S02]  /*1120*/  LEA.HI R7, R15, R16, RZ, 0x4 ;  /* 0x000000100f077211 */ /* 0x008fe400078f20ff */
[----:B------:R-:W-:Y:S02]  /*1130*/  SHF.R.S32.HI R3, RZ, 0x3, R14 ;  /* 0x00000003ff037819 */ /* 0x000fe4000001140e */
[----:B------:R-:W-:Y:S02]  /*1140*/  LOP3.LUT R4, R14, 0xfffffff8, RZ, 0xc0, !PT ;  /* 0xfffffff80e047812 */ /* 0x000fe400078ec0ff */
[----:B------:R-:W-:Y:S01]  /*1150*/  LOP3.LUT R2, R0, 0xfffffffc, RZ, 0xc0, !PT ;  /* 0xfffffffc00027812 */ /* 0x000fe200078ec0ff */
[----:B------:R-:W-:Y:S01]  /*1160*/  IMAD.SHL.U32 R3, R3, 0x40, RZ ;  /* 0x0000004003037824 */ /* 0x000fe200078e00ff */
[----:B------:R-:W-:Y:S01]  /*1170*/  SHF.R.S32.HI R8, RZ, 0x4, R7 ;  /* 0x00000004ff087819 */ /* 0x000fe20000011407 */
[----:B------:R-:W-:-:S02]  /*1180*/  IMAD.IADD R0, R16, 0x1, -R4 ;  /* 0x0000000110007824 */ /* 0x000fc400078e0a04 */
[----:B------:R-:W-:Y:S01]  /*1190*/  IMAD.IADD R2, R16, 0x1, -R2 ;  /* 0x0000000110027824 */ /* 0x000fe200078e0a02 */
[----:B------:R-:W-:Y:S01]  /*11a0*/  LEA.HI R5, R7, R8, RZ, 0x1 ;  /* 0x0000000807057211 */ /* 0x000fe200078f08ff */
[----:B------:R-:W-:Y:S01]  /*11b0*/  IMAD.SHL.U32 R6, R0, 0x8, RZ ;  /* 0x0000000800067824 */ /* 0x000fe200078e00ff */
[----:B------:R-:W-:Y:S02]  /*11c0*/  LOP3.LUT R3, R3, 0x1c0, RZ, 0xc0, !PT ;  /* 0x000001c003037812 */ /* 0x000fe400078ec0ff */
[----:B------:R-:W-:Y:S02]  /*11d0*/  LEA.HI R11, R2, R2, RZ, 0x1 ;  /* 0x00000002020b7211 */ /* 0x000fe400078f08ff */
[----:B------:R-:W-:Y:S02]  /*11e0*/  LOP3.LUT R5, R5, 0xfffffffe, RZ, 0xc0, !PT ;  /* 0xfffffffe05057812 */ /* 0x000fe400078ec0ff */
[----:B------:R-:W-:Y:S02]  /*11f0*/  LOP3.LUT R6, R3, 0x38, R6, 0xf8, !PT ;  /* 0x0000003803067812 */ /* 0x000fe400078ef806 */
[----:B------:R-:W-:Y:S01]  /*1200*/  SHF.R.U32.HI R4, RZ, 0x3, R3 ;  /* 0x00000003ff047819 */ /* 0x000fe20000011603 */
[----:B------:R-:W-:Y:S01]  /*1210*/  IMAD.IADD R12, R8, 0x1, -R5 ;  /* 0x00000001080c7824 */ /* 0x000fe200078e0a05 */
[----:B------:R-:W-:-:S02]  /*1220*/  LOP3.LUT R3, R11, 0x1ffffffe, RZ, 0xc0, !PT ;  /* 0x1ffffffe0b037812 */ /* 0x000fc400078ec0ff */
[----:B------:R-:W-:Y:S02]  /*1230*/  LEA.HI R5, R15, R16, RZ, 0x5 ;  /* 0x000000100f057211 */ /* 0x000fe400078f28ff */
[----:B------:R-:W-:Y:S01]  /*1240*/  LOP3.LUT R224, R6, R4, RZ, 0x3c, !PT ;  /* 0x0000000406e07212 */ /* 0x000fe200078e3cff */
[----:B------:R-:W-:Y:S01]  /*1250*/  IMAD.IADD R13, R2, 0x1, -R3 ;  /* 0x00000001020d7824 */ /* 0x000fe200078e0a03 */
[----:B------:R-:W-:Y:S02]  /*1260*/  LOP3.LUT R3, R7, 0xfffffff0, RZ, 0xc0, !PT ;  /* 0xfffffff007037812 */ /* 0x000fe400078ec0ff */
[----:B------:R-:W-:Y:S02]  /*1270*/  LOP3.LUT R2, R5, 0xffffffe0, RZ, 0xc0, !PT ;  /* 0xffffffe005027812 */ /* 0x000fe400078ec0ff */
[----:B------:R-:W-:Y:S01]  /*1280*/  SHF.R.S32.HI R9, RZ, 0x5, R5 ;  /* 0x00000005ff097819 */ /* 0x000fe20000011405 */
[C---:B------:R-:W-:Y:S01]  /*1290*/  IMAD.IADD R4, R16.reuse, 0x1, -R3 ;  /* 0x0000000110047824 */ /* 0x040fe200078e0a03 */
[----:B------:R-:W-:Y:S01]  /*12a0*/  SHF.R.S32.HI R6, RZ, 0x1f, R5 ;  /* 0x0000001fff067819 */ /* 0x000fe20000011405 */
[----:B------:R-:W-:Y:S01]  /*12b0*/  IMAD.IADD R5, R16, 0x1, -R2 ;  /* 0x0000000110057824 */ /* 0x000fe200078e0a02 */
[----:B------:R-:W-:-:S02]  /*12c0*/  LOP3.LUT P1, RZ, R0, 0x2, RZ, 0xc0, !PT ;  /* 0x0000000200ff7812 */ /* 0x000fc4000782c0ff */
[C---:B------:R-:W-:Y:S01]  /*12d0*/  LOP3.LUT P0, RZ, R0.reuse, 0x4, RZ, 0xc0, !PT ;  /* 0x0000000400ff7812 */ /* 0x040fe2000780c0ff */
[----:B------:R-:W-:Y:S01]  /*12e0*/  IMAD.SHL.U32 R0, R0, 0x40, RZ ;  /* 0x0000004000007824 */ /* 0x000fe200078e00ff */
[----:B------:R-:W-:Y:S02]  /*12f0*/  SHF.R.S32.HI R10, RZ, 0x1f, R4 ;  /* 0x0000001fff0a7819 */ /* 0x000fe40000011404 */
[----:B------:R-:W-:Y:S02]  /*1300*/  LEA.HI R3, R6, R9, RZ, 0x2 ;  /* 0x0000000906037211 */ /* 0x000fe400078f10ff */
[----:B------:R-:W-:Y:S02]  /*1310*/  SHF.R.S32.HI R6, RZ, 0x1f, R5 ;  /* 0x0000001fff067819 */ /* 0x000fe40000011405 */
[----:B------:R-:W-:Y:S02]  /*1320*/  LOP3.LUT R2, R0, 0x1c0, RZ, 0xc0, !PT ;  /* 0x000001c000027812 */ /* 0x000fe400078ec0ff */
[----:B------:R-:W-:-:S02]  /*1330*/  LEA.HI R10, R10, R4, RZ, 0x3 ;  /* 0x000000040a0a7211 */ /* 0x000fc400078f18ff */
[----:B------:R-:W-:Y:S02]  /*1340*/  LOP3.LUT R3, R3, 0xffffffc, RZ, 0xc0, !PT ;  /* 0x0ffffffc03037812 */ /* 0x000fe400078ec0ff */
[----:B------:R-:W-:Y:S02]  /*1350*/  LEA.HI R0, R6, R5, RZ, 0x2 ;  /* 0x0000000506007211 */ /* 0x000fe400078f10ff */
[----:B------:R-:W-:Y:S01]  /*1360*/  LOP3.LUT R8, R2, 0x8, R14, 0xf8, !PT ;  /* 0x0000000802087812 */ /* 0x000fe200078ef80e */
[----:B------:R-:W-:Y:S01]  /*1370*/  IMAD.IADD R3, R9, 0x1, -R3 ;  /* 0x0000000109037824 */ /* 0x000fe200078e0a03 */
[----:B------:R-:W-:Y:S02]  /*1380*/  LOP3.LUT R7, R10, 0xfffffff8, RZ, 0xc0, !PT ;  /* 0xfffffff80a077812 */ /* 0x000fe400078ec0ff */
[----:B------:R-:W-:Y:S02]  /*1390*/  SHF.R.U32.HI R6, RZ, 0x3, R2 ;  /* 0x00000003ff067819 */ /* 0x000fe40000011602 */
[----:B------:R-:W-:Y:S01]  /*13a0*/  SHF.R.S32.HI R2, RZ, 0x2, R0 ;  /* 0x00000002ff027819 */ /* 0x000fe20000011400 */
[----:B------:R-:W-:Y:S01]  /*13b0*/  IMAD.IADD R4, R4, 0x1, -R7 ;  /* 0x0000000104047824 */ /* 0x000fe200078e0a07 */
[----:B------:R-:W-:-:S02]  /*13c0*/  LOP3.LUT R0, R0, 0x7ffffffc, RZ, 0xc0, !PT ;  /* 0x7ffffffc00007812 */ /* 0x000fc400078ec0ff */
[----:B------:R-:W-:Y:S01]  /*13d0*/  LOP3.LUT R8, R8, R6, RZ, 0x3c, !PT ;  /* 0x0000000608087212 */ /* 0x000fe200078e3cff */
[----:B------:R-:W-:Y:S01]  /*13e0*/  IMAD R7, R3, 0x10, R2 ;  /* 0x0000001003077824 */ /* 0x000fe200078e0202 */
[----:B------:R-:W-:Y:S01]  /*13f0*/  LEA.HI R3, R15, R16, RZ, 0x6 ;  /* 0x000000100f037211 */ /* 0x000fe200078f30ff */
[----:B------:R-:W-:Y:S01]  /*1400*/  IMAD.SHL.U32 R2, R11, 0x20, RZ ;  /* 0x000000200b027824 */ /* 0x000fe200078e00ff */
[C---:B------:R-:W-:Y:S01]  /*1410*/  LOP3.LUT P3, RZ, R4.reuse, 0x2, RZ, 0xc0, !PT ;  /* 0x0000000204ff7812 */ /* 0x040fe2000786c0ff */
[----:B------:R-:W-:Y:S01]  /*1420*/  IMAD.IADD R11, R5, 0x1, -R0 ;  /* 0x00000001050b7824 */ /* 0x000fe200078e0a00 */
[C---:B------:R-:W-:Y:S01]  /*1430*/  LOP3.LUT P2, RZ, R4.reuse, 0x4, RZ, 0xc0, !PT ;  /* 0x0000000404ff7812 */ /* 0x040fe2000784c0ff */
[----:B------:R-:W-:Y:S01]  /*1440*/  IMAD.SHL.U32 R0, R4, 0x40, RZ ;  /* 0x0000004004007824 */ /* 0x000fe200078e00ff */
[----:B------:R-:W-:Y:S01]  /*1450*/  LOP3.LUT R2, R2, 0xffffffc0, RZ, 0xc0, !PT ;  /* 0xffffffc002027812 */ /* 0x000fe200078ec0ff */
[----:B------:R-:W-:Y:S02]  /*1460*/  IMAD.SHL.U32 R5, R3, 0x8, RZ ;  /* 0x0000000803057824 */ /* 0x000fe400078e00ff */
[----:B------:R-:W-:Y:S01]  /*1470*/  IMAD.SHL.U32 R3, R12, 0x8, RZ ;  /* 0x000000080c037824 */ /* 0x000fe200078e00ff */
[----:B------:R-:W-:Y:S01]  /*1480*/  LOP3.LUT R0, R0, 0x1c0, RZ, 0xc0, !PT ;  /* 0x000001c000007812 */ /* 0x000fe200078ec0ff */
[----:B------:R-:W-:Y:S01]  /*1490*/  IMAD R6, R13, 0x8, R2 ;  /* 0x000000080d067824 */ /* 0x000fe200078e0202 */
[----:B------:R-:W-:Y:S01]  /*14a0*/  LOP3.LUT R224, R224, 0x7ffffe00, R5, 0xf8, !PT ;  /* 0x7ffffe00e0e07812 */ /* 0x000fe200078ef805 */
[----:B------:R-:W-:Y:S01]  /*14b0*/  IMAD.SHL.U32 R5, R10, 0x40, RZ ;  /* 0x000000400a057824 */ /* 0x000fe200078e00ff */
[----:B------:R-:W-:Y:S01]  /*14c0*/  LOP3.LUT R3, R0, 0x8, R3, 0xf8, !PT ;  /* 0x0000000800037812 */ /* 0x000fe200078ef803 */
[----:B------:R-:W-:Y:S01]  /*14d0*/  IMAD.SHL.U32 R4, R9, 0x400, RZ ;  /* 0x0000040009047824 */ /* 0x000fe200078e00ff */
[----:B------:R-:W-:Y:S01]  /*14e0*/  SHF.R.U32.HI R2, RZ, 0x3, R0 ;  /* 0x00000003ff027819 */ /* 0x000fe20000011600 */
[----:B------:R-:W-:-:S02]  /*14f0*/  IMAD R0, R12, 0x200, R8 ;  /* 0x000002000c007824 */ /* 0x000fc400078e0208 */
[----:B------:R-:W-:Y:S01]  /*1500*/  IMAD.SHL.U32 R224, R224, 0x2, RZ ;  /* 0x00000002e0e07824 */ /* 0x000fe200078e00ff */
[----:B------:R-:W-:Y:S02]  /*1510*/  LOP3.LUT R2, R3, R2, RZ, 0x3c, !PT ;  /* 0x0000000203027212 */ /* 0x000fe400078e3cff */
[----:B------:R-:W-:Y:S01]  /*1520*/  LOP3.LUT R3, R5, 0xfffffe00, RZ, 0xc0, !PT ;  /* 0xfffffe0005037812 */ /* 0x000fe200078ec0ff */
[----:B------:R-:W-:Y:S01]  /*1530*/  IMAD.IADD R5, R7, 0x1, R6 ;  /* 0x0000000107057824 */ /* 0x000fe200078e0206 */
[----:B------:R-:W-:Y:S01]  /*1540*/  LEA R115, R0, 0x2900, 0x1 ;  /* 0x0000290000737811 */ /* 0x000fe200078e08ff */
[----:B------:R-:W-:Y:S01]  /*1550*/  IMAD.MOV.U32 R6, RZ, RZ, 0x40 ;  /* 0x00000040ff067424 */ /* 0x000fe200078e00ff */
[----:B------:R-:W-:Y:S02]  /*1560*/  IADD3 R4, R2, R3, R4 ;  /* 0x0000000302047210 */ /* 0x000fe40007ffe004 */
[----:B------:R1:W-:Y:S01]  /*1570*/  STL [R1+0x5c], R5 ;  /* 0x00005c0501007387 */ /* 0x0003e20000100800 */
[----:B------:R-:W-:-:S02]  /*1580*/  IADD3 R218, R115, 0x20, RZ ;  /* 0x0000002073da7810 */ /* 0x000fc40007ffe0ff */
[----:B------:R-:W-:Y:S02]  /*1590*/  LEA R214, R4, 0x5100, 0x1 ;  /* 0x0000510004d67811 */ /* 0x000fe400078e08ff */
[----:B------:R-:W-:Y:S02]  /*15a0*/  SEL R0, R6, 0xffffffc0, !P0 ;  /* 0xffffffc006007807 */ /* 0x000fe40004000000 */
[----:B------:R-:W-:-:S03]  /*15b0*/  @P1 IADD3 R218, R115, -0x20, RZ ;  /* 0xffffffe073da1810 */ /* 0x000fc60007ffe0ff */
[----:B------:R-:W-:Y:S01]  /*15c0*/  IMAD.IADD R213, R115, 0x1, R0 ;  /* 0x0000000173d57824 */ /* 0x000fe200078e0200 */
[----:B------:R-:W-:Y:S01]  /*15d0*/  IADD3 R222, R218, 0x800, RZ ;  /* 0x00000800dade7810 */ /* 0x000fe20007ffe0ff */
[----:B------:R-:W-:Y:S01]  /*15e0*/  IMAD.IADD R210, R0, 0x1, R218 ;  /* 0x0000000100d27824 */ /* 0x000fe200078e02da */
[C---:B------:R-:W-:Y:S02]  /*15f0*/  IADD3 R221, R218.reuse, 0x1000, RZ ;  /* 0x00001000dadd7810 */ /* 0x040fe40007ffe0ff */
[C---:B------:R-:W-:Y:S02]  /*1600*/  IADD3 R220, R218.reuse, 0x1800, RZ ;  /* 0x00001800dadc7810 */ /* 0x040fe40007ffe0ff */
[----:B------:R-:W-:Y:S02]  /*1610*/  IADD3 R219, R218, 0x2000, RZ ;  /* 0x00002000dadb7810 */ /* 0x000fe40007ffe0ff */
[----:B-1----:R-:W-:Y:S01]  /*1620*/  LOP3.LUT R5, R2, R3, RZ, 0xfc, !PT ;  /* 0x0000000302057212 */ /* 0x002fe200078efcff */
[----:B------:R-:W-:-:S02]  /*1630*/  IMAD.SHL.U32 R3, R11, 0x2, RZ ;  /* 0x000000020b037824 */ /* 0x000fc400078e00ff */
[----:B------:R-:W-:Y:S01]  /*1640*/  IMAD.MOV.U32 R2, RZ, RZ, 0x20 ;  /* 0x00000020ff027424 */ /* 0x000fe200078e00ff */
[----:B------:R-:W-:Y:S02]  /*1650*/  LEA R208, R5, 0x100, 0x1 ;  /* 0x0000010005d07811 */ /* 0x000fe400078e08ff */
[----:B------:R1:W-:Y:S02]  /*1660*/  STL [R1+0x38], R3 ;  /* 0x0000380301007387 */ /* 0x0003e40000100800 */
[----:B------:R-:W-:-:S05]  /*1670*/  SEL R2, R2, 0xffffffe0, !P3 ;  /* 0xffffffe002027807 */ /* 0x000fca0005800000 */
[----:B------:R-:W-:Y:S02]  /*1680*/  IMAD.IADD R217, R214, 0x1, R2 ;  /* 0x00000001d6d97824 */ /* 0x000fe400078e0202 */
[----:B------:R-:W-:Y:S01]  /*1690*/  IMAD.IADD R212, R2, 0x1, R208 ;  /* 0x0000000102d47824 */ /* 0x000fe200078e02d0 */
[----:B-1----:R-:W-:-:S05]  /*16a0*/  SEL R3, R6, 0xffffffc0, !P2 ;  /* 0xffffffc006037807 */ /* 0x002fca0005000000 */
[----:B------:R-:W-:Y:S02]  /*16b0*/  IMAD.IADD R215, R214, 0x1, R3 ;  /* 0x00000001d6d77824 */ /* 0x000fe400078e0203 */
[----:B------:R-:W-:Y:S02]  /*16c0*/  IMAD.IADD R209, R3, 0x1, R208 ;  /* 0x0000000103d17824 */ /* 0x000fe400078e02d0 */
[C---:B------:R-:W-:Y:S02]  /*16d0*/  IMAD.IADD R216, R2.reuse, 0x1, R215 ;  /* 0x0000000102d87824 */ /* 0x040fe400078e02d7 */
[----:B------:R-:W-:Y:S02]  /*16e0*/  IMAD.IADD R211, R2, 0x1, R209 ;  /* 0x0000000102d37824 */ /* 0x000fe400078e02d1 */
.L_x_1556:
[----:B------:R-:W2:Y:S01]  /*16f0*/  LDL R0, [R1+0x4c] ;  /* 0x00004c0001007983 */ /* 0x000ea20000100800 */
[----:B------:R-:W-:Y:S01]  /*1700*/  IMAD.MOV.U32 R175, RZ, RZ, 0x4 ;  /* 0x00000004ffaf7424 */ /* 0x000fe200078e00ff */
[----:B------:R-:W-:Y:S02]  /*1710*/  ISETP.NE.U32.AND P4, PT, RZ, c[0x0][0x360], PT ;  /* 0x0000d800ff007a0c */ /* 0x000fe40003f85070 */
[----:B------:R-:W3:Y:S02]  /*1720*/  LDL R9, [R1+0x48] ;  /* 0x0000480001097983 */ /* 0x000ee40000100800 */
[----:B------:R-:W-:Y:S01]  /*1730*/  ISETP.NE.AND.EX P4, PT, RZ, c[0x0][0x364], PT, P4 ;  /* 0x0000d900ff007a0c */ /* 0x000fe20003f85340 */
[----:B--2---:R-:W-:-:S05]  /*1740*/  IMAD.WIDE R2, R0, R175, c[0x0][0x588] ;  /* 0x0001620000027625 */ /* 0x004fca00078e02af */
[----:B------:R-:W2:Y:S01]  /*1750*/  LDG.E R37, [R2.64] ;  /* 0x0000000802257981 */ /* 0x000ea2000c1e1900 */
[----:B------:R-:W-:Y:S01]  /*1760*/  ISETP.NE.U32.AND P0, PT, RZ, c[0x0][0x370], PT ;  /* 0x0000dc00ff007a0c */ /* 0x000fe20003f05070 */
[----:B------:R-:W-:Y:S01]  /*1770*/  IMAD.MOV.U32 R162, RZ, RZ, RZ ;  /* 0x000000ffffa27224 */ /* 0x000fe200078e00ff */
[----:B------:R-:W-:Y:S02]  /*1780*/  ISETP.NE.U32.AND P3, PT, RZ, c[0x0][0x348], PT ;  /* 0x0000d200ff007a0c */ /* 0x000fe40003f65070 */
[----:B------:R-:W-:Y:S02]  /*1790*/  ISETP.NE.AND.EX P2, PT, RZ, c[0x0][0x374], PT, P0 ;  /* 0x0000dd00ff007a0c */ /* 0x000fe40003f45300 */
[----:B------:R-:W-:Y:S02]  /*17a0*/  ISETP.NE.U32.AND P5, PT, RZ, c[0x0][0x358], PT ;  /* 0x0000d600ff007a0c */ /* 0x000fe40003fa5070 */
[----:B------:R-:W-:Y:S02]  /*17b0*/  ISETP.NE.AND.EX P3, PT, RZ, c[0x0][0x34c], PT, P3 ;  /* 0x0000d300ff007a0c */ /* 0x000fe40003f65330 */
[----:B------:R-:W-:Y:S01]  /*17c0*/  ISETP.NE.AND.EX P5, PT, RZ, c[0x0][0x35c], PT, P5 ;  /* 0x0000d700ff007a0c */ /* 0x000fe20003fa5350 */
[----:B------:R-:W-:Y:S01]  /*17d0*/  CS2R R160, SRZ ;  /* 0x0000000000a07805 */ /* 0x000fe2000001ff00 */
[----:B------:R-:W-:Y:S01]  /*17e0*/  IMAD.MOV.U32 R13, RZ, RZ, RZ ;  /* 0x000000ffff0d7224 */ /* 0x000fe200078e00ff */
[----:B--2---:R-:W-:Y:S01]  /*17f0*/  SHF.R.S32.HI R139, RZ, 0x1f, R37 ;  /* 0x0000001fff8b7819 */ /* 0x004fe20000011425 */
[----:B------:R1:W-:Y:S01]  /*1800*/  STL [R1+0x50], R37 ;  /* 0x0000502501007387 */ /* 0x0003e20000100800 */
[----:B------:R-:W-:-:S02]  /*1810*/  @P4 LEA R2, P0, R37, c[0x0][0x360], 0x2 ;  /* 0x0000d80025024a11 */ /* 0x000fc400078010ff */
[C---:B------:R-:W-:Y:S02]  /*1820*/  @P2 LEA R4, P1, R37.reuse, c[0x0][0x370], 0x2 ;  /* 0x0000dc0025042a11 */ /* 0x040fe400078210ff */
[C-C-:B------:R-:W-:Y:S02]  /*1830*/  @P4 LEA.HI.X R3, R37.reuse, c[0x0][0x364], R139.reuse, 0x2, P0 ;  /* 0x0000d90025034a11 */ /* 0x140fe400000f148b */
[----:B------:R-:W-:-:S03]  /*1840*/  @P2 LEA.HI.X R5, R37, c[0x0][0x374], R139, 0x2, P1 ;  /* 0x0000dd0025052a11 */ /* 0x000fc600008f148b */
[----:B------:R2:W4:Y:S01]  /*1850*/  @P4 LDG.E R0, [R2.64] ;  /* 0x0000000802004981 */ /* 0x000522000c1e1900 */
[----:B------:R-:W-:-:S03]  /*1860*/  ISETP.NE.U32.AND P0, PT, RZ, c[0x0][0x350], PT ;  /* 0x0000d400ff007a0c */ /* 0x000fc60003f05070 */
[----:B------:R1:W5:Y:S01]  /*1870*/  @P2 LDG.E R162, [R4.64] ;  /* 0x0000000804a22981 */ /* 0x000362000c1e1900 */
[----:B------:R-:W-:Y:S02]  /*1880*/  ISETP.NE.AND.EX P6, PT, RZ, c[0x0][0x354], PT, P0 ;  /* 0x0000d500ff007a0c */ /* 0x000fe40003fc5300 */
[----:B------:R-:W-:-:S04]  /*1890*/  LEA R6, P2, R37, c[0x0][0x348], 0x2 ;  /* 0x0000d20025067a11 */ /* 0x000fc800078410ff */
[----:B------:R-:W-:-:S05]  /*18a0*/  LEA.HI.X R7, R37, c[0x0][0x34c], R139, 0x2, P2 ;  /* 0x0000d30025077a11 */ /* 0x000fca00010f148b */
[----:B------:R3:W5:Y:S01]  /*18b0*/  @P3 LDG.E R160, [R6.64] ;  /* 0x0000000806a03981 */ /* 0x000762000c1e1900 */
[C---:B--2---:R-:W-:Y:S02]  /*18c0*/  LEA R2, P0, R37.reuse, c[0x0][0x358], 0x2 ;  /* 0x0000d60025027a11 */ /* 0x044fe400078010ff */
[C---:B-1----:R-:W-:Y:S02]  /*18d0*/  LEA R4, P1, R37.reuse, c[0x0][0x350], 0x2 ;  /* 0x0000d40025047a11 */ /* 0x042fe400078210ff */
[C-C-:B------:R-:W-:Y:S02]  /*18e0*/  LEA.HI.X R3, R37.reuse, c[0x0][0x35c], R139.reuse, 0x2, P0 ;  /* 0x0000d70025037a11 */ /* 0x140fe400000f148b */
[----:B------:R-:W-:-:S03]  /*18f0*/  LEA.HI.X R5, R37, c[0x0][0x354], R139, 0x2, P1 ;  /* 0x0000d50025057a11 */ /* 0x000fc600008f148b */
[----:B------:R1:W5:Y:S04]  /*1900*/  @P5 LDG.E R13, [R2.64] ;  /* 0x00000008020d5981 */ /* 0x000368000c1e1900 */
[----:B------:R1:W5:Y:S01]  /*1910*/  @P6 LDG.E R161, [R4.64] ;  /* 0x0000000804a16981 */ /* 0x000362000c1e1900 */
[----:B---3--:R-:W-:-:S05]  /*1920*/  LOP3.LUT R36, R9, 0xffff, RZ, 0xc0, !PT ;  /* 0x0000ffff09247812 */ /* 0x008fca00078ec0ff */
[----:B------:R1:W-:Y:S01]  /*1930*/  STL [R1+0x58], R36 ;  /* 0x0000582401007387 */ /* 0x0003e20000100800 */
[----:B------:R-:W-:Y:S01]  /*1940*/  YIELD ;  /* 0x0000000000007946 */ /* 0x000fe20003800000 */
[----:B------:R-:W-:Y:S02]  /*1950*/  P2R R14, PR, RZ, 0x40 ;  /* 0x00000040ff0e7803 */ /* 0x000fe40000000000 */
[----:B----4-:R1:W-:Y:S01]  /*1960*/  @P4 STL [R1+0x54], R0 ;  /* 0x0000540001004387 */ /* 0x0103e20000100800 */
        /* <DEDUP_REMOVED lines=8> */
.L_x_1373:
[----:B------:R-:W-:-:S04]  /*19f0*/  ISETP.NE.U32.AND P0, PT, RZ, c[0x0][0x368], PT ;  /* 0x0000da00ff007a0c */ /* 0x000fc80003f05070 */
[----:B------:R-:W-:-:S13]  /*1a00*/  ISETP.NE.AND.EX P0, PT, RZ, c[0x0][0x36c], PT, P0 ;  /* 0x0000db00ff007a0c */ /* 0x000fda0003f05300 */
[----:B------:R-:W-:Y:S05]  /*1a10*/  @!P0 BRA `(.L_x_1374) ;  /* 0x0000004000008947 */ /* 0x000fea0003800000 */
[----:B-1----:R-:W-:-:S04]  /*1a20*/  LEA R4, P0, R37, c[0x0][0x368], 0x2 ;  /* 0x0000da0025047a11 */ /* 0x002fc800078010ff */
[----:B------:R-:W-:-:S05]  /*1a30*/  LEA.HI.X R5, R37, c[0x0][0x36c], R139, 0x2, P0 ;  /* 0x0000db0025057a11 */ /* 0x000fca00000f148b */
[----:B------:R1:W5:Y:S01]  /*1a40*/  LDG.E R12, [R4.64] ;  /* 0x00000008040c7981 */ /* 0x000362000c1e1900 */
[----:B------:R-:W-:Y:S05]  /*1a50*/  BRA `(.L_x_1375) ;  /* 0x0000005000007947 */ /* 0x000fea0003800000 */
.L_x_1374:
[----:B------:R-:W-:Y:S01]  /*1a60*/  MOV R12, c[0x0][0x1d0] ;  /* 0x00007400000c7a02 */ /* 0x000fe20000000f00 */
[----:B------:R-:W-:Y:S05]  /*1a70*/  @!P6 BRA `(.L_x_1375) ;  /* 0x000000300000e947 */ /* 0x000fea0003800000 */
[----:B------:R-:W2:Y:S04]  /*1a80*/  LDG.E R6, [R4.64] ;  /* 0x0000000804067981 */ /* 0x000ea8000c1e1900 */
[----:B-1----:R-:W2:Y:S02]  /*1a90*/  LDG.E R0, [R4.64+0x4] ;  /* 0x0000040804007981 */ /* 0x002ea4000c1e1900 */
[----:B--2---:R-:W-:Y:S02]  /*1aa0*/  IADD3 R12, -R6, R0, RZ ;  /* 0x00000000060c7210 */ /* 0x004fe40007ffe1ff */
.L_x_1375:
[----:B-1----:R-:W2:Y:S04]  /*1ab0*/  LDL R4, [R1+0x54] ;  /* 0x0000540001047983 */ /* 0x002ea80000100800 */
[----:B------:R-:W3:Y:S04]  /*1ac0*/  LDL.LU R0, [R1+0x44] ;  /* 0x0000440001007983 */ /* 0x000ee80000300800 */
[----:B------:R1:W4:Y:S01]  /*1ad0*/  @P5 LDG.E R5, [R2.64] ;  /* 0x0000000802055981 */ /* 0x000322000c1e1900 */
[----:B------:R-:W-:-:S04]  /*1ae0*/  ISETP.NE.U32.AND P0, PT, RZ, c[0x0][0x378], PT ;  /* 0x0000de00ff007a0c */ /* 0x000fc80003f05070 */
[----:B------:R-:W-:Y:S01]  /*1af0*/  ISETP.NE.AND.EX P1, PT, RZ, c[0x0][0x37c], PT, P0 ;  /* 0x0000df00ff007a0c */ /* 0x000fe20003f25300 */
[----:B--2---:R-:W-:Y:S02]  /*1b00*/  IMAD.MOV.U32 R7, RZ, RZ, R4 ;  /* 0x000000ffff077224 */ /* 0x004fe400078e0004 */
[----:B------:R1:W4:Y:S01]  /*1b10*/  @P5 LDG.E R4, [R2.64+0x4] ;  /* 0x0000040802045981 */ /* 0x000322000c1e1900 */
[----:B-----5:R-:W-:Y:S02]  /*1b20*/  IMAD.MOV.U32 R138, RZ, RZ, R12 ;  /* 0x000000ffff8a7224 */ /* 0x020fe400078e000c */
[----:B------:R-:W-:Y:S02]  /*1b30*/  IMAD.MOV.U32 R6, RZ, RZ, c[0x0][0x2c4] ;  /* 0x0000b100ff067624 */ /* 0x000fe400078e00ff */
[----:B------:R-:W-:-:S05]  /*1b40*/  IMAD.IADD R8, R12, 0x1, -R162 ;  /* 0x000000010c087824 */ /* 0x000fca00078e0aa2 */
[----:B-1----:R-:W-:-:S04]  /*1b50*/  @P1 LEA R2, P0, R37, c[0x0][0x378], 0x2 ;  /* 0x0000de0025021a11 */ /* 0x002fc800078010ff */
[----:B------:R-:W-:Y:S02]  /*1b60*/  @P1 LEA.HI.X R3, R37, c[0x0][0x37c], R139, 0x2, P0 ;  /* 0x0000df0025031a11 */ /* 0x000fe400000f148b */
[----:B------:R-:W-:-:S03]  /*1b70*/  ISETP.NE.AND P0, PT, R6, 0x1, PT ;  /* 0x000000010600780c */ /* 0x000fc60003f05270 */
[----:B------:R3:W5:Y:S02]  /*1b80*/  @P1 LDG.E R138, [R2.64] ;  /* 0x00000008028a1981 */ /* 0x000764000c1e1900 */
[----:B---3--:R-:W-:Y:S02]  /*1b90*/  IMAD.SHL.U32 R2, R0, 0x80, RZ ;  /* 0x0000008000027824 */ /* 0x008fe400078e00ff */
[----:B------:R-:W-:-:S03]  /*1ba0*/  IMAD.MOV.U32 R0, RZ, RZ, c[0x0][0x228] ;  /* 0x00008a00ff007624 */ /* 0x000fc600078e00ff */
[----:B------:R1:W-:Y:S02]  /*1bb0*/  STL [R1+0x3c], R2 ;  /* 0x00003c0201007387 */ /* 0x0003e40000100800 */
[----:B-1----:R-:W-:-:S05]  /*1bc0*/  IADD3 R2, R2, 0x7f, RZ ;  /* 0x0000007f02027810 */ /* 0x002fca0007ffe0ff */
[----:B------:R-:W-:-:S05]  /*1bd0*/  @P0 IMAD.HI.U32 R3, R2, c[0x0][0x2c8], RZ ;  /* 0x0000b20002030a27 */ /* 0x000fca00078e00ff */
[----:B------:R-:W-:Y:S01]  /*1be0*/  @P0 SHF.R.U32.HI R2, RZ, c[0x0][0x2cc], R3 ;  /* 0x0000b300ff020a19 */ /* 0x000fe20000011603 */
[----:B------:R-:W-:Y:S01]  /*1bf0*/  BSSY B0, `(.L_x_1376) ;  /* 0x0000037000007945 */ /* 0x000fe20003800000 */
[----:B----4-:R-:W-:-:S04]  /*1c00*/  @P5 IMAD.IADD R0, R4, 0x1, -R5 ;  /* 0x0000000104005824 */ /* 0x010fc800078e0a05 */
[----:B------:R-:W-:-:S05]  /*1c10*/  IMAD.IADD R6, R8, 0x1, R0 ;  /* 0x0000000108067824 */ /* 0x000fca00078e0200 */
[C---:B------:R-:W-:Y:S02]  /*1c20*/  IADD3 R173, R6.reuse, 0x50, -R7 ;  /* 0x0000005006ad7810 */ /* 0x040fe40007ffe807 */
[----:B------:R-:W-:Y:S02]  /*1c30*/  IADD3 R4, R6, 0x4f, RZ ;  /* 0x0000004f06047810 */ /* 0x000fe40007ffe0ff */
[----:B------:R-:W-:Y:S01]  /*1c40*/  LOP3.LUT R5, R9, 0xff000000, RZ, 0xc0, !PT ;  /* 0xff00000009057812 */ /* 0x000fe200078ec0ff */
[----:B------:R-:W-:Y:S01]  /*1c50*/  IMAD.IADD R3, R173, 0x1, R2 ;  /* 0x00000001ad037824 */ /* 0x000fe200078e0202 */
[----:B------:R1:W-:Y:S01]  /*1c60*/  STL [R1+0x44], R6 ;  /* 0x0000440601007387 */ /* 0x0003e20000100800 */
[----:B------:R-:W-:Y:S01]  /*1c70*/  IMAD.HI R2, R4, 0x66666667, RZ ;  /* 0x6666666704027827 */ /* 0x000fe200078e02ff */
[----:B------:R-:W-:-:S04]  /*1c80*/  SHF.R.U32.HI R7, RZ, 0x8, R5 ;  /* 0x00000008ff077819 */ /* 0x000fc80000011605 */
[----:B------:R-:W-:-:S04]  /*1c90*/  SHF.R.U32.HI R4, RZ, 0x1f, R2 ;  /* 0x0000001fff047819 */ /* 0x000fc80000011602 */
[----:B------:R-:W-:Y:S01]  /*1ca0*/  LEA.HI.SX32 R172, R2, R4, 0x1b ;  /* 0x0000000402ac7211 */ /* 0x000fe200078fdaff */
[----:B-1----:R-:W-:Y:S01]  /*1cb0*/  IMAD.HI R6, R3, 0x66666667, RZ ;  /* 0x6666666703067827 */ /* 0x002fe200078e02ff */
[----:B------:R-:W-:-:S04]  /*1cc0*/  LOP3.LUT R3, R9, 0xff0000, RZ, 0xc0, !PT ;  /* 0x00ff000009037812 */ /* 0x000fc800078ec0ff */
[----:B------:R-:W-:Y:S02]  /*1cd0*/  LEA.HI R3, R3, R7, RZ, 0x10 ;  /* 0x0000000703037211 */ /* 0x000fe400078f80ff */
[----:B------:R-:W-:Y:S02]  /*1ce0*/  SHF.R.U32.HI R5, RZ, 0x1f, R6 ;  /* 0x0000001fff057819 */ /* 0x000fe40000011606 */
[----:B------:R-:W-:Y:S02]  /*1cf0*/  SHF.R.U32.HI R9, RZ, 0x10, R3 ;  /* 0x00000010ff097819 */ /* 0x000fe40000011603 */
[----:B------:R-:W-:Y:S02]  /*1d00*/  LOP3.LUT R15, R3, 0xff, RZ, 0xc0, !PT ;  /* 0x000000ff030f7812 */ /* 0x000fe400078ec0ff */
[----:B------:R-:W-:Y:S01]  /*1d10*/  LEA.HI.SX32 R2, R6, R5, 0x1b ;  /* 0x0000000506027211 */ /* 0x000fe200078fdaff */
[----:B------:R1:W-:Y:S03]  /*1d20*/  STL [R1+0x48], R9 ;  /* 0x0000480901007387 */ /* 0x0003e60000100800 */
[----:B------:R-:W-:Y:S01]  /*1d30*/  IMNMX R6, R172, R2, PT ;  /* 0x00000002ac067217 */ /* 0x000fe20003800200 */
[----:B------:R1:W-:Y:S03]  /*1d40*/  STL [R1+0x60], R15 ;  /* 0x0000600f01007387 */ /* 0x0003e60000100800 */
[----:B------:R-:W-:-:S02]  /*1d50*/  ISETP.GE.AND P0, PT, R6, 0x1, PT ;  /* 0x000000010600780c */ /* 0x000fc40003f06270 */
[----:B------:R-:W-:Y:S01]  /*1d60*/  ISETP.NE.AND P1, PT, R9, RZ, PT ;  /* 0x000000ff0900720c */ /* 0x000fe20003f25270 */
[----:B------:R-:W-:-:S03]  /*1d70*/  IMAD.MOV.U32 R2, RZ, RZ, RZ ;  /* 0x000000ffff027224 */ /* 0x000fc600078e00ff */
[----:B------:R-:W-:-:S07]  /*1d80*/  SEL R135, R9, c[0x0][0x338], P1 ;  /* 0x0000ce0009877a07 */ /* 0x000fce0000800000 */
[----:B------:R-:W-:Y:S05]  /*1d90*/  @!P0 BRA `(.L_x_1377) ;  /* 0x000001c000008947 */ /* 0x000fea0003800000 */
[----:B------:R-:W-:Y:S02]  /*1da0*/  IABS R3, R135 ;  /* 0x0000008700037213 */ /* 0x000fe40000000000 */
[----:B------:R-:W-:Y:S02]  /*1db0*/  IADD3 R7, R135, -0x1, R6 ;  /* 0xffffffff87077810 */ /* 0x000fe40007ffe006 */
[----:B------:R-:W2:Y:S02]  /*1dc0*/  I2F.RP R2, R3 ;  /* 0x0000000300027306 */ /* 0x000ea40000209400 */
[----:B------:R-:W-:-:S06]  /*1dd0*/  IABS R11, R7 ;  /* 0x00000007000b7213 */ /* 0x000fcc0000000000 */
[----:B--2---:R-:W2:Y:S02]  /*1de0*/  MUFU.RCP R2, R2 ;  /* 0x0000000200027308 */ /* 0x004ea40000001000 */
[----:B--2---:R-:W-:-:S06]  /*1df0*/  IADD3 R2, R2, 0xffffffe, RZ ;  /* 0x0ffffffe02027810 */ /* 0x004fcc0007ffe0ff */
[----:B------:R-:W2:Y:S02]  /*1e00*/  F2I.FTZ.U32.TRUNC.NTZ R5, R2 ;  /* 0x0000000200057305 */ /* 0x000ea4000021f000 */
[----:B--2---:R-:W-:-:S04]  /*1e10*/  IMAD.MOV R2, RZ, RZ, -R5 ;  /* 0x000000ffff027224 */ /* 0x004fc800078e0a05 */
[----:B------:R-:W-:Y:S01]  /*1e20*/  IMAD.MOV.U32 R4, RZ, RZ, R2 ;  /* 0x000000ffff047224 */ /* 0x000fe200078e0002 */
[----:B------:R-:W-:-:S03]  /*1e30*/  IABS R2, R135 ;  /* 0x0000008700027213 */ /* 0x000fc60000000000 */
[----:B-1----:R-:W-:Y:S02]  /*1e40*/  IMAD R9, R4, R3, RZ ;  /* 0x0000000304097224 */ /* 0x002fe400078e02ff */
        /* <DEDUP_REMOVED lines=17> */
.L_x_1377:
[----:B------:R-:W-:Y:S05]  /*1f60*/  BSYNC B0 ;  /* 0x0000000000007941 */ /* 0x000fea0003800000 */
.L_x_1376:
[----:B------:R-:W-:Y:S01]  /*1f70*/  IMAD R3, R15, R2, RZ ;  /* 0x000000020f037224 */ /* 0x000fe200078e02ff */
[----:B------:R-:W2:Y:S01]  /*1f80*/  S2R R10, SR_TID.X ;  /* 0x00000000000a7919 */ /* 0x000ea20000002100 */
[----:B-1----:R-:W-:Y:S02]  /*1f90*/  IMAD.MOV.U32 R9, RZ, RZ, 0x40 ;  /* 0x00000040ff097424 */ /* 0x002fe400078e00ff */
        /* <DEDUP_REMOVED lines=12> */
[CC--:B------:R-:W-:Y:S02]  /*2060*/  LEA.HI R6, R7.reuse, R10.reuse, RZ, 0x3 ;  /* 0x0000000a07067211 */ /* 0x0c0fe400078f18ff */
[----:B------:R-:W-:Y:S02]  /*2070*/  SHF.R.S32.HI R82, RZ, 0x2, R5 ;  /* 0x00000002ff527819 */ /* 0x000fe40000011405 */
[----:B------:R-:W-:Y:S02]  /*2080*/  LEA.HI R7, R7, R10, RZ, 0x5 ;  /* 0x0000000a07077211 */ /* 0x000fe400078f28ff */
[----:B------:R-:W-:Y:S02]  /*2090*/  @P0 IADD3 R2, R2, 0x4f, RZ ;  /* 0x0000004f02020810 */ /* 0x000fe40007ffe0ff */
[----:B------:R-:W-:-:S02]  /*20a0*/  IADD3 R141, R82, 0x20, RZ ;  /* 0x00000020528d7810 */ /* 0x000fc40007ffe0ff */
[----:B------:R-:W-:Y:S01]  /*20b0*/  IADD3 R148, R82, 0x40, RZ ;  /* 0x0000004052947810 */ /* 0x000fe20007ffe0ff */
[----:B------:R-:W-:Y:S01]  /*20c0*/  @P0 IMAD.HI R2, R2, 0x66666667, RZ ;  /* 0x6666666702020827 */ /* 0x000fe200078e02ff */
[----:B------:R-:W-:Y:S02]  /*20d0*/  SHF.R.S32.HI R140, RZ, 0x3, R6 ;  /* 0x00000003ff8c7819 */ /* 0x000fe40000011406 */
[----:B------:R-:W-:Y:S02]  /*20e0*/  LOP3.LUT R6, R6, 0xfffffff8, RZ, 0xc0, !PT ;  /* 0xfffffff806067812 */ /* 0x000fe400078ec0ff */
[----:B------:R-:W-:Y:S02]  /*20f0*/  @P0 SHF.R.U32.HI R3, RZ, 0x1f, R2 ;  /* 0x0000001fff030819 */ /* 0x000fe40000011602 */
[----:B------:R-:W-:Y:S01]  /*2100*/  SHF.R.S32.HI R8, RZ, 0x1f, R148 ;  /* 0x0000001fff087819 */ /* 0x000fe20000011494 */
[----:B------:R-:W-:Y:S01]  /*2110*/  IMAD.IADD R166, R10, 0x1, -R6 ;  /* 0x000000010aa67824 */ /* 0x000fe200078e0a06 */
[----:B------:R-:W-:Y:S01]  /*2120*/  @P0 LEA.HI.SX32 R4, R2, R3, 0x1b ;  /* 0x0000000302040211 */ /* 0x000fe200078fdaff */
[----:B------:R-:W-:Y:S01]  /*2130*/  IMAD.SHL.U32 R6, R141, 0x40, RZ ;  /* 0x000000408d067824 */ /* 0x000fe200078e00ff */
[----:B------:R-:W-:Y:S01]  /*2140*/  SHF.R.S32.HI R2, RZ, 0x1f, R5 ;  /* 0x0000001fff027819 */ /* 0x000fe20000011405 */
[----:B------:R-:W-:Y:S01]  /*2150*/  IMAD.SHL.U32 R136, R166, 0x8, RZ ;  /* 0x00000008a6887824 */ /* 0x000fe200078e00ff */
[----:B------:R-:W-:-:S02]  /*2160*/  LOP3.LUT R3, R5, 0xfffffffc, RZ, 0xc0, !PT ;  /* 0xfffffffc05037812 */ /* 0x000fc400078ec0ff */
[----:B------:R-:W-:Y:S02]  /*2170*/  LEA.HI R2, R2, R82, RZ, 0x3 ;  /* 0x0000005202027211 */ /* 0x000fe400078f18ff */
[----:B------:R-:W-:Y:S01]  /*2180*/  SHF.R.S32.HI R5, RZ, 0x5, R7 ;  /* 0x00000005ff057819 */ /* 0x000fe20000011407 */
[----:B------:R-:W-:Y:S01]  /*2190*/  IMAD.IADD R165, R10, 0x1, -R3 ;  /* 0x000000010aa57824 */ /* 0x000fe200078e0a03 */
[----:B------:R-:W-:Y:S02]  /*21a0*/  LOP3.LUT R2, R2, 0xfffffff8, RZ, 0xc0, !PT ;  /* 0xfffffff802027812 */ /* 0x000fe400078ec0ff */
[----:B------:R-:W-:Y:S01]  /*21b0*/  SHF.R.S32.HI R3, RZ, 0x1f, R141 ;  /* 0x0000001fff037819 */ /* 0x000fe2000001148d */
[----:B------:R-:W-:Y:S01]  /*21c0*/  IMAD.SHL.U32 R28, R165, 0x8, RZ ;  /* 0x00000008a51c7824 */ /* 0x000fe200078e00ff */
[----:B------:R-:W-:Y:S01]  /*21d0*/  ISETP.GT.AND P1, PT, R4, R130, PT ;  /* 0x000000820400720c */ /* 0x000fe20003f24270 */
[----:B------:R-:W-:Y:S01]  /*21e0*/  IMAD.IADD R2, R82, 0x1, -R2 ;  /* 0x0000000152027824 */ /* 0x000fe200078e0a02 */
[----:B------:R-:W-:Y:S01]  /*21f0*/  LEA.HI R7, R3, R141, RZ, 0x3 ;  /* 0x0000008d03077211 */ /* 0x000fe200078f18ff */
[----:B------:R-:W-:Y:S01]  /*2200*/  IMAD.SHL.U32 R159, R5, 0x200, RZ ;  /* 0x00000200059f7824 */ /* 0x000fe200078e00ff */
[----:B------:R-:W-:Y:S01]  /*2210*/  LEA.HI R3, R8, R148, RZ, 0x3 ;  /* 0x0000009408037211 */ /* 0x000fe200078f18ff */
[----:B------:R-:W-:Y:S01]  /*2220*/  IMAD.SHL.U32 R5, R148, 0x40, RZ ;  /* 0x0000004094057824 */ /* 0x000fe200078e00ff */
[C---:B------:R-:W-:Y:S01]  /*2230*/  LOP3.LUT P0, RZ, R2.reuse, 0x4, RZ, 0xc0, !PT ;  /* 0x0000000402ff7812 */ /* 0x040fe2000780c0ff */
[----:B------:R-:W-:Y:S01]  /*2240*/  IMAD.SHL.U32 R2, R2, 0x40, RZ ;  /* 0x0000004002027824 */ /* 0x000fe200078e00ff */
[----:B------:R-:W-:Y:S01]  /*2250*/  LOP3.LUT R152, R6, 0x1c0, RZ, 0xc0, !PT ;  /* 0x000001c006987812 */ /* 0x000fe200078ec0ff */
[----:B------:R-:W-:Y:S01]  /*2260*/  IMAD.SHL.U32 R24, R165, 0x4, RZ ;  /* 0x00000004a5187824 */ /* 0x000fe200078e00ff */
[----:B------:R-:W-:Y:S01]  /*2270*/  LOP3.LUT R153, R5, 0x1c0, RZ, 0xc0, !PT ;  /* 0x000001c005997812 */ /* 0x000fe200078ec0ff */
[----:B------:R-:W-:Y:S01]  /*2280*/  IMAD.SHL.U32 R5, R3, 0x40, RZ ;  /* 0x0000004003057824 */ /* 0x000fe200078e00ff */
[----:B------:R-:W-:Y:S01]  /*2290*/  LOP3.LUT R149, R2, 0x1c0, RZ, 0xc0, !PT ;  /* 0x000001c002957812 */ /* 0x000fe200078ec0ff */
[----:B------:R-:W-:Y:S01]  /*22a0*/  IMAD.SHL.U32 R6, R7, 0x40, RZ ;  /* 0x0000004007067824 */ /* 0x000fe200078e00ff */
[----:B------:R-:W-:-:S02]  /*22b0*/  SEL R3, R9, 0xffffffc0, !P0 ;  /* 0xffffffc009037807 */ /* 0x000fc40004000000 */
[----:B------:R-:W-:Y:S02]  /*22c0*/  SHF.R.U32.HI R158, RZ, 0x3, R149 ;  /* 0x00000003ff9e7819 */ /* 0x000fe40000011695 */
[----:B------:R-:W-:Y:S02]  /*22d0*/  LOP3.LUT R2, R149, 0x18, R28, 0xf8, !PT ;  /* 0x0000001895027812 */ /* 0x000fe400078ef81c */
[----:B------:R-:W-:Y:S02]  /*22e0*/  SHF.R.S32.HI R189, RZ, 0x1f, R140 ;  /* 0x0000001fffbd7819 */ /* 0x000fe4000001148c */
[----:B------:R-:W-:Y:S02]  /*22f0*/  LOP3.LUT R2, R159, R2, R158, 0xf6, !PT ;  /* 0x000000029f027212 */ /* 0x000fe400078ef69e */
[----:B------:R-:W-:Y:S02]  /*2300*/  SHF.R.S32.HI R29, RZ, 0x1f, R28 ;  /* 0x0000001fff1d7819 */ /* 0x000fe4000001141c */
[----:B------:R-:W-:-:S02]  /*2310*/  LEA R80, R2, 0x100, 0x1 ;  /* 0x0000010002507811 */ /* 0x000fc400078e08ff */
[----:B------:R-:W-:Y:S02]  /*2320*/  SHF.R.S32.HI R25, RZ, 0x1f, R24 ;  /* 0x0000001fff197819 */ /* 0x000fe40000011418 */
[----:B------:R-:W-:Y:S01]  /*2330*/  IADD3 R26, R24, 0x10, RZ ;  /* 0x00000010181a7810 */ /* 0x000fe20007ffe0ff */
[----:B------:R-:W-:Y:S01]  /*2340*/  IMAD.IADD R81, R3, 0x1, R80 ;  /* 0x0000000103517824 */ /* 0x000fe200078e0250 */
[----:B------:R-:W-:Y:S02]  /*2350*/  SHF.R.S32.HI R137, RZ, 0x1f, R136 ;  /* 0x0000001fff897819 */ /* 0x000fe40000011488 */
[----:B------:R-:W-:Y:S02]  /*2360*/  SHF.R.U32.HI R190, RZ, 0x3, R152 ;  /* 0x00000003ffbe7819 */ /* 0x000fe40000011698 */
[----:B------:R-:W-:Y:S02]  /*2370*/  SHF.R.U32.HI R191, RZ, 0x3, R153 ;  /* 0x00000003ffbf7819 */ /* 0x000fe40000011699 */
[----:B------:R-:W-:-:S02]  /*2380*/  LOP3.LUT R163, R6, 0xfffffe00, RZ, 0xc0, !PT ;  /* 0xfffffe0006a37812 */ /* 0x000fc400078ec0ff */
        /* <DEDUP_REMOVED lines=8> */
[----:B------:R-:W-:Y:S01]  /*2410*/  SEL R31, R139, RZ, !P5 ;  /* 0x000000ff8b1f7207 */ /* 0x000fe20006800000 */
[----:B------:R-:W-:Y:S01]  /*2420*/  IMAD.MOV.U32 R35, RZ, RZ, c[0x0][0x238] ;  /* 0x00008e00ff237624 */ /* 0x000fe200078e00ff */
[----:B------:R-:W-:Y:S01]  /*2430*/  LEA.HI.X.SX32 R133, R13, R189, 0x1, P0 ;  /* 0x000000bd0d857211 */ /* 0x000fe200000f0eff */
[----:B------:R-:W-:Y:S01]  /*2440*/  IMAD R174, R144, c[0x0][0x23c], RZ ;  /* 0x00008f0090ae7a24 */ /* 0x000fe200078e02ff */
[----:B------:R-:W-:Y:S01]  /*2450*/  IADD3 R33, R4, -0x1, RZ ;  /* 0xffffffff04217810 */ /* 0x000fe20007ffe0ff */
[----:B------:R-:W-:Y:S01]  /*2460*/  IMAD R4, R31, c[0x0][0x248], RZ ;  /* 0x000092001f047a24 */ /* 0x000fe200078e02ff */
[----:B------:R-:W-:Y:S01]  /*2470*/  IADD3 R113, -R140, R0, RZ ;  /* 0x000000008c717210 */ /* 0x000fe20007ffe1ff */
[----:B------:R-:W-:Y:S01]  /*2480*/  IMAD R5, R133, c[0x0][0x238], RZ ;  /* 0x00008e0085057a24 */ /* 0x000fe200078e02ff */
[----:B------:R-:W-:Y:S01]  /*2490*/  SEL R30, R37, RZ, !P5 ;  /* 0x000000ff251e7207 */ /* 0x000fe20006800000 */
[----:B------:R-:W-:Y:S01]  /*24a0*/  IMAD.WIDE.U32 R150, R144, c[0x0][0x238], RZ ;  /* 0x00008e0090967a25 */ /* 0x000fe200078e00ff */
[----:B------:R-:W-:-:S02]  /*24b0*/  ISETP.GE.AND P6, PT, R136, c[0x0][0x1d4], PT ;  /* 0x0000750088007a0c */ /* 0x000fc40003fc6270 */
[----:B------:R-:W-:Y:S01]  /*24c0*/  SHF.L.U64.HI R175, R35, R175, c[0x0][0x23c] ;  /* 0x00008f0023af7619 */ /* 0x000fe200000102af */
[----:B------:R-:W-:Y:S01]  /*24d0*/  IMAD R5, R124, c[0x0][0x23c], R5 ;  /* 0x00008f007c057a24 */ /* 0x000fe200078e0205 */
[----:B------:R-:W-:Y:S01]  /*24e0*/  SHF.R.S32.HI R34, RZ, 0x1f, R82 ;  /* 0x0000001fff227819 */ /* 0x000fe20000011452 */
[----:B------:R-:W-:Y:S01]  /*24f0*/  IMAD R8, R33, -0x50, R113 ;  /* 0xffffffb021087824 */ /* 0x000fe200078e0271 */
[----:B------:R-:W-:Y:S01]  /*2500*/  IADD3 R27, R12, R161, RZ ;  /* 0x000000a10c1b7210 */ /* 0x000fe20007ffe0ff */
[----:B------:R-:W-:Y:S01]  /*2510*/  IMAD R4, R30, c[0x0][0x24c], R4 ;  /* 0x000093001e047a24 */ /* 0x000fe200078e0204 */
[----:B------:R-:W-:Y:S01]  /*2520*/  ISETP.NE.AND P5, PT, R14, RZ, PT ;  /* 0x000000ff0e00720c */ /* 0x000fe20003fa5270 */
[----:B------:R-:W-:Y:S01]  /*2530*/  IMAD.IADD R174, R151, 0x1, R174 ;  /* 0x0000000197ae7824 */ /* 0x000fe200078e02ae */
[C---:B------:R-:W-:Y:S01]  /*2540*/  ISETP.GE.AND P0, PT, R8.reuse, 0x1, PT ;  /* 0x000000010800780c */ /* 0x040fe20003f06270 */
[----:B------:R-:W-:Y:S01]  /*2550*/  IMAD.SHL.U32 R180, R35, 0x10, RZ ;  /* 0x0000001023b47824 */ /* 0x000fe200078e00ff */
[----:B------:R-:W-:Y:S01]  /*2560*/  ISETP.GE.AND P3, PT, R8, 0x11, PT ;  /* 0x000000110800780c */ /* 0x000fe20003f66270 */
[----:B-1----:R-:W-:Y:S01]  /*2570*/  IMAD.WIDE.U32 R2, R124, c[0x0][0x238], R136 ;  /* 0x00008e007c027a25 */ /* 0x002fe200078e0088 */
[----:B------:R-:W-:-:S02]  /*2580*/  SHF.R.S32.HI R32, RZ, 0x1f, R27 ;  /* 0x0000001fff207819 */ /* 0x000fc4000001141b */
[----:B------:R-:W-:Y:S01]  /*2590*/  IADD3 R102, R28, 0x20, RZ ;  /* 0x000000201c667810 */ /* 0x000fe20007ffe0ff */
[----:B------:R-:W-:Y:S01]  /*25a0*/  IMAD.IADD R3, R3, 0x1, R5 ;  /* 0x0000000103037824 */ /* 0x000fe200078e0205 */
[----:B------:R-:W-:Y:S01]  /*25b0*/  MOV R192, c[0x0][0x27c] ;  /* 0x00009f0000c07a02 */ /* 0x000fe20000000f00 */
[----:B------:R-:W-:Y:S01]  /*25c0*/  IMAD R13, R34, c[0x0][0x290], RZ ;  /* 0x0000a400220d7a24 */ /* 0x000fe200078e02ff */
[----:B------:R-:W-:Y:S01]  /*25d0*/  MOV R171, 0x5 ;  /* 0x0000000500ab7802 */ /* 0x000fe20000000f00 */
[----:B------:R-:W-:Y:S01]  /*25e0*/  IMAD.WIDE.U32 R2, R36, c[0x0][0x240], R2 ;  /* 0x0000900024027a25 */ /* 0x000fe200078e0002 */
[----:B------:R-:W-:-:S03]  /*25f0*/  P2R R134, PR, RZ, 0x40 ;  /* 0x00000040ff867803 */ /* 0x000fc60000000000 */
[----:B------:R-:W-:Y:S02]  /*2600*/  IMAD R3, R36, c[0x0][0x244], R3 ;  /* 0x0000910024037a24 */ /* 0x000fe400078e0203 */
[----:B------:R-:W-:Y:S02]  /*2610*/  IMAD R22, R82, c[0x0][0x294], R13 ;  /* 0x0000a50052167a24 */ /* 0x000fe400078e020d */
[----:B------:R-:W-:Y:S01]  /*2620*/  IMAD.WIDE.U32 R118, R30, c[0x0][0x248], R2 ;  /* 0x000092001e767a25 */ /* 0x000fe200078e0002 */
[----:B------:R-:W-:-:S03]  /*2630*/  SHF.R.S32.HI R3, RZ, 0x1f, R33 ;  /* 0x0000001fff037819 */ /* 0x000fc60000011421 */
[----:B------:R-:W-:Y:S01]  /*2640*/  IMAD R2, R174, R33, RZ ;  /* 0x00000021ae027224 */ /* 0x000fe200078e02ff */
[----:B------:R-:W-:Y:S01]  /*2650*/  IADD3 R117, R119, R4, RZ ;  /* 0x0000000477757210 */ /* 0x000fe20007ffe0ff */
[----:B------:R-:W-:Y:S01]  /*2660*/  IMAD.WIDE.U32 R10, R27, c[0x0][0x1e0], RZ ;  /* 0x000078001b0a7a25 */ /* 0x000fe200078e00ff */
[----:B------:R-:W-:-:S03]  /*2670*/  MOV R116, R118 ;  /* 0x0000007600747202 */ /* 0x000fc60000000f00 */
[-C--:B------:R-:W-:Y:S02]  /*2680*/  IMAD R4, R3, R150.reuse, R2 ;  /* 0x0000009603047224 */ /* 0x080fe400078e0202 */
[----:B------:R-:W-:-:S04]  /*2690*/  IMAD.WIDE.U32 R2, R33, R150, R116 ;  /* 0x0000009621027225 */ /* 0x000fc800078e0074 */
[----:B------:R-:W-:Y:S01]  /*26a0*/  IMAD.WIDE.U32 R186, R82, c[0x0][0x1e0], RZ ;  /* 0x0000780052ba7a25 */ /* 0x000fe200078e00ff */
[----:B------:R-:W-:Y:S02]  /*26b0*/  IADD3 R3, R3, R4, RZ ;  /* 0x0000000403037210 */ /* 0x000fe40007ffe0ff */
[----:B------:R-:W-:Y:S01]  /*26c0*/  @P0 LEA R6, P2, R2, c[0x0][0x220], 0x1 ;  /* 0x0000880002060a11 */ /* 0x000fe200078408ff */
[----:B------:R-:W-:Y:S01]  /*26d0*/  IMAD.MOV.U32 R154, RZ, RZ, c[0x0][0x280] ;  /* 0x0000a000ff9a7624 */ /* 0x000fe200078e00ff */
[----:B------:R-:W-:Y:S01]  /*26e0*/  @P3 IADD3 R5, P1, R180, R2, RZ ;  /* 0x00000002b4053210 */ /* 0x000fe20007f3e0ff */
[----:B------:R-:W-:Y:S01]  /*26f0*/  IMAD.MOV.U32 R155, RZ, RZ, c[0x0][0x290] ;  /* 0x0000a400ff9b7624 */ /* 0x000fe200078e00ff */
[----:B------:R-:W-:Y:S01]  /*2700*/  @P0 LEA.HI.X R7, R2, c[0x0][0x224], R3, 0x1, P2 ;  /* 0x0000890002070a11 */ /* 0x000fe200010f0c03 */
[----:B------:R-:W-:Y:S01]  /*2710*/  IMAD.SHL.U32 R178, R154, 0x20, RZ ;  /* 0x000000209ab27824 */ /* 0x000fe200078e00ff */
[C---:B------:R-:W-:Y:S01]  /*2720*/  ISETP.GE.AND P2, PT, R8.reuse, 0x21, PT ;  /* 0x000000210800780c */ /* 0x040fe20003f46270 */
[----:B------:R-:W-:Y:S01]  /*2730*/  @P3 IMAD.X R9, R3, 0x1, R175, P1 ;  /* 0x0000000103093824 */ /* 0x000fe200008e06af */
[----:B------:R-:W-:Y:S01]  /*2740*/  @P3 LEA R4, P1, R5, c[0x0][0x220], 0x1 ;  /* 0x0000880005043a11 */ /* 0x000fe200078208ff */
[----:B------:R-:W-:Y:S01]  /*2750*/  @!PT LDS RZ, [RZ] ;  /* 0x00000000fffff984 */ /* 0x000fe20000000800 */
[----:B------:R-:W-:Y:S01]  /*2760*/  @!PT LDS RZ, [RZ] ;  /* 0x00000000fffff984 */ /* 0x000fe20000000800 */
[----:B------:R-:W-:Y:S01]  /*2770*/  @!PT LDS RZ, [RZ] ;  /* 0x00000000fffff984 */ /* 0x000fe20000000800 */
[----:B------:R1:W-:Y:S01]  /*2780*/  @P0 LDGSTS.E.BYPASS.LTC128B.128 [R224+0x2900], [R6.64], !P6 ;  /* 0x0290000006e00fae */ /* 0x0003e2000f101d48 */
[----:B------:R-:W-:-:S02]  /*2790*/  ISETP.GE.AND P0, PT, R8, 0x31, PT ;  /* 0x000000310800780c */ /* 0x000fc40003f06270 */
[----:B------:R-:W-:Y:S02]  /*27a0*/  @P3 LEA.HI.X R5, R5, c[0x0][0x224], R9, 0x1, P1 ;  /* 0x0000890005053a11 */ /* 0x000fe400008f0c09 */
[----:B------:R-:W-:Y:S01]  /*27b0*/  ISETP.GE.AND P1, PT, R8, 0x41, PT ;  /* 0x000000410800780c */ /* 0x000fe20003f26270 */
[----:B------:R-:W-:Y:S01]  /*27c0*/  IMAD.WIDE.U32 R8, R82, c[0x0][0x290], R24 ;  /* 0x0000a40052087a25 */ /* 0x000fe200078e0018 */
[-C--:B------:R-:W-:Y:S01]  /*27d0*/  SHF.L.U64.HI R156, R154, R171.reuse, c[0x0][0x284] ;  /* 0x0000a1009a9c7619 */ /* 0x080fe200000102ab */
[----:B------:R3:W-:Y:S01]  /*27e0*/  @P3 LDGSTS.E.BYPASS.LTC128B.128 [R224+0x3100], [R4.64], !P6 ;  /* 0x0310000004e03fae */ /* 0x0007e2000f101d48 */
[----:B------:R-:W-:Y:S02]  /*27f0*/  SHF.L.U64.HI R157, R155, R171, c[0x0][0x294] ;  /* 0x0000a5009b9d7619 */ /* 0x000fe400000102ab */
[----:B------:R-:W-:Y:S02]  /*2800*/  @P2 LEA R12, P3, R35, R2, 0x5 ;  /* 0x00000002230c2211 */ /* 0x000fe400078628ff */
[----:B------:R-:W-:-:S02]  /*2810*/  SHF.L.U32 R179, R155, 0x5, RZ ;  /* 0x000000059bb37819 */ /* 0x000fc400000006ff */
[----:B------:R-:W-:-:S05]  /*2820*/  @P0 MOV R15, c[0x0][0x23c] ;  /* 0x00008f00000f0a02 */ /* 0x000fca0000000f00 */
[----:B------:R-:W-:Y:S01]  /*2830*/  @P0 IMAD R16, R15, 0x30, RZ ;  /* 0x000000300f100824 */ /* 0x000fe200078e02ff */
[----:B------:R-:W-:Y:S01]  /*2840*/  IADD3 R15, R9, R22, RZ ;  /* 0x00000016090f7210 */ /* 0x000fe20007ffe0ff */
[----:B-1----:R-:W-:-:S04]  /*2850*/  IMAD.WIDE.U32 R6, R82, c[0x0][0x280], R24 ;  /* 0x0000a00052067a25 */ /* 0x002fc800078e0018 */
[----:B---3--:R-:W-:Y:S02]  /*2860*/  IMAD R4, R34, c[0x0][0x280], RZ ;  /* 0x0000a00022047a24 */ /* 0x008fe400078e02ff */
[----:B------:R-:W-:Y:S02]  /*2870*/  @P2 IMAD.MOV.U32 R5, RZ, RZ, c[0x0][0x23c] ;  /* 0x00008f00ff052624 */ /* 0x000fe400078e00ff */
[----:B------:R-:W-:Y:S02]  /*2880*/  IMAD R21, R82, c[0x0][0x284], R4 ;  /* 0x0000a10052157a24 */ /* 0x000fe400078e0204 */
[----:B------:R-:W-:Y:S01]  /*2890*/  IMAD R4, R32, c[0x0][0x1e0], RZ ;  /* 0x0000780020047a24 */ /* 0x000fe200078e02ff */
[----:B------:R-:W-:Y:S02]  /*28a0*/  @P2 LEA.HI.X R13, R35, R3, R5, 0x5, P3 ;  /* 0x00000003230d2211 */ /* 0x000fe400018f2c05 */
[----:B------:R-:W-:Y:S01]  /*28b0*/  @P2 LEA R18, P3, R12, c[0x0][0x220], 0x1 ;  /* 0x000088000c122a11 */ /* 0x000fe200078608ff */
[----:B------:R-:W-:-:S02]  /*28c0*/  IMAD R14, R27, c[0x0][0x1e4], R4 ;  /* 0x000079001b0e7a24 */ /* 0x000fc400078e0204 */
[----:B------:R-:W-:Y:S01]  /*28d0*/  @P0 IMAD.WIDE.U32 R4, R35, 0x30, R2 ;  /* 0x0000003023040825 */ /* 0x000fe200078e0002 */
[----:B------:R-:W-:-:S03]  /*28e0*/  @P2 LEA.HI.X R19, R12, c[0x0][0x224], R13, 0x1, P3 ;  /* 0x000089000c132a11 */ /* 0x000fc600018f0c0d */
[----:B------:R-:W-:Y:S01]  /*28f0*/  IMAD.IADD R13, R7, 0x1, R21 ;  /* 0x00000001070d7824 */ /* 0x000fe200078e0215 */
[----:B------:R-:W-:Y:S01]  /*2900*/  @P0 IADD3 R5, R5, R16, RZ ;  /* 0x0000001005050210 */ /* 0x000fe20007ffe0ff */
[----:B------:R-:W-:Y:S01]  /*2910*/  IMAD.MOV.U32 R12, RZ, RZ, R6 ;  /* 0x000000ffff0c7224 */ /* 0x000fe200078e0006 */
[C---:B------:R-:W-:Y:S01]  /*2920*/  @P0 LEA R16, P3, R4.reuse, c[0x0][0x220], 0x1 ;  /* 0x0000880004100a11 */ /* 0x040fe200078608ff */
[----:B------:R1:W-:Y:S01]  /*2930*/  @P2 LDGSTS.E.BYPASS.LTC128B.128 [R224+0x3900], [R18.64], !P6 ;  /* 0x0390000012e02fae */ /* 0x0003e2000f101d48 */
[----:B------:R-:W-:Y:S01]  /*2940*/  IMAD.IADD R7, R11, 0x1, R14 ;  /* 0x000000010b077824 */ /* 0x000fe200078e020e */
[----:B------:R-:W-:Y:S01]  /*2950*/  MOV R14, R8 ;  /* 0x00000008000e7202 */ /* 0x000fe20000000f00 */
[----:B------:R-:W-:Y:S01]  /*2960*/  IMAD.MOV.U32 R6, RZ, RZ, R10 ;  /* 0x000000ffff067224 */ /* 0x000fe200078e000a */
[----:B------:R-:W-:Y:S01]  /*2970*/  @P0 LEA.HI.X R17, R4, c[0x0][0x224], R5, 0x1, P3 ;  /* 0x0000890004110a11 */ /* 0x000fe200018f0c05 */
[----:B------:R-:W-:Y:S01]  /*2980*/  IMAD.WIDE.U32 R4, R82, c[0x0][0x280], R28 ;  /* 0x0000a00052047a25 */ /* 0x000fe200078e001c */
[----:B------:R-:W-:-:S02]  /*2990*/  @P1 LEA R20, P3, R35, R2, 0x6 ;  /* 0x0000000223141211 */ /* 0x000fc400078630ff */
[----:B------:R-:W-:Y:S01]  /*29a0*/  @P1 MOV R2, c[0x0][0x23c] ;  /* 0x00008f0000021a02 */ /* 0x000fe20000000f00 */
[----:B------:R3:W-:Y:S01]  /*29b0*/  @P0 LDGSTS.E.BYPASS.LTC128B.128 [R224+0x4100], [R16.64], !P6 ;  /* 0x0410000010e00fae */ /* 0x0007e2000f101d48 */
[----:B------:R-:W-:Y:S01]  /*29c0*/  IMAD.WIDE.U32 R10, R82, c[0x0][0x290], R28 ;  /* 0x0000a400520a7a25 */ /* 0x000fe200078e001c */
[----:B------:R-:W-:Y:S02]  /*29d0*/  ISETP.GE.AND P0, PT, R102, c[0x0][0x1d4], PT ;  /* 0x0000750066007a0c */ /* 0x000fe40003f06270 */
[----:B------:R-:W-:Y:S01]  /*29e0*/  @P1 LEA.HI.X R3, R35, R3, R2, 0x6, P3 ;  /* 0x0000000323031211 */ /* 0x000fe200018f3402 */
[----:B------:R-:W-:Y:S01]  /*29f0*/  IMAD.WIDE.U32 R8, R36, c[0x0][0x1e8], R6 ;  /* 0x00007a0024087a25 */ /* 0x000fe200078e0006 */
[C---:B------:R-:W-:Y:S02]  /*2a00*/  @P1 LEA R2, P3, R20.reuse, c[0x0][0x220], 0x1 ;  /* 0x0000880014021a11 */ /* 0x040fe400078608ff */
[----:B------:R-:W-:Y:S01]  /*2a10*/  P2R R91, PR, RZ, 0x1 ;  /* 0x00000001ff5b7803 */ /* 0x000fe20000000000 */
[----:B------:R-:W-:Y:S01]  /*2a20*/  IMAD.IADD R7, R21, 0x1, R5 ;  /* 0x0000000115077824 */ /* 0x000fe200078e0205 */
[----:B------:R-:W-:Y:S01]  /*2a30*/  @P1 LEA.HI.X R3, R20, c[0x0][0x224], R3, 0x1, P3 ;  /* 0x0000890014031a11 */ /* 0x000fe200018f0c03 */
[----:B------:R-:W-:Y:S01]  /*2a40*/  IMAD R9, R36, c[0x0][0x1ec], R9 ;  /* 0x00007b0024097a24 */ /* 0x000fe200078e0209 */
[----:B------:R-:W-:Y:S01]  /*2a50*/  IADD3 R5, R22, R11, RZ ;  /* 0x0000000b16057210 */ /* 0x000fe20007ffe0ff */
[----:B------:R-:W-:Y:S01]  /*2a60*/  IMAD.MOV.U32 R6, RZ, RZ, R4 ;  /* 0x000000ffff067224 */ /* 0x000fe200078e0004 */
[----:B------:R-:W-:Y:S01]  /*2a70*/  MOV R4, R10 ;  /* 0x0000000a00047202 */ /* 0x000fe20000000f00 */
[----:B------:R4:W-:Y:S01]  /*2a80*/  @P1 LDGSTS.E.BYPASS.LTC128B.128 [R224+0x4900], [R2.64], !P6 ;  /* 0x0490000002e01fae */ /* 0x0009e2000f101d48 */
[----:B-----5:R-:W-:Y:S01]  /*2a90*/  IMAD.WIDE.U32 R98, R138, c[0x0][0x290], R14 ;  /* 0x0000a4008a627a25 */ /* 0x020fe200078e000e */
[----:B------:R-:W-:-:S02]  /*2aa0*/  ISETP.GE.AND P6, PT, R28, c[0x0][0x1d4], PT ;  /* 0x000075001c007a0c */ /* 0x000fc40003fc6270 */
[----:B------:R-:W0:Y:S01]  /*2ab0*/  LDGDEPBAR ;  /* 0x00000000000079af */ /* 0x000e220000000000 */
[C---:B------:R-:W-:Y:S01]  /*2ac0*/  IMAD.WIDE.U32 R100, R138.reuse, c[0x0][0x280], R12 ;  /* 0x0000a0008a647a25 */ /* 0x040fe200078e000c */
[----:B------:R-:W-:Y:S03]  /*2ad0*/  WARPSYNC 0xffffffff ;  /* 0xffffffff00007948 */ /* 0x000fe60003800000 */
[----:B------:R-:W-:-:S04]  /*2ae0*/  IMAD.WIDE.U32 R96, R138, c[0x0][0x280], R6 ;  /* 0x0000a0008a607a25 */ /* 0x000fc800078e0006 */
[----:B------:R-:W-:-:S04]  /*2af0*/  IMAD.WIDE.U32 R94, R138, c[0x0][0x290], R4 ;  /* 0x0000a4008a5e7a25 */ /* 0x000fc800078e0004 */
[----:B------:R-:W-:Y:S01]  /*2b00*/  IMAD.SHL.U32 R10, R192, 0x2, RZ ;  /* 0x00000002c00a7824 */ /* 0x000fe200078e00ff */
[----:B----4-:R-:W-:Y:S01]  /*2b10*/  SHF.R.S32.HI R2, RZ, 0x1f, R138 ;  /* 0x0000001fff027819 */ /* 0x010fe2000001148a */
[----:B------:R-:W-:-:S04]  /*2b20*/  IMAD R3, R34, c[0x0][0x1e0], RZ ;  /* 0x0000780022037a24 */ /* 0x000fc800078e02ff */
[C---:B------:R-:W-:Y:S02]  /*2b30*/  IMAD R11, R2.reuse, c[0x0][0x280], RZ ;  /* 0x0000a000020b7a24 */ /* 0x040fe400078e02ff */
[----:B-1----:R-:W-:Y:S02]  /*2b40*/  IMAD R18, R2, c[0x0][0x290], RZ ;  /* 0x0000a40002127a24 */ /* 0x002fe400078e02ff */
[----:B---3--:R-:W-:Y:S02]  /*2b50*/  IMAD R17, R82, c[0x0][0x1e4], R3 ;  /* 0x0000790052117a24 */ /* 0x008fe400078e0203 */
[----:B------:R-:W-:-:S03]  /*2b60*/  IMAD R3, R138, c[0x0][0x284], R11 ;  /* 0x0000a1008a037a24 */ /* 0x000fc600078e020b */
[----:B------:R-:W-:Y:S01]  /*2b70*/  IADD3 R122, R187, R17, RZ ;  /* 0x00000011bb7a7210 */ /* 0x000fe20007ffe0ff */
[----:B------:R-:W-:Y:S02]  /*2b80*/  IMAD.IADD R112, R101, 0x1, R3 ;  /* 0x0000000165707824 */ /* 0x000fe400078e0203 */
[----:B------:R-:W-:Y:S01]  /*2b90*/  IMAD.IADD R109, R3, 0x1, R97 ;  /* 0x00000001036d7824 */ /* 0x000fe200078e0261 */
        /* <DEDUP_REMOVED lines=21> */
[----:B------:R-:W-:Y:S01]  /*2cf0*/  IMAD.MOV.U32 R4, RZ, RZ, R2 ;  /* 0x000000ffff047224 */ /* 0x000fe200078e0002 */
[----:B------:R-:W-:Y:S01]  /*2d00*/  ISETP.GE.AND P2, PT, R192, 0x1, PT ;  /* 0x00000001c000780c */ /* 0x000fe20003f46270 */
        /* <DEDUP_REMOVED lines=10> */
[----:B------:R-:W-:Y:S01]  /*2db0*/  P2R R129, PR, RZ, 0x1 ;  /* 0x00000001ff817803 */ /* 0x000fe20000000000 */
        /* <DEDUP_REMOVED lines=11> */
[----:B------:R-:W-:-:S02]  /*2e70*/  IADD3 R90, R87, R9, RZ ;  /* 0x00000009575a7210 */ /* 0x000fc40007ffe0ff */
[----:B------:R-:W-:Y:S01]  /*2e80*/  SHF.R.S32.HI R106, RZ, 0x1f, R104 ;  /* 0x0000001fff6a7819 */ /* 0x000fe20000011468 */
[----:B------:R-:W-:Y:S02]  /*2e90*/  IMAD R3, R6, c[0x0][0x1e0], RZ ;  /* 0x0000780006037a24 */ /* 0x000fe400078e02ff */
        /* <DEDUP_REMOVED lines=30> */
[C---:B------:R-:W-:Y:S01]  /*3080*/  IMAD R168, R144.reuse, c[0x0][0x294], RZ ;  /* 0x0000a50090a87a24 */ /* 0x040fe200078e02ff */
[----:B------:R-:W-:Y:S01]  /*3090*/  LOP3.LUT R4, R153, 0x38, R83, 0xf8, !PT ;  /* 0x0000003899047812 */ /* 0x000fe200078ef853 */
[C---:B------:R-:W-:Y:S01]  /*30a0*/  IMAD R169, R144.reuse, c[0x0][0x284], RZ ;  /* 0x0000a10090a97a24 */ /* 0x040fe200078e02ff */
[----:B------:R-:W-:Y:S01]  /*30b0*/  SHF.L.U32 R126, R5, 0x1, RZ ;  /* 0x00000001057e7819 */ /* 0x000fe200000006ff */
[C---:B------:R-:W-:Y:S01]  /*30c0*/  IMAD R167, R144.reuse, c[0x0][0x1e4], RZ ;  /* 0x0000790090a77a24 */ /* 0x040fe200078e02ff */
[----:B------:R-:W-:Y:S01]  /*30d0*/  LOP3.LUT R5, R3, R158, RZ, 0x3c, !PT ;  /* 0x0000009e03057212 */ /* 0x000fe200078e3cff */
[----:B------:R-:W-:Y:S01]  /*30e0*/  IMAD.WIDE.U32 R144, R144, c[0x0][0x280], RZ ;  /* 0x0000a00090907a25 */ /* 0x000fe200078e00ff */
[----:B------:R-:W-:-:S02]  /*30f0*/  LOP3.LUT R3, R2, R190, RZ, 0x3c, !PT ;  /* 0x000000be02037212 */ /* 0x000fc400078e3cff */
[----:B------:R-:W-:Y:S01]  /*3100*/  LOP3.LUT R2, R4, R191, RZ, 0x3c, !PT ;  /* 0x000000bf04027212 */ /* 0x000fe200078e3cff */
[----:B------:R-:W-:Y:S01]  /*3110*/  IMAD.IADD R4, R159, 0x1, R5 ;  /* 0x000000019f047824 */ /* 0x000fe200078e0205 */
[----:B------:R-:W-:Y:S01]  /*3120*/  IADD3 R3, R163, R3, RZ ;  /* 0x00000003a3037210 */ /* 0x000fe20007ffe0ff */
[----:B------:R-:W-:Y:S01]  /*3130*/  IMAD R8, R11, c[0x0][0x21c], R8 ;  /* 0x000087000b087a24 */ /* 0x000fe200078e0208 */
[----:B------:R-:W-:Y:S01]  /*3140*/  IADD3 R169, R145, R169, RZ ;  /* 0x000000a991a97210 */ /* 0x000fe20007ffe0ff */
[----:B------:R-:W-:Y:S01]  /*3150*/  IMAD.IADD R2, R164, 0x1, R2 ;  /* 0x00000001a4027824 */ /* 0x000fe200078e0202 */
[----:B------:R-:W-:Y:S01]  /*3160*/  IADD3 R167, R143, R167, RZ ;  /* 0x000000a78fa77210 */ /* 0x000fe20007ffe0ff */
[----:B------:R-:W-:Y:S01]  /*3170*/  IMAD.X R131, R32, 0x1, R34, P1 ;  /* 0x0000000120837824 */ /* 0x000fe200008e0622 */
[----:B------:R-:W-:Y:S01]  /*3180*/  SHF.R.S32.HI R105, RZ, 0x1f, R83 ;  /* 0x0000001fff697819 */ /* 0x000fe20000011453 */
[----:B------:R-:W-:Y:S01]  /*3190*/  IMAD.IADD R168, R147, 0x1, R168 ;  /* 0x0000000193a87824 */ /* 0x000fe200078e02a8 */
[----:B------:R-:W-:Y:S01]  /*31a0*/  SHF.L.U32 R121, R4, 0x1, RZ ;  /* 0x0000000104797819 */ /* 0x000fe200000006ff */
[----:B------:R-:W-:Y:S01]  /*31b0*/  IMAD.IADD R103, R93, 0x1, R8 ;  /* 0x000000015d677824 */ /* 0x000fe200078e0208 */
[----:B------:R-:W-:Y:S01]  /*31c0*/  SHF.L.U32 R114, R2, 0x1, RZ ;  /* 0x0000000102727819 */ /* 0x000fe200000006ff */
[----:B------:R-:W-:-:S02]  /*31d0*/  IMAD.SHL.U32 R125, R6, 0x2, RZ ;  /* 0x00000002067d7824 */ /* 0x000fc400078e00ff */
[----:B------:R-:W-:Y:S02]  /*31e0*/  IMAD.SHL.U32 R123, R7, 0x2, RZ ;  /* 0x00000002077b7824 */ /* 0x000fe400078e00ff */
[----:B------:R-:W-:Y:S02]  /*31f0*/  IMAD.SHL.U32 R120, R3, 0x2, RZ ;  /* 0x0000000203787824 */ /* 0x000fe400078e00ff */
.L_x_1413:
        /* <DEDUP_REMOVED lines=63> */
.L_x_1383:
[----:B------:R-:W-:Y:S05]  /*35f0*/  BSYNC B0 ;  /* 0x0000000000007941 */ /* 0x000fea0003800000 */
.L_x_1382:
        /* <DEDUP_REMOVED lines=39> */
.L_x_1385:
[----:B------:R-:W-:Y:S05]  /*3870*/  BSYNC B0 ;  /* 0x0000000000007941 */ /* 0x000fea0003800000 */
.L_x_1384:
        /* <DEDUP_REMOVED lines=37> */
.L_x_1387:
[----:B------:R-:W-:Y:S05]  /*3ad0*/  BSYNC B0 ;  /* 0x0000000000007941 */ /* 0x000fea0003800000 */
.L_x_1386:
        /* <DEDUP_REMOVED lines=68> */
.L_x_1391:
[----:B------:R-:W-:Y:S05]  /*3f20*/  BSYNC B0 ;  /* 0x0000000000007941 */ /* 0x000fea0003800000 */
.L_x_1390:
        /* <DEDUP_REMOVED lines=55> */
.L_x_1389:
[----:B------:R-:W-:Y:S05]  /*42a0*/  BSYNC B1 ;  /* 0x0000000000017941 */ /* 0x000fea0003800000 */
.L_x_1388:
        /* <DEDUP_REMOVED lines=56> */
.L_x_1395:
[----:B------:R-:W-:Y:S05]  /*4630*/  BSYNC B0 ;  /* 0x0000000000007941 */ /* 0x000fea0003800000 */
.L_x_1394:
        /* <DEDUP_REMOVED lines=55> */
.L_x_1393:
[----:B------:R-:W-:Y:S05]  /*49b0*/  BSYNC B1 ;  /* 0x0000000000017941 */ /* 0x000fea0003800000 */
.L_x_1392:
        /* <DEDUP_REMOVED lines=55> */
.L_x_1398:
[----:B------:R-:W-:Y:S05]  /*4d30*/  BSYNC B0 ;  /* 0x0000000000007941 */ /* 0x000fea0003800000 */
.L_x_1397:
        /* <DEDUP_REMOVED lines=56> */
.L_x_1381:
        /* <DEDUP_REMOVED lines=195> */
.L_x_1400:
[----:B---3--:R-:W-:Y:S05]  /*5cf0*/  BSYNC B0 ;  /* 0x0000000000007941 */ /* 0x008fea0003800000 */
.L_x_1399:
        /* <DEDUP_REMOVED lines=115> */
.L_x_1402:
[----:B------:R-:W-:Y:S05]  /*6430*/  BSYNC B0 ;  /* 0x0000000000007941 */ /* 0x000fea0003800000 */
.L_x_1401:
        /* <DEDUP_REMOVED lines=116> */
.L_x_1380:
        /* <DEDUP_REMOVED lines=11> */
.L_x_1404:
[----:B------:R-:W-:Y:S05]  /*6c30*/  BSYNC B0 ;  /* 0x0000000000007941 */ /* 0x000fea0003800000 */
.L_x_1403:
        /* <DEDUP_REMOVED lines=8> */
.L_x_1406:
[----:B------:R-:W-:Y:S05]  /*6cc0*/  BSYNC B0 ;  /* 0x0000000000007941 */ /* 0x000fea0003800000 */
.L_x_1405:
[----:B------:R-:W-:Y:S11]  /*6cd0*/  ISETP.GE.AND P0, PT, R148, R2, PT ;  /* 0x000000029400720c */ /* 0x000ff60003f06270 */
[----:B------:R-:W-:Y:S02]  /*6ce0*/  @!UPT UIADD3 URZ, URZ, URZ, URZ ;  /* 0x0000003f3f3ff290 */ /* 0x000fe4000fffe03f */
[----:B------:R-:W-:-:S05]  /*6cf0*/  @P0 BRA `(.L_x_1396) ;  /* 0x0000004000000947 */ /* 0x000fca0003800000 */
[----:B-1----:R-:W1:Y:S04]  /*6d00*/  @!P6 LDS.128 R8, [R80+0x4800] ;  /* 0x004800005008e984 */ /* 0x002e680000000c00 */
[----:B------:R-:W2:Y:S04]  /*6d10*/  @!P1 LDS.128 R4, [R81+0x4800] ;  /* 0x0048000051049984 */ /* 0x000ea80000000c00 */
[----:B-1----:R1:W-:Y:S04]  /*6d20*/  @!P6 STG.E.128 [R62.64], R8 ;  /* 0x000000083e00e986 */ /* 0x0023e8000c101d08 */
[----:B--2---:R1:W-:Y:S02]  /*6d30*/  @!P1 STG.E.128 [R62.64+0x40], R4 ;  /* 0x000040043e009986 */ /* 0x0043e4000c101d08 */
.L_x_1396:
[----:B------:R-:W-:Y:S05]  /*6d40*/  BSYNC B2 ;  /* 0x0000000000027941 */ /* 0x000fea0003800000 */
.L_x_1379:
        /* <DEDUP_REMOVED lines=62> */
[----:B------:R-:W-:Y:S11]  /*7130*/  ISETP.NE.AND P5, PT, R134, RZ, PT ;  /* 0x000000ff8600720c */ /* 0x000ff60003fa5270 */
        /* <DEDUP_REMOVED lines=10> */
[----:B--2---:R-:W-:Y:S04]  /*71e0*/  IMNMX R8, R2, 0x50, PT ;  /* 0x0000005002087817 */ /* 0x004fe80003800200 */
[----:B------:R-:W-:Y:S02]  /*71f0*/  ISETP.GE.AND P1, PT, R82, R8, PT ;  /* 0x000000085200720c */ /* 0x000fe40003f26270 */
[----:B---3--:R-:W-:Y:S04]  /*7200*/  IADD3 R6, P0, R132, R16, RZ ;  /* 0x0000001084067210 */ /* 0x008fe80007f1e0ff */
[----:B------:R-:W-:Y:S01]  /*7210*/  IADD3.X R7, R17, R131, RZ, P0, !PT ;  /* 0x0000008311077210 */ /* 0x000fe200007fe4ff */
        /* <DEDUP_REMOVED lines=18> */
.L_x_1408:
[----:B-1----:R-:W-:Y:S05]  /*7340*/  BSYNC B0 ;  /* 0x0000000000007941 */ /* 0x002fea0003800000 */
.L_x_1407:
        /* <DEDUP_REMOVED lines=21> */
.L_x_1410:
[----:B------:R-:W-:Y:S05]  /*74a0*/  BSYNC B0 ;  /* 0x0000000000007941 */ /* 0x000fea0003800000 */
.L_x_1409:
        /* <DEDUP_REMOVED lines=21> */
.L_x_1412:
[----:B------:R-:W-:Y:S05]  /*7600*/  BSYNC B0 ;  /* 0x0000000000007941 */ /* 0x000fea0003800000 */
.L_x_1411:
        /* <DEDUP_REMOVED lines=10> */
[----:B------:R-:W-:Y:S01]  /*76b0*/  @P0 LEA R8, P1, R2, c[0x0][0x220], 0x1 ;  /* 0x0000880002080a11 */ /* 0x000fe200078208ff */
        /* <DEDUP_REMOVED lines=22> */
.L_x_1378:
[----:B-1----:R-:W2:Y:S01]  /*7820*/  LDL.LU R2, [R1+0x1c] ;  /* 0x00001c0001027983 */ /* 0x002ea20000300800 */
[----:B------:R-:W-:-:S03]  /*7830*/  IMAD.MOV.U32 R0, RZ, RZ, c[0x0][0x2c4] ;  /* 0x0000b100ff007624 */ /* 0x000fc600078e00ff */
[----:B------:R-:W3:Y:S02]  /*7840*/  LDL R16, [R1+0x3c] ;  /* 0x00003c0001107983 */ /* 0x000ee40000100800 */
[----:B------:R-:W-:Y:S01]  /*7850*/  ISETP.NE.AND P3, PT, R0, 0x1, PT ;  /* 0x000000010000780c */ /* 0x000fe20003f65270 */
[----:B------:R-:W-:Y:S01]  /*7860*/  BSSY B0, `(.L_x_1414) ;  /* 0x000002c000007945 */ /* 0x000fe20003800000 */
[----:B------:R-:W-:Y:S01]  /*7870*/  IMAD.IADD R10, R161, 0x1, R162 ;  /* 0x00000001a10a7824 */ /* 0x000fe200078e02a2 */
[----:B--2---:R-:W-:-:S10]  /*7880*/  LOP3.LUT R2, R2, 0xfffffffb, RZ, 0xc0, !PT ;  /* 0xfffffffb02027812 */ /* 0x004fd400078ec0ff */
[----:B------:R-:W-:Y:S02]  /*7890*/  @P3 LOP3.LUT R2, R2, 0x4, RZ, 0xfc, !PT ;  /* 0x0000000402023812 */ /* 0x000fe400078efcff */
[----:B---3--:R-:W-:-:S03]  /*78a0*/  IADD3 R0, R16, 0x7f, RZ ;  /* 0x0000007f10007810 */ /* 0x008fc60007ffe0ff */
[----:B------:R1:W-:Y:S02]  /*78b0*/  STL [R1+0x1c], R2 ;  /* 0x00001c0201007387 */ /* 0x0003e40000100800 */
[----:B-1----:R-:W-:-:S05]  /*78c0*/  @P3 IMAD.HI.U32 R2, R0, c[0x0][0x2c8], RZ ;  /* 0x0000b20000023a27 */ /* 0x002fca00078e00ff */
[----:B------:R-:W-:-:S05]  /*78d0*/  @P3 SHF.R.U32.HI R0, RZ, c[0x0][0x2cc], R2 ;  /* 0x0000b300ff003a19 */ /* 0x000fca0000011602 */
[----:B------:R-:W-:-:S04]  /*78e0*/  IMAD.IADD R0, R173, 0x1, R0 ;  /* 0x00000001ad007824 */ /* 0x000fc800078e0200 */
[----:B------:R-:W-:-:S05]  /*78f0*/  IMAD.HI R0, R0, 0x66666667, RZ ;  /* 0x6666666700007827 */ /* 0x000fca00078e02ff */
[----:B------:R-:W-:-:S04]  /*7900*/  SHF.R.U32.HI R2, RZ, 0x1f, R0 ;  /* 0x0000001fff027819 */ /* 0x000fc80000011600 */
[----:B------:R-:W-:-:S04]  /*7910*/  LEA.HI.SX32 R0, R0, R2, 0x1b ;  /* 0x0000000200007211 */ /* 0x000fc800078fdaff */
[----:B------:R-:W-:-:S04]  /*7920*/  IMNMX R6, R172, R0, PT ;  /* 0x00000000ac067217 */ /* 0x000fc80003800200 */
[----:B------:R-:W-:Y:S01]  /*7930*/  ISETP.GE.AND P0, PT, R6, 0x1, PT ;  /* 0x000000010600780c */ /* 0x000fe20003f06270 */
[----:B------:R-:W-:-:S12]  /*7940*/  IMAD.MOV.U32 R0, RZ, RZ, RZ ;  /* 0x000000ffff007224 */ /* 0x000fd800078e00ff */
        /* <DEDUP_REMOVED lines=29> */
.L_x_1415:
[----:B------:R-:W-:Y:S05]  /*7b20*/  BSYNC B0 ;  /* 0x0000000000007941 */ /* 0x000fea0003800000 */
.L_x_1414:
        /* <DEDUP_REMOVED lines=38> */
[----:B------:R-:W-:Y:S01]  /*7d90*/  IMAD.IADD R0, R3, 0x1, R0 ;  /* 0x0000000103007824 */ /* 0x000fe200078e0200 */
[----:B------:R1:W-:Y:S04]  /*7da0*/  STL [R1+0x10], R3 ;  /* 0x0000100301007387 */ /* 0x0003e80000100800 */
        /* <DEDUP_REMOVED lines=8> */
[----:B------:R-:W-:-:S04]  /*7e30*/  LEA R0, R166, R140, 0x4 ;  /* 0x0000008ca6007211 */ /* 0x000fc800078e20ff */
[----:B------:R-:W-:-:S05]  /*7e40*/  IADD3 R12, R0, R16, RZ ;  /* 0x00000010000c7210 */ /* 0x000fca0007ffe0ff */
[----:B------:R-:W-:-:S04]  /*7e50*/  @P3 IMAD.HI.U32 R5, R12, c[0x0][0x2c8], RZ ;  /* 0x0000b2000c053a27 */ /* 0x000fc800078e00ff */
[----:B-12---:R-:W-:-:S05]  /*7e60*/  @P1 IMAD.WIDE R2, R17, R2, c[0x0][0x340] ;  /* 0x0000d00011021625 */ /* 0x006fca00078e0202 */
[----:B------:R1:W2:Y:S01]  /*7e70*/  @P1 LDG.E R13, [R2.64] ;  /* 0x00000008020d1981 */ /* 0x0002a2000c1e1900 */
[----:B------:R-:W-:Y:S01]  /*7e80*/  IMAD.MOV.U32 R0, RZ, RZ, R12 ;  /* 0x000000ffff007224 */ /* 0x000fe200078e000c */
[----:B------:R-:W-:Y:S02]  /*7e90*/  @P3 SHF.R.U32.HI R0, RZ, c[0x0][0x2cc], R5 ;  /* 0x0000b300ff003a19 */ /* 0x000fe40000011605 */
[----:B------:R-:W-:Y:S02]  /*7ea0*/  MOV R6, R136 ;  /* 0x0000008800067202 */ /* 0x000fe40000000f00 */
[----:B------:R-:W-:Y:S02]  /*7eb0*/  MOV R7, R137 ;  /* 0x0000008900077202 */ /* 0x000fe40000000f00 */
[----:B-1----:R-:W-:Y:S02]  /*7ec0*/  SHF.R.S32.HI R3, RZ, 0x1f, R160 ;  /* 0x0000001fff037819 */ /* 0x002fe400000114a0 */
[----:B------:R-:W-:-:S03]  /*7ed0*/  IADD3 R2, P0, R140, R10, RZ ;  /* 0x0000000a8c027210 */ /* 0x000fc60007f1e0ff */
[----:B------:R-:W-:Y:S01]  /*7ee0*/  IMAD R4, R3, c[0x0][0x178], RZ ;  /* 0x00005e0003047a24 */ /* 0x000fe200078e02ff */
[----:B------:R-:W-:-:S03]  /*7ef0*/  LEA.HI.X.SX32 R3, R10, R189, 0x1, P0 ;  /* 0x000000bd0a037211 */ /* 0x000fc600000f0eff */
[C---:B------:R-:W-:Y:S02]  /*7f00*/  IMAD R8, R160.reuse, c[0x0][0x17c], R4 ;  /* 0x00005f00a0087a24 */ /* 0x040fe400078e0204 */
[----:B------:R-:W-:Y:S01]  /*7f10*/  IMAD.WIDE.U32 R4, R160, c[0x0][0x178], RZ ;  /* 0x00005e00a0047a25 */ /* 0x000fe200078e00ff */
[----:B------:R-:W-:-:S03]  /*7f20*/  ISETP.NE.U32.AND P0, PT, RZ, c[0x0][0x348], PT ;  /* 0x0000d200ff007a0c */ /* 0x000fc60003f05070 */
[C---:B------:R-:W-:Y:S02]  /*7f30*/  IMAD R15, R3.reuse, c[0x0][0x1e0], RZ ;  /* 0x00007800030f7a24 */ /* 0x040fe400078e02ff */
[----:B------:R-:W-:Y:S02]  /*7f40*/  IMAD R14, R3, c[0x0][0x208], RZ ;  /* 0x00008200030e7a24 */ /* 0x000fe400078e02ff */
[----:B------:R-:W-:Y:S01]  /*7f50*/  IMAD.IADD R3, R5, 0x1, R8 ;  /* 0x0000000105037824 */ /* 0x000fe200078e0208 */
[----:B------:R-:W-:Y:S01]  /*7f60*/  ISETP.NE.AND.EX P0, PT, RZ, c[0x0][0x34c], PT, P0 ;  /* 0x0000d300ff007a0c */ /* 0x000fe20003f05300 */
[----:B------:R-:W-:-:S04]  /*7f70*/  IMAD.WIDE.U32 R10, R2, c[0x0][0x1e0], R6 ;  /* 0x00007800020a7a25 */ /* 0x000fc800078e0006 */
[----:B------:R-:W-:-:S04]  /*7f80*/  IMAD.WIDE.U32 R8, R2, c[0x0][0x208], R6 ;  /* 0x0000820002087a25 */ /* 0x000fc800078e0006 */
[C---:B------:R-:W-:Y:S02]  /*7f90*/  IMAD R6, R2.reuse, c[0x0][0x1e4], R15 ;  /* 0x0000790002067a24 */ /* 0x040fe400078e020f */
[----:B------:R-:W-:Y:S01]  /*7fa0*/  IMAD R5, R2, c[0x0][0x20c], R14 ;  /* 0x0000830002057a24 */ /* 0x000fe200078e020e */
[----:B------:R-:W-:Y:S02]  /*7fb0*/  MOV R2, R4 ;  /* 0x0000000400027202 */ /* 0x000fe40000000f00 */
[----:B------:R-:W-:Y:S01]  /*7fc0*/  SEL R4, R139, RZ, !P0 ;  /* 0x000000ff8b047207 */ /* 0x000fe20004000000 */
[----:B------:R-:W-:Y:S02]  /*7fd0*/  IMAD.IADD R5, R9, 0x1, R5 ;  /* 0x0000000109057824 */ /* 0x000fe400078e0205 */
[----:B---3--:R-:W-:Y:S01]  /*7fe0*/  IMAD.WIDE.U32 R2, R18, c[0x0][0x1b8], R2 ;  /* 0x00006e0012027a25 */ /* 0x008fe200078e0002 */
[----:B------:R-:W-:Y:S02]  /*7ff0*/  IADD3 R7, R11, R6, RZ ;  /* 0x000000060b077210 */ /* 0x000fe40007ffe0ff */
[----:B------:R-:W-:Y:S01]  /*8000*/  SEL R9, R17, RZ, !P0 ;  /* 0x000000ff11097207 */ /* 0x000fe20004000000 */
[----:B------:R-:W-:Y:S01]  /*8010*/  IMAD R11, R4, c[0x0][0x1c0], RZ ;  /* 0x00007000040b7a24 */ /* 0x000fe200078e02ff */
[----:B------:R-:W-:Y:S01]  /*8020*/  MOV R6, R10 ;  /* 0x0000000a00067202 */ /* 0x000fe20000000f00 */
[----:B------:R-:W-:Y:S01]  /*8030*/  IMAD R3, R18, c[0x0][0x1bc], R3 ;  /* 0x00006f0012037a24 */ /* 0x000fe200078e0203 */
[----:B------:R-:W-:Y:S01]  /*8040*/  MOV R4, R8 ;  /* 0x0000000800047202 */ /* 0x000fe20000000f00 */
[----:B------:R-:W-:-:S02]  /*8050*/  IMAD R14, R9, c[0x0][0x1c4], R11 ;  /* 0x00007100090e7a24 */ /* 0x000fc400078e020b */
[----:B------:R-:W-:Y:S01]  /*8060*/  IMAD.WIDE.U32 R8, R9, c[0x0][0x1c0], R2 ;  /* 0x0000700009087a25 */ /* 0x000fe200078e0002 */
[----:B------:R-:W-:-:S03]  /*8070*/  SHF.R.S32.HI R11, RZ, 0x1f, R0 ;  /* 0x0000001fff0b7819 */ /* 0x000fc60000011400 */
[----:B------:R-:W-:-:S04]  /*8080*/  IMAD.WIDE.U32 R2, R18, c[0x0][0x1e8], R6 ;  /* 0x00007a0012027a25 */ /* 0x000fc800078e0006 */
[----:B------:R-:W-:Y:S02]  /*8090*/  IMAD.MOV R10, RZ, RZ, -R0 ;  /* 0x000000ffff0a7224 */ /* 0x000fe400078e0a00 */
[C---:B------:R-:W-:Y:S01]  /*80a0*/  IMAD.WIDE.U32 R6, R18.reuse, c[0x0][0x210], R4 ;  /* 0x0000840012067a25 */ /* 0x040fe200078e0004 */
[----:B------:R-:W-:Y:S02]  /*80b0*/  MOV R4, R2 ;  /* 0x0000000200047202 */ /* 0x000fe40000000f00 */
[----:B------:R-:W-:Y:S01]  /*80c0*/  MOV R2, R8 ;  /* 0x0000000800027202 */ /* 0x000fe20000000f00 */
[----:B------:R-:W-:Y:S01]  /*80d0*/  IMAD R5, R18, c[0x0][0x1ec], R3 ;  /* 0x00007b0012057a24 */ /* 0x000fe200078e0203 */
[----:B------:R-:W-:Y:S01]  /*80e0*/  IADD3 R3, R9, R14, RZ ;  /* 0x0000000e09037210 */ /* 0x000fe20007ffe0ff */
[----:B------:R-:W-:Y:S02]  /*80f0*/  IMAD R10, R10, c[0x0][0x2c4], R12 ;  /* 0x0000b1000a0a7a24 */ /* 0x000fe400078e020c */
[----:B------:R-:W-:Y:S01]  /*8100*/  IMAD R11, R11, c[0x0][0x1b0], RZ ;  /* 0x00006c000b0b7a24 */ /* 0x000fe200078e02ff */
[----:B------:R-:W-:Y:S01]  /*8110*/  ISETP.NE.U32.AND P0, PT, RZ, c[0x0][0x350], PT ;  /* 0x0000d400ff007a0c */ /* 0x000fe20003f05070 */
[----:B------:R-:W-:-:S02]  /*8120*/  IMAD R9, R18, c[0x0][0x214], R7 ;  /* 0x0000850012097a24 */ /* 0x000fc400078e0207 */
[C---:B------:R-:W-:Y:S02]  /*8130*/  IMAD R7, R0.reuse, c[0x0][0x1b4], R11 ;  /* 0x00006d0000077a24 */ /* 0x040fe400078e020b */
[----:B------:R-:W-:Y:S01]  /*8140*/  IMAD.WIDE.U32 R2, R0, c[0x0][0x1b0], R2 ;  /* 0x00006c0000027a25 */ /* 0x000fe200078e0002 */
[----:B------:R-:W-:-:S03]  /*8150*/  ISETP.NE.AND.EX P0, PT, RZ, c[0x0][0x354], PT, P0 ;  /* 0x0000d500ff007a0c */ /* 0x000fc60003f05300 */
[----:B------:R-:W-:Y:S01]  /*8160*/  IMAD.MOV.U32 R8, RZ, RZ, R6 ;  /* 0x000000ffff087224 */ /* 0x000fe200078e0006 */
[----:B------:R-:W-:Y:S02]  /*8170*/  SHF.R.S32.HI R6, RZ, 0x1f, R10 ;  /* 0x0000001fff067819 */ /* 0x000fe4000001140a */
[----:B------:R-:W-:-:S03]  /*8180*/  IADD3 R3, R3, R7, RZ ;  /* 0x0000000703037210 */ /* 0x000fc60007ffe0ff */
[----:B------:R-:W-:Y:S02]  /*8190*/  IMAD R7, R6, c[0x0][0x1a8], RZ ;  /* 0x00006a0006077a24 */ /* 0x000fe400078e02ff */
[----:B------:R-:W-:-:S04]  /*81a0*/  IMAD.WIDE.U32 R2, R10, c[0x0][0x1a8], R2 ;  /* 0x00006a000a027a25 */ /* 0x000fc800078e0002 */
[----:B------:R-:W-:-:S04]  /*81b0*/  IMAD R7, R10, c[0x0][0x1ac], R7 ;  /* 0x00006b000a077a24 */ /* 0x000fc800078e0207 */
[----:B------:R-:W-:Y:S01]  /*81c0*/  IMAD.IADD R3, R3, 0x1, R7 ;  /* 0x0000000103037824 */ /* 0x000fe200078e0207 */
[----:B------:R-:W-:Y:S02]  /*81d0*/  ISETP.GE.AND P2, PT, R136, c[0x0][0x198], PT ;  /* 0x0000660088007a0c */ /* 0x000fe40003f46270 */
[----:B------:R-:W-:Y:S02]  /*81e0*/  IADD3 R113, R245, -0x1, RZ ;  /* 0xfffffffff5717810 */ /* 0x000fe40007ffe0ff */
[----:B--2---:R-:W-:Y:S02]  /*81f0*/  @P1 SHF.R.S32.HI R0, RZ, 0x1f, R13 ;  /* 0x0000001fff001819 */ /* 0x004fe4000001140d */
[----:B------:R-:W-:Y:S02]  /*8200*/  @!P1 MOV R0, R139 ;  /* 0x0000008b00009202 */ /* 0x000fe40000000f00 */
[----:B------:R-:W-:Y:S02]  /*8210*/  @!P1 MOV R13, R17 ;  /* 0x00000011000d9202 */ /* 0x000fe40000000f00 */
[----:B------:R-:W-:-:S02]  /*8220*/  SEL R6, R0, RZ, !P0 ;  /* 0x000000ff00067207 */ /* 0x000fc40004000000 */
[----:B------:R-:W-:-:S03]  /*8230*/  SEL R0, R13, RZ, !P0 ;  /* 0x000000ff0d007207 */ /* 0x000fc60004000000 */
[C---:B------:R-:W-:Y:S02]  /*8240*/  IMAD R11, R6.reuse, c[0x0][0x1f0], RZ ;  /* 0x00007c00060b7a24 */ /* 0x040fe400078e02ff */
[----:B------:R-:W-:Y:S02]  /*8250*/  IMAD R10, R6, c[0x0][0x218], RZ ;  /* 0x00008600060a7a24 */ /* 0x000fe400078e02ff */
[----:B------:R-:W-:Y:S01]  /*8260*/  IMAD.WIDE.U32 R14, R0, c[0x0][0x1f0], R4 ;  /* 0x00007c00000e7a25 */ /* 0x000fe200078e0004 */
[----:B------:R-:W-:-:S03]  /*8270*/  LEA R6, P0, R2, c[0x0][0x160], 0x1 ;  /* 0x0000580002067a11 */ /* 0x000fc600078008ff */
        /* <DEDUP_REMOVED lines=13> */
.L_x_1561:
[----:B------:R-:W-:Y:S05]  /*8350*/  BRA.DIV ~URZ, `(.L_x_1418) ;  /* 0x000147b27f007947 */ /* 0x000fea000b800000 */
[----:B-1----:R1:W4:Y:S02]  /*8360*/  SHFL.IDX PT, R2, R6, RZ, 0x181f ;  /* 0x00181fff06027589 */ /* 0x00232400000e0000 */
.L_x_1562:
        /* <DEDUP_REMOVED lines=11> */
.L_x_1420:
[----:B------:R-:W-:Y:S05]  /*8420*/  BSYNC B0 ;  /* 0x0000000000007941 */ /* 0x000fea0003800000 */
.L_x_1419:
[----:B------:R-:W-:Y:S05]  /*8430*/  BRA.DIV ~URZ, `(.L_x_1421) ;  /* 0x000147427f007947 */ /* 0x000fea000b800000 */
[----:B---3--:R3:W1:Y:S04]  /*8440*/  SHFL.IDX PT, R7, R5, 0x1, 0x181f ;  /* 0x00381f0005077f89 */ /* 0x00866800000e0000 */
[----:B--2-4-:R3:W2:Y:S02]  /*8450*/  SHFL.IDX PT, R2, R6, 0x1, 0x181f ;  /* 0x00381f0006027f89 */ /* 0x0146a400000e0000 */
.L_x_1563:
        /* <DEDUP_REMOVED lines=10> */
.L_x_1423:
[----:B------:R-:W-:Y:S05]  /*8500*/  BSYNC B0 ;  /* 0x0000000000007941 */ /* 0x000fea0003800000 */
.L_x_1422:
[----:B------:R-:W-:Y:S05]  /*8510*/  BRA.DIV ~URZ, `(.L_x_1424) ;  /* 0x000147327f007947 */ /* 0x000fea000b800000 */
[----:B-1----:R1:W4:Y:S02]  /*8520*/  SHFL.IDX PT, R7, R5, 0x2, 0x181f ;  /* 0x00581f0005077f89 */ /* 0x00232400000e0000 */
.L_x_1564:
[----:B------:R-:W-:Y:S05]  /*8530*/  BRA.DIV ~URZ, `(.L_x_1425) ;  /* 0x000147827f007947 */ /* 0x000fea000b800000 */
[----:B--2---:R2:W1:Y:S02]  /*8540*/  SHFL.IDX PT, R2, R6, 0x2, 0x181f ;  /* 0x00581f0006027f89 */ /* 0x00446400000e0000 */
.L_x_1565:
        /* <DEDUP_REMOVED lines=10> */
.L_x_1427:
[----:B------:R-:W-:Y:S05]  /*85f0*/  BSYNC B0 ;  /* 0x0000000000007941 */ /* 0x000fea0003800000 */
.L_x_1426:
[----:B------:R-:W-:Y:S05]  /*8600*/  BRA.DIV ~URZ, `(.L_x_1428) ;  /* 0x000147227f007947 */ /* 0x000fea000b800000 */
[----:B----4-:R4:W2:Y:S04]  /*8610*/  SHFL.IDX PT, R7, R5, 0x3, 0x181f ;  /* 0x00781f0005077f89 */ /* 0x0108a800000e0000 */
[----:B-1----:R4:W1:Y:S02]  /*8620*/  SHFL.IDX PT, R2, R6, 0x3, 0x181f ;  /* 0x00781f0006027f89 */ /* 0x00286400000e0000 */
.L_x_1566:
        /* <DEDUP_REMOVED lines=10> */
.L_x_1430:
[----:B------:R-:W-:Y:S05]  /*86d0*/  BSYNC B0 ;  /* 0x0000000000007941 */ /* 0x000fea0003800000 */
.L_x_1429:
[----:B------:R-:W-:Y:S05]  /*86e0*/  BRA.DIV ~URZ, `(.L_x_1431) ;  /* 0x000147127f007947 */ /* 0x000fea000b800000 */
[----:B--2---:R2:W3:Y:S02]  /*86f0*/  SHFL.IDX PT, R7, R5, 0x4, 0x181f ;  /* 0x00981f0005077f89 */ /* 0x0044e400000e0000 */
.L_x_1567:
[----:B------:R-:W-:Y:S05]  /*8700*/  BRA.DIV ~URZ, `(.L_x_1432) ;  /* 0x000147627f007947 */ /* 0x000fea000b800000 */
[----:B-1----:R1:W2:Y:S02]  /*8710*/  SHFL.IDX PT, R2, R6, 0x4, 0x181f ;  /* 0x00981f0006027f89 */ /* 0x0022a400000e0000 */
.L_x_1568:
        /* <DEDUP_REMOVED lines=10> */
.L_x_1434:
[----:B------:R-:W-:Y:S05]  /*87c0*/  BSYNC B0 ;  /* 0x0000000000007941 */ /* 0x000fea0003800000 */
.L_x_1433:
[----:B------:R-:W-:Y:S05]  /*87d0*/  BRA.DIV ~URZ, `(.L_x_1435) ;  /* 0x000147027f007947 */ /* 0x000fea000b800000 */
[----:B---3--:R3:W1:Y:S04]  /*87e0*/  SHFL.IDX PT, R7, R5, 0x5, 0x181f ;  /* 0x00b81f0005077f89 */ /* 0x00866800000e0000 */
[----:B--2---:R3:W2:Y:S02]  /*87f0*/  SHFL.IDX PT, R2, R6, 0x5, 0x181f ;  /* 0x00b81f0006027f89 */ /* 0x0046a400000e0000 */
.L_x_1569:
        /* <DEDUP_REMOVED lines=10> */
.L_x_1437:
[----:B------:R-:W-:Y:S05]  /*88a0*/  BSYNC B0 ;  /* 0x0000000000007941 */ /* 0x000fea0003800000 */
.L_x_1436:
[----:B------:R-:W-:Y:S05]  /*88b0*/  BRA.DIV ~URZ, `(.L_x_1438) ;  /* 0x000146f27f007947 */ /* 0x000fea000b800000 */
[----:B-1----:R1:W3:Y:S02]  /*88c0*/  SHFL.IDX PT, R7, R5, 0x6, 0x181f ;  /* 0x00d81f0005077f89 */ /* 0x0022e400000e0000 */
.L_x_1570:
[----:B------:R-:W-:Y:S05]  /*88d0*/  BRA.DIV ~URZ, `(.L_x_1439) ;  /* 0x000147427f007947 */ /* 0x000fea000b800000 */
[----:B--2---:R2:W1:Y:S02]  /*88e0*/  SHFL.IDX PT, R2, R6, 0x6, 0x181f ;  /* 0x00d81f0006027f89 */ /* 0x00446400000e0000 */
.L_x_1571:
        /* <DEDUP_REMOVED lines=10> */
.L_x_1441:
[----:B------:R-:W-:Y:S05]  /*8990*/  BSYNC B0 ;  /* 0x0000000000007941 */ /* 0x000fea0003800000 */
.L_x_1440:
[----:B------:R-:W-:Y:S05]  /*89a0*/  BRA.DIV ~URZ, `(.L_x_1442) ;  /* 0x000146e27f007947 */ /* 0x000fea000b800000 */
[----:B-1-34-:R-:W1:Y:S04]  /*89b0*/  SHFL.IDX PT, R5, R5, 0x7, 0x181f ;  /* 0x00f81f0005057f89 */ /* 0x01ae6800000e0000 */
[----:B------:R3:W4:Y:S02]  /*89c0*/  SHFL.IDX PT, R3, R6, 0x7, 0x181f ;  /* 0x00f81f0006037f89 */ /* 0x00072400000e0000 */
.L_x_1572:
[----:B--2---:R-:W2:Y:S01]  /*89d0*/  LDL.LU R180, [R1+0x1c] ;  /* 0x00001c0001b47983 */ /* 0x004ea20000300800 */
        /* <DEDUP_REMOVED lines=15> */
[----:B------:R-:W4:Y:S04]  /*8ad0*/  LDL R8, [R1+0x34] ;  /* 0x0000340001087983 */ /* 0x000f280000100800 */
[----:B---3--:R-:W3:Y:S01]  /*8ae0*/  LDL.64 R6, [R1+0x28] ;  /* 0x0000280001067983 */ /* 0x008ee20000100a00 */
[----:B------:R-:W-:Y:S01]  /*8af0*/  IMAD.MOV.U32 R114, RZ, RZ, -0x50 ;  /* 0xffffffb0ff727424 */ /* 0x000fe200078e00ff */
[----:B------:R-:W-:-:S03]  /*8b00*/  SHF.R.S32.HI R74, RZ, 0x1f, R113 ;  /* 0x0000001fff4a7819 */ /* 0x000fc60000011471 */
[----:B------:R-:W-:Y:S02]  /*8b10*/  IMAD R114, R245, R114, 0x50 ;  /* 0x00000050f5727424 */ /* 0x000fe400078e0272 */
[----:B------:R-:W-:Y:S02]  /*8b20*/  IMAD R4, R74, c[0x0][0x1e0], RZ ;  /* 0x000078004a047a24 */ /* 0x000fe400078e02ff */
[----:B-1----:R-:W-:-:S04]  /*8b30*/  IMAD.WIDE.U32 R2, R113, c[0x0][0x1e0], RZ ;  /* 0x0000780071027a25 */ /* 0x002fc800078e00ff */
[----:B------:R-:W-:-:S04]  /*8b40*/  IMAD R4, R113, c[0x0][0x1e4], R4 ;  /* 0x0000790071047a24 */ /* 0x000fc800078e0204 */
[----:B------:R-:W-:Y:S02]  /*8b50*/  IMAD.IADD R3, R3, 0x1, R4 ;  /* 0x0000000103037824 */ /* 0x000fe400078e0204 */
[----:B------:R-:W-:Y:S02]  /*8b60*/  IMAD.MOV.U32 R178, RZ, RZ, c[0x0][0x1e0] ;  /* 0x00007800ffb27624 */ /* 0x000fe400078e00ff */
[----:B------:R-:W-:Y:S02]  /*8b70*/  IMAD.MOV.U32 R179, RZ, RZ, c[0x0][0x1e4] ;  /* 0x00007900ffb37624 */ /* 0x000fe400078e00ff */
[----:B------:R-:W-:Y:S01]  /*8b80*/  IMAD.WIDE.U32 R14, R178, 0x20, RZ ;  /* 0x00000020b20e7825 */ /* 0x000fe200078e00ff */
[----:B------:R-:W-:Y:S01]  /*8b90*/  BSSY B0, `(.L_x_1443) ;  /* 0x000002b000007945 */ /* 0x000fe20003800000 */
[----:B------:R-:W-:Y:S01]  /*8ba0*/  BAR.SYNC.DEFER_BLOCKING 0x0 ;  /* 0x0000000000007b1d */ /* 0x000fe20000010000 */
[----:B--2---:R-:W-:-:S04]  /*8bb0*/  IADD3 R112, R114, R249, -R140 ;  /* 0x000000f972707210 */ /* 0x004fc80007ffe88c */
[C---:B------:R-:W-:Y:S01]  /*8bc0*/  ISETP.GE.AND P3, PT, R112.reuse, 0x1, PT ;  /* 0x000000017000780c */ /* 0x040fe20003f66270 */
[----:B----4-:R-:W-:Y:S01]  /*8bd0*/  IMAD.MOV.U32 R177, RZ, RZ, R8 ;  /* 0x000000ffffb17224 */ /* 0x010fe200078e0008 */
[----:B------:R-:W-:Y:S01]  /*8be0*/  ISETP.GE.AND P2, PT, R112, 0x11, PT ;  /* 0x000000117000780c */ /* 0x000fe20003f46270 */
[----:B---3--:R-:W-:-:S04]  /*8bf0*/  IMAD.MOV.U32 R176, RZ, RZ, R6 ;  /* 0x000000ffffb07224 */ /* 0x008fc800078e0006 */
[----:B------:R-:W-:-:S04]  /*8c00*/  IMAD.WIDE.U32 R4, R2, 0x50, R176 ;  /* 0x0000005002047825 */ /* 0x000fc800078e00b0 */
[----:B------:R-:W-:Y:S01]  /*8c10*/  IMAD R2, R3, 0x50, RZ ;  /* 0x0000005003027824 */ /* 0x000fe200078e02ff */
[----:B------:R-:W-:Y:S02]  /*8c20*/  ISETP.GE.AND P1, PT, R112, 0x21, PT ;  /* 0x000000217000780c */ /* 0x000fe40003f26270 */
[----:B------:R-:W-:Y:S01]  /*8c30*/  @P3 LEA R8, P0, R4, c[0x0][0x1c8], 0x1 ;  /* 0x0000720004083a11 */ /* 0x000fe200078008ff */
[----:B------:R-:W-:Y:S01]  /*8c40*/  IMAD.IADD R3, R5, 0x1, R2 ;  /* 0x0000000105037824 */ /* 0x000fe200078e0202 */
[----:B------:R-:W-:-:S04]  /*8c50*/  @P2 LEA R2, P4, R178, R4, 0x4 ;  /* 0x00000004b2022211 */ /* 0x000fc800078820ff */
[----:B------:R-:W-:Y:S02]  /*8c60*/  @P3 LEA.HI.X R9, R4, c[0x0][0x1cc], R3, 0x1, P0 ;  /* 0x0000730004093a11 */ /* 0x000fe400000f0c03 */
[----:B------:R-:W-:Y:S02]  /*8c70*/  ISETP.GE.AND P0, PT, R112, 0x31, PT ;  /* 0x000000317000780c */ /* 0x000fe40003f06270 */
[----:B------:R-:W-:Y:S01]  /*8c80*/  @P2 LEA.HI.X R6, R178, R3, R179, 0x4, P4 ;  /* 0x00000003b2062211 */ /* 0x000fe200020f24b3 */
        /* <DEDUP_REMOVED lines=8> */
[----:B------:R2:W-:Y:S01]  /*8d10*/  @P2 LDGSTS.E.BYPASS.LTC128B.128 [R224+0x3100], [R12.64], !P5 ;  /* 0x031000000ce02fae */ /* 0x0005e2000e901d48 */
[----:B------:R-:W-:Y:S01]  /*8d20*/  @P1 IADD3.X R14, R3, R15, R2, P4, !PT ;  /* 0x0000000f030e1210 */ /* 0x000fe200027fe402 */
[----:B------:R-:W-:Y:S02]  /*8d30*/  @P0 IMAD.MOV.U32 R2, RZ, RZ, R4 ;  /* 0x000000ffff020224 */ /* 0x000fe400078e0004 */
[----:B------:R-:W-:Y:S02]  /*8d40*/  @P0 IMAD R15, R179, 0x30, RZ ;  /* 0x00000030b30f0824 */ /* 0x000fe400078e02ff */
[----:B------:R-:W-:Y:S01]  /*8d50*/  @P0 IMAD.WIDE.U32 R6, R178, 0x30, R2 ;  /* 0x00000030b2060825 */ /* 0x000fe200078e0002 */
[----:B------:R-:W-:-:S03]  /*8d60*/  @P1 LEA R10, P4, R11, c[0x0][0x1c8], 0x1 ;  /* 0x000072000b0a1a11 */ /* 0x000fc600078808ff */
[----:B------:R-:W-:Y:S01]  /*8d70*/  @P0 IMAD.IADD R7, R7, 0x1, R15 ;  /* 0x0000000107070824 */ /* 0x000fe200078e020f */
[----:B------:R-:W-:-:S05]  /*8d80*/  @P1 LEA.HI.X R11, R11, c[0x0][0x1cc], R14, 0x1, P4 ;  /* 0x000073000b0b1a11 */ /* 0x000fca00020f0c0e */
[----:B------:R2:W-:Y:S01]  /*8d90*/  @P1 LDGSTS.E.BYPASS.LTC128B.128 [R224+0x3900], [R10.64], !P5 ;  /* 0x039000000ae01fae */ /* 0x0005e2000e901d48 */
[----:B-1----:R-:W-:-:S04]  /*8da0*/  @P0 LEA R8, P3, R6, c[0x0][0x1c8], 0x1 ;  /* 0x0000720006080a11 */ /* 0x002fc800078608ff */
        /* <DEDUP_REMOVED lines=9> */
.L_x_1444:
[----:B------:R-:W-:Y:S05]  /*8e40*/  BSYNC B0 ;  /* 0x0000000000007941 */ /* 0x000fea0003800000 */
.L_x_1443:
[----:B------:R3:W5:Y:S01]  /*8e50*/  LDL R247, [R1+0x3c] ;  /* 0x00003c0001f77983 */ /* 0x0007620000100800 */
[----:B------:R-:W-:Y:S01]  /*8e60*/  ISETP.LT.AND P0, PT, RZ, c[0x0][0x27c], PT ;  /* 0x00009f00ff007a0c */ /* 0x000fe20003f01270 */
[----:B------:R-:W-:Y:S02]  /*8e70*/  IMAD.MOV.U32 R251, RZ, RZ, c[0x0][0x2c4] ;  /* 0x0000b100fffb7624 */ /* 0x000fe400078e00ff */
[----:B------:R-:W0:Y:S03]  /*8e80*/  LDGDEPBAR ;  /* 0x00000000000079af */ /* 0x000e260000000000 */
[----:B------:R-:W-:-:S07]  /*8e90*/  ISETP.NE.AND P6, PT, R251, 0x1, PT ;  /* 0x00000001fb00780c */ /* 0x000fce0003fc5270 */
[----:B------:R-:W-:Y:S05]  /*8ea0*/  @P0 BRA `(.L_x_1445) ;  /* 0x0000002000000947 */ /* 0x000fea0003800000 */
[----:B------:R-:W-:-:S04]  /*8eb0*/  DEPBAR.LE SB0, 0x1 ;  /* 0x000080400000791a */ /* 0x000fc80000000000 */
[----:B------:R-:W-:Y:S05]  /*8ec0*/  BRA `(.L_x_1446) ;  /* 0x00004bd000007947 */ /* 0x000fea0003800000 */
.L_x_1445:
[----:B------:R-:W-:Y:S01]  /*8ed0*/  ULDC.U8 UR4, c[0x0][0x298] ;  /* 0x0000a60000047ab9 */ /* 0x000fe20000000000 */
[----:B-1---5:R-:W-:Y:S01]  /*8ee0*/  SHF.R.S32.HI R2, RZ, 0x1f, R138 ;  /* 0x0000001fff027819 */ /* 0x022fe2000001148a */
[----:B------:R-:W-:Y:S01]  /*8ef0*/  IMAD.WIDE.U32 R6, R138, c[0x0][0x280], RZ ;  /* 0x0000a0008a067a25 */ /* 0x000fe200078e00ff */
[----:B------:R-:W-:Y:S01]  /*8f00*/  ISETP.NE.AND P0, PT, RZ, UR4, PT ;  /* 0x00000004ff007c0c */ /* 0x000fe2000bf05270 */
[----:B------:R-:W-:Y:S01]  /*8f10*/  BSSY B2, `(.L_x_1446) ;  /* 0x00004b8000027945 */ /* 0x000fe20003800000 */
[----:B------:R-:W-:Y:S01]  /*8f20*/  IADD3 R20, R82, R247, RZ ;  /* 0x000000f752147210 */ /* 0x000fe20007ffe0ff */
[----:B------:R-:W-:Y:S01]  /*8f30*/  IMAD R3, R2, c[0x0][0x280], RZ ;  /* 0x0000a00002037a24 */ /* 0x000fe200078e02ff */
[----:B------:R-:W-:Y:S01]  /*8f40*/  IADD3 R65, R82, 0x60, RZ ;  /* 0x0000006052417810 */ /* 0x000fe20007ffe0ff */
[----:B------:R-:W-:Y:S02]  /*8f50*/  IMAD R2, R2, c[0x0][0x290], RZ ;  /* 0x0000a40002027a24 */ /* 0x000fe400078e02ff */
[----:B--2---:R-:W-:-:S02]  /*8f60*/  IMAD R8, R138, c[0x0][0x284], R3 ;  /* 0x0000a1008a087a24 */ /* 0x004fc400078e0203 */
[C---:B------:R-:W-:Y:S01]  /*8f70*/  IMAD R3, R138.reuse, c[0x0][0x294], R2 ;  /* 0x0000a5008a037a24 */ /* 0x040fe200078e0202 */
        /* <DEDUP_REMOVED lines=37> */
[----:B------:R-:W-:-:S11]  /*91d0*/  ISETP.GE.AND P0, PT, R26, c[0x0][0x27c], PT ;  /* 0x00009f001a007a0c */ /* 0x000fd60003f06270 */
[C---:B------:R-:W-:Y:S01]  /*91e0*/  @!P1 IMAD.SHL.U32 R2, R24.reuse, 0x2, RZ ;  /* 0x0000000218029824 */ /* 0x040fe200078e00ff */
[----:B------:R-:W-:Y:S01]  /*91f0*/  @!P1 SHF.L.U64.HI R6, R24, 0x1, R25 ;  /* 0x0000000118069819 */ /* 0x000fe20000010219 */
[C---:B------:R-:W-:Y:S01]  /*9200*/  @!P0 IMAD.SHL.U32 R3, R26.reuse, 0x2, RZ ;  /* 0x000000021a038824 */ /* 0x040fe200078e00ff */
[----:B------:R-:W-:Y:S02]  /*9210*/  @!P0 SHF.L.U64.HI R7, R26, 0x1, R28 ;  /* 0x000000011a078819 */ /* 0x000fe4000001021c */
[CC--:B------:R-:W-:Y:S02]  /*9220*/  @!P1 IADD3 R14, P2, R10.reuse, R2.reuse, RZ ;  /* 0x000000020a0e9210 */ /* 0x0c0fe40007f5e0ff */
[-C--:B------:R-:W-:Y:S02]  /*9230*/  @!P0 IADD3 R4, P3, R10, R3.reuse, RZ ;  /* 0x000000030a048210 */ /* 0x080fe40007f7e0ff */
[----:B----4-:R-:W-:Y:S01]  /*9240*/  @!P1 IADD3 R12, P4, R11, R2, RZ ;  /* 0x000000020b0c9210 */ /* 0x010fe20007f9e0ff */
[--C-:B---3--:R-:W-:Y:S01]  /*9250*/  @!P1 IMAD.X R15, R13, 0x1, R6.reuse, P2 ;  /* 0x000000010d0f9824 */ /* 0x108fe200010e0606 */
[----:B------:R-:W-:Y:S01]  /*9260*/  @!P0 IADD3 R10, P2, R11, R3, RZ ;  /* 0x000000030b0a8210 */ /* 0x000fe20007f5e0ff */
[----:B------:R-:W-:Y:S01]  /*9270*/  @!P0 IMAD.X R5, R13, 0x1, R7, P3 ;  /* 0x000000010d058824 */ /* 0x000fe200018e0607 */
[----:B------:R-:W-:Y:S01]  /*9280*/  CS2R R2, SRZ ;  /* 0x0000000000027805 */ /* 0x000fe2000001ff00 */
[----:B-1----:R-:W-:-:S02]  /*9290*/  @!P1 IMAD.X R13, R16, 0x1, R6, P4 ;  /* 0x00000001100d9824 */ /* 0x002fc400020e0606 */
[----:B------:R-:W-:Y:S01]  /*92a0*/  @!P0 IMAD.X R11, R16, 0x1, R7, P2 ;  /* 0x00000001100b8824 */ /* 0x000fe200010e0607 */
[----:B------:R1:W5:Y:S01]  /*92b0*/  @!P0 LD.E.64 R8, [R4.64] ;  /* 0x0000000804088980 */ /* 0x000362000c101b00 */
[----:B------:R-:W-:-:S03]  /*92c0*/  CS2R R6, SRZ ;  /* 0x0000000000067805 */ /* 0x000fc6000001ff00 */
[----:B------:R2:W5:Y:S04]  /*92d0*/  @!P1 LD.E.64 R2, [R12.64] ;  /* 0x000000080c029980 */ /* 0x000568000c101b00 */
[----:B------:R2:W5:Y:S01]  /*92e0*/  @!P1 LD.E.64 R6, [R14.64] ;  /* 0x000000080e069980 */ /* 0x000562000c101b00 */
[----:B-1----:R-:W-:-:S06]  /*92f0*/  CS2R R4, SRZ ;  /* 0x0000000000047805 */ /* 0x002fcc000001ff00 */
[----:B------:R2:W5:Y:S02]  /*9300*/  @!P0 LD.E.64 R4, [R10.64] ;  /* 0x000000080a048980 */ /* 0x000564000c101b00 */
.L_x_1449:
[----:B--2---:R-:W-:Y:S05]  /*9310*/  BSYNC B0 ;  /* 0x0000000000007941 */ /* 0x004fea0003800000 */
.L_x_1448:
[----:B------:R-:W-:Y:S01]  /*9320*/  IADD3 R10, R20, 0x20, RZ ;  /* 0x00000020140a7810 */ /* 0x000fe20007ffe0ff */
[----:B-----5:R-:W-:Y:S01]  /*9330*/  IMAD.MOV.U32 R14, RZ, RZ, R8 ;  /* 0x000000ffff0e7224 */ /* 0x020fe200078e0008 */
[----:B------:R2:W4:Y:S01]  /*9340*/  SHFL.IDX PT, R22, R27, 0x1, 0x1c1f ;  /* 0x003c1f001b167f89 */ /* 0x00052200000e0000 */
[----:B---3--:R-:W-:Y:S01]  /*9350*/  IMAD.MOV.U32 R13, RZ, RZ, R9 ;  /* 0x000000ffff0d7224 */ /* 0x008fe200078e0009 */
[----:B------:R-:W-:Y:S01]  /*9360*/  ISETP.GE.AND P0, PT, R10, R0, PT ;  /* 0x000000000a00720c */ /* 0x000fe20003f06270 */
[----:B------:R-:W-:Y:S01]  /*9370*/  IMAD.MOV.U32 R12, RZ, RZ, R6 ;  /* 0x000000ffff0c7224 */ /* 0x000fe200078e0006 */
[----:B------:R2:W3:Y:S01]  /*9380*/  SHFL.IDX PT, R10, R29, 0x1, 0x1c1f ;  /* 0x003c1f001d0a7f89 */ /* 0x0004e200000e0000 */
[----:B----4-:R-:W-:Y:S01]  /*9390*/  IMAD.MOV.U32 R11, RZ, RZ, R7 ;  /* 0x000000ffff0b7224 */ /* 0x010fe200078e0007 */
[----:B------:R-:W-:Y:S01]  /*93a0*/  PRMT R55, R13, 0x5410, R14 ;  /* 0x000054100d377816 */ /* 0x000fe2000000000e */
[----:B------:R-:W-:Y:S01]  /*93b0*/  IMAD.MOV.U32 R13, RZ, RZ, R5 ;  /* 0x000000ffff0d7224 */ /* 0x000fe200078e0005 */
[----:B------:R-:W-:Y:S01]  /*93c0*/  MOV R14, R4 ;  /* 0x00000004000e7202 */ /* 0x000fe20000000f00 */
[----:B------:R2:W4:Y:S01]  /*93d0*/  SHFL.IDX PT, R21, R23, 0x1, 0x1c1f ;  /* 0x003c1f0017157f89 */ /* 0x00052200000e0000 */
        /* <DEDUP_REMOVED lines=19> */
[C---:B-1-3--:R-:W-:Y:S02]  /*9510*/  @!P1 IADD3 R16, P2, R10.reuse, R11, RZ ;  /* 0x0000000b0a109210 */ /* 0x04afe40007f5e0ff */
[----:B------:R-:W-:Y:S02]  /*9520*/  @!P0 IADD3 R12, P3, R10, R13, RZ ;  /* 0x0000000d0a0c8210 */ /* 0x000fe40007f7e0ff */
[C---:B------:R-:W-:Y:S01]  /*9530*/  @!P1 IADD3 R14, P4, R15.reuse, R11, RZ ;  /* 0x0000000b0f0e9210 */ /* 0x040fe20007f9e0ff */
[C-C-:B------:R-:W-:Y:S01]  /*9540*/  @!P1 IMAD.X R17, R22.reuse, 0x1, R19.reuse, P2 ;  /* 0x0000000116119824 */ /* 0x140fe200010e0613 */
[----:B------:R-:W-:Y:S01]  /*9550*/  @!P0 IADD3 R10, P2, R15, R13, RZ ;  /* 0x0000000d0f0a8210 */ /* 0x000fe20007f5e0ff */
[----:B------:R-:W-:Y:S01]  /*9560*/  CS2R R34, SRZ ;  /* 0x0000000000227805 */ /* 0x000fe2000001ff00 */
[----:B------:R-:W-:Y:S01]  /*9570*/  CS2R R36, SRZ ;  /* 0x0000000000247805 */ /* 0x000fe2000001ff00 */
[----:B------:R-:W-:Y:S01]  /*9580*/  @!P0 IMAD.X R13, R22, 0x1, R18, P3 ;  /* 0x00000001160d8824 */ /* 0x000fe200018e0612 */
[----:B------:R1:W5:Y:S01]  /*9590*/  @!P1 LD.E.64 R32, [R16.64] ;  /* 0x0000000810209980 */ /* 0x000362000c101b00 */
[----:B----4-:R-:W-:-:S02]  /*95a0*/  @!P1 IMAD.X R15, R21, 0x1, R19, P4 ;  /* 0x00000001150f9824 */ /* 0x010fc400020e0613 */
[----:B------:R-:W-:Y:S01]  /*95b0*/  @!P0 IMAD.X R11, R21, 0x1, R18, P2 ;  /* 0x00000001150b8824 */ /* 0x000fe200010e0612 */
[----:B------:R1:W5:Y:S04]  /*95c0*/  @!P0 LD.E.64 R42, [R12.64] ;  /* 0x000000080c2a8980 */ /* 0x000368000c101b00 */
[----:B------:R1:W5:Y:S04]  /*95d0*/  @!P1 LD.E.64 R34, [R14.64] ;  /* 0x000000080e229980 */ /* 0x000368000c101b00 */
[----:B------:R1:W5:Y:S02]  /*95e0*/  @!P0 LD.E.64 R36, [R10.64] ;  /* 0x000000080a248980 */ /* 0x000364000c101b00 */
.L_x_1451:
[----:B------:R-:W-:Y:S05]  /*95f0*/  BSYNC B0 ;  /* 0x0000000000007941 */ /* 0x000fea0003800000 */
.L_x_1450:
[----:B-1-3--:R-:W-:Y:S01]  /*9600*/  IADD3 R10, R20, 0x40, RZ ;  /* 0x00000040140a7810 */ /* 0x00afe20007ffe0ff */
[----:B-----5:R-:W-:Y:S01]  /*9610*/  IMAD.MOV.U32 R14, RZ, RZ, R42 ;  /* 0x000000ffff0e7224 */ /* 0x020fe200078e002a */
[----:B------:R1:W3:Y:S01]  /*9620*/  SHFL.IDX PT, R22, R27, 0x2, 0x1c1f ;  /* 0x005c1f001b167f89 */ /* 0x0002e200000e0000 */
[----:B------:R-:W-:Y:S01]  /*9630*/  IMAD.MOV.U32 R13, RZ, RZ, R43 ;  /* 0x000000ffff0d7224 */ /* 0x000fe200078e002b */
[----:B------:R-:W-:Y:S01]  /*9640*/  ISETP.GE.AND P0, PT, R10, R0, PT ;  /* 0x000000000a00720c */ /* 0x000fe20003f06270 */
[----:B------:R-:W-:Y:S01]  /*9650*/  IMAD.MOV.U32 R12, RZ, RZ, R32 ;  /* 0x000000ffff0c7224 */ /* 0x000fe200078e0020 */
[----:B------:R1:W2:Y:S01]  /*9660*/  SHFL.IDX PT, R10, R29, 0x2, 0x1c1f ;  /* 0x005c1f001d0a7f89 */ /* 0x0002a200000e0000 */
[----:B------:R-:W-:Y:S01]  /*9670*/  IMAD.MOV.U32 R11, RZ, RZ, R33 ;  /* 0x000000ffff0b7224 */ /* 0x000fe200078e0021 */
[----:B------:R-:W-:Y:S01]  /*9680*/  PRMT R59, R13, 0x5410, R14 ;  /* 0x000054100d3b7816 */ /* 0x000fe2000000000e */
[----:B------:R-:W-:Y:S01]  /*9690*/  IMAD.MOV.U32 R13, RZ, RZ, R37 ;  /* 0x000000ffff0d7224 */ /* 0x000fe200078e0025 */
[----:B------:R-:W-:Y:S01]  /*96a0*/  MOV R14, R36 ;  /* 0x00000024000e7202 */ /* 0x000fe20000000f00 */
[----:B----4-:R1:W4:Y:S01]  /*96b0*/  SHFL.IDX PT, R21, R23, 0x2, 0x1c1f ;  /* 0x005c1f0017157f89 */ /* 0x01032200000e0000 */
        /* <DEDUP_REMOVED lines=21> */
[C---:B--2---:R-:W-:Y:S02]  /*9810*/  @!P1 IADD3 R16, P2, R10.reuse, R11, RZ ;  /* 0x0000000b0a109210 */ /* 0x044fe40007f5e0ff */
[----:B------:R-:W-:Y:S02]  /*9820*/  @!P0 IADD3 R12, P3, R10, R13, RZ ;  /* 0x0000000d0a0c8210 */ /* 0x000fe40007f7e0ff */
[C---:B-1----:R-:W-:Y:S01]  /*9830*/  @!P1 IADD3 R14, P4, R15.reuse, R11, RZ ;  /* 0x0000000b0f0e9210 */ /* 0x042fe20007f9e0ff */
[C-C-:B---3--:R-:W-:Y:S01]  /*9840*/  @!P1 IMAD.X R17, R22.reuse, 0x1, R19.reuse, P2 ;  /* 0x0000000116119824 */ /* 0x148fe200010e0613 */
        /* <DEDUP_REMOVED lines=10> */
.L_x_1453:
[----:B------:R-:W-:Y:S05]  /*98f0*/  BSYNC B0 ;  /* 0x0000000000007941 */ /* 0x000fea0003800000 */
.L_x_1452:
[----:B-1----:R-:W-:Y:S01]  /*9900*/  IADD3 R11, R20, 0x60, RZ ;  /* 0x00000060140b7810 */ /* 0x002fe20007ffe0ff */
[----:B-----5:R-:W-:Y:S01]  /*9910*/  IMAD.MOV.U32 R14, RZ, RZ, R46 ;  /* 0x000000ffff0e7224 */ /* 0x020fe200078e002e */
[----:B----4-:R-:W1:Y:S01]  /*9920*/  SHFL.IDX PT, R21, R27, 0x3, 0x1c1f ;  /* 0x007c1f001b157f89 */ /* 0x010e6200000e0000 */
[----:B------:R-:W-:Y:S01]  /*9930*/  IMAD.MOV.U32 R13, RZ, RZ, R47 ;  /* 0x000000ffff0d7224 */ /* 0x000fe200078e002f */
[----:B------:R-:W-:Y:S01]  /*9940*/  ISETP.GE.AND P0, PT, R11, R0, PT ;  /* 0x000000000b00720c */ /* 0x000fe20003f06270 */
[----:B------:R-:W-:Y:S01]  /*9950*/  IMAD.MOV.U32 R12, RZ, RZ, R38 ;  /* 0x000000ffff0c7224 */ /* 0x000fe200078e0026 */
[----:B--2---:R2:W4:Y:S01]  /*9960*/  SHFL.IDX PT, R10, R29, 0x3, 0x1c1f ;  /* 0x007c1f001d0a7f89 */ /* 0x00452200000e0000 */
        /* <DEDUP_REMOVED lines=12> */
[----:B--2---:R-:W-:Y:S01]  /*9a30*/  PRMT R29, R11, 0x5410, R12 ;  /* 0x000054100b1d7816 */ /* 0x004fe2000000000c */
[----:B---3--:R-:W-:Y:S01]  /*9a40*/  CS2R R22, SRZ ;  /* 0x0000000000167805 */ /* 0x008fe2000001ff00 */
        /* <DEDUP_REMOVED lines=10> */
[C---:B------:R-:W-:Y:S02]  /*9af0*/  @!P1 IADD3 R16, P2, R10.reuse, R11, RZ ;  /* 0x0000000b0a109210 */ /* 0x040fe40007f5e0ff */
[----:B------:R-:W-:Y:S02]  /*9b00*/  @!P0 IADD3 R12, P3, R10, R13, RZ ;  /* 0x0000000d0a0c8210 */ /* 0x000fe40007f7e0ff */
[----:B------:R-:W-:Y:S01]  /*9b10*/  @!P1 IADD3 R14, P4, R15, R11, RZ ;  /* 0x0000000b0f0e9210 */ /* 0x000fe20007f9e0ff */
[--C-:B------:R-:W-:Y:S01]  /*9b20*/  @!P1 IMAD.X R17, R21, 0x1, R19.reuse, P2 ;  /* 0x0000000115119824 */ /* 0x100fe200010e0613 */
        /* <DEDUP_REMOVED lines=10> */
.L_x_1455:
[----:B----4-:R-:W-:Y:S05]  /*9bd0*/  BSYNC B0 ;  /* 0x0000000000007941 */ /* 0x010fea0003800000 */
.L_x_1454:
        /* <DEDUP_REMOVED lines=69> */
.L_x_1459:
[----:B------:R-:W-:Y:S05]  /*a030*/  BSYNC B0 ;  /* 0x0000000000007941 */ /* 0x000fea0003800000 */
.L_x_1458:
        /* <DEDUP_REMOVED lines=48> */
.L_x_1457:
[----:B------:R-:W-:Y:S05]  /*a340*/  BSYNC B1 ;  /* 0x0000000000017941 */ /* 0x000fea0003800000 */
.L_x_1456:
        /* <DEDUP_REMOVED lines=52> */
.L_x_1463:
[----:B------:R-:W-:Y:S05]  /*a690*/  BSYNC B0 ;  /* 0x0000000000007941 */ /* 0x000fea0003800000 */
.L_x_1462:
        /* <DEDUP_REMOVED lines=48> */
.L_x_1461:
[----:B------:R-:W-:Y:S05]  /*a9a0*/  BSYNC B1 ;  /* 0x0000000000017941 */ /* 0x000fea0003800000 */
.L_x_1460:
        /* <DEDUP_REMOVED lines=52> */
.L_x_1467:
[----:B------:R-:W-:Y:S05]  /*acf0*/  BSYNC B0 ;  /* 0x0000000000007941 */ /* 0x000fea0003800000 */
.L_x_1466:
        /* <DEDUP_REMOVED lines=48> */
.L_x_1465:
[----:B------:R-:W-:Y:S05]  /*b000*/  BSYNC B1 ;  /* 0x0000000000017941 */ /* 0x000fea0003800000 */
.L_x_1464:
        /* <DEDUP_REMOVED lines=51> */
.L_x_1470:
[----:B------:R-:W-:Y:S05]  /*b340*/  BSYNC B0 ;  /* 0x0000000000007941 */ /* 0x000fea0003800000 */
.L_x_1469:
        /* <DEDUP_REMOVED lines=49> */
.L_x_1447:
        /* <DEDUP_REMOVED lines=73> */
.L_x_1472:
[----:B---3--:R-:W-:Y:S05]  /*baf0*/  BSYNC B0 ;  /* 0x0000000000007941 */ /* 0x008fea0003800000 */
.L_x_1471:
        /* <DEDUP_REMOVED lines=66> */
.L_x_1474:
[----:B------:R-:W-:Y:S05]  /*bf20*/  BSYNC B0 ;  /* 0x0000000000007941 */ /* 0x000fea0003800000 */
.L_x_1473:
        /* <DEDUP_REMOVED lines=120> */
.L_x_1476:
[----:B------:R-:W-:Y:S05]  /*c6b0*/  BSYNC B0 ;  /* 0x0000000000007941 */ /* 0x000fea0003800000 */
.L_x_1475:
        /* <DEDUP_REMOVED lines=103> */
.L_x_1478:
[----:B------:R-:W-:Y:S05]  /*cd30*/  BSYNC B0 ;  /* 0x0000000000007941 */ /* 0x000fea0003800000 */
.L_x_1477:
        /* <DEDUP_REMOVED lines=8> */
[----:B-1----:R-:W-:-:S02]  /*cdc0*/  LEA R32, R0, 0x5100, 0x1 ;  /* 0x0000510000207811 */ /* 0x002fc400078e08ff */
[----:B------:R-:W-:Y:S01]  /*cdd0*/  SHF.R.U32.HI R12, RZ, 0x10, R51 ;  /* 0x00000010ff0c7819 */ /* 0x000fe20000011633 */
        /* <DEDUP_REMOVED lines=93> */
.L_x_1480:
[----:B------:R-:W-:Y:S05]  /*d3b0*/  BSYNC B0 ;  /* 0x0000000000007941 */ /* 0x000fea0003800000 */
.L_x_1479:
        /* <DEDUP_REMOVED lines=109> */
.L_x_1468:
[----:B------:R-:W-:Y:S05]  /*da90*/  BSYNC B2 ;  /* 0x0000000000027941 */ /* 0x000fea0003800000 */
.L_x_1446:
[----:B------:R-:W4:Y:S01]  /*daa0*/  LDL R75, [R1+0x30] ;  /* 0x00003000014b7983 */ /* 0x000f220000100800 */
[----:B------:R-:W-:-:S04]  /*dab0*/  DEPBAR.LE SB0, 0x0 ;  /* 0x000080000000791a */ /* 0x000fc80000000000 */
[----:B--2---:R-:W2:Y:S01]  /*dac0*/  LDL.64 R72, [R1+0x20] ;  /* 0x0000200001487983 */ /* 0x004ea20000100a00 */
[----:B------:R-:W-:Y:S01]  /*dad0*/  IMAD R0, R74, c[0x0][0x208], RZ ;  /* 0x000082004a007a24 */ /* 0x000fe200078e02ff */
[----:B------:R-:W-:Y:S01]  /*dae0*/  ULDC.64 UR4, c[0x0][0x208] ;  /* 0x0000820000047ab9 */ /* 0x000fe20000000a00 */
[C---:B-1----:R-:W-:Y:S01]  /*daf0*/  IMAD.WIDE.U32 R2, R113.reuse, c[0x0][0x208], RZ ;  /* 0x0000820071027a25 */ /* 0x042fe200078e00ff */
[----:B---3--:R-:W3:Y:S03]  /*db00*/  LDL R248, [R1+0x10] ;  /* 0x0000100001f87983 */ /* 0x008ee60000100800 */
[----:B------:R-:W-:Y:S01]  /*db10*/  IMAD R0, R113, c[0x0][0x20c], R0 ;  /* 0x0000830071007a24 */ /* 0x000fe200078e0200 */
[----:B------:R-:W-:Y:S03]  /*db20*/  BAR.SYNC.DEFER_BLOCKING 0x0 ;  /* 0x0000000000007b1d */ /* 0x000fe60000010000 */
[----:B------:R-:W-:-:S03]  /*db30*/  IMAD.IADD R0, R3, 0x1, R0 ;  /* 0x0000000103007824 */ /* 0x000fc600078e0200 */
[----:B------:R-:W-:Y:S04]  /*db40*/  LDSM.16.M88.4 R4, [R214+0x2000] ;  /* 0x00200000d604783b */ /* 0x000fe80000000200 */
[----:B------:R-:W1:Y:S04]  /*db50*/  LDSM.16.M88.4 R16, [R115] ;  /* 0x000000007310783b */ /* 0x000e680000000200 */
[----:B------:R-:W1:Y:S04]  /*db60*/  LDSM.16.M88.4 R12, [R115+0x800] ;  /* 0x00080000730c783b */ /* 0x000e680000000200 */
[----:B------:R-:W1:Y:S04]  /*db70*/  LDSM.16.M88.4 R20, [R115+0x1000] ;  /* 0x001000007314783b */ /* 0x000e680000000200 */
[----:B------:R-:W1:Y:S04]  /*db80*/  LDSM.16.M88.4 R28, [R115+0x1800] ;  /* 0x00180000731c783b */ /* 0x000e680000000200 */
[----:B------:R-:W1:Y:S04]  /*db90*/  LDSM.16.M88.4 R24, [R115+0x2000] ;  /* 0x002000007318783b */ /* 0x000e680000000200 */
[----:B------:R-:W1:Y:S04]  /*dba0*/  LDSM.16.M88.4 R8, [R214] ;  /* 0x00000000d608783b */ /* 0x000e680000000200 */
[----:B------:R-:W-:Y:S01]  /*dbb0*/  LDSM.16.M88.4 R36, [R222] ;  /* 0x00000000de24783b */ /* 0x000fe20000000200 */
[----:B------:R-:W-:Y:S01]  /*dbc0*/  IMAD R0, R0, 0x50, RZ ;  /* 0x0000005000007824 */ /* 0x000fe200078e02ff */
[----:B------:R-:W-:-:S02]  /*dbd0*/  USHF.L.U32 UR7, UR4, 0x5, URZ ;  /* 0x0000000504077899 */ /* 0x000fc4000800063f */
[----:B------:R-:W-:Y:S01]  /*dbe0*/  UMOV UR6, 0x5 ;  /* 0x0000000500067882 */ /* 0x000fe20000000000 */
[----:B------:R-:W-:Y:S01]  /*dbf0*/  LDSM.16.M88.4 R56, [R218] ;  /* 0x00000000da38783b */ /* 0x000fe20000000200 */
[----:B------:R-:W-:-:S03]  /*dc00*/  ISETP.GE.AND P0, PT, R136, c[0x0][0x1d4], PT ;  /* 0x0000750088007a0c */ /* 0x000fc60003f06270 */
        /* <DEDUP_REMOVED lines=12> */
[C---:B------:R-:W-:Y:S08]  /*dcd0*/  HMMA.16816.F32.BF16 R120, R8.reuse, R16, RZ ;  /* 0x000000100878723c */ /* 0x040ff000000418ff */
[C---:B------:R-:W-:Y:S08]  /*dce0*/  HMMA.16816.F32.BF16 R148, R8.reuse, R18, RZ ;  /* 0x000000120894723c */ /* 0x040ff000000418ff */
[C---:B------:R-:W-:Y:S08]  /*dcf0*/  HMMA.16816.F32.BF16 R104, R8.reuse, R12, RZ ;  /* 0x0000000c0868723c */ /* 0x040ff000000418ff */
[C---:B------:R-:W-:Y:S08]  /*dd00*/  HMMA.16816.F32.BF16 R128, R8.reuse, R14, RZ ;  /* 0x0000000e0880723c */ /* 0x040ff000000418ff */
[C---:B------:R-:W-:Y:S08]  /*dd10*/  HMMA.16816.F32.BF16 R100, R8.reuse, R20, RZ ;  /* 0x000000140864723c */ /* 0x040ff000000418ff */
[C---:B------:R-:W-:Y:S08]  /*dd20*/  HMMA.16816.F32.BF16 R124, R8.reuse, R22, RZ ;  /* 0x00000016087c723c */ /* 0x040ff000000418ff */
[C---:B------:R-:W-:Y:S08]  /*dd30*/  HMMA.16816.F32.BF16 R92, R8.reuse, R28, RZ ;  /* 0x0000001c085c723c */ /* 0x040ff000000418ff */
[C---:B------:R-:W-:Y:S01]  /*dd40*/  HMMA.16816.F32.BF16 R132, R8.reuse, R30, RZ ;  /* 0x0000001e0884723c */ /* 0x040fe200000418ff */
[----:B------:R-:W2:Y:S07]  /*dd50*/  LDSM.16.M88.4 R28, [R220] ;  /* 0x00000000dc1c783b */ /* 0x000eae0000000200 */
[C---:B------:R-:W-:Y:S08]  /*dd60*/  HMMA.16816.F32.BF16 R88, R8.reuse, R24, RZ ;  /* 0x000000180858723c */ /* 0x040ff000000418ff */
[----:B------:R-:W-:Y:S01]  /*dd70*/  HMMA.16816.F32.BF16 R84, R8, R26, RZ ;  /* 0x0000001a0854723c */ /* 0x000fe200000418ff */
[----:B------:R-:W-:Y:S01]  /*dd80*/  USHF.L.U64.HI UR5, UR4, UR6, UR5 ;  /* 0x0000000604057299 */ /* 0x000fe20008010205 */
[----:B------:R-:W2:Y:S01]  /*dd90*/  LDSM.16.M88.4 R20, [R219] ;  /* 0x00000000db14783b */ /* 0x000ea20000000200 */
[----:B------:R-:W-:-:S02]  /*dda0*/  ISETP.LT.OR P5, PT, R112, 0x1, P0 ;  /* 0x000000017000780c */ /* 0x000fc400007a1670 */
[----:B------:R-:W-:-:S03]  /*ddb0*/  ISETP.LT.OR P4, PT, R112, 0x11, P0 ;  /* 0x000000117000780c */ /* 0x000fc60000781670 */
[C---:B-1----:R-:W-:Y:S08]  /*ddc0*/  HMMA.16816.F32.BF16 R76, R4.reuse, R36, R44 ;  /* 0x00000024044c723c */ /* 0x042ff0000004182c */
[----:B------:R-:W-:Y:S01]  /*ddd0*/  HMMA.16816.F32.BF16 R80, R4, R56, R40 ;  /* 0x000000380450723c */ /* 0x000fe20000041828 */
[----:B----4-:R-:W-:Y:S02]  /*dde0*/  IMAD.MOV.U32 R9, RZ, RZ, R75 ;  /* 0x000000ffff097224 */ /* 0x010fe400078e004b */
[----:B--2---:R-:W-:-:S04]  /*ddf0*/  IMAD.MOV.U32 R8, RZ, RZ, R72 ;  /* 0x000000ffff087224 */ /* 0x004fc800078e0048 */
[----:B------:R-:W-:Y:S02]  /*de00*/  IMAD.WIDE.U32 R2, R2, 0x50, R8 ;  /* 0x0000005002027825 */ /* 0x000fe400078e0008 */
[----:B------:R-:W1:Y:S02]  /*de10*/  LDSM.16.M88.4 R8, [R217] ;  /* 0x00000000d908783b */ /* 0x000e640000000200 */
[----:B------:R-:W-:Y:S01]  /*de20*/  IMAD.IADD R0, R3, 0x1, R0 ;  /* 0x0000000103007824 */ /* 0x000fe200078e0200 */
[----:B------:R-:W-:-:S04]  /*de30*/  LEA R16, P1, R2, c[0x0][0x1f8], 0x1 ;  /* 0x00007e0002107a11 */ /* 0x000fc800078208ff */
[----:B------:R-:W-:Y:S02]  /*de40*/  IADD3 R14, P3, R16, UR7, RZ ;  /* 0x00000007100e7c10 */ /* 0x000fe4000ff7e0ff */
[----:B------:R-:W-:Y:S02]  /*de50*/  LEA.HI.X R17, R2, c[0x0][0x1fc], R0, 0x1, P1 ;  /* 0x00007f0002117a11 */ /* 0x000fe400008f0c00 */
[----:B------:R-:W-:Y:S02]  /*de60*/  IADD3 R12, P2, R14, UR7, RZ ;  /* 0x000000070e0c7c10 */ /* 0x000fe4000ff5e0ff */
[----:B------:R-:W-:Y:S01]  /*de70*/  IADD3.X R15, R17, UR5, RZ, P3, !PT ;  /* 0x00000005110f7c10 */ /* 0x000fe20009ffe4ff */
[----:B------:R-:W-:Y:S01]  /*de80*/  @!PT LDS RZ, [RZ] ;  /* 0x00000000fffff984 */ /* 0x000fe20000000800 */
[----:B------:R-:W-:Y:S01]  /*de90*/  @!PT LDS RZ, [RZ] ;  /* 0x00000000fffff984 */ /* 0x000fe20000000800 */
[----:B------:R-:W-:Y:S01]  /*dea0*/  @!PT LDS RZ, [RZ] ;  /* 0x00000000fffff984 */ /* 0x000fe20000000800 */
[----:B------:R2:W-:Y:S01]  /*deb0*/  LDGSTS.E.BYPASS.LTC128B.128 [R224+0x100], [R16.64], !P5 ;  /* 0x0010000010e07fae */ /* 0x0005e2000e901d48 */
[----:B------:R-:W-:Y:S02]  /*dec0*/  IADD3 R2, P1, R12, UR7, RZ ;  /* 0x000000070c027c10 */ /* 0x000fe4000ff3e0ff */
[----:B------:R-:W-:Y:S01]  /*ded0*/  IADD3.X R13, R15, UR5, RZ, P2, !PT ;  /* 0x000000050f0d7c10 */ /* 0x000fe200097fe4ff */
[----:B------:R4:W-:Y:S01]  /*dee0*/  LDGSTS.E.BYPASS.LTC128B.128 [R224+0x900], [R14.64], !P4 ;  /* 0x009000000ee07fae */ /* 0x0009e2000e101d48 */
[----:B------:R-:W-:-:S02]  /*def0*/  ISETP.LT.OR P3, PT, R112, 0x21, P0 ;  /* 0x000000217000780c */ /* 0x000fc40000761670 */
[----:B------:R-:W-:Y:S02]  /*df00*/  IADD3.X R3, R13, UR5, RZ, P1, !PT ;  /* 0x000000050d037c10 */ /* 0x000fe40008ffe4ff */
[C---:B------:R-:W-:Y:S02]  /*df10*/  ISETP.LT.OR P2, PT, R112.reuse, 0x31, P0 ;  /* 0x000000317000780c */ /* 0x040fe40000741670 */
[----:B------:R-:W-:-:S07]  /*df20*/  ISETP.LT.OR P1, PT, R112, 0x41, P0 ;  /* 0x000000417000780c */ /* 0x000fce0000721670 */
[----:B------:R4:W-:Y:S04]  /*df30*/  LDGSTS.E.BYPASS.LTC128B.128 [R224+0x1100], [R12.64], !P3 ;  /* 0x011000000ce07fae */ /* 0x0009e8000d901d48 */
[----:B------:R1:W-:Y:S01]  /*df40*/  LDGSTS.E.BYPASS.LTC128B.128 [R224+0x1900], [R2.64], !P2 ;  /* 0x0190000002e07fae */ /* 0x0003e2000d101d48 */
[----:B--2---:R-:W-:-:S04]  /*df50*/  IADD3 R16, P0, R2, UR7, RZ ;  /* 0x0000000702107c10 */ /* 0x004fc8000ff1e0ff */
[----:B------:R-:W-:-:S05]  /*df60*/  IADD3.X R17, R3, UR5, RZ, P0, !PT ;  /* 0x0000000503117c10 */ /* 0x000fca00087fe4ff */
[----:B------:R2:W-:Y:S04]  /*df70*/  LDGSTS.E.BYPASS.LTC128B.128 [R224+0x2100], [R16.64], !P1 ;  /* 0x0210000010e07fae */ /* 0x0005e8000c901d48 */
[----:B------:R-:W-:Y:S01]  /*df80*/  LDSM.16.M88.4 R44, [R213+0x1000] ;  /* 0x00100000d52c783b */ /* 0x000fe20000000200 */
[C---:B------:R-:W-:Y:S03]  /*df90*/  HMMA.16816.F32.BF16 R72, R4.reuse, R28, R52 ;  /* 0x0000001c0448723c */ /* 0x040fe60000041834 */
[----:B------:R-:W-:Y:S04]  /*dfa0*/  LDSM.16.M88.4 R52, [R213] ;  /* 0x00000000d534783b */ /* 0x000fe80000000200 */
[----:B------:R-:W-:Y:S01]  /*dfb0*/  LDSM.16.M88.4 R40, [R213+0x1800] ;  /* 0x00180000d528783b */ /* 0x000fe20000000200 */
[C---:B------:R-:W-:Y:S03]  /*dfc0*/  HMMA.16816.F32.BF16 R24, R4.reuse, R32, R48 ;  /* 0x000000200418723c */ /* 0x040fe60000041830 */
[----:B------:R-:W-:Y:S04]  /*dfd0*/  LDSM.16.M88.4 R48, [R213+0x800] ;  /* 0x00080000d530783b */ /* 0x000fe80000000200 */
[----:B----4-:R-:W-:Y:S01]  /*dfe0*/  LDSM.16.M88.4 R12, [R215] ;  /* 0x00000000d70c783b */ /* 0x010fe20000000200 */
[C---:B------:R-:W-:Y:S03]  /*dff0*/  HMMA.16816.F32.BF16 R156, R4.reuse, R20, R60 ;  /* 0x00000014049c723c */ /* 0x040fe6000004183c */
[----:B------:R-:W-:Y:S04]  /*e000*/  LDSM.16.M88.4 R60, [R213+0x2000] ;  /* 0x00200000d53c783b */ /* 0x000fe80000000200 */
[----:B--2---:R-:W2:Y:S01]  /*e010*/  LDSM.16.M88.4 R16, [R215+0x2000] ;  /* 0x00200000d710783b */ /* 0x004ea20000000200 */
[----:B------:R-:W-:Y:S03]  /*e020*/  HMMA.16816.F32.BF16 R68, R4, R58, R68 ;  /* 0x0000003a0444723c */ /* 0x000fe60000041844 */
[----:B------:R-:W0:Y:S05]  /*e030*/  LDGDEPBAR ;  /* 0x00000000000079af */ /* 0x000e2a0000000000 */
[----:B-1---5:R-:W-:Y:S08]  /*e040*/  HMMA.16816.F32.BF16 R136, R8, R56, R120 ;  /* 0x000000380888723c */ /* 0x022ff00000041878 */
[----:B------:R-:W-:Y:S08]  /*e050*/  HMMA.16816.F32.BF16 R64, R4, R38, R64 ;  /* 0x000000260440723c */ /* 0x000ff00000041840 */
[C---:B------:R-:W-:Y:S08]  /*e060*/  HMMA.16816.F32.BF16 R144, R8.reuse, R36, R104 ;  /* 0x000000240890723c */ /* 0x040ff00000041868 */
[C---:B------:R-:W-:Y:S08]  /*e070*/  HMMA.16816.F32.BF16 R56, R8.reuse, R58, R148 ;  /* 0x0000003a0838723c */ /* 0x040ff00000041894 */
[----:B------:R-:W-:Y:S01]  /*e080*/  HMMA.16816.F32.BF16 R104, R8, R38, R128 ;  /* 0x000000260868723c */ /* 0x000fe20000041880 */
[----:B------:R-:W-:Y:S07]  /*e090*/  LDSM.16.M88.4 R36, [R210] ;  /* 0x00000000d224783b */ /* 0x000fee0000000200 */
[----:B------:R-:W-:Y:S08]  /*e0a0*/  HMMA.16816.F32.BF16 R168, R4, R34, R96 ;  /* 0x0000002204a8723c */ /* 0x000ff00000041860 */
[C---:B------:R-:W-:Y:S08]  /*e0b0*/  HMMA.16816.F32.BF16 R152, R8.reuse, R32, R100 ;  /* 0x000000200898723c */ /* 0x040ff00000041864 */
[----:B------:R-:W-:Y:S01]  /*e0c0*/  HMMA.16816.F32.BF16 R120, R8, R34, R124 ;  /* 0x000000220878723c */ /* 0x000fe2000004187c */
[----:B------:R-:W-:Y:S07]  /*e0d0*/  LDSM.16.M88.4 R32, [R210+0x800] ;  /* 0x00080000d220783b */ /* 0x000fee0000000200 */
[C---:B------:R-:W-:Y:S08]  /*e0e0*/  HMMA.16816.F32.BF16 R160, R4.reuse, R30, R116 ;  /* 0x0000001e04a0723c */ /* 0x040ff00000041874 */
[----:B------:R-:W-:Y:S01]  /*e0f0*/  HMMA.16816.F32.BF16 R140, R4, R22, R108 ;  /* 0x00000016048c723c */ /* 0x000fe2000004186c */
[----:B------:R-:W1:Y:S07]  /*e100*/  LDSM.16.M88.4 R4, [R216+0x2000] ;  /* 0x00200000d804783b */ /* 0x000e6e0000000200 */
[C---:B------:R-:W-:Y:S08]  /*e110*/  HMMA.16816.F32.BF16 R164, R8.reuse, R28, R92 ;  /* 0x0000001c08a4723c */ /* 0x040ff0000004185c */
[C---:B------:R-:W-:Y:S08]  /*e120*/  HMMA.16816.F32.BF16 R172, R8.reuse, R20, R88 ;  /* 0x0000001408ac723c */ /* 0x040ff00000041858 */
[C---:B------:R-:W-:Y:S01]  /*e130*/  HMMA.16816.F32.BF16 R132, R8.reuse, R30, R132 ;  /* 0x0000001e0884723c */ /* 0x040fe20000041884 */
[----:B------:R-:W-:Y:S07]  /*e140*/  LDSM.16.M88.4 R28, [R210+0x1000] ;  /* 0x00100000d21c783b */ /* 0x000fee0000000200 */
[----:B------:R-:W-:Y:S01]  /*e150*/  HMMA.16816.F32.BF16 R128, R8, R22, R84 ;  /* 0x000000160880723c */ /* 0x000fe20000041854 */
[----:B------:R-:W4:Y:S04]  /*e160*/  LDSM.16.M88.4 R8, [R216] ;  /* 0x00000000d808783b */ /* 0x000f280000000200 */
[----:B------:R-:W1:Y:S03]  /*e170*/  LDSM.16.M88.4 R20, [R210+0x2000] ;  /* 0x00200000d214783b */ /* 0x000e660000000200 */
[----:B--2---:R-:W-:Y:S01]  /*e180*/  HMMA.16816.F32.BF16 R108, R16, R44, R24 ;  /* 0x0000002c106c723c */ /* 0x004fe20000041818 */
[----:B------:R-:W2:Y:S01]  /*e190*/  LDSM.16.M88.4 R24, [R210+0x1800] ;  /* 0x00180000d218783b */ /* 0x000ea20000000200 */
[----:B---3--:R-:W-:Y:S01]  /*e1a0*/  ISETP.GT.AND P0, PT, R113, R248, PT ;  /* 0x000000f87100720c */ /* 0x008fe20003f04270 */
[----:B------:R-:W-:-:S05]  /*e1b0*/  DEPBAR.LE SB0, 0x0 ;  /* 0x000080000000791a */ /* 0x000fca0000000000 */
        /* <DEDUP_REMOVED lines=20> */
[C---:B-1----:R-:W-:Y:S08]  /*e300*/  HMMA.16816.F32.BF16 R104, R4.reuse, R38, R92 ;  /* 0x000000260468723c */ /* 0x042ff0000004185c */
[----:B------:R-:W-:Y:S08]  /*e310*/  HMMA.16816.F32.BF16 R92, R4, R34, R88 ;  /* 0x00000022045c723c */ /* 0x000ff00000041858 */
[-C--:B----4-:R-:W-:Y:S08]  /*e320*/  HMMA.16816.F32.BF16 R60, R8, R28.reuse, R52 ;  /* 0x0000001c083c723c */ /* 0x090ff00000041834 */
[C---:B------:R-:W-:Y:S08]  /*e330*/  HMMA.16816.F32.BF16 R88, R4.reuse, R28, R108 ;  /* 0x0000001c0458723c */ /* 0x040ff0000004186c */
[-C--:B------:R-:W-:Y:S08]  /*e340*/  HMMA.16816.F32.BF16 R84, R4, R30.reuse, R84 ;  /* 0x0000001e0454723c */ /* 0x080ff00000041854 */
[C---:B------:R-:W-:Y:S08]  /*e350*/  HMMA.16816.F32.BF16 R52, R8.reuse, R30, R48 ;  /* 0x0000001e0834723c */ /* 0x040ff00000041830 */
[----:B------:R-:W-:Y:S08]  /*e360*/  HMMA.16816.F32.BF16 R28, R8, R20, R16 ;  /* 0x00000014081c723c */ /* 0x000ff00000041810 */
[C---:B------:R-:W-:Y:S08]  /*e370*/  HMMA.16816.F32.BF16 R124, R4.reuse, R36, R124 ;  /* 0x00000024047c723c */ /* 0x040ff0000004187c */
        /* <DEDUP_REMOVED lines=18> */
[----:B------:R-:W-:Y:S02]  /*e4a0*/  SHF.R.S32.HI R2, RZ, 0x1f, R0 ;  /* 0x0000001fff027819 */ /* 0x000fe40000011400 */
[----:B------:R-:W-:-:S03]  /*e4b0*/  LOP3.LUT P5, RZ, R180, 0x1, RZ, 0xc0, !PT ;  /* 0x00000001b4ff7812 */ /* 0x000fc600078ac0ff */
        /* <DEDUP_REMOVED lines=10> */
[-C--:B------:R-:W-:Y:S02]  /*e560*/  IADD3 R4, P0, R6, R10.reuse, RZ ;  /* 0x0000000a06047210 */ /* 0x080fe40007f1e0ff */
[----:B------:R-:W-:Y:S01]  /*e570*/  IADD3.X R7, R11, R9, RZ, P1, !PT ;  /* 0x000000090b077210 */ /* 0x000fe20000ffe4ff */
[----:B------:R-:W-:Y:S01]  /*e580*/  @!PT LDS RZ, [RZ] ;  /* 0x00000000fffff984 */ /* 0x000fe20000000800 */
[----:B------:R-:W-:Y:S01]  /*e590*/  @!PT LDS RZ, [RZ] ;  /* 0x00000000fffff984 */ /* 0x000fe20000000800 */
[----:B------:R-:W-:Y:S01]  /*e5a0*/  @!PT LDS RZ, [RZ] ;  /* 0x00000000fffff984 */ /* 0x000fe20000000800 */
[----:B------:R1:W-:Y:S01]  /*e5b0*/  LDGSTS.E.BYPASS.LTC128B.128 [R224+0x2900], [R8.64], !P5 ;  /* 0x0290000008e07fae */ /* 0x0003e2000e901d48 */
[----:B------:R-:W-:-:S03]  /*e5c0*/  IADD3 R2, P1, R4, R10, RZ ;  /* 0x0000000a04027210 */ /* 0x000fc60007f3e0ff */
[--C-:B------:R-:W-:Y:S01]  /*e5d0*/  IMAD.X R5, R7, 0x1, R11.reuse, P0 ;  /* 0x0000000107057824 */ /* 0x100fe200000e060b */
[----:B------:R-:W-:Y:S01]  /*e5e0*/  IADD3 R10, P0, R2, R10, RZ ;  /* 0x0000000a020a7210 */ /* 0x000fe20007f1e0ff */
[----:B------:R1:W-:Y:S02]  /*e5f0*/  LDGSTS.E.BYPASS.LTC128B.128 [R224+0x3100], [R6.64], !P5 ;  /* 0x0310000006e07fae */ /* 0x0003e4000e901d48 */
[----:B------:R-:W-:Y:S02]  /*e600*/  IMAD.X R3, R5, 0x1, R11, P1 ;  /* 0x0000000105037824 */ /* 0x000fe400008e060b */
[----:B------:R1:W-:Y:S03]  /*e610*/  LDGSTS.E.BYPASS.LTC128B.128 [R224+0x3900], [R4.64], !P5 ;  /* 0x0390000004e07fae */ /* 0x0003e6000e901d48 */
[----:B------:R-:W-:Y:S01]  /*e620*/  IADD3.X R11, R3, R11, RZ, P0, !PT ;  /* 0x0000000b030b7210 */ /* 0x000fe200007fe4ff */
[----:B------:R1:W-:Y:S04]  /*e630*/  LDGSTS.E.BYPASS.LTC128B.128 [R224+0x4100], [R2.64], !P5 ;  /* 0x0410000002e07fae */ /* 0x0003e8000e901d48 */
[----:B------:R1:W-:Y:S02]  /*e640*/  LDGSTS.E.BYPASS.LTC128B.128 [R224+0x4900], [R10.64], !P5 ;  /* 0x049000000ae07fae */ /* 0x0003e4000e901d48 */
.L_x_1482:
[----:B------:R-:W-:Y:S05]  /*e650*/  BSYNC B0 ;  /* 0x0000000000007941 */ /* 0x000fea0003800000 */
.L_x_1481:
[----:B------:R-:W2:Y:S04]  /*e660*/  LDL R246, [R1+0x5c] ;  /* 0x00005c0001f67983 */ /* 0x000ea80000100800 */
[----:B-1----:R-:W3:Y:S04]  /*e670*/  LDL R5, [R1+0x38] ;  /* 0x0000380001057983 */ /* 0x002ee80000100800 */
        /* <DEDUP_REMOVED lines=14> */
[----:B--2---:R-:W-:-:S03]  /*e760*/  IMAD.IADD R3, R0, 0x1, R4 ;  /* 0x0000000100037824 */ /* 0x004fc600078e0204 */
[C---:B------:R-:W-:Y:S02]  /*e770*/  IMNMX R4, R5.reuse, R2, PT ;  /* 0x0000000205047217 */ /* 0x040fe40003800200 */
[----:B------:R-:W-:Y:S02]  /*e780*/  IMNMX R3, R5, R3, PT ;  /* 0x0000000305037217 */ /* 0x000fe40003800200 */
[C---:B------:R-:W-:Y:S02]  /*e790*/  ISETP.GT.AND P3, PT, R4.reuse, RZ, PT ;  /* 0x000000ff0400720c */ /* 0x040fe40003f64270 */
[----:B------:R-:W-:Y:S02]  /*e7a0*/  ISETP.GT.AND P2, PT, R4, 0x1, PT ;  /* 0x000000010400780c */ /* 0x000fe40003f44270 */
[----:B------:R-:W-:Y:S02]  /*e7b0*/  FSEL R9, R72, -INF , P3 ;  /* 0xff80000048097808 */ /* 0x000fe40001800000 */
[----:B------:R-:W-:-:S02]  /*e7c0*/  ISETP.GT.AND P1, PT, R3, RZ, PT ;  /* 0x000000ff0300720c */ /* 0x000fc40003f24270 */
[----:B------:R-:W-:Y:S02]  /*e7d0*/  ISETP.GT.AND P0, PT, R3, 0x1, PT ;  /* 0x000000010300780c */ /* 0x000fe40003f04270 */
[----:B------:R-:W-:Y:S02]  /*e7e0*/  ISETP.GT.AND P3, PT, R4, 0x8, PT ;  /* 0x000000080400780c */ /* 0x000fe40003f64270 */
[----:B------:R-:W-:Y:S02]  /*e7f0*/  FSEL R25, R73, -INF , P2 ;  /* 0xff80000049197808 */ /* 0x000fe40001000000 */
[----:B------:R-:W-:Y:S02]  /*e800*/  FSEL R32, R74, -INF , P1 ;  /* 0xff8000004a207808 */ /* 0x000fe40000800000 */
[----:B------:R-:W-:Y:S02]  /*e810*/  FSEL R33, R75, -INF , P0 ;  /* 0xff8000004b217808 */ /* 0x000fe40000000000 */
[----:B------:R-:W-:-:S02]  /*e820*/  ISETP.GT.AND P2, PT, R4, 0x9, PT ;  /* 0x000000090400780c */ /* 0x000fc40003f44270 */
[----:B------:R-:W-:Y:S01]  /*e830*/  FSEL R26, R68, -INF , P3 ;  /* 0xff800000441a7808 */ /* 0x000fe20001800000 */
[----:B-----5:R-:W-:Y:S01]  /*e840*/  IMAD.IADD R6, R0, 0x1, R6 ;  /* 0x0000000100067824 */ /* 0x020fe200078e0206 */
[C---:B------:R-:W-:Y:S02]  /*e850*/  ISETP.GT.AND P1, PT, R3.reuse, 0x8, PT ;  /* 0x000000080300780c */ /* 0x040fe40003f24270 */
[----:B------:R-:W-:Y:S02]  /*e860*/  ISETP.GT.AND P0, PT, R3, 0x9, PT ;  /* 0x000000090300780c */ /* 0x000fe40003f04270 */
[----:B------:R-:W-:Y:S02]  /*e870*/  ISETP.GT.AND P3, PT, R4, 0x10, PT ;  /* 0x000000100400780c */ /* 0x000fe40003f64270 */
[----:B------:R-:W-:Y:S02]  /*e880*/  FSEL R27, R69, -INF , P2 ;  /* 0xff800000451b7808 */ /* 0x000fe40001000000 */
[----:B------:R-:W-:-:S02]  /*e890*/  FSEL R34, R70, -INF , P1 ;  /* 0xff80000046227808 */ /* 0x000fc40000800000 */
[----:B------:R-:W-:Y:S02]  /*e8a0*/  FSEL R36, R71, -INF , P0 ;  /* 0xff80000047247808 */ /* 0x000fe40000000000 */
[----:B------:R-:W-:Y:S01]  /*e8b0*/  FSEL R69, R64, -INF , P3 ;  /* 0xff80000040457808 */ /* 0x000fe20001800000 */
[----:B------:R-:W-:Y:S01]  /*e8c0*/  IMAD.IADD R0, R0, 0x1, R7 ;  /* 0x0000000100007824 */ /* 0x000fe200078e0207 */
[C---:B------:R-:W-:Y:S02]  /*e8d0*/  ISETP.GT.AND P1, PT, R3.reuse, 0x10, PT ;  /* 0x000000100300780c */ /* 0x040fe40003f24270 */
[----:B------:R-:W-:Y:S02]  /*e8e0*/  ISETP.GT.AND P0, PT, R3, 0x11, PT ;  /* 0x000000110300780c */ /* 0x000fe40003f04270 */
[----:B------:R-:W-:Y:S02]  /*e8f0*/  ISETP.GT.AND P3, PT, R4, 0x18, PT ;  /* 0x000000180400780c */ /* 0x000fe40003f64270 */
[----:B------:R-:W-:-:S02]  /*e900*/  IMNMX R2, R5, R6, PT ;  /* 0x0000000605027217 */ /* 0x000fc40003800200 */
[----:B------:R-:W-:Y:S02]  /*e910*/  FSEL R111, R66, -INF , P1 ;  /* 0xff800000426f7808 */ /* 0x000fe40000800000 */
[----:B------:R-:W-:Y:S02]  /*e920*/  FSEL R112, R67, -INF , P0 ;  /* 0xff80000043707808 */ /* 0x000fe40000000000 */
[----:B------:R-:W-:Y:S02]  /*e930*/  FSEL R96, R56, -INF , P3 ;  /* 0xff80000038607808 */ /* 0x000fe40001800000 */
[----:B------:R-:W-:Y:S02]  /*e940*/  ISETP.GT.AND P2, PT, R4, 0x11, PT ;  /* 0x000000110400780c */ /* 0x000fe40003f44270 */
[C---:B------:R-:W-:Y:S02]  /*e950*/  ISETP.GT.AND P1, PT, R3.reuse, 0x18, PT ;  /* 0x000000180300780c */ /* 0x040fe40003f24270 */
[----:B------:R-:W-:-:S02]  /*e960*/  ISETP.GT.AND P0, PT, R3, 0x19, PT ;  /* 0x000000190300780c */ /* 0x000fc40003f04270 */
[----:B------:R-:W-:Y:S02]  /*e970*/  ISETP.GT.AND P3, PT, R2, RZ, PT ;  /* 0x000000ff0200720c */ /* 0x000fe40003f64270 */
[----:B------:R-:W-:Y:S02]  /*e980*/  IMNMX R0, R5, R0, PT ;  /* 0x0000000005007217 */ /* 0x000fe40003800200 */
[----:B------:R-:W-:Y:S02]  /*e990*/  FSEL R71, R65, -INF , P2 ;  /* 0xff80000041477808 */ /* 0x000fe40001000000 */
[----:B------:R-:W-:Y:S02]  /*e9a0*/  FSEL R113, R58, -INF , P1 ;  /* 0xff8000003a717808 */ /* 0x000fe40000800000 */
[----:B------:R-:W-:Y:S02]  /*e9b0*/  FSEL R131, R59, -INF , P0 ;  /* 0xff8000003b837808 */ /* 0x000fe40000000000 */
[----:B------:R-:W-:-:S02]  /*e9c0*/  FSEL R10, R124, -INF , P3 ;  /* 0xff8000007c0a7808 */ /* 0x000fc40001800000 */
[----:B------:R-:W-:Y:S02]  /*e9d0*/  ISETP.GT.AND P2, PT, R4, 0x19, PT ;  /* 0x000000190400780c */ /* 0x000fe40003f44270 */
[C---:B------:R-:W-:Y:S02]  /*e9e0*/  ISETP.GT.AND P1, PT, R0.reuse, RZ, PT ;  /* 0x000000ff0000720c */ /* 0x040fe40003f24270 */
[----:B------:R-:W-:Y:S02]  /*e9f0*/  ISETP.GT.AND P0, PT, R0, 0x1, PT ;  /* 0x000000010000780c */ /* 0x000fe40003f04270 */
[----:B------:R-:W-:Y:S02]  /*ea00*/  ISETP.GT.AND P3, PT, R2, 0x8, PT ;  /* 0x000000080200780c */ /* 0x000fe40003f64270 */
[----:B------:R-:W-:Y:S02]  /*ea10*/  FSEL R97, R57, -INF , P2 ;  /* 0xff80000039617808 */ /* 0x000fe40001000000 */
[----:B------:R-:W-:-:S02]  /*ea20*/  FSEL R14, R126, -INF , P1 ;  /* 0xff8000007e0e7808 */ /* 0x000fc40000800000 */
[----:B------:R-:W-:Y:S02]  /*ea30*/  FSEL R15, R127, -INF , P0 ;  /* 0xff8000007f0f7808 */ /* 0x000fe40000000000 */
[----:B------:R-:W-:Y:S02]  /*ea40*/  FSEL R12, R104, -INF , P3 ;  /* 0xff800000680c7808 */ /* 0x000fe40001800000 */
[----:B------:R-:W-:Y:S02]  /*ea50*/  ISETP.GT.AND P2, PT, R2, 0x1, PT ;  /* 0x000000010200780c */ /* 0x000fe40003f44270 */
[C---:B------:R-:W-:Y:S02]  /*ea60*/  ISETP.GT.AND P1, PT, R0.reuse, 0x8, PT ;  /* 0x000000080000780c */ /* 0x040fe40003f24270 */
[----:B------:R-:W-:Y:S02]  /*ea70*/  ISETP.GT.AND P0, PT, R0, 0x9, PT ;  /* 0x000000090000780c */ /* 0x000fe40003f04270 */
[----:B------:R-:W-:-:S02]  /*ea80*/  ISETP.GT.AND P3, PT, R2, 0x10, PT ;  /* 0x000000100200780c */ /* 0x000fc40003f64270 */
[----:B------:R-:W-:Y:S02]  /*ea90*/  FSEL R11, R125, -INF , P2 ;  /* 0xff8000007d0b7808 */ /* 0x000fe40001000000 */
[----:B------:R-:W-:Y:S02]  /*eaa0*/  FSEL R20, R106, -INF , P1 ;  /* 0xff8000006a147808 */ /* 0x000fe40000800000 */
[----:B------:R-:W-:Y:S02]  /*eab0*/  FSEL R24, R107, -INF , P0 ;  /* 0xff8000006b187808 */ /* 0x000fe40000000000 */
[----:B------:R-:W-:Y:S02]  /*eac0*/  FSEL R35, R116, -INF , P3 ;  /* 0xff80000074237808 */ /* 0x000fe40001800000 */
[----:B------:R-:W-:Y:S02]  /*ead0*/  ISETP.GT.AND P2, PT, R2, 0x9, PT ;  /* 0x000000090200780c */ /* 0x000fe40003f44270 */
[----:B------:R-:W-:-:S02]  /*eae0*/  ISETP.GT.AND P1, PT, R0, 0x10, PT ;  /* 0x000000100000780c */ /* 0x000fc40003f24270 */
[----:B------:R-:W-:Y:S02]  /*eaf0*/  ISETP.GT.AND P0, PT, R0, 0x11, PT ;  /* 0x000000110000780c */ /* 0x000fe40003f04270 */
[----:B------:R-:W-:Y:S02]  /*eb00*/  ISETP.GT.AND P3, PT, R2, 0x18, PT ;  /* 0x000000180200780c */ /* 0x000fe40003f64270 */
[----:B------:R-:W-:Y:S02]  /*eb10*/  FSEL R13, R105, -INF , P2 ;  /* 0xff800000690d7808 */ /* 0x000fe40001000000 */
[----:B------:R-:W-:Y:S02]  /*eb20*/  FSEL R44, R118, -INF , P1 ;  /* 0xff800000762c7808 */ /* 0x000fe40000800000 */
[----:B------:R-:W-:Y:S02]  /*eb30*/  FSEL R45, R119, -INF , P0 ;  /* 0xff800000772d7808 */ /* 0x000fe40000000000 */
[----:B------:R-:W-:-:S02]  /*eb40*/  FSEL R38, R92, -INF , P3 ;  /* 0xff8000005c267808 */ /* 0x000fc40001800000 */
[----:B------:R-:W-:Y:S02]  /*eb50*/  ISETP.GT.AND P2, PT, R2, 0x11, PT ;  /* 0x000000110200780c */ /* 0x000fe40003f44270 */
[C---:B------:R-:W-:Y:S02]  /*eb60*/  ISETP.GT.AND P1, PT, R0.reuse, 0x18, PT ;  /* 0x000000180000780c */ /* 0x040fe40003f24270 */
        /* <DEDUP_REMOVED lines=16> */
[C---:B------:R-:W-:Y:S02]  /*ec70*/  ISETP.GT.AND P0, PT, R4.reuse, 0x21, PT ;  /* 0x000000210400780c */ /* 0x040fe40003f04270 */
[C---:B------:R-:W-:Y:S02]  /*ec80*/  ISETP.GT.AND P4, PT, R4.reuse, 0x30, PT ;  /* 0x000000300400780c */ /* 0x040fe40003f84270 */
[----:B------:R-:W-:Y:S02]  /*ec90*/  ISETP.GT.AND P3, PT, R4, 0x39, PT ;  /* 0x000000390400780c */ /* 0x000fe40003f64270 */
[----:B------:R-:W-:Y:S02]  /*eca0*/  FSEL R132, R89, -INF , P2 ;  /* 0xff80000059847808 */ /* 0x000fe40001000000 */
        /* <DEDUP_REMOVED lines=19> */
[----:B------:R-:W-:-:S02]  /*ede0*/  FSEL R148, R40, -INF , P1 ;  /* 0xff80000028947808 */ /* 0x000fc40000800000 */
[----:B------:R-:W-:Y:S02]  /*edf0*/  FMNMX.FTZ R4, R71, R4, !PT ;  /* 0x0000000447047209 */ /* 0x000fe40007810000 */
[----:B------:R-:W-:Y:S02]  /*ee00*/  ISETP.GT.AND P0, PT, R2, 0x28, PT ;  /* 0x000000280200780c */ /* 0x000fe40003f04270 */
[----:B------:R-:W-:Y:S02]  /*ee10*/  ISETP.GT.AND P1, PT, R0, 0x28, PT ;  /* 0x000000280000780c */ /* 0x000fe40003f24270 */
[----:B------:R-:W-:Y:S02]  /*ee20*/  FMNMX.FTZ R5, R35, R5, !PT ;  /* 0x0000000523057209 */ /* 0x000fe40007810000 */
[----:B------:R-:W-:Y:S02]  /*ee30*/  FMNMX.FTZ R4, R96, R4, !PT ;  /* 0x0000000460047209 */ /* 0x000fe40007810000 */
[----:B------:R-:W-:-:S02]  /*ee40*/  FSEL R137, R52, -INF , P2 ;  /* 0xff80000034897808 */ /* 0x000fc40001000000 */
[----:B------:R-:W-:Y:S02]  /*ee50*/  FSEL R126, R84, -INF , P0 ;  /* 0xff800000547e7808 */ /* 0x000fe40000000000 */
[----:B------:R-:W-:Y:S02]  /*ee60*/  FSEL R135, R86, -INF , P1 ;  /* 0xff80000056877808 */ /* 0x000fe40000800000 */
[----:B------:R-:W-:Y:S02]  /*ee70*/  FSEL R155, R28, -INF , P3 ;  /* 0xff8000001c9b7808 */ /* 0x000fe40001800000 */
[----:B------:R-:W-:Y:S02]  /*ee80*/  FMNMX.FTZ R5, R37, R5, !PT ;  /* 0x0000000525057209 */ /* 0x000fe40007810000 */
[----:B------:R-:W-:Y:S02]  /*ee90*/  ISETP.GT.AND P2, PT, R2, 0x29, PT ;  /* 0x000000290200780c */ /* 0x000fe40003f44270 */
        /* <DEDUP_REMOVED lines=15> */
[C---:B------:R-:W-:Y:S02]  /*ef90*/  ISETP.GT.AND P1, PT, R2.reuse, 0x48, PT ;  /* 0x000000480200780c */ /* 0x040fe40003f24270 */
[----:B------:R-:W-:Y:S02]  /*efa0*/  ISETP.GT.AND P3, PT, R2, 0x49, PT ;  /* 0x000000490200780c */ /* 0x000fe40003f64270 */
[----:B------:R-:W-:Y:S02]  /*efb0*/  FMNMX.FTZ R2, R114, R4, !PT ;  /* 0x0000000472027209 */ /* 0x000fe40007810000 */
        /* <DEDUP_REMOVED lines=20> */
[----:B------:R-:W-:Y:S02]  /*f100*/  FMNMX.FTZ R4, R149, R4, !PT ;  /* 0x0000000495047209 */ /* 0x000fe40007810000 */
[----:B------:R-:W-:Y:S02]  /*f110*/  FMNMX.FTZ R2, R148, R2, !PT ;  /* 0x0000000294027209 */ /* 0x000fe40007810000 */
[----:B------:R-:W-:Y:S02]  /*f120*/  FSEL R198, R120, -INF , P5 ;  /* 0xff80000078c67808 */ /* 0x000fe40002800000 */
        /* <DEDUP_REMOVED lines=18> */
[----:B------:R-:W-:Y:S02]  /*f250*/  ISETP.GT.AND P0, PT, R0, 0x31, PT ;  /* 0x000000310000780c */ /* 0x000fe40003f04270 */
[----:B------:R-:W-:-:S02]  /*f260*/  FMNMX.FTZ R5, R136, R5, !PT ;  /* 0x0000000588057209 */ /* 0x000fc40007810000 */
[----:B------:R-:W-:Y:S02]  /*f270*/  FMNMX.FTZ R6, R201, R4, !PT ;  /* 0x00000004c9067209 */ /* 0x000fe40007810000 */
[----:B------:R-:W-:Y:S02]  /*f280*/  FMNMX.FTZ R4, R32, R33, !PT ;  /* 0x0000002120047209 */ /* 0x000fe40007810000 */
[----:B------:R-:W-:Y:S02]  /*f290*/  ISETP.GT.AND P2, PT, R0, 0x38, PT ;  /* 0x000000380000780c */ /* 0x000fe40003f44270 */
[----:B------:R-:W-:Y:S02]  /*f2a0*/  FMNMX.FTZ R2, R206, R2, !PT ;  /* 0x00000002ce027209 */ /* 0x000fe40007810000 */
[----:B------:R-:W-:Y:S02]  /*f2b0*/  FSEL R154, R103, -INF , P0 ;  /* 0xff800000679a7808 */ /* 0x000fe40000000000 */
[----:B------:R-:W-:-:S02]  /*f2c0*/  FMNMX.FTZ R5, R153, R5, !PT ;  /* 0x0000000599057209 */ /* 0x000fc40007810000 */
[----:B------:R-:W-:Y:S01]  /*f2d0*/  FMNMX.FTZ R4, R34, R4, !PT ;  /* 0x0000000422047209 */ /* 0x000fe20007810000 */
[----:B------:R-:W1:Y:S01]  /*f2e0*/  SHFL.BFLY PT, R7, R2, 0x2, 0x1f ;  /* 0x0c401f0002077f89 */ /* 0x000e6200000e0000 */
[----:B------:R-:W-:Y:S02]  /*f2f0*/  FSEL R141, R82, -INF , P2 ;  /* 0xff800000528d7808 */ /* 0x000fe40001000000 */
[C---:B------:R-:W-:Y:S02]  /*f300*/  ISETP.GT.AND P4, PT, R0.reuse, 0x39, PT ;  /* 0x000000390000780c */ /* 0x040fe40003f84270 */
[C---:B------:R-:W-:Y:S02]  /*f310*/  ISETP.GT.AND P1, PT, R0.reuse, 0x40, PT ;  /* 0x000000400000780c */ /* 0x040fe40003f24270 */
[C---:B------:R-:W-:Y:S02]  /*f320*/  ISETP.GT.AND P0, PT, R0.reuse, 0x41, PT ;  /* 0x000000410000780c */ /* 0x040fe40003f04270 */
[----:B------:R-:W-:-:S02]  /*f330*/  ISETP.GT.AND P3, PT, R0, 0x48, PT ;  /* 0x000000480000780c */ /* 0x000fc40003f64270 */
[----:B------:R-:W-:Y:S02]  /*f340*/  ISETP.GT.AND P2, PT, R0, 0x49, PT ;  /* 0x000000490000780c */ /* 0x000fe40003f44270 */
[----:B------:R-:W-:Y:S02]  /*f350*/  FMNMX.FTZ R0, R154, R5, !PT ;  /* 0x000000059a007209 */ /* 0x000fe40007810000 */
[----:B------:R-:W-:Y:S01]  /*f360*/  FMNMX.FTZ R5, R36, R4, !PT ;  /* 0x0000000424057209 */ /* 0x000fe20007810000 */
[----:B------:R-:W2:Y:S03]  /*f370*/  SHFL.BFLY PT, R8, R6, 0x2, 0x1f ;  /* 0x0c401f0006087f89 */ /* 0x000ea600000e0000 */
[----:B------:R-:W-:Y:S02]  /*f380*/  FMNMX.FTZ R5, R111, R5, !PT ;  /* 0x000000056f057209 */ /* 0x000fe40007810000 */
[----:B------:R-:W-:-:S02]  /*f390*/  FSEL R142, R83, -INF , P4 ;  /* 0xff800000538e7808 */ /* 0x000fc40002000000 */
[----:B------:R-:W-:Y:S02]  /*f3a0*/  FMNMX.FTZ R5, R112, R5, !PT ;  /* 0x0000000570057209 */ /* 0x000fe40007810000 */
[----:B------:R-:W-:Y:S02]  /*f3b0*/  FMNMX.FTZ R0, R141, R0, !PT ;  /* 0x000000008d007209 */ /* 0x000fe40007810000 */
[----:B------:R-:W-:Y:S02]  /*f3c0*/  FSEL R189, R122, -INF , P1 ;  /* 0xff8000007abd7808 */ /* 0x000fe40000800000 */
[----:B------:R-:W-:Y:S02]  /*f3d0*/  ISETP.GT.AND P1, PT, R3, 0x20, PT ;  /* 0x000000200300780c */ /* 0x000fe40003f24270 */
[----:B------:R-:W-:Y:S02]  /*f3e0*/  FMNMX.FTZ R5, R113, R5, !PT ;  /* 0x0000000571057209 */ /* 0x000fe40007810000 */
[----:B------:R-:W-:-:S02]  /*f3f0*/  FMNMX.FTZ R0, R142, R0, !PT ;  /* 0x000000008e007209 */ /* 0x000fc40007810000 */
[----:B------:R-:W-:Y:S02]  /*f400*/  FSEL R197, R123, -INF , P0 ;  /* 0xff8000007bc57808 */ /* 0x000fe40000000000 */
[----:B------:R-:W-:Y:S02]  /*f410*/  ISETP.GT.AND P0, PT, R3, 0x21, PT ;  /* 0x000000210300780c */ /* 0x000fe40003f04270 */
[----:B------:R-:W-:Y:S02]  /*f420*/  FSEL R128, R62, -INF , P1 ;  /* 0xff8000003e807808 */ /* 0x000fe40000800000 */
[----:B------:R-:W-:Y:S02]  /*f430*/  FMNMX.FTZ R5, R131, R5, !PT ;  /* 0x0000000583057209 */ /* 0x000fe40007810000 */
[----:B------:R-:W-:Y:S02]  /*f440*/  FMNMX.FTZ R0, R189, R0, !PT ;  /* 0x00000000bd007209 */ /* 0x000fe40007810000 */
[----:B------:R-:W-:-:S02]  /*f450*/  FSEL R130, R63, -INF , P0 ;  /* 0xff8000003f827808 */ /* 0x000fc40000000000 */
[----:B------:R-:W-:Y:S02]  /*f460*/  ISETP.GT.AND P1, PT, R3, 0x28, PT ;  /* 0x000000280300780c */ /* 0x000fe40003f24270 */
[----:B------:R-:W-:Y:S02]  /*f470*/  FMNMX.FTZ R5, R128, R5, !PT ;  /* 0x0000000580057209 */ /* 0x000fe40007810000 */
[----:B------:R-:W-:Y:S02]  /*f480*/  FSEL R192, R78, -INF , P3 ;  /* 0xff8000004ec07808 */ /* 0x000fe40001800000 */
[----:B------:R-:W-:Y:S02]  /*f490*/  FMNMX.FTZ R4, R197, R0, !PT ;  /* 0x00000000c5047209 */ /* 0x000fe40007810000 */
[----:B-1----:R-:W-:Y:S02]  /*f4a0*/  FMNMX.FTZ R0, R2, R7, !PT ;  /* 0x0000000702007209 */ /* 0x002fe40007810000 */
[----:B------:R-:W-:-:S02]  /*f4b0*/  ISETP.GT.AND P0, PT, R3, 0x29, PT ;  /* 0x000000290300780c */ /* 0x000fc40003f04270 */
[----:B------:R-:W-:Y:S02]  /*f4c0*/  FSEL R125, R54, -INF , P1 ;  /* 0xff800000367d7808 */ /* 0x000fe40000800000 */
[----:B------:R-:W-:Y:S02]  /*f4d0*/  FMNMX.FTZ R5, R130, R5, !PT ;  /* 0x0000000582057209 */ /* 0x000fe40007810000 */
[----:B------:R-:W-:Y:S02]  /*f4e0*/  FSEL R202, R79, -INF , P2 ;  /* 0xff8000004fca7808 */ /* 0x000fe40001000000 */
[----:B------:R-:W-:Y:S01]  /*f4f0*/  FMNMX.FTZ R2, R192, R4, !PT ;  /* 0x00000004c0027209 */ /* 0x000fe20007810000 */
[----:B------:R-:W1:Y:S01]  /*f500*/  SHFL.BFLY PT, R7, R0, 0x1, 0x1f ;  /* 0x0c201f0000077f89 */ /* 0x000e6200000e0000 */
[----:B------:R-:W-:Y:S02]  /*f510*/  FSEL R127, R55, -INF , P0 ;  /* 0xff800000377f7808 */ /* 0x000fe40000000000 */
[----:B------:R-:W-:-:S02]  /*f520*/  ISETP.GT.AND P1, PT, R3, 0x30, PT ;  /* 0x000000300300780c */ /* 0x000fc40003f24270 */
[----:B------:R-:W-:Y:S02]  /*f530*/  FMNMX.FTZ R5, R125, R5, !PT ;  /* 0x000000057d057209 */ /* 0x000fe40007810000 */
[----:B------:R-:W-:Y:S02]  /*f540*/  FMNMX.FTZ R2, R202, R2, !PT ;  /* 0x00000002ca027209 */ /* 0x000fe40007810000 */
[----:B--2---:R-:W-:Y:S02]  /*f550*/  FMNMX.FTZ R4, R6, R8, !PT ;  /* 0x0000000806047209 */ /* 0x004fe40007810000 */
[----:B------:R-:W-:Y:S02]  /*f560*/  ISETP.GT.AND P0, PT, R3, 0x31, PT ;  /* 0x000000310300780c */ /* 0x000fe40003f04270 */
[----:B------:R-:W-:Y:S02]  /*f570*/  FSEL R143, R50, -INF , P1 ;  /* 0xff800000328f7808 */ /* 0x000fe40000800000 */
[----:B------:R-:W-:Y:S01]  /*f580*/  FMNMX.FTZ R5, R127, R5, !PT ;  /* 0x000000057f057209 */ /* 0x000fe20007810000 */
[----:B------:R-:W2:Y:S01]  /*f590*/  SHFL.BFLY PT, R6, R2, 0x2, 0x1f ;  /* 0x0c401f0002067f89 */ /* 0x000ea200000e0000 */
[----:B------:R-:W-:-:S02]  /*f5a0*/  FSEL R146, R51, -INF , P0 ;  /* 0xff80000033927808 */ /* 0x000fc40000000000 */
[----:B------:R-:W-:Y:S01]  /*f5b0*/  ISETP.GT.AND P0, PT, R3, 0x38, PT ;  /* 0x000000380300780c */ /* 0x000fe20003f04270 */
[----:B------:R-:W3:Y:S01]  /*f5c0*/  SHFL.BFLY PT, R8, R4, 0x1, 0x1f ;  /* 0x0c201f0004087f89 */ /* 0x000ee200000e0000 */
[----:B------:R-:W-:Y:S02]  /*f5d0*/  FMNMX.FTZ R5, R143, R5, !PT ;  /* 0x000000058f057209 */ /* 0x000fe40007810000 */
[C---:B------:R-:W-:Y:S02]  /*f5e0*/  ISETP.GT.AND P3, PT, R3.reuse, 0x39, PT ;  /* 0x000000390300780c */ /* 0x040fe40003f64270 */
[----:B------:R-:W-:Y:S02]  /*f5f0*/  FSEL R150, R42, -INF , P0 ;  /* 0xff8000002a967808 */ /* 0x000fe40000000000 */
[----:B------:R-:W-:Y:S02]  /*f600*/  FMNMX.FTZ R5, R146, R5, !PT ;  /* 0x0000000592057209 */ /* 0x000fe40007810000 */
[----:B------:R-:W-:-:S02]  /*f610*/  ISETP.GT.AND P2, PT, R3, 0x40, PT ;  /* 0x000000400300780c */ /* 0x000fc40003f44270 */
[C---:B------:R-:W-:Y:S02]  /*f620*/  ISETP.GT.AND P1, PT, R3.reuse, 0x41, PT ;  /* 0x000000410300780c */ /* 0x040fe40003f24270 */
[C---:B------:R-:W-:Y:S02]  /*f630*/  ISETP.GT.AND P0, PT, R3.reuse, 0x48, PT ;  /* 0x000000480300780c */ /* 0x040fe40003f04270 */
[----:B------:R-:W-:Y:S02]  /*f640*/  ISETP.GT.AND P4, PT, R3, 0x49, PT ;  /* 0x000000490300780c */ /* 0x000fe40003f84270 */
[----:B------:R-:W-:Y:S02]  /*f650*/  FSEL R152, R43, -INF , P3 ;  /* 0xff8000002b987808 */ /* 0x000fe40001800000 */
[----:B------:R-:W-:Y:S01]  /*f660*/  FMNMX.FTZ R3, R150, R5, !PT ;  /* 0x0000000596037209 */ /* 0x000fe20007810000 */
[----:B------:R-:W-:Y:S01]  /*f670*/  LDSM.16.MT88.4 R40, [R211] ;  /* 0x00000000d328783b */ /* 0x000fe20000004200 */
[----:B------:R-:W-:-:S02]  /*f680*/  FSEL R191, R30, -INF , P2 ;  /* 0xff8000001ebf7808 */ /* 0x000fc40001000000 */
[----:B------:R-:W-:Y:S02]  /*f690*/  FMNMX.FTZ R3, R152, R3, !PT ;  /* 0x0000000398037209 */ /* 0x000fe40007810000 */
[----:B-1----:R-:W-:Y:S02]  /*f6a0*/  FMNMX.FTZ R110, R0, R7, !PT ;  /* 0x00000007006e7209 */ /* 0x002fe40007810000 */
[----:B------:R-:W-:Y:S02]  /*f6b0*/  FSEL R193, R31, -INF , P1 ;  /* 0xff8000001fc17808 */ /* 0x000fe40000800000 */
[----:B------:R-:W-:Y:S01]  /*f6c0*/  FMNMX.FTZ R0, R191, R3, !PT ;  /* 0x00000003bf007209 */ /* 0x000fe20007810000 */
[----:B------:R-:W-:Y:S01]  /*f6d0*/  LDSM.16.MT88.4 R28, [R209] ;  /* 0x00000000d11c783b */ /* 0x000fe20000004200 */
[----:B------:R-:W-:Y:S02]  /*f6e0*/  FSEL R199, R18, -INF , P0 ;  /* 0xff80000012c77808 */ /* 0x000fe40000000000 */
[----:B------:R-:W-:-:S02]  /*f6f0*/  FMNMX.FTZ R0, R193, R0, !PT ;  /* 0x00000000c1007209 */ /* 0x000fc40007810000 */
[----:B--2---:R-:W-:Y:S02]  /*f700*/  FMNMX.FTZ R5, R2, R6, !PT ;  /* 0x0000000602057209 */ /* 0x004fe40007810000 */
[----:B---3--:R-:W-:Y:S02]  /*f710*/  FMNMX.FTZ R108, R4, R8, !PT ;  /* 0x00000008046c7209 */ /* 0x008fe40007810000 */
        /* <DEDUP_REMOVED lines=88> */
[----:B------:R3:W1:Y:S02]  /*fca0*/  MUFU.EX2 R185, R5 ;  /* 0x0000000500b97308 */ /* 0x0006640000000800 */
[----:B---3--:R-:W-:-:S06]  /*fcb0*/  FFMA.FTZ R5, R113, c[0x0][0x2d0], -R4 ;  /* 0x0000b40071057a23 */ /* 0x008fcc0000010804 */
[----:B------:R3:W-:Y:S01]  /*fcc0*/  MUFU.EX2 R186, R5 ;  /* 0x0000000500ba7308 */ /* 0x0007e20000000800 */
[----:B-1----:R-:W-:Y:S02]  /*fcd0*/  F2FP.BF16.PACK_AB R11, R239, R238 ;  /* 0x000000eeef0b723e */ /* 0x002fe400000010ff */
[----:B------:R-:W-:Y:S02]  /*fce0*/  F2FP.BF16.PACK_AB R12, R230, R242 ;  /* 0x000000f2e60c723e */ /* 0x000fe400000010ff */
[----:B-----5:R-:W-:Y:S01]  /*fcf0*/  F2FP.BF16.PACK_AB R14, R232, R229 ;  /* 0x000000e5e80e723e */ /* 0x020fe200000010ff */
[----:B---3--:R-:W-:-:S04]  /*fd00*/  FFMA.FTZ R5, R131, c[0x0][0x2d0], -R4 ;  /* 0x0000b40083057a23 */ /* 0x008fc80000010804 */
[----:B------:R1:W3:Y:S01]  /*fd10*/  MUFU.EX2 R184, R5 ;  /* 0x0000000500b87308 */ /* 0x0002e20000000800 */
[----:B------:R-:W-:Y:S02]  /*fd20*/  F2FP.BF16.PACK_AB R13, R6, R227 ;  /* 0x000000e3060d723e */ /* 0x000fe400000010ff */
[----:B------:R-:W-:Y:S01]  /*fd30*/  F2FP.BF16.PACK_AB R15, R228, R7 ;  /* 0x00000007e40f723e */ /* 0x000fe200000010ff */
[----:B-1----:R-:W-:-:S04]  /*fd40*/  FFMA.FTZ R5, R114, c[0x0][0x2d0], -R3 ;  /* 0x0000b40072057a23 */ /* 0x002fc80000010803 */
[----:B------:R1:W-:Y:S01]  /*fd50*/  MUFU.EX2 R183, R5 ;  /* 0x0000000500b77308 */ /* 0x0003e20000000800 */
[----:B------:R-:W-:Y:S01]  /*fd60*/  HMMA.16816.F32.BF16 R84, R8, R16, RZ ;  /* 0x000000100854723c */ /* 0x000fe200000418ff */
[----:B-1----:R-:W-:-:S06]  /*fd70*/  FFMA.FTZ R5, R124, c[0x0][0x2d0], -R2 ;  /* 0x0000b4007c057a23 */ /* 0x002fcc0000010802 */
[----:B------:R1:W-:Y:S01]  /*fd80*/  MUFU.EX2 R181, R5 ;  /* 0x0000000500b57308 */ /* 0x0003e20000000800 */
[----:B------:R-:W-:Y:S08]  /*fd90*/  HMMA.16816.F32.BF16 R72, R8, R18, RZ ;  /* 0x000000120848723c */ /* 0x000ff000000418ff */
[----:B------:R-:W-:Y:S01]  /*fda0*/  HMMA.16816.F32.BF16 R88, R12, R16, RZ ;  /* 0x000000100c58723c */ /* 0x000fe200000418ff */
[----:B-1----:R-:W-:-:S07]  /*fdb0*/  FFMA.FTZ R5, R132, c[0x0][0x2d0], -R2 ;  /* 0x0000b40084057a23 */ /* 0x002fce0000010802 */
[----:B------:R-:W-:Y:S01]  /*fdc0*/  HMMA.16816.F32.BF16 R92, R12, R18, RZ ;  /* 0x000000120c5c723c */ /* 0x000fe200000418ff */
[----:B------:R-:W1:Y:S01]  /*fdd0*/  LDSM.16.MT88.4 R16, [R209+0x800] ;  /* 0x00080000d110783b */ /* 0x000e620000004200 */
[----:B------:R5:W1:Y:S02]  /*fde0*/  MUFU.EX2 R182, R5 ;  /* 0x0000000500b67308 */ /* 0x000a640000000800 */
        /* <DEDUP_REMOVED lines=10> */
[C---:B------:R-:W-:Y:S08]  /*fe90*/  HMMA.16816.F32.BF16 R60, R8.reuse, R30, RZ ;  /* 0x0000001e083c723c */ /* 0x040ff000000418ff */
        /* <DEDUP_REMOVED lines=8> */
[----:B------:R4:W-:Y:S01]  /*ff20*/  MUFU.EX2 R176, R5 ;  /* 0x0000000500b07308 */ /* 0x0009e20000000800 */
[----:B------:R-:W-:Y:S02]  /*ff30*/  F2FP.BF16.PACK_AB R9, R207, R223 ;  /* 0x000000dfcf09723e */ /* 0x000fe400000010ff */
        /* <DEDUP_REMOVED lines=32> */
[C---:B------:R-:W-:Y:S01]  /*10140*/  HMMA.16816.F32.BF16 R44, R12.reuse, R28, RZ ;  /* 0x0000001c0c2c723c */ /* 0x040fe200000418ff */
[--C-:B-1----:R-:W-:Y:S01]  /*10150*/  FFMA.FTZ R5, R130, c[0x0][0x2d0], -R4.reuse ;  /* 0x0000b40082057a23 */ /* 0x102fe20000010804 */
[----:B------:R-:W-:Y:S01]  /*10160*/  ISETP.NE.AND P6, PT, R251, 0x1, PT ;  /* 0x00000001fb00780c */ /* 0x000fe20003fc5270 */
[----:B------:R-:W-:Y:S05]  /*10170*/  LDSM.16.MT88.4 R128, [R208+0x2000] ;  /* 0x00200000d080783b */ /* 0x000fea0000004200 */
[----:B------:R-:W-:Y:S01]  /*10180*/  HMMA.16816.F32.BF16 R120, R12, R30, RZ ;  /* 0x0000001e0c78723c */ /* 0x000fe200000418ff */
[----:B------:R-:W1:Y:S04]  /*10190*/  LDSM.16.MT88.4 R12, [R208+0x1000] ;  /* 0x00100000d00c783b */ /* 0x000e680000004200 */
[----:B------:R-:W-:Y:S03]  /*101a0*/  LDSM.16.MT88.4 R28, [R209+0x1000] ;  /* 0x00100000d11c783b */ /* 0x000fe60000004200 */
[----:B------:R-:W-:Y:S01]  /*101b0*/  HMMA.16816.F32.BF16 R88, R8, R32, R20 ;  /* 0x000000200858723c */ /* 0x000fe20000041814 */
[----:B------:R-:W3:Y:S01]  /*101c0*/  LDSM.16.MT88.4 R20, [R212+0x1000] ;  /* 0x00100000d414783b */ /* 0x000ee20000004200 */
[----:B------:R2:W1:Y:S02]  /*101d0*/  MUFU.EX2 R169, R5 ;  /* 0x0000000500a97308 */ /* 0x0004640000000800 */
[----:B--2---:R-:W-:-:S06]  /*101e0*/  FFMA.FTZ R5, R125, c[0x0][0x2d0], -R4 ;  /* 0x0000b4007d057a23 */ /* 0x004fcc0000010804 */
[----:B------:R2:W-:Y:S02]  /*101f0*/  MUFU.EX2 R167, R5 ;  /* 0x0000000500a77308 */ /* 0x0005e40000000800 */
[----:B--2---:R-:W-:-:S06]  /*10200*/  FFMA.FTZ R5, R127, c[0x0][0x2d0], -R4 ;  /* 0x0000b4007f057a23 */ /* 0x004fcc0000010804 */
[----:B------:R2:W1:Y:S01]  /*10210*/  MUFU.EX2 R166, R5 ;  /* 0x0000000500a67308 */ /* 0x0004620000000800 */
[----:B------:R-:W-:Y:S01]  /*10220*/  HMMA.16816.F32.BF16 R44, R8, R16, R44 ;  /* 0x00000010082c723c */ /* 0x000fe2000004182c */
[----:B--2---:R-:W-:-:S06]  /*10230*/  FFMA.FTZ R5, R144, c[0x0][0x2d0], -R3 ;  /* 0x0000b40090057a23 */ /* 0x004fcc0000010803 */
[----:B------:R2:W-:Y:S01]  /*10240*/  MUFU.EX2 R168, R5 ;  /* 0x0000000500a87308 */ /* 0x0005e20000000800 */
[C---:B------:R-:W-:Y:S08]  /*10250*/  HMMA.16816.F32.BF16 R16, R8.reuse, R18, R120 ;  /* 0x000000120810723c */ /* 0x040ff00000041878 */
[----:B------:R-:W-:Y:S01]  /*10260*/  HMMA.16816.F32.BF16 R84, R8, R34, R100 ;  /* 0x000000220854723c */ /* 0x000fe20000041864 */
[----:B--2---:R-:W-:-:S04]  /*10270*/  FFMA.FTZ R5, R148, c[0x0][0x2d0], -R3 ;  /* 0x0000b40094057a23 */ /* 0x004fc80000010803 */
[----:B------:R2:W-:Y:S02]  /*10280*/  MUFU.EX2 R165, R5 ;  /* 0x0000000500a57308 */ /* 0x0005e40000000800 */
[----:B------:R-:W-:Y:S02]  /*10290*/  F2FP.BF16.PACK_AB R8, R182, R181 ;  /* 0x000000b5b608723e */ /* 0x000fe400000010ff */
[----:B------:R-:W-:Y:S02]  /*102a0*/  F2FP.BF16.PACK_AB R9, R177, R178 ;  /* 0x000000b2b109723e */ /* 0x000fe400000010ff */
        /* <DEDUP_REMOVED lines=9> */
[----:B------:R-:W-:Y:S01]  /*10340*/  HMMA.16816.F32.BF16 R64, R8, R30, R60 ;  /* 0x0000001e0840723c */ /* 0x000fe2000004183c */
[----:B-1----:R-:W-:-:S07]  /*10350*/  FFMA.FTZ R5, R149, c[0x0][0x2d0], -R2 ;  /* 0x0000b40095057a23 */ /* 0x002fce0000010802 */
[C---:B------:R-:W-:Y:S01]  /*10360*/  HMMA.16816.F32.BF16 R104, R8.reuse, R12, R104 ;  /* 0x0000000c0868723c */ /* 0x040fe20000041868 */
[----:B------:R1:W-:Y:S07]  /*10370*/  MUFU.EX2 R162, R5 ;  /* 0x0000000500a27308 */ /* 0x0003ee0000000800 */
[C---:B------:R-:W-:Y:S08]  /*10380*/  HMMA.16816.F32.BF16 R96, R8.reuse, R20, R96 ;  /* 0x000000140860723c */ /* 0x040ff00000041860 */
[----:B------:R-:W-:Y:S01]  /*10390*/  HMMA.16816.F32.BF16 R80, R8, R28, R80 ;  /* 0x0000001c0850723c */ /* 0x000fe20000041850 */
[----:B-1----:R-:W-:-:S07]  /*103a0*/  FFMA.FTZ R5, R151, c[0x0][0x2d0], -R2 ;  /* 0x0000b40097057a23 */ /* 0x002fce0000010802 */
[----:B------:R-:W-:Y:S01]  /*103b0*/  HMMA.16816.F32.BF16 R60, R8, R38, R52 ;  /* 0x00000026083c723c */ /* 0x000fe20000041834 */
[----:B------:R1:W-:Y:S06]  /*103c0*/  MUFU.EX2 R161, R5 ;  /* 0x0000000500a17308 */ /* 0x0003ec0000000800 */
[----:B----4-:R-:W-:Y:S02]  /*103d0*/  F2FP.BF16.PACK_AB R8, R174, R183 ;  /* 0x000000b7ae08723e */ /* 0x010fe400000010ff */
[----:B------:R-:W-:Y:S02]  /*103e0*/  F2FP.BF16.PACK_AB R9, R169, R170 ;  /* 0x000000aaa909723e */ /* 0x000fe400000010ff */
[----:B------:R-:W-:-:S02]  /*103f0*/  F2FP.BF16.PACK_AB R10, R172, R173 ;  /* 0x000000adac0a723e */ /* 0x000fc400000010ff */
[----:B------:R-:W-:Y:S01]  /*10400*/  F2FP.BF16.PACK_AB R11, R166, R167 ;  /* 0x000000a7a60b723e */ /* 0x000fe200000010ff */
[----:B-1----:R-:W-:-:S06]  /*10410*/  FFMA.FTZ R5, R153, c[0x0][0x2d0], -R0 ;  /* 0x0000b40099057a23 */ /* 0x002fcc0000010800 */
[----:B------:R-:W-:Y:S01]  /*10420*/  HMMA.16816.F32.BF16 R32, R8, R22, R24 ;  /* 0x000000160820723c */ /* 0x000fe20000041818 */
[----:B------:R-:W1:Y:S01]  /*10430*/  LDSM.16.MT88.4 R24, [R208+0x1800] ;  /* 0x00180000d018783b */ /* 0x000e620000004200 */
[----:B------:R3:W-:Y:S02]  /*10440*/  MUFU.EX2 R160, R5 ;  /* 0x0000000500a07308 */ /* 0x0007e40000000800 */
[----:B---3--:R-:W-:-:S06]  /*10450*/  FFMA.FTZ R5, R154, c[0x0][0x2d0], -R0 ;  /* 0x0000b4009a057a23 */ /* 0x008fcc0000010800 */
[----:B------:R3:W4:Y:S02]  /*10460*/  MUFU.EX2 R159, R5 ;  /* 0x00000005009f7308 */ /* 0x0007240000000800 */
[----:B---3--:R-:W-:-:S06]  /*10470*/  FFMA.FTZ R5, R141, c[0x0][0x2d0], -R0 ;  /* 0x0000b4008d057a23 */ /* 0x008fcc0000010800 */
[----:B------:R3:W-:Y:S02]  /*10480*/  MUFU.EX2 R157, R5 ;  /* 0x00000005009d7308 */ /* 0x0007e40000000800 */
[----:B---3--:R-:W-:-:S06]  /*10490*/  FFMA.FTZ R5, R142, c[0x0][0x2d0], -R0 ;  /* 0x0000b4008e057a23 */ /* 0x008fcc0000010800 */
[----:B------:R3:W5:Y:S01]  /*104a0*/  MUFU.EX2 R158, R5 ;  /* 0x00000005009e7308 */ /* 0x0007620000000800 */
[----:B------:R-:W-:Y:S01]  /*104b0*/  HMMA.16816.F32.BF16 R52, R8, R14, R40 ;  /* 0x0000000e0834723c */ /* 0x000fe20000041828 */
[----:B---3--:R-:W-:-:S06]  /*104c0*/  FFMA.FTZ R5, R156, c[0x0][0x2d0], -R3 ;  /* 0x0000b4009c057a23 */ /* 0x008fcc0000010803 */
[----:B------:R3:W-:Y:S01]  /*104d0*/  MUFU.EX2 R156, R5 ;  /* 0x00000005009c7308 */ /* 0x0007e20000000800 */
[----:B------:R-:W-:Y:S01]  /*104e0*/  HMMA.16816.F32.BF16 R40, R8, R28, R44 ;  /* 0x0000001c0828723c */ /* 0x000fe2000004182c */
[----:B---3--:R-:W-:-:S06]  /*104f0*/  FFMA.FTZ R5, R155, c[0x0][0x2d0], -R3 ;  /* 0x0000b4009b057a23 */ /* 0x008fcc0000010803 */
[----:B------:R3:W-:Y:S01]  /*10500*/  MUFU.EX2 R114, R5 ;  /* 0x0000000500727308 */ /* 0x0007e20000000800 */
[C---:B------:R-:W-:Y:S01]  /*10510*/  HMMA.16816.F32.BF16 R56, R8.reuse, R12, R56 ;  /* 0x0000000c0838723c */ /* 0x040fe20000041838 */
[----:B------:R-:W-:Y:S07]  /*10520*/  LDSM.16.MT88.4 R12, [R211+0x1800] ;  /* 0x00180000d30c783b */ /* 0x000fee0000004200 */
[----:B------:R-:W-:Y:S01]  /*10530*/  HMMA.16816.F32.BF16 R48, R8, R20, R48 ;  /* 0x000000140830723c */ /* 0x000fe20000041830 */
[----:B------:R-:W1:Y:S01]  /*10540*/  LDSM.16.MT88.4 R20, [R212+0x1800] ;  /* 0x00180000d414783b */ /* 0x000e620000004200 */
[----:B---3--:R-:W-:-:S06]  /*10550*/  FFMA.FTZ R5, R188, c[0x0][0x2d0], -R3 ;  /* 0x0000b400bc057a23 */ /* 0x008fcc0000010803 */
[C---:B------:R-:W-:Y:S01]  /*10560*/  HMMA.16816.F32.BF16 R28, R8.reuse, R30, R16 ;  /* 0x0000001e081c723c */ /* 0x040fe20000041810 */
[----:B------:R-:W3:Y:S01]  /*10570*/  LDSM.16.MT88.4 R16, [R209+0x1800] ;  /* 0x00180000d110783b */ /* 0x000ee20000004200 */
[----:B------:R2:W-:Y:S06]  /*10580*/  MUFU.EX2 R112, R5 ;  /* 0x0000000500707308 */ /* 0x0005ec0000000800 */
[C---:B------:R-:W-:Y:S08]  /*10590*/  HMMA.16816.F32.BF16 R44, R8.reuse, R36, R88 ;  /* 0x00000024082c723c */ /* 0x040ff00000041858 */
[----:B------:R-:W-:Y:S01]  /*105a0*/  HMMA.16816.F32.BF16 R36, R8, R38, R84 ;  /* 0x000000260824723c */ /* 0x000fe20000041854 */
[----:B--2---:R-:W-:-:S06]  /*105b0*/  FFMA.FTZ R5, R190, c[0x0][0x2d0], -R3 ;  /* 0x0000b400be057a23 */ /* 0x004fcc0000010803 */
[----:B------:R-:W-:Y:S02]  /*105c0*/  F2FP.BF16.PACK_AB R8, R163, R164 ;  /* 0x000000a4a308723e */ /* 0x000fe400000010ff */
[----:B----4-:R-:W-:Y:S02]  /*105d0*/  F2FP.BF16.PACK_AB R9, R159, R160 ;  /* 0x000000a09f09723e */ /* 0x010fe400000010ff */
[----:B------:R-:W-:Y:S02]  /*105e0*/  F2FP.BF16.PACK_AB R10, R161, R162 ;  /* 0x000000a2a10a723e */ /* 0x000fe400000010ff */
[----:B-----5:R-:W-:Y:S01]  /*105f0*/  F2FP.BF16.PACK_AB R11, R158, R157 ;  /* 0x0000009d9e0b723e */ /* 0x020fe200000010ff */
[----:B------:R2:W-:Y:S06]  /*10600*/  MUFU.EX2 R113, R5 ;  /* 0x0000000500717308 */ /* 0x0005ec0000000800 */
[----:B-1----:R-:W-:Y:S01]  /*10610*/  HMMA.16816.F32.BF16 R124, R8, R26, R76 ;  /* 0x0000001a087c723c */ /* 0x002fe2000004184c */
[----:B--2---:R-:W-:-:S04]  /*10620*/  FFMA.FTZ R5, R143, c[0x0][0x2d0], -R4 ;  /* 0x0000b4008f057a23 */ /* 0x004fc80000010804 */
[----:B------:R1:W-:Y:S02]  /*10630*/  MUFU.EX2 R79, R5 ;  /* 0x00000005004f7308 */ /* 0x0003e40000000800 */
[--C-:B-1----:R-:W-:Y:S02]  /*10640*/  FFMA.FTZ R5, R146, c[0x0][0x2d0], -R4.reuse ;  /* 0x0000b40092057a23 */ /* 0x102fe40000010804 */
[----:B------:R-:W-:Y:S01]  /*10650*/  FFMA.FTZ R3, R206, c[0x0][0x2d0], -R3 ;  /* 0x0000b400ce037a23 */ /* 0x000fe20000010803 */
[----:B------:R-:W-:Y:S03]  /*10660*/  HMMA.16816.F32.BF16 R104, R8, R24, R104 ;  /* 0x000000180868723c */ /* 0x000fe60000041868 */
[----:B------:R1:W2:Y:S01]  /*10670*/  MUFU.EX2 R78, R5 ;  /* 0x00000005004e7308 */ /* 0x0002a20000000800 */
[----:B------:R-:W4:Y:S01]  /*10680*/  LDSM.16.MT88.4 R144, [R212+0x2000] ;  /* 0x00200000d490783b */ /* 0x000f220000004200 */
[----:B-1----:R-:W-:-:S06]  /*10690*/  FFMA.FTZ R5, R150, c[0x0][0x2d0], -R4 ;  /* 0x0000b40096057a23 */ /* 0x002fcc0000010804 */
[----:B------:R1:W-:Y:S02]  /*106a0*/  MUFU.EX2 R77, R5 ;  /* 0x00000005004d7308 */ /* 0x0003e40000000800 */
[----:B-1----:R-:W-:-:S06]  /*106b0*/  FFMA.FTZ R5, R152, c[0x0][0x2d0], -R4 ;  /* 0x0000b40098057a23 */ /* 0x002fcc0000010804 */
[----:B------:R-:W1:Y:S01]  /*106c0*/  MUFU.EX2 R76, R5 ;  /* 0x00000005004c7308 */ /* 0x000e620000000800 */
[C---:B------:R-:W-:Y:S01]  /*106d0*/  HMMA.16816.F32.BF16 R136, R8.reuse, R20, R96 ;  /* 0x000000140888723c */ /* 0x040fe20000041860 */
[----:B------:R-:W5:Y:S06]  /*106e0*/  LDSM.16.MT88.4 R96, [R209+0x2000] ;  /* 0x00200000d160783b */ /* 0x000f6c0000004200 */
[----:B------:R1:W-:Y:S01]  /*106f0*/  MUFU.EX2 R111, R3 ;  /* 0x00000003006f7308 */ /* 0x0003e20000000800 */
[C---:B------:R-:W-:Y:S08]  /*10700*/  HMMA.16816.F32.BF16 R72, R8.reuse, R22, R72 ;  /* 0x000000160848723c */ /* 0x040ff00000041848 */
[----:B---3--:R-:W-:Y:S01]  /*10710*/  HMMA.16816.F32.BF16 R80, R8, R16, R80 ;  /* 0x000000100850723c */ /* 0x008fe20000041850 */
[----:B-1----:R-:W-:-:S07]  /*10720*/  FFMA.FTZ R3, R198, c[0x0][0x2d0], -R2 ;  /* 0x0000b400c6037a23 */ /* 0x002fce0000010802 */
[C---:B------:R-:W-:Y:S01]  /*10730*/  HMMA.16816.F32.BF16 R64, R8.reuse, R18, R64 ;  /* 0x000000120840723c */ /* 0x040fe20000041840 */
[----:B------:R1:W-:Y:S07]  /*10740*/  MUFU.EX2 R68, R3 ;  /* 0x0000000300447308 */ /* 0x0003ee0000000800 */
[C---:B------:R-:W-:Y:S08]  /*10750*/  HMMA.16816.F32.BF16 R100, R8.reuse, R12, R100 ;  /* 0x0000000c0864723c */ /* 0x040ff00000041864 */
[----:B------:R-:W-:Y:S01]  /*10760*/  HMMA.16816.F32.BF16 R60, R8, R14, R60 ;  /* 0x0000000e083c723c */ /* 0x000fe2000004183c */
[----:B-1----:R-:W-:-:S06]  /*10770*/  FFMA.FTZ R3, R205, c[0x0][0x2d0], -R2 ;  /* 0x0000b400cd037a23 */ /* 0x002fcc0000010802 */
[----:B------:R-:W-:Y:S02]  /*10780*/  F2FP.BF16.PACK_AB R8, R168, R171 ;  /* 0x000000aba808723e */ /* 0x000fe400000010ff */
[----:B--2---:R-:W-:Y:S02]  /*10790*/  F2FP.BF16.PACK_AB R9, R78, R79 ;  /* 0x0000004f4e09723e */ /* 0x004fe400000010ff */
[----:B------:R-:W-:Y:S02]  /*107a0*/  F2FP.BF16.PACK_AB R10, R156, R165 ;  /* 0x000000a59c0a723e */ /* 0x000fe400000010ff */
[----:B------:R-:W-:Y:S01]  /*107b0*/  F2FP.BF16.PACK_AB R11, R76, R77 ;  /* 0x0000004d4c0b723e */ /* 0x000fe200000010ff */
        /* <DEDUP_REMOVED lines=21> */
[----:B------:R-:W2:Y:S01]  /*10910*/  LDSM.16.MT88.4 R16, [R211+0x2000] ;  /* 0x00200000d310783b */ /* 0x000ea20000004200 */
        /* <DEDUP_REMOVED lines=92> */
[----:B------:R1:W-:Y:S01]  /*10ee0*/  STL [R1+0x14], R13 ;  /* 0x0000140d01007387 */ /* 0x0003e20000100800 */
[----:B------:R-:W-:-:S03]  /*10ef0*/  F2FP.BF16.PACK_AB R152, R71, R68 ;  /* 0x000000444798723e */ /* 0x000fc600000010ff */
[----:B------:R1:W-:Y:S01]  /*10f00*/  STL [R1], R5 ;  /* 0x0000000501007387 */ /* 0x0003e20000100800 */
[----:B------:R-:W-:-:S03]  /*10f10*/  F2FP.BF16.PACK_AB R153, R22, R24 ;  /* 0x000000181699723e */ /* 0x000fc600000010ff */
[----:B------:R1:W-:Y:S01]  /*10f20*/  STL [R1+0x4], R3 ;  /* 0x0000040301007387 */ /* 0x0003e20000100800 */
[----:B------:R-:W-:Y:S02]  /*10f30*/  F2FP.BF16.PACK_AB R154, R25, R69 ;  /* 0x00000045199a723e */ /* 0x000fe400000010ff */
[----:B------:R-:W-:Y:S01]  /*10f40*/  F2FP.BF16.PACK_AB R155, R20, R21 ;  /* 0x00000015149b723e */ /* 0x000fe200000010ff */
[----:B------:R1:W-:Y:S01]  /*10f50*/  STL [R1+0xc], R0 ;  /* 0x00000c0001007387 */ /* 0x0003e20000100800 */
[----:B------:R-:W-:-:S03]  /*10f60*/  IADD3 R200, R245, -0x2, RZ ;  /* 0xfffffffef5c87810 */ /* 0x000fc60007ffe0ff */
[----:B------:R1:W-:Y:S01]  /*10f70*/  STL [R1+0x8], R2 ;  /* 0x0000080201007387 */ /* 0x0003e20000100800 */
[----:B------:R-:W-:Y:S01]  /*10f80*/  ISETP.GE.AND P0, PT, R200, R13, PT ;  /* 0x0000000dc800720c */ /* 0x000fe20003f06270 */
[----:B------:R-:W-:Y:S07]  /*10f90*/  HMMA.16816.F32.BF16 R120, R152, R128, R104 ;  /* 0x000000809878723c */ /* 0x000fee0000041868 */
[----:B------:R-:W-:Y:S02]  /*10fa0*/  F2FP.BF16.PACK_AB R104, R112, R114 ;  /* 0x000000727068723e */ /* 0x000fe400000010ff */
[----:B------:R-:W-:-:S02]  /*10fb0*/  F2FP.BF16.PACK_AB R105, R8, R12 ;  /* 0x0000000c0869723e */ /* 0x000fc400000010ff */
[----:B------:R-:W-:Y:S02]  /*10fc0*/  F2FP.BF16.PACK_AB R106, R111, R113 ;  /* 0x000000716f6a723e */ /* 0x000fe400000010ff */
[----:B------:R-:W-:Y:S01]  /*10fd0*/  F2FP.BF16.PACK_AB R107, R10, R9 ;  /* 0x000000090a6b723e */ /* 0x000fe200000010ff */
[C---:B------:R-:W-:Y:S08]  /*10fe0*/  HMMA.16816.F32.BF16 R124, R152.reuse, R130, R124 ;  /* 0x00000082987c723c */ /* 0x040ff0000004187c */
[C---:B----4-:R-:W-:Y:S08]  /*10ff0*/  HMMA.16816.F32.BF16 R136, R152.reuse, R144, R136 ;  /* 0x000000909888723c */ /* 0x050ff00000041888 */
[C---:B------:R-:W-:Y:S08]  /*11000*/  HMMA.16816.F32.BF16 R140, R152.reuse, R146, R72 ;  /* 0x00000092988c723c */ /* 0x040ff00000041848 */
[C---:B-----5:R-:W-:Y:S08]  /*11010*/  HMMA.16816.F32.BF16 R88, R152.reuse, R96, R80 ;  /* 0x000000609858723c */ /* 0x060ff00000041850 */
        /* <DEDUP_REMOVED lines=16> */
[----:B------:R-:W-:Y:S01]  /*11120*/  @P6 IMAD.HI.U32 R0, R0, c[0x0][0x2c8], RZ ;  /* 0x0000b20000006a27 */ /* 0x000fe200078e00ff */
[----:B------:R-:W-:-:S03]  /*11130*/  MOV R223, R200 ;  /* 0x000000c800df7202 */ /* 0x000fc60000000f00 */
[----:B------:R-:W-:Y:S01]  /*11140*/  IMAD.MOV.U32 R113, RZ, RZ, R70 ;  /* 0x000000ffff717224 */ /* 0x000fe200078e0046 */
[----:B------:R-:W-:-:S05]  /*11150*/  @P6 SHF.R.U32.HI R0, RZ, c[0x0][0x2cc], R0 ;  /* 0x0000b300ff006a19 */ /* 0x000fca0000011600 */
[----:B------:R1:W-:Y:S02]  /*11160*/  @P6 STL [R1+0x18], R0 ;  /* 0x0000180001006387 */ /* 0x0003e40000100800 */
.L_x_1484:
[----:B--2---:R-:W2:Y:S01]  /*11170*/  LDL R225, [R1+0x10] ;  /* 0x0000100001e17983 */ /* 0x004ea20000100800 */
[----:B------:R-:W-:Y:S04]  /*11180*/  DEPBAR.LE SB0, 0x0 ;  /* 0x000080000000791a */ /* 0x000fe80000000000 */
[----:B------:R-:W4:Y:S01]  /*11190*/  LDL.64 R108, [R1+0x20] ;  /* 0x00002000016c7983 */ /* 0x000f220000100a00 */
[----:B------:R-:W-:Y:S01]  /*111a0*/  WARPSYNC 0xffffffff ;  /* 0xffffffff00007948 */ /* 0x000fe20003800000 */
[----:B------:R-:W-:Y:S04]  /*111b0*/  IMAD.MOV.U32 R233, RZ, RZ, c[0x0][0x2c4] ;  /* 0x0000b100ffe97624 */ /* 0x000fe800078e00ff */
[----:B------:R-:W4:Y:S04]  /*111c0*/  LDL R2, [R1+0x30] ;  /* 0x0000300001027983 */ /* 0x000f280000100800 */
[----:B------:R-:W4:Y:S04]  /*111d0*/  LDL R226, [R1+0x1c] ;  /* 0x00001c0001e27983 */ /* 0x000f280000100800 */
[----:B------:R-:W-:Y:S08]  /*111e0*/  BAR.SYNC.DEFER_BLOCKING 0x0 ;  /* 0x0000000000007b1d */ /* 0x000ff00000010000 */
[----:B------:R-:W-:Y:S08]  /*111f0*/  LDSM.16.M88.4 R80, [R214] ;  /* 0x00000000d650783b */ /* 0x000ff00000000200 */
[----:B------:R-:W5:Y:S08]  /*11200*/  LDSM.16.M88.4 R16, [R115] ;  /* 0x000000007310783b */ /* 0x000f700000000200 */
[----:B------:R-:W1:Y:S08]  /*11210*/  LDSM.16.M88.4 R76, [R214+0x2000] ;  /* 0x00200000d64c783b */ /* 0x000e700000000200 */
[----:B------:R-:W1:Y:S08]  /*11220*/  LDSM.16.M88.4 R32, [R115+0x800] ;  /* 0x000800007320783b */ /* 0x000e700000000200 */
[----:B------:R-:W1:Y:S08]  /*11230*/  LDSM.16.M88.4 R48, [R115+0x1000] ;  /* 0x001000007330783b */ /* 0x000e700000000200 */
[----:B------:R-:W1:Y:S01]  /*11240*/  LDSM.16.M88.4 R64, [R115+0x1800] ;  /* 0x001800007340783b */ /* 0x000e620000000200 */
[-C--:B-----5:R-:W-:Y:S07]  /*11250*/  HMMA.16816.F32.BF16 R4, R80, R16.reuse, RZ ;  /* 0x000000105004723c */ /* 0x0a0fee00000418ff */
[----:B------:R-:W5:Y:S01]  /*11260*/  LDSM.16.M88.4 R156, [R115+0x2000] ;  /* 0x00200000739c783b */ /* 0x000f620000000200 */
[C---:B-1----:R-:W-:Y:S07]  /*11270*/  HMMA.16816.F32.BF16 R8, R76.reuse, R16, RZ ;  /* 0x000000104c08723c */ /* 0x042fee00000418ff */
        /* <DEDUP_REMOVED lines=8> */
[----:B------:R-:W3:Y:S04]  /*11300*/  LDL R232, [R1+0x3c] ;  /* 0x00003c0001e87983 */ /* 0x000ee80000100800 */
[----:B------:R-:W3:Y:S01]  /*11310*/  LDL R231, [R1+0x5c] ;  /* 0x00005c0001e77983 */ /* 0x000ee20000100800 */
[-C--:B------:R-:W-:Y:S03]  /*11320*/  HMMA.16816.F32.BF16 R28, R76, R34.reuse, RZ ;  /* 0x000000224c1c723c */ /* 0x080fe600000418ff */
[----:B------:R-:W3:Y:S04]  /*11330*/  LDL R230, [R1+0x18] ;  /* 0x0000180001e67983 */ /* 0x000ee80000100800 */
[----:B------:R-:W3:Y:S01]  /*11340*/  LDL R229, [R1+0x38] ;  /* 0x0000380001e57983 */ /* 0x000ee20000100800 */
[C---:B------:R-:W-:Y:S03]  /*11350*/  HMMA.16816.F32.BF16 R32, R80.reuse, R34, RZ ;  /* 0x000000225020723c */ /* 0x040fe600000418ff */
[----:B------:R-:W3:Y:S04]  /*11360*/  LDL R228, [R1+0x44] ;  /* 0x0000440001e47983 */ /* 0x000ee80000100800 */
[----:B------:R-:W3:Y:S01]  /*11370*/  LDL R227, [R1+0x54] ;  /* 0x0000540001e37983 */ /* 0x000ee20000100800 */
        /* <DEDUP_REMOVED lines=8> */
[-C--:B-----5:R-:W-:Y:S08]  /*11400*/  HMMA.16816.F32.BF16 R68, R80, R156.reuse, RZ ;  /* 0x0000009c5044723c */ /* 0x0a0ff000000418ff */
[C---:B------:R-:W-:Y:S08]  /*11410*/  HMMA.16816.F32.BF16 R72, R76.reuse, R156, RZ ;  /* 0x0000009c4c48723c */ /* 0x040ff000000418ff */
[-C--:B------:R-:W-:Y:S08]  /*11420*/  HMMA.16816.F32.BF16 R76, R76, R158.reuse, RZ ;  /* 0x0000009e4c4c723c */ /* 0x080ff000000418ff */
[----:B------:R-:W-:Y:S01]  /*11430*/  HMMA.16816.F32.BF16 R80, R80, R158, RZ ;  /* 0x0000009e5050723c */ /* 0x000fe200000418ff */
[----:B------:R-:W5:Y:S07]  /*11440*/  LDSM.16.M88.4 R156, [R221] ;  /* 0x00000000dd9c783b */ /* 0x000f6e0000000200 */
[-C--:B-1----:R-:W-:Y:S08]  /*11450*/  HMMA.16816.F32.BF16 R4, R160, R164.reuse, R4 ;  /* 0x000000a4a004723c */ /* 0x082ff00000041804 */
[C---:B------:R-:W-:Y:S08]  /*11460*/  HMMA.16816.F32.BF16 R8, R168.reuse, R164, R8 ;  /* 0x000000a4a808723c */ /* 0x040ff00000041808 */
[-C--:B------:R-:W-:Y:S08]  /*11470*/  HMMA.16816.F32.BF16 R12, R168, R166.reuse, R12 ;  /* 0x000000a6a80c723c */ /* 0x080ff0000004180c */
[C---:B------:R-:W-:Y:S08]  /*11480*/  HMMA.16816.F32.BF16 R16, R160.reuse, R166, R16 ;  /* 0x000000a6a010723c */ /* 0x040ff00000041810 */
[-C--:B------:R-:W-:Y:S08]  /*11490*/  HMMA.16816.F32.BF16 R20, R160, R172.reuse, R20 ;  /* 0x000000aca014723c */ /* 0x080ff00000041814 */
[C---:B------:R-:W-:Y:S08]  /*114a0*/  HMMA.16816.F32.BF16 R24, R168.reuse, R172, R24 ;  /* 0x000000aca818723c */ /* 0x040ff00000041818 */
[-C--:B------:R-:W-:Y:S03]  /*114b0*/  HMMA.16816.F32.BF16 R28, R168, R174.reuse, R28 ;  /* 0x000000aea81c723c */ /* 0x080fe6000004181c */
[----:B--2---:R-:W-:Y:S05]  /*114c0*/  ISETP.GT.AND P0, PT, R225, R223, PT ;  /* 0x000000dfe100720c */ /* 0x004fea0003f04270 */
[C---:B------:R-:W-:Y:S01]  /*114d0*/  HMMA.16816.F32.BF16 R32, R160.reuse, R174, R32 ;  /* 0x000000aea020723c */ /* 0x040fe20000041820 */
[----:B------:R-:W-:Y:S07]  /*114e0*/  LDSM.16.M88.4 R172, [R219] ;  /* 0x00000000dbac783b */ /* 0x000fee0000000200 */
[-C--:B-----5:R-:W-:Y:S01]  /*114f0*/  HMMA.16816.F32.BF16 R36, R160, R156.reuse, R36 ;  /* 0x0000009ca024723c */ /* 0x0a0fe20000041824 */
[----:B------:R-:W-:Y:S02]  /*11500*/  @!P0 IMAD.MOV.U32 R110, RZ, RZ, c[0x0][0x208] ;  /* 0x00008200ff6e8624 */ /* 0x000fe400078e00ff */
[----:B----4-:R-:W-:Y:S01]  /*11510*/  LOP3.LUT P3, RZ, R226, 0x1, RZ, 0xc0, !PT ;  /* 0x00000001e2ff7812 */ /* 0x010fe2000786c0ff */
[C---:B------:R-:W-:Y:S01]  /*11520*/  @!P0 IMAD.WIDE.U32 R164, R223.reuse, c[0x0][0x208], RZ ;  /* 0x00008200dfa48a25 */ /* 0x040fe200078e00ff */
[----:B------:R-:W-:Y:S03]  /*11530*/  @!P0 SHF.R.S32.HI R0, RZ, 0x1f, R223 ;  /* 0x0000001fff008819 */ /* 0x000fe600000114df */
[C---:B------:R-:W-:Y:S01]  /*11540*/  HMMA.16816.F32.BF16 R40, R168.reuse, R156, R40 ;  /* 0x0000009ca828723c */ /* 0x040fe20000041828 */
[----:B------:R-:W-:Y:S03]  /*11550*/  @!P0 IMAD.MOV.U32 R114, RZ, RZ, 0x5 ;  /* 0x00000005ff728424 */ /* 0x000fe600078e00ff */
[----:B------:R-:W-:Y:S02]  /*11560*/  @!P0 IMAD R0, R0, c[0x0][0x208], RZ ;  /* 0x0000820000008a24 */ /* 0x000fe400078e02ff */
[----:B------:R-:W-:Y:S02]  /*11570*/  @!P0 IMAD.MOV.U32 R109, RZ, RZ, R2 ;  /* 0x000000ffff6d8224 */ /* 0x000fe400078e0002 */
[-C--:B------:R-:W-:Y:S04]  /*11580*/  HMMA.16816.F32.BF16 R44, R168, R158.reuse, R44 ;  /* 0x0000009ea82c723c */ /* 0x080fe8000004182c */
[----:B------:R-:W-:Y:S02]  /*11590*/  @!P0 IMAD R0, R223, c[0x0][0x20c], R0 ;  /* 0x00008300df008a24 */ /* 0x000fe400078e0200 */
[----:B------:R-:W-:Y:S02]  /*115a0*/  @!P0 IMAD.WIDE.U32 R108, R164, 0x50, R108 ;  /* 0x00000050a46c8825 */ /* 0x000fe400078e006c */
[C---:B------:R-:W-:Y:S04]  /*115b0*/  HMMA.16816.F32.BF16 R48, R160.reuse, R158, R48 ;  /* 0x0000009ea030723c */ /* 0x040fe80000041830 */
[----:B------:R-:W-:Y:S01]  /*115c0*/  @!P0 IMAD.IADD R0, R165, 0x1, R0 ;  /* 0x00000001a5008824 */ /* 0x000fe200078e0200 */
[----:B------:R-:W-:Y:S01]  /*115d0*/  @!P0 LEA R180, P1, R108, c[0x0][0x1f8], 0x1 ;  /* 0x00007e006cb48a11 */ /* 0x000fe200078208ff */
[----:B------:R-:W1:Y:S01]  /*115e0*/  LDSM.16.M88.4 R164, [R220] ;  /* 0x00000000dca4783b */ /* 0x000e620000000200 */
[----:B------:R-:W-:Y:S02]  /*115f0*/  @!P0 IMAD.SHL.U32 R2, R110, 0x20, RZ ;  /* 0x000000206e028824 */ /* 0x000fe400078e00ff */
[----:B------:R-:W-:Y:S03]  /*11600*/  @!P0 IMAD R0, R0, 0x50, RZ ;  /* 0x0000005000008824 */ /* 0x000fe600078e02ff */
[----:B------:R-:W-:Y:S01]  /*11610*/  @!P0 IADD3 R176, P2, R180, R2, RZ ;  /* 0x00000002b4b08210 */ /* 0x000fe20007f5e0ff */
[----:B------:R-:W-:Y:S01]  /*11620*/  @!P0 IMAD.IADD R109, R109, 0x1, R0 ;  /* 0x000000016d6d8824 */ /* 0x000fe200078e0200 */
[----:B------:R-:W-:Y:S04]  /*11630*/  @!P0 SHF.L.U64.HI R0, R110, R114, c[0x0][0x20c] ;  /* 0x000083006e008619 */ /* 0x000fe80000010272 */
[----:B------:R-:W-:Y:S02]  /*11640*/  @!P0 LEA.HI.X R181, R108, c[0x0][0x1fc], R109, 0x1, P1 ;  /* 0x00007f006cb58a11 */ /* 0x000fe400008f0c6d */
[-C--:B------:R-:W-:Y:S03]  /*11650*/  @!P0 IADD3 R178, P1, R176, R2.reuse, RZ ;  /* 0x00000002b0b28210 */ /* 0x080fe60007f3e0ff */
[----:B------:R-:W-:Y:S01]  /*11660*/  @!PT LDS RZ, [RZ] ;  /* 0x00000000fffff984 */ /* 0x000fe20000000800 */
[----:B------:R-:W-:Y:S01]  /*11670*/  @!PT LDS RZ, [RZ] ;  /* 0x00000000fffff984 */ /* 0x000fe20000000800 */
[----:B------:R-:W-:Y:S01]  /*11680*/  @!PT LDS RZ, [RZ] ;  /* 0x00000000fffff984 */ /* 0x000fe20000000800 */
[----:B------:R2:W-:Y:S01]  /*11690*/  @!P0 LDGSTS.E.BYPASS.LTC128B.128 [R224+0x100], [R180.64], !P3 ;  /* 0x00100000b4e08fae */ /* 0x0005e2000d901d48 */
[--C-:B------:R-:W-:Y:S01]  /*116a0*/  @!P0 IMAD.X R177, R181, 0x1, R0.reuse, P2 ;  /* 0x00000001b5b18824 */ /* 0x100fe200010e0600 */
[-C--:B------:R-:W-:Y:S03]  /*116b0*/  @!P0 IADD3 R108, P2, R178, R2.reuse, RZ ;  /* 0x00000002b26c8210 */ /* 0x080fe60007f5e0ff */
[--C-:B------:R-:W-:Y:S01]  /*116c0*/  @!P0 IMAD.X R179, R177, 0x1, R0.reuse, P1 ;  /* 0x00000001b1b38824 */ /* 0x100fe200008e0600 */
[----:B------:R-:W-:Y:S02]  /*116d0*/  @!P0 IADD3 R156, P1, R108, R2, RZ ;  /* 0x000000026c9c8210 */ /* 0x000fe40007f3e0ff */
[----:B------:R4:W-:Y:S01]  /*116e0*/  @!P0 LDGSTS.E.BYPASS.LTC128B.128 [R224+0x900], [R176.64], !P3 ;  /* 0x00900000b0e08fae */ /* 0x0009e2000d901d48 */
[--C-:B------:R-:W-:Y:S04]  /*116f0*/  @!P0 IMAD.X R109, R179, 0x1, R0.reuse, P2 ;  /* 0x00000001b36d8824 */ /* 0x100fe800010e0600 */
[----:B------:R-:W-:Y:S01]  /*11700*/  @!P0 IMAD.X R157, R109, 0x1, R0, P1 ;  /* 0x000000016d9d8824 */ /* 0x000fe200008e0600 */
[----:B------:R-:W-:Y:S02]  /*11710*/  ISETP.NE.AND P1, PT, R233, 0x1, PT ;  /* 0x00000001e900780c */ /* 0x000fe40003f25270 */
[----:B------:R4:W-:Y:S01]  /*11720*/  @!P0 LDGSTS.E.BYPASS.LTC128B.128 [R224+0x1100], [R178.64], !P3 ;  /* 0x01100000b2e08fae */ /* 0x0009e2000d901d48 */
[-C--:B-1----:R-:W-:Y:S07]  /*11730*/  HMMA.16816.F32.BF16 R52, R160, R164.reuse, R52 ;  /* 0x000000a4a034723c */ /* 0x082fee0000041834 */
[----:B------:R1:W-:Y:S01]  /*11740*/  @!P0 LDGSTS.E.BYPASS.LTC128B.128 [R224+0x1900], [R108.64], !P3 ;  /* 0x019000006ce08fae */ /* 0x0003e2000d901d48 */
[C---:B------:R-:W-:Y:S07]  /*11750*/  HMMA.16816.F32.BF16 R56, R168.reuse, R164, R56 ;  /* 0x000000a4a838723c */ /* 0x040fee0000041838 */
[----:B------:R5:W-:Y:S01]  /*11760*/  @!P0 LDGSTS.E.BYPASS.LTC128B.128 [R224+0x2100], [R156.64], !P3 ;  /* 0x021000009ce08fae */ /* 0x000be2000d901d48 */
[-C--:B------:R-:W-:Y:S07]  /*11770*/  HMMA.16816.F32.BF16 R60, R168, R166.reuse, R60 ;  /* 0x000000a6a83c723c */ /* 0x080fee000004183c */
[----:B--2---:R-:W-:Y:S01]  /*11780*/  LDSM.16.M88.4 R180, [R213] ;  /* 0x00000000d5b4783b */ /* 0x004fe20000000200 */
[C---:B------:R-:W-:Y:S07]  /*11790*/  HMMA.16816.F32.BF16 R64, R160.reuse, R166, R64 ;  /* 0x000000a6a040723c */ /* 0x040fee0000041840 */
[----:B----4-:R-:W2:Y:S01]  /*117a0*/  LDSM.16.M88.4 R176, [R215] ;  /* 0x00000000d7b0783b */ /* 0x010ea20000000200 */
[-C--:B------:R-:W-:Y:S07]  /*117b0*/  HMMA.16816.F32.BF16 R68, R160, R172.reuse, R68 ;  /* 0x000000aca044723c */ /* 0x080fee0000041844 */
[----:B------:R-:W0:Y:S01]  /*117c0*/  LDGDEPBAR ;  /* 0x00000000000079af */ /* 0x000e220000000000 */
[C---:B------:R-:W-:Y:S07]  /*117d0*/  HMMA.16816.F32.BF16 R72, R168.reuse, R172, R72 ;  /* 0x000000aca848723c */ /* 0x040fee0000041848 */
[----:B-----5:R-:W4:Y:S01]  /*117e0*/  LDSM.16.M88.4 R156, [R215+0x2000] ;  /* 0x00200000d79c783b */ /* 0x020f220000000200 */
[-C--:B------:R-:W-:Y:S07]  /*117f0*/  HMMA.16816.F32.BF16 R76, R168, R174.reuse, R76 ;  /* 0x000000aea84c723c */ /* 0x080fee000004184c */
[----:B------:R-:W5:Y:S01]  /*11800*/  LDSM.16.M88.4 R164, [R213+0x800] ;  /* 0x00080000d5a4783b */ /* 0x000f620000000200 */
[----:B---3--:R-:W-:Y:S04]  /*11810*/  IMAD.IADD R0, R231, 0x1, R232 ;  /* 0x00000001e7007824 */ /* 0x008fe800078e02e8 */
[----:B------:R-:W-:Y:S01]  /*11820*/  @P1 IMAD.MOV.U32 R0, RZ, RZ, R230 ;  /* 0x000000ffff001224 */ /* 0x000fe200078e00e6 */
[----:B------:R-:W-:Y:S02]  /*11830*/  HMMA.16816.F32.BF16 R80, R160, R174, R80 ;  /* 0x000000aea050723c */ /* 0x000fe40000041850 */
[----:B------:R-:W3:Y:S06]  /*11840*/  LDSM.16.M88.4 R184, [R213+0x1000] ;  /* 0x00100000d5b8783b */ /* 0x000eec0000000200 */
[-C--:B--2---:R-:W-:Y:S02]  /*11850*/  HMMA.16816.F32.BF16 R4, R176, R180.reuse, R4 ;  /* 0x000000b4b004723c */ /* 0x084fe40000041804 */
[----:B------:R-:W2:Y:S08]  /*11860*/  LDSM.16.M88.4 R188, [R213+0x1800] ;  /* 0x00180000d5bc783b */ /* 0x000eb00000000200 */
[----:B------:R-:W-:Y:S01]  /*11870*/  LDSM.16.M88.4 R192, [R213+0x2000] ;  /* 0x00200000d5c0783b */ /* 0x000fe20000000200 */
[C---:B----4-:R-:W-:Y:S07]  /*11880*/  HMMA.16816.F32.BF16 R8, R156.reuse, R180, R8 ;  /* 0x000000b49c08723c */ /* 0x050fee0000041808 */
[----:B------:R-:W-:Y:S01]  /*11890*/  LDSM.16.M88.4 R196, [R216] ;  /* 0x00000000d8c4783b */ /* 0x000fe20000000200 */
[-C--:B------:R-:W-:Y:S07]  /*118a0*/  HMMA.16816.F32.BF16 R12, R156, R182.reuse, R12 ;  /* 0x000000b69c0c723c */ /* 0x080fee000004180c */
[----:B------:R-:W-:Y:S01]  /*118b0*/  LDSM.16.M88.4 R200, [R210] ;  /* 0x00000000d2c8783b */ /* 0x000fe20000000200 */
[C---:B------:R-:W-:Y:S07]  /*118c0*/  HMMA.16816.F32.BF16 R16, R176.reuse, R182, R16 ;  /* 0x000000b6b010723c */ /* 0x040fee0000041810 */
[----:B------:R-:W-:Y:S01]  /*118d0*/  LDSM.16.M88.4 R204, [R216+0x2000] ;  /* 0x00200000d8cc783b */ /* 0x000fe20000000200 */
[-C--:B-----5:R-:W-:Y:S07]  /*118e0*/  HMMA.16816.F32.BF16 R20, R176, R164.reuse, R20 ;  /* 0x000000a4b014723c */ /* 0x0a0fee0000041814 */
[----:B------:R-:W-:Y:S01]  /*118f0*/  LDSM.16.M88.4 R160, [R210+0x800] ;  /* 0x00080000d2a0783b */ /* 0x000fe20000000200 */
[C---:B------:R-:W-:Y:S07]  /*11900*/  HMMA.16816.F32.BF16 R24, R156.reuse, R164, R24 ;  /* 0x000000a49c18723c */ /* 0x040fee0000041818 */
[----:B------:R-:W-:Y:S01]  /*11910*/  SHFL.IDX PT, R114, R0, 0x2, 0x1c1f ;  /* 0x005c1f0000727f89 */ /* 0x000fe200000e0000 */
[-C--:B------:R-:W-:Y:S07]  /*11920*/  HMMA.16816.F32.BF16 R28, R156, R166.reuse, R28 ;  /* 0x000000a69c1c723c */ /* 0x080fee000004181c */
[----:B------:R-:W4:Y:S01]  /*11930*/  SHFL.IDX PT, R2, R0, 0x1, 0x1c1f ;  /* 0x003c1f0000027f89 */ /* 0x000f2200000e0000 */
[C---:B------:R-:W-:Y:S07]  /*11940*/  HMMA.16816.F32.BF16 R32, R176.reuse, R166, R32 ;  /* 0x000000a6b020723c */ /* 0x040fee0000041820 */
[----:B------:R-:W-:Y:S01]  /*11950*/  SHFL.IDX PT, R110, R0, 0x3, 0x1c1f ;  /* 0x007c1f00006e7f89 */ /* 0x000fe200000e0000 */
[-C--:B---3--:R-:W-:Y:S07]  /*11960*/  HMMA.16816.F32.BF16 R36, R176, R184.reuse, R36 ;  /* 0x000000b8b024723c */ /* 0x088fee0000041824 */
[----:B-1----:R1:W3:Y:S01]  /*11970*/  SHFL.IDX PT, R108, R0, RZ, 0x1c1f ;  /* 0x001c1fff006c7589 */ /* 0x0022e200000e0000 */
[C---:B------:R-:W-:Y:S08]  /*11980*/  HMMA.16816.F32.BF16 R40, R156.reuse, R184, R40 ;  /* 0x000000b89c28723c */ /* 0x040ff00000041828 */
[-C--:B------:R-:W-:Y:S08]  /*11990*/  HMMA.16816.F32.BF16 R44, R156, R186.reuse, R44 ;  /* 0x000000ba9c2c723c */ /* 0x080ff0000004182c */
[C---:B------:R-:W-:Y:S04]  /*119a0*/  HMMA.16816.F32.BF16 R48, R176.reuse, R186, R48 ;  /* 0x000000bab030723c */ /* 0x040fe80000041830 */
[----:B-1----:R-:W-:Y:S04]  /*119b0*/  IMAD R0, R223, -0x50, RZ ;  /* 0xffffffb0df007824 */ /* 0x002fe800078e02ff */
[-C--:B--2---:R-:W-:Y:S04]  /*119c0*/  HMMA.16816.F32.BF16 R52, R176, R188.reuse, R52 ;  /* 0x000000bcb034723c */ /* 0x084fe80000041834 */
[----:B------:R-:W-:Y:S04]  /*119d0*/  IADD3 R0, -R229, 0x1, R0 ;  /* 0x00000001e5007810 */ /* 0x000fe80007ffe100 */
[C---:B------:R-:W-:Y:S04]  /*119e0*/  HMMA.16816.F32.BF16 R56, R156.reuse, R188, R56 ;  /* 0x000000bc9c38723c */ /* 0x040fe80000041838 */
[----:B------:R-:W-:Y:S04]  /*119f0*/  IADD3 R109, -R227, R0, R228 ;  /* 0x00000000e36d7210 */ /* 0x000fe80007ffe1e4 */
[-C--:B------:R-:W-:Y:S04]  /*11a00*/  HMMA.16816.F32.BF16 R60, R156, R190.reuse, R60 ;  /* 0x000000be9c3c723c */ /* 0x080fe8000004183c */
[C---:B----4-:R-:W-:Y:S02]  /*11a10*/  IMAD.IADD R2, R109.reuse, 0x1, R2 ;  /* 0x000000016d027824 */ /* 0x050fe400078e0202 */
[C---:B---3--:R-:W-:Y:S02]  /*11a20*/  IMAD.IADD R108, R109.reuse, 0x1, R108 ;  /* 0x000000016d6c7824 */ /* 0x048fe400078e026c */
[C---:B------:R-:W-:Y:S04]  /*11a30*/  HMMA.16816.F32.BF16 R64, R176.reuse, R190, R64 ;  /* 0x000000beb040723c */ /* 0x040fe80000041840 */
[C---:B------:R-:W-:Y:S01]  /*11a40*/  ISETP.GT.AND P3, PT, R108.reuse, RZ, PT ;  /* 0x000000ff6c00720c */ /* 0x040fe20003f64270 */
[C---:B------:R-:W-:Y:S01]  /*11a50*/  IMAD.IADD R0, R109.reuse, 0x1, R114 ;  /* 0x000000016d007824 */ /* 0x040fe200078e0272 */
[----:B------:R-:W-:Y:S01]  /*11a60*/  ISETP.GT.AND P2, PT, R108, 0x1, PT ;  /* 0x000000016c00780c */ /* 0x000fe20003f44270 */
[----:B------:R-:W-:Y:S01]  /*11a70*/  IMAD.IADD R109, R109, 0x1, R110 ;  /* 0x000000016d6d7824 */ /* 0x000fe200078e026e */
[-C--:B------:R-:W-:Y:S03]  /*11a80*/  HMMA.16816.F32.BF16 R68, R176, R192.reuse, R68 ;  /* 0x000000c0b044723c */ /* 0x080fe60000041844 */
[C---:B------:R-:W-:Y:S02]  /*11a90*/  ISETP.GT.AND P1, PT, R2.reuse, RZ, PT ;  /* 0x000000ff0200720c */ /* 0x040fe40003f24270 */
[----:B------:R-:W-:Y:S02]  /*11aa0*/  ISETP.GT.AND P0, PT, R2, 0x1, PT ;  /* 0x000000010200780c */ /* 0x000fe40003f04270 */
[C---:B------:R-:W-:Y:S01]  /*11ab0*/  ISETP.GT.AND P4, PT, R108.reuse, 0x29, PT ;  /* 0x000000296c00780c */ /* 0x040fe20003f84270 */
[C---:B------:R-:W-:Y:S04]  /*11ac0*/  HMMA.16816.F32.BF16 R72, R156.reuse, R192, R72 ;  /* 0x000000c09c48723c */ /* 0x040fe80000041848 */
[----:B------:R-:W-:Y:S02]  /*11ad0*/  ISETP.GT.AND P5, PT, R108, 0x30, PT ;  /* 0x000000306c00780c */ /* 0x000fe40003fa4270 */
[----:B------:R-:W-:Y:S02]  /*11ae0*/  ISETP.GT.AND P6, PT, R109, 0x29, PT ;  /* 0x000000296d00780c */ /* 0x000fe40003fc4270 */
[-C--:B------:R-:W-:Y:S01]  /*11af0*/  HMMA.16816.F32.BF16 R76, R156, R194.reuse, R76 ;  /* 0x000000c29c4c723c */ /* 0x080fe2000004184c */
[----:B------:R-:W1:Y:S07]  /*11b00*/  LDSM.16.M88.4 R156, [R210+0x1000] ;  /* 0x00100000d29c783b */ /* 0x000e6e0000000200 */
[----:B------:R-:W-:Y:S08]  /*11b10*/  HMMA.16816.F32.BF16 R80, R176, R194, R80 ;  /* 0x000000c2b050723c */ /* 0x000ff00000041850 */
[-C--:B------:R-:W-:Y:S08]  /*11b20*/  HMMA.16816.F32.BF16 R4, R196, R200.reuse, R4 ;  /* 0x000000c8c404723c */ /* 0x080ff00000041804 */
[C---:B------:R-:W-:Y:S07]  /*11b30*/  HMMA.16816.F32.BF16 R8, R204.reuse, R200, R8 ;  /* 0x000000c8cc08723c */ /* 0x040fee0000041808 */
[----:B------:R-:W-:Y:S01]  /*11b40*/  IADD3 R200, R223, -0x1, RZ ;  /* 0xffffffffdfc87810 */ /* 0x000fe20007ffe0ff */
[-C--:B------:R-:W-:Y:S08]  /*11b50*/  HMMA.16816.F32.BF16 R12, R204, R202.reuse, R12 ;  /* 0x000000cacc0c723c */ /* 0x080ff0000004180c */
[C---:B------:R-:W-:Y:S04]  /*11b60*/  HMMA.16816.F32.BF16 R16, R196.reuse, R202, R16 ;  /* 0x000000cac410723c */ /* 0x040fe80000041810 */
[----:B------:R-:W-:Y:S02]  /*11b70*/  FSEL R114, R4, -INF , P3 ;  /* 0xff80000004727808 */ /* 0x000fe40001800000 */
[----:B------:R-:W-:Y:S02]  /*11b80*/  FSEL R165, R6, -INF , P1 ;  /* 0xff80000006a57808 */ /* 0x000fe40000800000 */
[-C--:B------:R-:W-:Y:S03]  /*11b90*/  HMMA.16816.F32.BF16 R20, R196, R160.reuse, R20 ;  /* 0x000000a0c414723c */ /* 0x080fe60000041814 */
[----:B------:R-:W-:Y:S02]  /*11ba0*/  ISETP.GT.AND P3, PT, R0, RZ, PT ;  /* 0x000000ff0000720c */ /* 0x000fe40003f64270 */
[----:B------:R-:W-:Y:S02]  /*11bb0*/  FSEL R164, R7, -INF , P0 ;  /* 0xff80000007a47808 */ /* 0x000fe40000000000 */
[----:B------:R-:W-:Y:S01]  /*11bc0*/  FSEL R166, R8, -INF , P3 ;  /* 0xff80000008a67808 */ /* 0x000fe20001800000 */
[C---:B------:R-:W-:Y:S04]  /*11bd0*/  HMMA.16816.F32.BF16 R24, R204.reuse, R160, R24 ;  /* 0x000000a0cc18723c */ /* 0x040fe80000041818 */
[C---:B------:R-:W-:Y:S02]  /*11be0*/  ISETP.GT.AND P0, PT, R109.reuse, 0x1, PT ;  /* 0x000000016d00780c */ /* 0x040fe40003f04270 */
[----:B------:R-:W-:Y:S02]  /*11bf0*/  ISETP.GT.AND P3, PT, R0, 0x8, PT ;  /* 0x000000080000780c */ /* 0x000fe40003f64270 */
[-C--:B------:R-:W-:Y:S03]  /*11c00*/  HMMA.16816.F32.BF16 R28, R204, R162.reuse, R28 ;  /* 0x000000a2cc1c723c */ /* 0x080fe6000004181c */
[----:B------:R-:W-:Y:S02]  /*11c10*/  ISETP.GT.AND P1, PT, R109, RZ, PT ;  /* 0x000000ff6d00720c */ /* 0x000fe40003f24270 */
[----:B------:R-:W-:Y:S02]  /*11c20*/  FMNMX.FTZ R8, R114, R3, !PT ;  /* 0x0000000372087209 */ /* 0x000fe40007810000 */
[----:B------:R-:W-:Y:S01]  /*11c30*/  FSEL R170, R11, -INF , P0 ;  /* 0xff8000000baa7808 */ /* 0x000fe20000000000 */
[C---:B------:R-:W-:Y:S01]  /*11c40*/  HMMA.16816.F32.BF16 R32, R196.reuse, R162, R32 ;  /* 0x000000a2c420723c */ /* 0x040fe20000041820 */
[----:B------:R-:W2:Y:S03]  /*11c50*/  LDSM.16.M88.4 R160, [R210+0x1800] ;  /* 0x00180000d2a0783b */ /* 0x000ea60000000200 */
[C---:B------:R-:W-:Y:S02]  /*11c60*/  ISETP.GT.AND P0, PT, R109.reuse, 0x9, PT ;  /* 0x000000096d00780c */ /* 0x040fe40003f04270 */
[----:B------:R-:W-:Y:S02]  /*11c70*/  FSEL R171, R10, -INF , P1 ;  /* 0xff8000000aab7808 */ /* 0x000fe40000800000 */
[-C--:B-1----:R-:W-:Y:S03]  /*11c80*/  HMMA.16816.F32.BF16 R36, R196, R156.reuse, R36 ;  /* 0x0000009cc424723c */ /* 0x082fe60000041824 */
[----:B------:R-:W-:Y:S02]  /*11c90*/  ISETP.GT.AND P1, PT, R109, 0x8, PT ;  /* 0x000000086d00780c */ /* 0x000fe40003f24270 */
[----:B------:R-:W-:Y:S02]  /*11ca0*/  FSEL R168, R15, -INF , P0 ;  /* 0xff8000000fa87808 */ /* 0x000fe40000000000 */
[----:B------:R-:W-:Y:S01]  /*11cb0*/  ISETP.GT.AND P0, PT, R2, 0x9, PT ;  /* 0x000000090200780c */ /* 0x000fe20003f04270 */
[C---:B------:R-:W-:Y:S04]  /*11cc0*/  HMMA.16816.F32.BF16 R40, R204.reuse, R156, R40 ;  /* 0x0000009ccc28723c */ /* 0x040fe80000041828 */
[----:B------:R-:W-:Y:S02]  /*11cd0*/  FSEL R169, R14, -INF , P1 ;  /* 0xff8000000ea97808 */ /* 0x000fe40000800000 */
[----:B------:R-:W-:Y:S02]  /*11ce0*/  ISETP.GT.AND P1, PT, R2, 0x8, PT ;  /* 0x000000080200780c */ /* 0x000fe40003f24270 */
[-C--:B------:R-:W-:Y:S04]  /*11cf0*/  HMMA.16816.F32.BF16 R44, R204, R158.reuse, R44 ;  /* 0x0000009ecc2c723c */ /* 0x080fe8000004182c */
[----:B------:R-:W-:Y:S02]  /*11d00*/  FSEL R157, R5, -INF , P2 ;  /* 0xff800000059d7808 */ /* 0x000fe40001000000 */
[----:B------:R-:W1:Y:S01]  /*11d10*/  LDSM.16.M88.4 R4, [R210+0x2000] ;  /* 0x00200000d204783b */ /* 0x000e620000000200 */
[----:B------:R-:W-:Y:S01]  /*11d20*/  ISETP.GT.AND P2, PT, R0, 0x1, PT ;  /* 0x000000010000780c */ /* 0x000fe20003f44270 */
[C---:B------:R-:W-:Y:S01]  /*11d30*/  HMMA.16816.F32.BF16 R48, R196.reuse, R158, R48 ;  /* 0x0000009ec430723c */ /* 0x040fe20000041830 */
[----:B------:R-:W-:Y:S04]  /*11d40*/  DEPBAR.LE SB0, 0x0 ;  /* 0x000080000000791a */ /* 0x000fe80000000000 */
[----:B------:R-:W-:Y:S01]  /*11d50*/  FSEL R167, R9, -INF , P2 ;  /* 0xff80000009a77808 */ /* 0x000fe20001000000 */
[----:B------:R-:W-:Y:S01]  /*11d60*/  BAR.SYNC.DEFER_BLOCKING 0x0 ;  /* 0x0000000000007b1d */ /* 0x000fe20000010000 */
[----:B------:R-:W-:Y:S01]  /*11d70*/  FSEL R158, R12, -INF , P3 ;  /* 0xff8000000c9e7808 */ /* 0x000fe20001800000 */
[-C--:B--2---:R-:W-:Y:S05]  /*11d80*/  HMMA.16816.F32.BF16 R52, R196, R160.reuse, R52 ;  /* 0x000000a0c434723c */ /* 0x084fea0000041834 */
[----:B------:R-:W-:Y:S02]  /*11d90*/  ISETP.GT.AND P3, PT, R108, 0x8, PT ;  /* 0x000000086c00780c */ /* 0x000fe40003f64270 */
[----:B------:R-:W-:Y:S01]  /*11da0*/  ISETP.GT.AND P2, PT, R0, 0x9, PT ;  /* 0x000000090000780c */ /* 0x000fe20003f44270 */
[C---:B------:R-:W-:Y:S04]  /*11db0*/  HMMA.16816.F32.BF16 R56, R204.reuse, R160, R56 ;  /* 0x000000a0cc38723c */ /* 0x040fe80000041838 */
[----:B------:R-:W-:Y:S02]  /*11dc0*/  FSEL R9, R16, -INF , P3 ;  /* 0xff80000010097808 */ /* 0x000fe40001800000 */
[C---:B------:R-:W-:Y:S02]  /*11dd0*/  ISETP.GT.AND P3, PT, R108.reuse, 0x10, PT ;  /* 0x000000106c00780c */ /* 0x040fe40003f64270 */
[-C--:B------:R-:W-:Y:S04]  /*11de0*/  HMMA.16816.F32.BF16 R60, R204, R162.reuse, R60 ;  /* 0x000000a2cc3c723c */ /* 0x080fe8000004183c */
[----:B------:R-:W-:Y:S02]  /*11df0*/  FSEL R159, R13, -INF , P2 ;  /* 0xff8000000d9f7808 */ /* 0x000fe40001000000 */
[----:B------:R-:W-:Y:S02]  /*11e00*/  ISETP.GT.AND P2, PT, R108, 0x9, PT ;  /* 0x000000096c00780c */ /* 0x000fe40003f44270 */
[C---:B------:R-:W-:Y:S04]  /*11e10*/  HMMA.16816.F32.BF16 R64, R196.reuse, R162, R64 ;  /* 0x000000a2c440723c */ /* 0x040fe80000041840 */
[----:B------:R-:W-:Y:S02]  /*11e20*/  FMNMX.FTZ R8, R157, R8, !PT ;  /* 0x000000089d087209 */ /* 0x000fe40007810000 */
        /* <DEDUP_REMOVED lines=8> */
[----:B------:R-:W-:Y:S01]  /*11eb0*/  FMNMX.FTZ R4, R9, R8, !PT ;  /* 0x0000000809047209 */ /* 0x000fe20007810000 */
[-C--:B------:R-:W-:Y:S03]  /*11ec0*/  HMMA.16816.F32.BF16 R76, R204, R6.reuse, R76 ;  /* 0x00000006cc4c723c */ /* 0x080fe6000004184c */
[----:B------:R-:W-:Y:S02]  /*11ed0*/  FSEL R21, R21, -INF , P2 ;  /* 0xff80000015157808 */ /* 0x000fe40001000000 */
[----:B------:R-:W-:Y:S02]  /*11ee0*/  ISETP.GT.AND P2, PT, R0, 0x11, PT ;  /* 0x000000110000780c */ /* 0x000fe40003f44270 */
[----:B------:R-:W-:Y:S01]  /*11ef0*/  FMNMX.FTZ R4, R10, R4, !PT ;  /* 0x000000040a047209 */ /* 0x000fe20007810000 */
[----:B------:R-:W-:Y:S04]  /*11f00*/  HMMA.16816.F32.BF16 R80, R196, R6, R80 ;  /* 0x00000006c450723c */ /* 0x000fe80000041850 */
[----:B------:R-:W-:Y:S02]  /*11f10*/  FSEL R11, R18, -INF , P1 ;  /* 0xff800000120b7808 */ /* 0x000fe40000800000 */
[----:B------:R-:W-:Y:S02]  /*11f20*/  ISETP.GT.AND P1, PT, R2, 0x10, PT ;  /* 0x000000100200780c */ /* 0x000fe40003f24270 */
[----:B------:R-:W-:Y:S02]  /*11f30*/  FSEL R18, R23, -INF , P0 ;  /* 0xff80000017127808 */ /* 0x000fe40000000000 */
[----:B------:R-:W-:Y:S02]  /*11f40*/  ISETP.GT.AND P0, PT, R109, 0x11, PT ;  /* 0x000000116d00780c */ /* 0x000fe40003f04270 */
[----:B------:R-:W-:Y:S02]  /*11f50*/  FSEL R17, R24, -INF , P3 ;  /* 0xff80000018117808 */ /* 0x000fe40001800000 */
[----:B------:R-:W-:Y:S02]  /*11f60*/  ISETP.GT.AND P3, PT, R0, 0x18, PT ;  /* 0x000000180000780c */ /* 0x000fe40003f64270 */
[----:B------:R-:W-:Y:S02]  /*11f70*/  FMNMX.FTZ R4, R20, R4, !PT ;  /* 0x0000000414047209 */ /* 0x000fe40007810000 */
[----:B------:R-:W-:Y:S02]  /*11f80*/  FSEL R19, R22, -INF , P1 ;  /* 0xff80000016137808 */ /* 0x000fe40000800000 */
[----:B------:R-:W-:Y:S02]  /*11f90*/  FSEL R22, R25, -INF , P2 ;  /* 0xff80000019167808 */ /* 0x000fe40001000000 */
[----:B------:R-:W-:Y:S02]  /*11fa0*/  FSEL R24, R28, -INF , P3 ;  /* 0xff8000001c187808 */ /* 0x000fe40001800000 */
[----:B------:R-:W-:Y:S02]  /*11fb0*/  ISETP.GT.AND P3, PT, R108, 0x18, PT ;  /* 0x000000186c00780c */ /* 0x000fe40003f64270 */
[----:B------:R-:W-:Y:S02]  /*11fc0*/  ISETP.GT.AND P2, PT, R0, 0x19, PT ;  /* 0x000000190000780c */ /* 0x000fe40003f44270 */
[----:B------:R-:W-:Y:S02]  /*11fd0*/  FSEL R27, R27, -INF , P0 ;  /* 0xff8000001b1b7808 */ /* 0x000fe40000000000 */
[----:B------:R-:W-:Y:S02]  /*11fe0*/  ISETP.GT.AND P0, PT, R109, 0x19, PT ;  /* 0x000000196d00780c */ /* 0x000fe40003f04270 */
[----:B------:R-:W-:Y:S02]  /*11ff0*/  FSEL R16, R32, -INF , P3 ;  /* 0xff80000020107808 */ /* 0x000fe40001800000 */
[----:B------:R-:W-:Y:S02]  /*12000*/  FMNMX.FTZ R4, R21, R4, !PT ;  /* 0x0000000415047209 */ /* 0x000fe40007810000 */
[----:B------:R-:W-:Y:S02]  /*12010*/  FSEL R25, R29, -INF , P2 ;  /* 0xff8000001d197808 */ /* 0x000fe40001000000 */
[----:B------:R-:W-:Y:S02]  /*12020*/  ISETP.GT.AND P2, PT, R108, 0x19, PT ;  /* 0x000000196c00780c */ /* 0x000fe40003f44270 */
[----:B------:R-:W-:Y:S02]  /*12030*/  FSEL R31, R31, -INF , P0 ;  /* 0xff8000001f1f7808 */ /* 0x000fe40000000000 */
[----:B------:R-:W-:Y:S02]  /*12040*/  ISETP.GT.AND P0, PT, R2, 0x19, PT ;  /* 0x000000190200780c */ /* 0x000fe40003f04270 */
[----:B------:R-:W-:Y:S02]  /*12050*/  FSEL R15, R33, -INF , P2 ;  /* 0xff800000210f7808 */ /* 0x000fe40001000000 */
[----:B------:R-:W-:Y:S01]  /*12060*/  FSEL R13, R35, -INF , P0 ;  /* 0xff800000230d7808 */ /* 0x000fe20000000000 */
[----:B------:R-:W2:Y:S01]  /*12070*/  LDL.64 R32, [R1+0x28] ;  /* 0x0000280001207983 */ /* 0x000ea20000100a00 */
[C---:B------:R-:W-:Y:S02]  /*12080*/  ISETP.GT.AND P3, PT, R108.reuse, 0x20, PT ;  /* 0x000000206c00780c */ /* 0x040fe40003f64270 */
        /* <DEDUP_REMOVED lines=10> */
[----:B------:R-:W-:Y:S02]  /*12130*/  FSEL R180, R43, -INF , P0 ;  /* 0xff8000002bb47808 */ /* 0x000fe40000000000 */
[----:B------:R-:W-:Y:S02]  /*12140*/  ISETP.GT.AND P2, PT, R108, 0x28, PT ;  /* 0x000000286c00780c */ /* 0x000fe40003f44270 */
[----:B------:R-:W-:Y:S02]  /*12150*/  ISETP.GT.AND P1, PT, R109, 0x10, PT ;  /* 0x000000106d00780c */ /* 0x000fe40003f24270 */
[----:B------:R-:W-:Y:S02]  /*12160*/  ISETP.GT.AND P0, PT, R0, 0x28, PT ;  /* 0x000000280000780c */ /* 0x000fe40003f04270 */
[----:B------:R-:W-:Y:S02]  /*12170*/  FMNMX.FTZ R4, R28, R4, !PT ;  /* 0x000000041c047209 */ /* 0x000fe40007810000 */
[----:B------:R-:W-:Y:S02]  /*12180*/  FSEL R176, R44, -INF , P0 ;  /* 0xff8000002cb07808 */ /* 0x000fe40000000000 */
[----:B------:R-:W-:Y:S02]  /*12190*/  FSEL R44, R48, -INF , P2 ;  /* 0xff800000302c7808 */ /* 0x000fe40001000000 */
[----:B------:R-:W-:Y:S02]  /*121a0*/  FMNMX.FTZ R4, R161, R4, !PT ;  /* 0x00000004a1047209 */ /* 0x000fe40007810000 */
        /* <DEDUP_REMOVED lines=8> */
[----:B------:R-:W-:Y:S01]  /*12230*/  FSEL R190, R52, -INF , P5 ;  /* 0xff80000034be7808 */ /* 0x000fe20002800000 */
[----:B------:R-:W3:Y:S01]  /*12240*/  LDL R34, [R1+0x34] ;  /* 0x0000340001227983 */ /* 0x000ee20000100800 */
[----:B------:R-:W-:Y:S02]  /*12250*/  ISETP.GT.AND P1, PT, R2, 0x20, PT ;  /* 0x000000200200780c */ /* 0x000fe40003f24270 */
[----:B------:R-:W-:Y:S02]  /*12260*/  FSEL R173, R40, -INF , P3 ;  /* 0xff80000028ad7808 */ /* 0x000fe40001800000 */
[----:B------:R-:W-:Y:S02]  /*12270*/  ISETP.GT.AND P3, PT, R108, 0x31, PT ;  /* 0x000000316c00780c */ /* 0x000fe40003f64270 */
[----:B------:R-:W-:Y:S02]  /*12280*/  FMNMX.FTZ R4, R163, R4, !PT ;  /* 0x00000004a3047209 */ /* 0x000fe40007810000 */
[----:B------:R-:W-:Y:S02]  /*12290*/  FSEL R162, R38, -INF , P1 ;  /* 0xff80000026a27808 */ /* 0x000fe40000800000 */
[----:B------:R-:W-:Y:S02]  /*122a0*/  FSEL R191, R53, -INF , P3 ;  /* 0xff80000035bf7808 */ /* 0x000fe40001800000 */
[----:B------:R-:W-:Y:S02]  /*122b0*/  FMNMX.FTZ R4, R190, R4, !PT ;  /* 0x00000004be047209 */ /* 0x000fe40007810000 */
[----:B------:R-:W-:Y:S02]  /*122c0*/  ISETP.GT.AND P1, PT, R109, 0x20, PT ;  /* 0x000000206d00780c */ /* 0x000fe40003f24270 */
[----:B------:R-:W-:Y:S02]  /*122d0*/  ISETP.GT.AND P2, PT, R108, 0x38, PT ;  /* 0x000000386c00780c */ /* 0x000fe40003f44270 */
[----:B------:R-:W-:Y:S02]  /*122e0*/  FSEL R175, R42, -INF , P1 ;  /* 0xff8000002aaf7808 */ /* 0x000fe40000800000 */
[----:B------:R-:W-:Y:S02]  /*122f0*/  FSEL R196, R64, -INF , P2 ;  /* 0xff80000040c47808 */ /* 0x000fe40001000000 */
[----:B------:R-:W-:Y:S02]  /*12300*/  FMNMX.FTZ R4, R191, R4, !PT ;  /* 0x00000004bf047209 */ /* 0x000fe40007810000 */
        /* <DEDUP_REMOVED lines=11> */
[C---:B------:R-:W-:Y:S02]  /*123c0*/  ISETP.GT.AND P0, PT, R108.reuse, 0x41, PT ;  /* 0x000000416c00780c */ /* 0x040fe40003f04270 */
        /* <DEDUP_REMOVED lines=15> */
[C---:B------:R-:W-:Y:S01]  /*124c0*/  ISETP.GT.AND P4, PT, R2.reuse, 0x28, PT ;  /* 0x000000280200780c */ /* 0x040fe20003f84270 */
[----:B------:R-:W1:Y:S01]  /*124d0*/  SHFL.BFLY PT, R7, R4, 0x2, 0x1f ;  /* 0x0c401f0004077f89 */ /* 0x000e6200000e0000 */
[----:B------:R-:W-:Y:S02]  /*124e0*/  FMNMX.FTZ R5, R13, R5, !PT ;  /* 0x000000050d057209 */ /* 0x000fe40007810000 */
[----:B------:R-:W-:Y:S02]  /*124f0*/  ISETP.GT.AND P0, PT, R2, 0x31, PT ;  /* 0x000000310200780c */ /* 0x000fe40003f04270 */
[----:B------:R-:W-:Y:S02]  /*12500*/  FMNMX.FTZ R5, R162, R5, !PT ;  /* 0x00000005a2057209 */ /* 0x000fe40007810000 */
[----:B------:R-:W-:Y:S02]  /*12510*/  FSEL R80, R50, -INF , P4 ;  /* 0xff80000032507808 */ /* 0x000fe40002000000 */
[----:B------:R-:W-:Y:S02]  /*12520*/  FSEL R184, R55, -INF , P0 ;  /* 0xff80000037b87808 */ /* 0x000fe40000000000 */
[C---:B------:R-:W-:Y:S02]  /*12530*/  ISETP.GT.AND P2, PT, R2.reuse, 0x29, PT ;  /* 0x000000290200780c */ /* 0x040fe40003f44270 */
[C---:B------:R-:W-:Y:S02]  /*12540*/  ISETP.GT.AND P1, PT, R2.reuse, 0x30, PT ;  /* 0x000000300200780c */ /* 0x040fe40003f24270 */
[----:B------:R-:W-:Y:S02]  /*12550*/  ISETP.GT.AND P0, PT, R2, 0x38, PT ;  /* 0x000000380200780c */ /* 0x000fe40003f04270 */
[----:B------:R-:W-:Y:S02]  /*12560*/  FMNMX.FTZ R5, R172, R5, !PT ;  /* 0x00000005ac057209 */ /* 0x000fe40007810000 */
[----:B------:R-:W-:Y:S02]  /*12570*/  FMNMX.FTZ R6, R166, R112, !PT ;  /* 0x00000070a6067209 */ /* 0x000fe40007810000 */
[----:B------:R-:W-:Y:S02]  /*12580*/  FSEL R183, R54, -INF , P1 ;  /* 0xff80000036b77808 */ /* 0x000fe40000800000 */
[C---:B------:R-:W-:Y:S02]  /*12590*/  ISETP.GT.AND P4, PT, R2.reuse, 0x39, PT ;  /* 0x000000390200780c */ /* 0x040fe40003f84270 */
[C---:B------:R-:W-:Y:S02]  /*125a0*/  ISETP.GT.AND P3, PT, R2.reuse, 0x40, PT ;  /* 0x000000400200780c */ /* 0x040fe40003f64270 */
[C---:B------:R-:W-:Y:S02]  /*125b0*/  ISETP.GT.AND P1, PT, R2.reuse, 0x48, PT ;  /* 0x000000480200780c */ /* 0x040fe40003f24270 */
[----:B------:R-:W-:Y:S02]  /*125c0*/  FSEL R160, R51, -INF , P2 ;  /* 0xff80000033a07808 */ /* 0x000fe40001000000 */
[----:B------:R-:W-:Y:S02]  /*125d0*/  ISETP.GT.AND P2, PT, R2, 0x41, PT ;  /* 0x000000410200780c */ /* 0x000fe40003f44270 */
[----:B------:R-:W-:Y:S02]  /*125e0*/  FSEL R193, R66, -INF , P0 ;  /* 0xff80000042c17808 */ /* 0x000fe40000000000 */
        /* <DEDUP_REMOVED lines=30> */
[----:B------:R-:W-:Y:S02]  /*127d0*/  FMNMX.FTZ R6, R168, R6, !PT ;  /* 0x00000006a8067209 */ /* 0x000fe40007810000 */
[----:B------:R-:W-:Y:S01]  /*127e0*/  ISETP.GT.AND P2, PT, R0, 0x30, PT ;  /* 0x000000300000780c */ /* 0x000fe20003f44270 */
[----:B------:R-:W4:Y:S01]  /*127f0*/  SHFL.BFLY PT, R7, R4, 0x2, 0x1f ;  /* 0x0c401f0004077f89 */ /* 0x000f2200000e0000 */
        /* <DEDUP_REMOVED lines=16> */
[----:B------:R-:W-:Y:S02]  /*12900*/  FSEL R177, R47, -INF , P6 ;  /* 0xff8000002fb17808 */ /* 0x000fe40003000000 */
[----:B------:R-:W-:Y:S02]  /*12910*/  ISETP.GT.AND P6, PT, R0, 0x39, PT ;  /* 0x000000390000780c */ /* 0x000fe40003fc4270 */
[----:B------:R-:W-:Y:S02]  /*12920*/  FMNMX.FTZ R0, R198, R5, !PT ;  /* 0x00000005c6007209 */ /* 0x000fe40007810000 */
[----:B------:R-:W-:Y:S02]  /*12930*/  FMNMX.FTZ R5, R31, R6, !PT ;  /* 0x000000061f057209 */ /* 0x000fe40007810000 */
[----:B-1----:R-:W-:Y:S02]  /*12940*/  FMNMX.FTZ R110, R2, R8, !PT ;  /* 0x00000008026e7209 */ /* 0x002fe40007810000 */
[----:B------:R-:W-:Y:S02]  /*12950*/  FMNMX.FTZ R2, R175, R5, !PT ;  /* 0x00000005af027209 */ /* 0x000fe40007810000 */
[----:B------:R-:W-:Y:S02]  /*12960*/  FSEL R250, R76, -INF , P3 ;  /* 0xff8000004cfa7808 */ /* 0x000fe40001800000 */
[----:B------:R-:W-:Y:S02]  /*12970*/  FMNMX.FTZ R2, R180, R2, !PT ;  /* 0x00000002b4027209 */ /* 0x000fe40007810000 */
[----:B------:R-:W-:Y:S02]  /*12980*/  FSETP.NEU.FTZ.AND P3, PT, R110, -INF , PT ;  /* 0xff8000006e00780b */ /* 0x000fe40003f7d000 */
[----:B------:R-:W-:Y:S02]  /*12990*/  FMNMX.FTZ R6, R179, R2, !PT ;  /* 0x00000002b3067209 */ /* 0x000fe40007810000 */
[----:B----4-:R-:W-:Y:S01]  /*129a0*/  FMNMX.FTZ R2, R4, R7, !PT ;  /* 0x0000000704027209 */ /* 0x010fe20007810000 */
[----:B------:R-:W-:Y:S01]  /*129b0*/  FMUL.FTZ R4, R110, c[0x0][0x2d0] ;  /* 0x0000b4006e047a20 */ /* 0x000fe20000410000 */
[----:B------:R-:W-:Y:S02]  /*129c0*/  FSEL R199, R61, -INF , P6 ;  /* 0xff8000003dc77808 */ /* 0x000fe40003000000 */
[----:B------:R-:W-:Y:S01]  /*129d0*/  FSEL R234, R72, -INF , P5 ;  /* 0xff80000048ea7808 */ /* 0x000fe20002800000 */
[----:B------:R-:W1:Y:S01]  /*129e0*/  SHFL.BFLY PT, R7, R2, 0x1, 0x1f ;  /* 0x0c201f0002077f89 */ /* 0x000e6200000e0000 */
[----:B------:R-:W-:Y:S02]  /*129f0*/  FSEL R156, R4, RZ, P3 ;  /* 0x000000ff049c7208 */ /* 0x000fe40001800000 */
[----:B------:R-:W-:Y:S02]  /*12a00*/  FMNMX.FTZ R0, R199, R0, !PT ;  /* 0x00000000c7007209 */ /* 0x000fe40007810000 */
[----:B------:R-:W-:Y:S01]  /*12a10*/  FSEL R238, R73, -INF , P4 ;  /* 0xff80000049ee7808 */ /* 0x000fe20002000000 */
[--C-:B------:R-:W-:Y:S01]  /*12a20*/  FFMA.FTZ R4, R114, c[0x0][0x2d0], -R156.reuse ;  /* 0x0000b40072047a23 */ /* 0x100fe2000001089c */
[----:B------:R-:W-:Y:S02]  /*12a30*/  FSEL R48, R77, -INF , P2 ;  /* 0xff8000004d307808 */ /* 0x000fe40001000000 */
[----:B------:R-:W-:Y:S01]  /*12a40*/  ISETP.GT.AND P4, PT, R223, R225, PT ;  /* 0x000000e1df00720c */ /* 0x000fe20003f84270 */
[----:B------:R4:W-:Y:S01]  /*12a50*/  MUFU.EX2 R29, R4 ;  /* 0x00000004001d7308 */ /* 0x0009e20000000800 */
[----:B------:R-:W-:Y:S02]  /*12a60*/  FMNMX.FTZ R0, R234, R0, !PT ;  /* 0x00000000ea007209 */ /* 0x000fe40007810000 */
[C---:B------:R-:W-:Y:S02]  /*12a70*/  ISETP.GT.AND P1, PT, R109.reuse, 0x30, PT ;  /* 0x000000306d00780c */ /* 0x040fe40003f24270 */
[----:B------:R-:W-:Y:S02]  /*12a80*/  FMNMX.FTZ R0, R238, R0, !PT ;  /* 0x00000000ee007209 */ /* 0x000fe40007810000 */
[C---:B------:R-:W-:Y:S02]  /*12a90*/  ISETP.GT.AND P0, PT, R109.reuse, 0x31, PT ;  /* 0x000000316d00780c */ /* 0x040fe40003f04270 */
[----:B------:R-:W-:Y:S02]  /*12aa0*/  FMNMX.FTZ R0, R250, R0, !PT ;  /* 0x00000000fa007209 */ /* 0x000fe40007810000 */
[----:B------:R-:W-:Y:S02]  /*12ab0*/  FSEL R185, R58, -INF , P1 ;  /* 0xff8000003ab97808 */ /* 0x000fe40000800000 */
[----:B------:R-:W-:Y:S02]  /*12ac0*/  FMNMX.FTZ R0, R48, R0, !PT ;  /* 0x0000000030007209 */ /* 0x000fe40007810000 */
[----:B------:R-:W-:Y:S02]  /*12ad0*/  ISETP.GT.AND P1, PT, R109, 0x38, PT ;  /* 0x000000386d00780c */ /* 0x000fe40003f24270 */
[----:B------:R-:W-:Y:S01]  /*12ae0*/  FSEL R188, R59, -INF , P0 ;  /* 0xff8000003bbc7808 */ /* 0x000fe20000000000 */
[----:B------:R-:W5:Y:S01]  /*12af0*/  SHFL.BFLY PT, R5, R0, 0x2, 0x1f ;  /* 0x0c401f0000057f89 */ /* 0x000f6200000e0000 */
[C---:B------:R-:W-:Y:S02]  /*12b00*/  ISETP.GT.AND P0, PT, R109.reuse, 0x39, PT ;  /* 0x000000396d00780c */ /* 0x040fe40003f04270 */
[----:B------:R-:W-:Y:S02]  /*12b10*/  FSEL R192, R62, -INF , P1 ;  /* 0xff8000003ec07808 */ /* 0x000fe40000800000 */
[----:B------:R-:W-:Y:S01]  /*12b20*/  ISETP.GT.AND P1, PT, R109, 0x40, PT ;  /* 0x000000406d00780c */ /* 0x000fe20003f24270 */
[--C-:B----4-:R-:W-:Y:S01]  /*12b30*/  FFMA.FTZ R4, R157, c[0x0][0x2d0], -R156.reuse ;  /* 0x0000b4009d047a23 */ /* 0x110fe2000001089c */
[----:B------:R-:W-:Y:S02]  /*12b40*/  LOP3.LUT P6, RZ, R226, 0x1, RZ, 0xc0, !PT ;  /* 0x00000001e2ff7812 */ /* 0x000fe400078cc0ff */
[----:B------:R-:W-:Y:S01]  /*12b50*/  FSEL R235, R74, -INF , P1 ;  /* 0xff8000004aeb7808 */ /* 0x000fe20000800000 */
[----:B------:R5:W-:Y:S01]  /*12b60*/  MUFU.EX2 R82, R4 ;  /* 0x0000000400527308 */ /* 0x000be20000000800 */
[----:B------:R-:W-:Y:S02]  /*12b70*/  FSEL R195, R63, -INF , P0 ;  /* 0xff8000003fc37808 */ /* 0x000fe40000000000 */
[C---:B------:R-:W-:Y:S02]  /*12b80*/  ISETP.GT.AND P0, PT, R109.reuse, 0x41, PT ;  /* 0x000000416d00780c */ /* 0x040fe40003f04270 */
[----:B------:R-:W-:Y:S02]  /*12b90*/  ISETP.GT.AND P1, PT, R109, 0x48, PT ;  /* 0x000000486d00780c */ /* 0x000fe40003f24270 */
[----:B------:R-:W-:Y:S02]  /*12ba0*/  FSEL R236, R75, -INF , P0 ;  /* 0xff8000004bec7808 */ /* 0x000fe40000000000 */
[----:B------:R-:W-:Y:S02]  /*12bb0*/  ISETP.GT.AND P0, PT, R109, 0x49, PT ;  /* 0x000000496d00780c */ /* 0x000fe40003f04270 */
[----:B-1----:R-:W-:Y:S02]  /*12bc0*/  FMNMX.FTZ R109, R2, R7, !PT ;  /* 0x00000007026d7209 */ /* 0x002fe40007810000 */
[----:B------:R-:W-:Y:S02]  /*12bd0*/  FMNMX.FTZ R6, R177, R6, !PT ;  /* 0x00000006b1067209 */ /* 0x000fe40007810000 */
[----:B------:R-:W-:Y:S02]  /*12be0*/  FSETP.NEU.FTZ.AND P2, PT, R109, -INF , PT ;  /* 0xff8000006d00780b */ /* 0x000fe40003f5d000 */
[----:B------:R-:W-:Y:S02]  /*12bf0*/  FMNMX.FTZ R6, R185, R6, !PT ;  /* 0x00000006b9067209 */ /* 0x000fe40007810000 */
[----:B------:R-:W-:Y:S02]  /*12c00*/  FSEL R244, R78, -INF , P1 ;  /* 0xff8000004ef47808 */ /* 0x000fe40000800000 */
[----:B------:R-:W-:Y:S02]  /*12c10*/  FMNMX.FTZ R6, R188, R6, !PT ;  /* 0x00000006bc067209 */ /* 0x000fe40007810000 */
[----:B------:R-:W-:Y:S02]  /*12c20*/  FSEL R71, R79, -INF , P0 ;  /* 0xff8000004f477808 */ /* 0x000fe40000000000 */
[----:B-----5:R-:W-:Y:S01]  /*12c30*/  FMNMX.FTZ R4, R0, R5, !PT ;  /* 0x0000000500047209 */ /* 0x020fe20007810000 */
[--C-:B------:R-:W-:Y:S01]  /*12c40*/  FFMA.FTZ R5, R9, c[0x0][0x2d0], -R156.reuse ;  /* 0x0000b40009057a23 */ /* 0x100fe2000001089c */
[----:B------:R-:W-:Y:S01]  /*12c50*/  FMNMX.FTZ R6, R192, R6, !PT ;  /* 0x00000006c0067209 */ /* 0x000fe20007810000 */
[--C-:B------:R-:W-:Y:S02]  /*12c60*/  FFMA.FTZ R9, R21, c[0x0][0x2d0], -R156.reuse ;  /* 0x0000b40015097a23 */ /* 0x100fe4000001089c */
[----:B------:R1:W-:Y:S01]  /*12c70*/  MUFU.EX2 R81, R5 ;  /* 0x0000000500517308 */ /* 0x0003e20000000800 */
[----:B------:R-:W-:Y:S01]  /*12c80*/  FMNMX.FTZ R6, R195, R6, !PT ;  /* 0x00000006c3067209 */ /* 0x000fe20007810000 */
[----:B------:R-:W4:Y:S03]  /*12c90*/  SHFL.BFLY PT, R7, R4, 0x1, 0x1f ;  /* 0x0c201f0004077f89 */ /* 0x000f2600000e0000 */
[----:B------:R-:W-:Y:S04]  /*12ca0*/  FMNMX.FTZ R6, R235, R6, !PT ;  /* 0x00000006eb067209 */ /* 0x000fe80007810000 */
[----:B------:R-:W-:Y:S01]  /*12cb0*/  FMNMX.FTZ R6, R236, R6, !PT ;  /* 0x00000006ec067209 */ /* 0x000fe20007810000 */
[----:B------:R-:W-:Y:S03]  /*12cc0*/  MUFU.EX2 R50, R9 ;  /* 0x0000000900327308 */ /* 0x000fe60000000800 */
[----:B------:R-:W-:Y:S01]  /*12cd0*/  FMNMX.FTZ R0, R244, R6, !PT ;  /* 0x00000006f4007209 */ /* 0x000fe20007810000 */
[----:B------:R-:W-:Y:S02]  /*12ce0*/  FFMA.FTZ R6, R10, c[0x0][0x2d0], -R156 ;  /* 0x0000b4000a067a23 */ /* 0x000fe4000001089c */
[----:B------:R-:W-:Y:S01]  /*12cf0*/  @P4 IMAD.MOV.U32 R10, RZ, RZ, c[0x0][0x1e4] ;  /* 0x00007900ff0a4624 */ /* 0x000fe200078e00ff */
[----:B------:R-:W-:Y:S03]  /*12d00*/  FMNMX.FTZ R0, R71, R0, !PT ;  /* 0x0000000047007209 */ /* 0x000fe60007810000 */
[----:B------:R-:W5:Y:S02]  /*12d10*/  MUFU.EX2 R60, R6 ;  /* 0x00000006003c7308 */ /* 0x000f640000000800 */
[----:B------:R-:W2:Y:S01]  /*12d20*/  SHFL.BFLY PT, R2, R0, 0x2, 0x1f ;  /* 0x0c401f0000027f89 */ /* 0x000ea200000e0000 */
[----:B-1----:R-:W-:Y:S01]  /*12d30*/  FMUL.FTZ R5, R109, c[0x0][0x2d0] ;  /* 0x0000b4006d057a20 */ /* 0x002fe20000410000 */
[----:B----4-:R-:W-:Y:S04]  /*12d40*/  FMNMX.FTZ R108, R4, R7, !PT ;  /* 0x00000007046c7209 */ /* 0x010fe80007810000 */
[----:B------:R-:W-:Y:S01]  /*12d50*/  FSEL R114, R5, RZ, P2 ;  /* 0x000000ff05727208 */ /* 0x000fe20001000000 */
[C---:B------:R-:W-:Y:S01]  /*12d60*/  FMUL.FTZ R4, R108.reuse, c[0x0][0x2d0] ;  /* 0x0000b4006c047a20 */ /* 0x040fe20000410000 */
[----:B------:R-:W-:Y:S03]  /*12d70*/  FSETP.NEU.FTZ.AND P1, PT, R108, -INF , PT ;  /* 0xff8000006c00780b */ /* 0x000fe60003f3d000 */
[----:B------:R-:W-:Y:S01]  /*12d80*/  FFMA.FTZ R5, R165, c[0x0][0x2d0], -R114 ;  /* 0x0000b400a5057a23 */ /* 0x000fe20000010872 */
[----:B------:R-:W-:Y:S03]  /*12d90*/  FSEL R157, R4, RZ, P1 ;  /* 0x000000ff049d7208 */ /* 0x000fe60000800000 */
[----:B------:R1:W-:Y:S02]  /*12da0*/  MUFU.EX2 R23, R5 ;  /* 0x0000000500177308 */ /* 0x0003e40000000800 */
[--C-:B------:R-:W-:Y:S02]  /*12db0*/  FFMA.FTZ R7, R166, c[0x0][0x2d0], -R157.reuse ;  /* 0x0000b400a6077a23 */ /* 0x100fe4000001089d */
[--C-:B------:R-:W-:Y:S01]  /*12dc0*/  FFMA.FTZ R8, R167, c[0x0][0x2d0], -R157.reuse ;  /* 0x0000b400a7087a23 */ /* 0x100fe2000001089d */
[----:B-----5:R-:W-:Y:S02]  /*12dd0*/  F2FP.BF16.PACK_AB R74, R60, R81 ;  /* 0x000000513c4a723e */ /* 0x020fe400000010ff */
[----:B--2---:R-:W-:Y:S03]  /*12de0*/  FMNMX.FTZ R0, R0, R2, !PT ;  /* 0x0000000200007209 */ /* 0x004fe60007810000 */
[----:B------:R3:W-:Y:S01]  /*12df0*/  MUFU.EX2 R83, R7 ;  /* 0x0000000700537308 */ /* 0x0007e20000000800 */
[----:B------:R-:W-:Y:S01]  /*12e00*/  @P4 SHF.R.S32.HI R6, RZ, 0x1f, R200 ;  /* 0x0000001fff064819 */ /* 0x000fe200000114c8 */
[----:B------:R-:W2:Y:S04]  /*12e10*/  SHFL.BFLY PT, R2, R0, 0x1, 0x1f ;  /* 0x0c201f0000027f89 */ /* 0x000ea800000e0000 */
[----:B------:R-:W-:Y:S04]  /*12e20*/  @P4 IMAD R6, R6, c[0x0][0x1e0], RZ ;  /* 0x0000780006064a24 */ /* 0x000fe800078e02ff */
[----:B------:R-:W4:Y:S01]  /*12e30*/  MUFU.EX2 R62, R8 ;  /* 0x00000008003e7308 */ /* 0x000f220000000800 */
[----:B------:R-:W-:Y:S02]  /*12e40*/  @P4 IMAD R6, R200, c[0x0][0x1e4], R6 ;  /* 0x00007900c8064a24 */ /* 0x000fe400078e0206 */
[----:B-1----:R-:W-:Y:S07]  /*12e50*/  FFMA.FTZ R5, R164, c[0x0][0x2d0], -R114 ;  /* 0x0000b400a4057a23 */ /* 0x002fee0000010872 */
[----:B------:R1:W-:Y:S01]  /*12e60*/  MUFU.EX2 R63, R5 ;  /* 0x00000005003f7308 */ /* 0x0003e20000000800 */
[----:B---3--:R-:W-:Y:S01]  /*12e70*/  @P4 IMAD.MOV.U32 R7, RZ, RZ, R34 ;  /* 0x000000ffff074224 */ /* 0x008fe200078e0022 */
[----:B--2---:R-:W-:Y:S01]  /*12e80*/  FMNMX.FTZ R70, R0, R2, !PT ;  /* 0x0000000200467209 */ /* 0x004fe20007810000 */
[--C-:B------:R-:W-:Y:S02]  /*12e90*/  FFMA.FTZ R0, R158, c[0x0][0x2d0], -R157.reuse ;  /* 0x0000b4009e007a23 */ /* 0x100fe4000001089d */
[----:B------:R-:W-:Y:S05]  /*12ea0*/  FFMA.FTZ R2, R159, c[0x0][0x2d0], -R157 ;  /* 0x0000b4009f027a23 */ /* 0x000fea000001089d */
[----:B------:R2:W-:Y:S01]  /*12eb0*/  MUFU.EX2 R59, R0 ;  /* 0x00000000003b7308 */ /* 0x0005e20000000800 */
[----:B----4-:R-:W-:Y:S01]  /*12ec0*/  F2FP.BF16.PACK_AB R64, R62, R83 ;  /* 0x000000533e40723e */ /* 0x010fe200000010ff */
[----:B------:R-:W-:Y:S08]  /*12ed0*/  FFMA.FTZ R8, R16, c[0x0][0x2d0], -R156 ;  /* 0x0000b40010087a23 */ /* 0x000ff0000001089c */
[----:B------:R-:W-:Y:S01]  /*12ee0*/  MUFU.EX2 R164, R8 ;  /* 0x0000000800a47308 */ /* 0x000fe20000000800 */
[----:B-1----:R-:W-:Y:S02]  /*12ef0*/  FFMA.FTZ R5, R11, c[0x0][0x2d0], -R114 ;  /* 0x0000b4000b057a23 */ /* 0x002fe40000010872 */
[----:B------:R-:W-:Y:S05]  /*12f00*/  @P4 IMAD.MOV.U32 R11, RZ, RZ, c[0x0][0x1e0] ;  /* 0x00007800ff0b4624 */ /* 0x000fea00078e00ff */
[C---:B------:R-:W-:Y:S02]  /*12f10*/  @P4 SHF.L.U64.HI R10, R11.reuse, 0x5, R10 ;  /* 0x000000050b0a4819 */ /* 0x040fe4000001020a */
[----:B------:R1:W-:Y:S01]  /*12f20*/  MUFU.EX2 R61, R5 ;  /* 0x00000005003d7308 */ /* 0x0003e20000000800 */
[----:B------:R-:W-:Y:S02]  /*12f30*/  @P4 IMAD.SHL.U32 R11, R11, 0x20, RZ ;  /* 0x000000200b0b4824 */ /* 0x000fe400078e00ff */
[----:B--2---:R-:W-:Y:S07]  /*12f40*/  FMUL.FTZ R0, R70, c[0x0][0x2d0] ;  /* 0x0000b40046007a20 */ /* 0x004fee0000410000 */
[----:B------:R2:W3:Y:S01]  /*12f50*/  MUFU.EX2 R57, R2 ;  /* 0x0000000200397308 */ /* 0x0004e20000000800 */
[----:B-1----:R-:W-:Y:S02]  /*12f60*/  FFMA.FTZ R5, R12, c[0x0][0x2d0], -R114 ;  /* 0x0000b4000c057a23 */ /* 0x002fe40000010872 */
[----:B------:R-:W-:Y:S07]  /*12f70*/  FFMA.FTZ R12, R20, c[0x0][0x2d0], -R156 ;  /* 0x0000b400140c7a23 */ /* 0x000fee000001089c */
[----:B------:R1:W4:Y:S01]  /*12f80*/  MUFU.EX2 R58, R5 ;  /* 0x00000005003a7308 */ /* 0x0003220000000800 */
[----:B--2---:R-:W-:Y:S01]  /*12f90*/  FFMA.FTZ R2, R19, c[0x0][0x2d0], -R114 ;  /* 0x0000b40013027a23 */ /* 0x004fe20000010872 */
[----:B---3--:R-:W-:Y:S08]  /*12fa0*/  F2FP.BF16.PACK_AB R66, R57, R59 ;  /* 0x0000003b3942723e */ /* 0x008ff000000010ff */
[----:B------:R2:W-:Y:S10]  /*12fb0*/  MUFU.EX2 R252, R2 ;  /* 0x0000000200fc7308 */ /* 0x0005f40000000800 */
[----:B------:R-:W-:Y:S01]  /*12fc0*/  MUFU.EX2 R51, R12 ;  /* 0x0000000c00337308 */ /* 0x000fe20000000800 */
[----:B-1----:R-:W-:Y:S01]  /*12fd0*/  @P4 IMAD.WIDE.U32 R4, R200, c[0x0][0x1e0], RZ ;  /* 0x00007800c8044a25 */ /* 0x002fe200078e00ff */
[----:B----4-:R-:W-:Y:S03]  /*12fe0*/  F2FP.BF16.PACK_AB R75, R58, R61 ;  /* 0x0000003d3a4b723e */ /* 0x010fe600000010ff */
[----:B------:R-:W-:Y:S02]  /*12ff0*/  @P4 IMAD.IADD R5, R5, 0x1, R6 ;  /* 0x0000000105054824 */ /* 0x000fe400078e0206 */
[----:B------:R-:W-:Y:S02]  /*13000*/  @P4 IMAD.MOV.U32 R6, RZ, RZ, R32 ;  /* 0x000000ffff064224 */ /* 0x000fe400078e0020 */
[----:B------:R-:W-:Y:S02]  /*13010*/  @P4 IMAD R5, R5, 0x50, RZ ;  /* 0x0000005005054824 */ /* 0x000fe400078e02ff */
[----:B------:R-:W-:Y:S04]  /*13020*/  @P4 IMAD.WIDE.U32 R6, R4, 0x50, R6 ;  /* 0x0000005004064825 */ /* 0x000fe800078e0006 */
[----:B------:R-:W-:Y:S01]  /*13030*/  @P4 IMAD.IADD R5, R7, 0x1, R5 ;  /* 0x0000000107054824 */ /* 0x000fe200078e0205 */
[----:B------:R-:W-:Y:S01]  /*13040*/  @P4 LEA R4, P0, R6, c[0x0][0x1c8], 0x1 ;  /* 0x0000720006044a11 */ /* 0x000fe200078008ff */
[----:B--2---:R-:W-:Y:S03]  /*13050*/  FFMA.FTZ R2, R22, c[0x0][0x2d0], -R157 ;  /* 0x0000b40016027a23 */ /* 0x004fe6000001089d */
[----:B------:R-:W-:Y:S01]  /*13060*/  @P4 LEA.HI.X R5, R6, c[0x0][0x1cc], R5, 0x1, P0 ;  /* 0x0000730006054a11 */ /* 0x000fe200000f0c05 */
[----:B------:R-:W-:Y:S01]  /*13070*/  MUFU.EX2 R243, R2 ;  /* 0x0000000200f37308 */ /* 0x000fe20000000800 */
[-C--:B------:R-:W-:Y:S03]  /*13080*/  @P4 IADD3 R6, P0, R4, R11.reuse, RZ ;  /* 0x0000000b04064210 */ /* 0x080fe60007f1e0ff */
[----:B------:R1:W-:Y:S01]  /*13090*/  @P4 LDGSTS.E.BYPASS.LTC128B.128 [R224+0x2900], [R4.64], !P6 ;  /* 0x0290000004e04fae */ /* 0x0003e2000f101d48 */
[----:B------:R-:W-:Y:S01]  /*130a0*/  @P4 IADD3 R8, P5, R6, R11, RZ ;  /* 0x0000000b06084210 */ /* 0x000fe20007fbe0ff */
[--C-:B------:R-:W-:Y:S01]  /*130b0*/  @P4 IMAD.X R7, R5, 0x1, R10.reuse, P0 ;  /* 0x0000000105074824 */ /* 0x100fe200000e060a */
[----:B------:R-:W-:Y:S03]  /*130c0*/  FSETP.NEU.FTZ.AND P0, PT, R70, -INF , PT ;  /* 0xff8000004600780b */ /* 0x000fe60003f1d000 */
[----:B------:R-:W-:Y:S01]  /*130d0*/  @P4 IMAD.X R9, R7, 0x1, R10, P5 ;  /* 0x0000000107094824 */ /* 0x000fe200028e060a */
[----:B------:R-:W-:Y:S01]  /*130e0*/  FSEL R158, R0, RZ, P0 ;  /* 0x000000ff009e7208 */ /* 0x000fe20000000000 */
[----:B------:R2:W-:Y:S04]  /*130f0*/  @P4 LDGSTS.E.BYPASS.LTC128B.128 [R224+0x3100], [R6.64], !P6 ;  /* 0x0310000006e04fae */ /* 0x0005e8000f101d48 */
[--C-:B------:R-:W-:Y:S04]  /*13100*/  FFMA.FTZ R0, R171, c[0x0][0x2d0], -R158.reuse ;  /* 0x0000b400ab007a23 */ /* 0x100fe8000001089e */
[----:B------:R3:W-:Y:S01]  /*13110*/  MUFU.EX2 R245, R0 ;  /* 0x0000000000f57308 */ /* 0x0007e20000000800 */
[----:B------:R4:W-:Y:S01]  /*13120*/  @P4 LDGSTS.E.BYPASS.LTC128B.128 [R224+0x3900], [R8.64], !P6 ;  /* 0x0390000008e04fae */ /* 0x0009e2000f101d48 */
[--C-:B---3--:R-:W-:Y:S08]  /*13130*/  FFMA.FTZ R0, R170, c[0x0][0x2d0], -R158.reuse ;  /* 0x0000b400aa007a23 */ /* 0x108ff0000001089e */
[----:B------:R3:W5:Y:S02]  /*13140*/  MUFU.EX2 R247, R0 ;  /* 0x0000000000f77308 */ /* 0x0007640000000800 */
[--C-:B---3--:R-:W-:Y:S01]  /*13150*/  FFMA.FTZ R0, R169, c[0x0][0x2d0], -R158.reuse ;  /* 0x0000b400a9007a23 */ /* 0x108fe2000001089e */
[----:B-----5:R-:W-:Y:S07]  /*13160*/  F2FP.BF16.PACK_AB R65, R247, R245 ;  /* 0x000000f5f741723e */ /* 0x020fee00000010ff */
[----:B------:R3:W-:Y:S02]  /*13170*/  MUFU.EX2 R249, R0 ;  /* 0x0000000000f97308 */ /* 0x0007e40000000800 */
[----:B---3--:R-:W-:Y:S08]  /*13180*/  FFMA.FTZ R0, R168, c[0x0][0x2d0], -R158 ;  /* 0x0000b400a8007a23 */ /* 0x008ff0000001089e */
[----:B------:R3:W5:Y:S02]  /*13190*/  MUFU.EX2 R56, R0 ;  /* 0x0000000000387308 */ /* 0x0007640000000800 */
[----:B---3--:R-:W-:Y:S01]  /*131a0*/  FFMA.FTZ R0, R18, c[0x0][0x2d0], -R114 ;  /* 0x0000b40012007a23 */ /* 0x008fe20000010872 */
[----:B-----5:R-:W-:Y:S07]  /*131b0*/  F2FP.BF16.PACK_AB R67, R56, R249 ;  /* 0x000000f93843723e */ /* 0x020fee00000010ff */
[----:B------:R3:W-:Y:S02]  /*131c0*/  MUFU.EX2 R49, R0 ;  /* 0x0000000000317308 */ /* 0x0007e40000000800 */
[----:B---3--:R-:W-:Y:S08]  /*131d0*/  FFMA.FTZ R0, R15, c[0x0][0x2d0], -R156 ;  /* 0x0000b4000f007a23 */ /* 0x008ff0000001089c */
[----:B------:R3:W-:Y:S02]  /*131e0*/  MUFU.EX2 R47, R0 ;  /* 0x00000000002f7308 */ /* 0x0007e40000000800 */
[--C-:B---3--:R-:W-:Y:S08]  /*131f0*/  FFMA.FTZ R0, R14, c[0x0][0x2d0], -R114.reuse ;  /* 0x0000b4000e007a23 */ /* 0x108ff00000010872 */
[----:B------:R3:W-:Y:S02]  /*13200*/  MUFU.EX2 R251, R0 ;  /* 0x0000000000fb7308 */ /* 0x0007e40000000800 */
[----:B---3--:R-:W-:Y:S08]  /*13210*/  FFMA.FTZ R0, R13, c[0x0][0x2d0], -R114 ;  /* 0x0000b4000d007a23 */ /* 0x008ff00000010872 */
[----:B------:R3:W-:Y:S02]  /*13220*/  MUFU.EX2 R46, R0 ;  /* 0x00000000002e7308 */ /* 0x0007e40000000800 */
[----:B---3--:R-:W-:Y:S08]  /*13230*/  FFMA.FTZ R0, R17, c[0x0][0x2d0], -R157 ;  /* 0x0000b40011007a23 */ /* 0x008ff0000001089d */
[----:B------:R3:W-:Y:S02]  /*13240*/  MUFU.EX2 R242, R0 ;  /* 0x0000000000f27308 */ /* 0x0007e40000000800 */
[----:B---3--:R-:W-:Y:S02]  /*13250*/  FSEL R0, R110, RZ, P3 ;  /* 0x000000ff6e007208 */ /* 0x008fe40001800000 */
[-C--:B-1----:R-:W-:Y:S03]  /*13260*/  @P4 IADD3 R4, P3, R8, R11.reuse, RZ ;  /* 0x0000000b08044210 */ /* 0x082fe60007f7e0ff */
[----:B------:R-:W-:Y:S01]  /*13270*/  FADD.FTZ R2, -R0, R3 ;  /* 0x0000000300027221 */ /* 0x000fe20000010100 */
[----:B------:R-:W-:Y:S01]  /*13280*/  FSEL R0, R109, RZ, P2 ;  /* 0x000000ff6d007208 */ /* 0x000fe20001000000 */
[--C-:B------:R-:W-:Y:S01]  /*13290*/  @P4 IMAD.X R5, R9, 0x1, R10.reuse, P3 ;  /* 0x0000000109054824 */ /* 0x100fe200018e060a */
[----:B--2---:R-:W-:Y:S01]  /*132a0*/  @P4 IADD3 R6, P2, R4, R11, RZ ;  /* 0x0000000b04064210 */ /* 0x004fe20007f5e0ff */
[----:B------:R-:W-:Y:S02]  /*132b0*/  FMUL.FTZ R2, R2, c[0x0][0x2d0] ;  /* 0x0000b40002027a20 */ /* 0x000fe40000410000 */
[----:B------:R-:W-:Y:S01]  /*132c0*/  FADD.FTZ R0, -R0, R111 ;  /* 0x0000006f00007221 */ /* 0x000fe20000010100 */
[----:B------:R1:W-:Y:S01]  /*132d0*/  @P4 LDGSTS.E.BYPASS.LTC128B.128 [R224+0x4100], [R4.64], !P6 ;  /* 0x0410000004e04fae */ /* 0x0003e2000f101d48 */
[----:B------:R2:W3:Y:S01]  /*132e0*/  MUFU.EX2 R69, R2 ;  /* 0x0000000200457308 */ /* 0x0004e20000000800 */
[----:B------:R-:W-:Y:S02]  /*132f0*/  @P4 IMAD.X R7, R5, 0x1, R10, P2 ;  /* 0x0000000105074824 */ /* 0x000fe400010e060a */
[----:B------:R-:W-:Y:S02]  /*13300*/  FMUL.FTZ R0, R0, c[0x0][0x2d0] ;  /* 0x0000b40000007a20 */ /* 0x000fe40000410000 */
[----:B------:R-:W-:Y:S02]  /*13310*/  IMAD.MOV.U32 R111, RZ, RZ, R29 ;  /* 0x000000ffff6f7224 */ /* 0x000fe400078e001d */
[----:B------:R5:W-:Y:S03]  /*13320*/  @P4 LDGSTS.E.BYPASS.LTC128B.128 [R224+0x4900], [R6.64], !P6 ;  /* 0x0490000006e04fae */ /* 0x000be6000f101d48 */
[----:B------:R4:W5:Y:S01]  /*13330*/  MUFU.EX2 R68, R0 ;  /* 0x0000000000447308 */ /* 0x0009620000000800 */
[----:B------:R-:W-:Y:S04]  /*13340*/  F2FP.BF16.PACK_AB R72, R82, R111 ;  /* 0x0000006f5248723e */ /* 0x000fe800000010ff */
[----:B------:R-:W-:Y:S08]  /*13350*/  LDSM.16.MT88.4 R36, [R212] ;  /* 0x00000000d424783b */ /* 0x000ff00000004200 */
[----:B------:R-:W-:Y:S01]  /*13360*/  LDSM.16.MT88.4 R52, [R209] ;  /* 0x00000000d134783b */ /* 0x000fe20000004200 */
[----:B--2---:R-:W-:Y:S01]  /*13370*/  FSEL R2, R108, RZ, P1 ;  /* 0x000000ff6c027208 */ /* 0x004fe20000800000 */
[C---:B---3--:R-:W-:Y:S02]  /*13380*/  FMUL.FTZ R16, R69.reuse, R128 ;  /* 0x0000008045107220 */ /* 0x048fe40000410000 */
[C---:B-1----:R-:W-:Y:S02]  /*13390*/  FMUL.FTZ R4, R69.reuse, R116 ;  /* 0x0000007445047220 */ /* 0x042fe40000410000 */
[C---:B------:R-:W-:Y:S02]  /*133a0*/  FMUL.FTZ R5, R69.reuse, R117 ;  /* 0x0000007545057220 */ /* 0x040fe40000410000 */
[C---:B------:R-:W-:Y:S01]  /*133b0*/  FMUL.FTZ R17, R69.reuse, R129 ;  /* 0x0000008145117220 */ /* 0x040fe20000410000 */
[----:B------:R-:W-:Y:S01]  /*133c0*/  LDSM.16.MT88.4 R76, [R211] ;  /* 0x00000000d34c783b */ /* 0x000fe20000004200 */
[----:B------:R-:W-:Y:S02]  /*133d0*/  FMUL.FTZ R32, R69, R144 ;  /* 0x0000009045207220 */ /* 0x000fe40000410000 */
[----:B----4-:R-:W-:Y:S01]  /*133e0*/  FADD.FTZ R0, -R2, R112 ;  /* 0x0000007002007221 */ /* 0x010fe20000010100 */
[----:B------:R-:W-:Y:S01]  /*133f0*/  FSEL R2, R70, RZ, P0 ;  /* 0x000000ff46027208 */ /* 0x000fe20000000000 */
[----:B------:R-:W-:Y:S02]  /*13400*/  IMAD.MOV.U32 R112, RZ, RZ, R23 ;  /* 0x000000ffff707224 */ /* 0x000fe400078e0017 */
[----:B------:R-:W-:Y:S01]  /*13410*/  FMUL.FTZ R0, R0, c[0x0][0x2d0] ;  /* 0x0000b40000007a20 */ /* 0x000fe20000410000 */
[----:B------:R-:W1:Y:S01]  /*13420*/  LDSM.16.MT88.4 R20, [R208] ;  /* 0x00000000d014783b */ /* 0x000e620000004200 */
[C---:B-----5:R-:W-:Y:S01]  /*13430*/  FMUL.FTZ R6, R68.reuse, R118 ;  /* 0x0000007644067220 */ /* 0x060fe20000410000 */
[----:B------:R-:W-:Y:S01]  /*13440*/  F2FP.BF16.PACK_AB R73, R63, R112 ;  /* 0x000000703f49723e */ /* 0x000fe200000010ff */
[----:B------:R2:W3:Y:S01]  /*13450*/  MUFU.EX2 R3, R0 ;  /* 0x0000000000037308 */ /* 0x0004e20000000800 */
[C---:B------:R-:W-:Y:S02]  /*13460*/  FMUL.FTZ R7, R68.reuse, R119 ;  /* 0x0000007744077220 */ /* 0x040fe40000410000 */
[C---:B------:R-:W-:Y:S02]  /*13470*/  FMUL.FTZ R19, R68.reuse, R131 ;  /* 0x0000008344137220 */ /* 0x040fe40000410000 */
[----:B------:R-:W0:Y:S01]  /*13480*/  LDGDEPBAR ;  /* 0x00000000000079af */ /* 0x000e220000000000 */
[C---:B------:R-:W-:Y:S02]  /*13490*/  FMUL.FTZ R33, R69.reuse, R145 ;  /* 0x0000009145217220 */ /* 0x040fe40000410000 */
[C---:B------:R-:W-:Y:S02]  /*134a0*/  FMUL.FTZ R34, R68.reuse, R146 ;  /* 0x0000009244227220 */ /* 0x040fe40000410000 */
[C---:B------:R-:W-:Y:S02]  /*134b0*/  FMUL.FTZ R35, R68.reuse, R147 ;  /* 0x0000009344237220 */ /* 0x040fe40000410000 */
[----:B------:R-:W-:Y:S01]  /*134c0*/  IMAD.MOV.U32 R128, RZ, RZ, R50 ;  /* 0x000000ffff807224 */ /* 0x000fe200078e0032 */
[----:B------:R-:W-:Y:S01]  /*134d0*/  LDSM.16.MT88.4 R144, [R212+0x2000] ;  /* 0x00200000d490783b */ /* 0x000fe20000004200 */
[----:B------:R-:W-:Y:S02]  /*134e0*/  IMAD.MOV.U32 R129, RZ, RZ, R49 ;  /* 0x000000ffff817224 */ /* 0x000fe400078e0031 */
[----:B------:R-:W-:Y:S02]  /*134f0*/  FMUL.FTZ R49, R69, R97 ;  /* 0x0000006145317220 */ /* 0x000fe40000410000 */
[----:B------:R-:W-:Y:S02]  /*13500*/  FMUL.FTZ R50, R68, R98 ;  /* 0x0000006244327220 */ /* 0x000fe40000410000 */
[----:B------:R-:W-:Y:S02]  /*13510*/  IMAD.MOV.U32 R116, RZ, RZ, R83 ;  /* 0x000000ffff747224 */ /* 0x000fe400078e0053 */
[----:B------:R-:W-:Y:S02]  /*13520*/  IMAD.MOV.U32 R117, RZ, RZ, R82 ;  /* 0x000000ffff757224 */ /* 0x000fe400078e0052 */
[----:B--2---:R-:W-:Y:S02]  /*13530*/  FADD.FTZ R0, -R2, R113 ;  /* 0x0000007102007221 */ /* 0x004fe40000010100 */
[--C-:B------:R-:W-:Y:S02]  /*13540*/  FFMA.FTZ R2, R26, c[0x0][0x2d0], -R158.reuse ;  /* 0x0000b4001a027a23 */ /* 0x100fe4000001089e */
[----:B------:R-:W-:Y:S02]  /*13550*/  FMUL.FTZ R0, R0, c[0x0][0x2d0] ;  /* 0x0000b40000007a20 */ /* 0x000fe40000410000 */
[----:B------:R2:W-:Y:S01]  /*13560*/  MUFU.EX2 R233, R2 ;  /* 0x0000000200e97308 */ /* 0x0005e20000000800 */
[C---:B---3--:R-:W-:Y:S02]  /*13570*/  FMUL.FTZ R40, R3.reuse, R88 ;  /* 0x0000005803287220 */ /* 0x048fe40000410000 */
[C---:B------:R-:W-:Y:S02]  /*13580*/  FMUL.FTZ R41, R3.reuse, R89 ;  /* 0x0000005903297220 */ /* 0x040fe40000410000 */
[C---:B------:R-:W-:Y:S01]  /*13590*/  FMUL.FTZ R8, R3.reuse, R120 ;  /* 0x0000007803087220 */ /* 0x040fe20000410000 */
[-C--:B-1----:R-:W-:Y:S04]  /*135a0*/  HMMA.16816.F32.BF16 R4, R72, R20.reuse, R4 ;  /* 0x000000144804723c */ /* 0x082fe80000041804 */
[----:B------:R-:W1:Y:S01]  /*135b0*/  MUFU.EX2 R0, R0 ;  /* 0x0000000000007308 */ /* 0x000e620000000800 */
[C---:B------:R-:W-:Y:S02]  /*135c0*/  FMUL.FTZ R9, R3.reuse, R121 ;  /* 0x0000007903097220 */ /* 0x040fe40000410000 */
[C---:B------:R-:W-:Y:S02]  /*135d0*/  FMUL.FTZ R12, R3.reuse, R124 ;  /* 0x0000007c030c7220 */ /* 0x040fe40000410000 */
[C---:B------:R-:W-:Y:S03]  /*135e0*/  FMUL.FTZ R13, R3.reuse, R125 ;  /* 0x0000007d030d7220 */ /* 0x040fe60000410000 */
[----:B------:R-:W-:Y:S02]  /*135f0*/  FMUL.FTZ R18, R68, R130 ;  /* 0x0000008244127220 */ /* 0x000fe40000410000 */
[C---:B------:R-:W-:Y:S02]  /*13600*/  FMUL.FTZ R29, R3.reuse, R141 ;  /* 0x0000008d031d7220 */ /* 0x040fe40000410000 */
[----:B------:R-:W-:Y:S02]  /*13610*/  FMUL.FTZ R45, R3, R93 ;  /* 0x0000005d032d7220 */ /* 0x000fe40000410000 */
[----:B--2---:R-:W-:Y:S02]  /*13620*/  FFMA.FTZ R2, R27, c[0x0][0x2d0], -R158 ;  /* 0x0000b4001b027a23 */ /* 0x004fe4000001089e */
[----:B------:R-:W-:Y:S02]  /*13630*/  IMAD.MOV.U32 R93, RZ, RZ, R46 ;  /* 0x000000ffff5d7224 */ /* 0x000fe400078e002e */
[----:B------:R2:W3:Y:S01]  /*13640*/  MUFU.EX2 R231, R2 ;  /* 0x0000000200e77308 */ /* 0x0004e20000000800 */
[----:B------:R-:W-:Y:S02]  /*13650*/  IMAD.MOV.U32 R130, RZ, RZ, R48 ;  /* 0x000000ffff827224 */ /* 0x000fe400078e0030 */
[----:B------:R-:W-:Y:S02]  /*13660*/  FMUL.FTZ R48, R69, R96 ;  /* 0x0000006045307220 */ /* 0x000fe40000410000 */
[C---:B-1----:R-:W-:Y:S02]  /*13670*/  FMUL.FTZ R10, R0.reuse, R122 ;  /* 0x0000007a000a7220 */ /* 0x042fe40000410000 */
[C---:B------:R-:W-:Y:S02]  /*13680*/  FMUL.FTZ R11, R0.reuse, R123 ;  /* 0x0000007b000b7220 */ /* 0x040fe40000410000 */
[C---:B------:R-:W-:Y:S02]  /*13690*/  FMUL.FTZ R42, R0.reuse, R90 ;  /* 0x0000005a002a7220 */ /* 0x040fe40000410000 */
[C---:B------:R-:W-:Y:S02]  /*136a0*/  FMUL.FTZ R43, R0.reuse, R91 ;  /* 0x0000005b002b7220 */ /* 0x040fe40000410000 */
[----:B------:R-:W-:Y:S01]  /*136b0*/  LDSM.16.MT88.4 R88, [R209+0x800] ;  /* 0x00080000d158783b */ /* 0x000fe20000004200 */
[C---:B------:R-:W-:Y:S04]  /*136c0*/  HMMA.16816.F32.BF16 R8, R64.reuse, R20, R8 ;  /* 0x000000144008723c */ /* 0x040fe80000041808 */
[C---:B------:R-:W-:Y:S02]  /*136d0*/  FMUL.FTZ R14, R0.reuse, R126 ;  /* 0x0000007e000e7220 */ /* 0x040fe40000410000 */
[----:B------:R-:W-:Y:S02]  /*136e0*/  FMUL.FTZ R15, R0, R127 ;  /* 0x0000007f000f7220 */ /* 0x000fe40000410000 */
[----:B------:R-:W-:Y:S04]  /*136f0*/  IMAD.MOV.U32 R120, RZ, RZ, R81 ;  /* 0x000000ffff787224 */ /* 0x000fe800078e0051 */
[----:B--2---:R-:W-:Y:S01]  /*13700*/  FFMA.FTZ R2, R24, c[0x0][0x2d0], -R157 ;  /* 0x0000b40018027a23 */ /* 0x004fe2000001089d */
[-C--:B------:R-:W-:Y:S03]  /*13710*/  HMMA.16816.F32.BF16 R12, R64, R22.reuse, R12 ;  /* 0x00000016400c723c */ /* 0x080fe6000004180c */
[----:B------:R1:W-:Y:S01]  /*13720*/  MUFU.EX2 R229, R2 ;  /* 0x0000000200e57308 */ /* 0x0003e20000000800 */
[----:B------:R-:W-:Y:S02]  /*13730*/  FMUL.FTZ R24, R3, R136 ;  /* 0x0000008803187220 */ /* 0x000fe40000410000 */
[----:B------:R-:W2:Y:S01]  /*13740*/  LDL R136, [R1+0x14] ;  /* 0x0000140001887983 */ /* 0x000ea20000100800 */
[----:B------:R-:W-:Y:S01]  /*13750*/  IMAD.MOV.U32 R127, RZ, RZ, R51 ;  /* 0x000000ffff7f7224 */ /* 0x000fe200078e0033 */
[C---:B------:R-:W-:Y:S04]  /*13760*/  HMMA.16816.F32.BF16 R16, R72.reuse, R22, R16 ;  /* 0x000000164810723c */ /* 0x040fe80000041810 */
[C---:B------:R-:W-:Y:S02]  /*13770*/  FMUL.FTZ R20, R69.reuse, R132 ;  /* 0x0000008445147220 */ /* 0x040fe40000410000 */
[----:B------:R-:W-:Y:S02]  /*13780*/  FMUL.FTZ R21, R69, R133 ;  /* 0x0000008545157220 */ /* 0x000fe40000410000 */
[C---:B------:R-:W-:Y:S04]  /*13790*/  FMUL.FTZ R22, R68.reuse, R134 ;  /* 0x0000008644167220 */ /* 0x040fe80000410000 */
[C---:B------:R-:W-:Y:S02]  /*137a0*/  FMUL.FTZ R23, R68.reuse, R135 ;  /* 0x0000008744177220 */ /* 0x040fe40000410000 */
[----:B------:R-:W-:Y:S02]  /*137b0*/  FMUL.FTZ R51, R68, R99 ;  /* 0x0000006344337220 */ /* 0x000fe40000410000 */
[----:B------:R-:W-:Y:S01]  /*137c0*/  LDSM.16.MT88.4 R96, [R209+0x2000] ;  /* 0x00200000d160783b */ /* 0x000fe20000004200 */
[----:B------:R-:W-:Y:S02]  /*137d0*/  IMAD.MOV.U32 R118, RZ, RZ, R63 ;  /* 0x000000ffff767224 */ /* 0x000fe400078e003f */
[-C--:B------:R-:W-:Y:S03]  /*137e0*/  HMMA.16816.F32.BF16 R20, R72, R36.reuse, R20 ;  /* 0x000000244814723c */ /* 0x080fe60000041814 */
[----:B-1----:R-:W-:Y:S02]  /*137f0*/  FFMA.FTZ R2, R25, c[0x0][0x2d0], -R157 ;  /* 0x0000b40019027a23 */ /* 0x002fe4000001089d */
[----:B------:R-:W-:Y:S02]  /*13800*/  FMUL.FTZ R25, R3, R137 ;  /* 0x0000008903197220 */ /* 0x000fe40000410000 */
[----:B------:R1:W4:Y:S01]  /*13810*/  MUFU.EX2 R228, R2 ;  /* 0x0000000200e47308 */ /* 0x0003220000000800 */
[C---:B------:R-:W-:Y:S04]  /*13820*/  FMUL.FTZ R26, R0.reuse, R138 ;  /* 0x0000008a001a7220 */ /* 0x040fe80000410000 */
[C---:B------:R-:W-:Y:S02]  /*13830*/  FMUL.FTZ R27, R0.reuse, R139 ;  /* 0x0000008b001b7220 */ /* 0x040fe40000410000 */
[----:B------:R-:W-:Y:S02]  /*13840*/  IMAD.MOV.U32 R119, RZ, RZ, R62 ;  /* 0x000000ffff777224 */ /* 0x000fe400078e003e */
[----:B------:R-:W-:Y:S02]  /*13850*/  IMAD.MOV.U32 R141, RZ, RZ, R118 ;  /* 0x000000ffff8d7224 */ /* 0x000fe400078e0076 */
[C---:B------:R-:W-:Y:S01]  /*13860*/  FMUL.FTZ R46, R0.reuse, R94 ;  /* 0x0000005e002e7220 */ /* 0x040fe20000410000 */
[C---:B------:R-:W-:Y:S04]  /*13870*/  HMMA.16816.F32.BF16 R24, R64.reuse, R36, R24 ;  /* 0x000000244018723c */ /* 0x040fe80000041818 */
[----:B------:R-:W-:Y:S02]  /*13880*/  IMAD.MOV.U32 R94, RZ, RZ, R47 ;  /* 0x000000ffff5e7224 */ /* 0x000fe400078e002f */
[----:B------:R-:W-:Y:S02]  /*13890*/  FMUL.FTZ R47, R0, R95 ;  /* 0x0000005f002f7220 */ /* 0x000fe40000410000 */
[C---:B------:R-:W-:Y:S04]  /*138a0*/  FMUL.FTZ R36, R69.reuse, R84 ;  /* 0x0000005445247220 */ /* 0x040fe80000410000 */
[----:B-1----:R-:W-:Y:S02]  /*138b0*/  FFMA.FTZ R2, R30, c[0x0][0x2d0], -R158 ;  /* 0x0000b4001e027a23 */ /* 0x002fe4000001089e */
[C---:B------:R-:W-:Y:S02]  /*138c0*/  FMUL.FTZ R30, R0.reuse, R142 ;  /* 0x0000008e001e7220 */ /* 0x040fe40000410000 */
[----:B------:R1:W-:Y:S01]  /*138d0*/  MUFU.EX2 R227, R2 ;  /* 0x0000000200e37308 */ /* 0x0003e20000000800 */
[----:B------:R-:W-:Y:S02]  /*138e0*/  FMUL.FTZ R37, R69, R85 ;  /* 0x0000005545257220 */ /* 0x000fe40000410000 */
[----:B------:R-:W-:Y:S02]  /*138f0*/  IMAD.MOV.U32 R122, RZ, RZ, R59 ;  /* 0x000000ffff7a7224 */ /* 0x000fe400078e003b */
[C---:B------:R-:W-:Y:S02]  /*13900*/  FMUL.FTZ R59, R0.reuse, R103 ;  /* 0x00000067003b7220 */ /* 0x040fe40000410000 */
[----:B------:R-:W-:Y:S02]  /*13910*/  IMAD.MOV.U32 R124, RZ, RZ, R58 ;  /* 0x000000ffff7c7224 */ /* 0x000fe400078e003a */
[C---:B------:R-:W-:Y:S02]  /*13920*/  FMUL.FTZ R58, R0.reuse, R102 ;  /* 0x00000066003a7220 */ /* 0x040fe40000410000 */
[----:B------:R-:W-:Y:S02]  /*13930*/  IMAD.MOV.U32 R125, RZ, RZ, R57 ;  /* 0x000000ffff7d7224 */ /* 0x000fe400078e0039 */
[C---:B------:R-:W-:Y:S02]  /*13940*/  FMUL.FTZ R57, R3.reuse, R101 ;  /* 0x0000006503397220 */ /* 0x040fe40000410000 */
[----:B------:R-:W-:Y:S02]  /*13950*/  IMAD.MOV.U32 R126, RZ, RZ, R56 ;  /* 0x000000ffff7e7224 */ /* 0x000fe400078e0038 */
[C---:B------:R-:W-:Y:S02]  /*13960*/  FMUL.FTZ R56, R3.reuse, R100 ;  /* 0x0000006403387220 */ /* 0x040fe40000410000 */
[----:B------:R-:W-:Y:S02]  /*13970*/  IMAD.MOV.U32 R121, RZ, RZ, R61 ;  /* 0x000000ffff797224 */ /* 0x000fe400078e003d */
[----:B------:R-:W-:Y:S02]  /*13980*/  IMAD.MOV.U32 R123, RZ, RZ, R60 ;  /* 0x000000ffff7b7224 */ /* 0x000fe400078e003c */
[----:B------:R-:W-:Y:S02]  /*13990*/  FMUL.FTZ R60, R3, R152 ;  /* 0x00000098033c7220 */ /* 0x000fe40000410000 */
[----:B-1----:R-:W-:Y:S02]  /*139a0*/  FFMA.FTZ R2, R31, c[0x0][0x2d0], -R158 ;  /* 0x0000b4001f027a23 */ /* 0x002fe4000001089e */
[C---:B------:R-:W-:Y:S02]  /*139b0*/  FMUL.FTZ R31, R0.reuse, R143 ;  /* 0x0000008f001f7220 */ /* 0x040fe40000410000 */
[----:B------:R1:W5:Y:S01]  /*139c0*/  MUFU.EX2 R226, R2 ;  /* 0x0000000200e27308 */ /* 0x0003620000000800 */
[C---:B------:R-:W-:Y:S02]  /*139d0*/  FMUL.FTZ R61, R3.reuse, R153 ;  /* 0x00000099033d7220 */ /* 0x040fe40000410000 */
[C---:B------:R-:W-:Y:S02]  /*139e0*/  FMUL.FTZ R62, R0.reuse, R154 ;  /* 0x0000009a003e7220 */ /* 0x040fe40000410000 */
[----:B------:R-:W-:Y:S02]  /*139f0*/  FMUL.FTZ R63, R0, R155 ;  /* 0x0000009b003f7220 */ /* 0x000fe40000410000 */
[----:B------:R-:W-:Y:S02]  /*13a00*/  IMAD.MOV.U32 R95, RZ, RZ, R164 ;  /* 0x000000ffff5f7224 */ /* 0x000fe400078e00a4 */
[----:B------:R-:W-:Y:S02]  /*13a10*/  IMAD.MOV.U32 R142, RZ, RZ, R117 ;  /* 0x000000ffff8e7224 */ /* 0x000fe400078e0075 */
[----:B------:R-:W-:Y:S02]  /*13a20*/  IMAD.MOV.U32 R143, RZ, RZ, R116 ;  /* 0x000000ffff8f7224 */ /* 0x000fe400078e0074 */
[--C-:B-1----:R-:W-:Y:S02]  /*13a30*/  FFMA.FTZ R2, R28, c[0x0][0x2d0], -R156.reuse ;  /* 0x0000b4001c027a23 */ /* 0x102fe4000001089c */
[----:B------:R-:W-:Y:S02]  /*13a40*/  FMUL.FTZ R28, R3, R140 ;  /* 0x0000008c031c7220 */ /* 0x000fe40000410000 */
[----:B------:R1:W-:Y:S01]  /*13a50*/  MUFU.EX2 R225, R2 ;  /* 0x0000000200e17308 */ /* 0x0003e20000000800 */
[----:B------:R-:W-:Y:S04]  /*13a60*/  IMAD.MOV.U32 R140, RZ, RZ, R119 ;  /* 0x000000ffff8c7224 */ /* 0x000fe800078e0077 */
[-C--:B------:R-:W-:Y:S08]  /*13a70*/  HMMA.16816.F32.BF16 R28, R64, R38.reuse, R28 ;  /* 0x00000026401c723c */ /* 0x080ff0000004181c */
[C---:B------:R-:W-:Y:S07]  /*13a80*/  HMMA.16816.F32.BF16 R32, R72.reuse, R38, R32 ;  /* 0x000000264820723c */ /* 0x040fee0000041820 */
[C---:B------:R-:W-:Y:S02]  /*13a90*/  FMUL.FTZ R38, R68.reuse, R86 ;  /* 0x0000005644267220 */ /* 0x040fe40000410000 */
[----:B------:R-:W-:Y:S02]  /*13aa0*/  FMUL.FTZ R39, R68, R87 ;  /* 0x0000005744277220 */ /* 0x000fe40000410000 */
[----:B------:R-:W-:Y:S01]  /*13ab0*/  LDSM.16.MT88.4 R84, [R212+0x800] ;  /* 0x00080000d454783b */ /* 0x000fe20000004200 */
[----:B-1----:R-:W-:Y:S04]  /*13ac0*/  FFMA.FTZ R2, R161, c[0x0][0x2d0], -R156 ;  /* 0x0000b400a1027a23 */ /* 0x002fe8000001089c */
[-C--:B------:R-:W-:Y:S01]  /*13ad0*/  HMMA.16816.F32.BF16 R36, R72, R52.reuse, R36 ;  /* 0x000000344824723c */ /* 0x080fe20000041824 */
[----:B------:R1:W-:Y:S07]  /*13ae0*/  MUFU.EX2 R207, R2 ;  /* 0x0000000200cf7308 */ /* 0x0003ee0000000800 */
[C---:B------:R-:W-:Y:S07]  /*13af0*/  HMMA.16816.F32.BF16 R40, R64.reuse, R52, R40 ;  /* 0x000000344028723c */ /* 0x040fee0000041828 */
[C---:B------:R-:W-:Y:S02]  /*13b00*/  FMUL.FTZ R53, R69.reuse, R149 ;  /* 0x0000009545357220 */ /* 0x040fe40000410000 */
[----:B------:R-:W-:Y:S03]  /*13b10*/  FMUL.FTZ R52, R69, R148 ;  /* 0x0000009445347220 */ /* 0x000fe60000410000 */
[--C-:B-1----:R-:W-:Y:S04]  /*13b20*/  FFMA.FTZ R2, R162, c[0x0][0x2d0], -R114.reuse ;  /* 0x0000b400a2027a23 */ /* 0x102fe80000010872 */
[----:B------:R1:W-:Y:S02]  /*13b30*/  MUFU.EX2 R206, R2 ;  /* 0x0000000200ce7308 */ /* 0x0003e40000000800 */
[----:B-1----:R-:W-:Y:S08]  /*13b40*/  FFMA.FTZ R2, R172, c[0x0][0x2d0], -R114 ;  /* 0x0000b400ac027a23 */ /* 0x002ff00000010872 */
[----:B------:R1:W-:Y:S02]  /*13b50*/  MUFU.EX2 R205, R2 ;  /* 0x0000000200cd7308 */ /* 0x0003e40000000800 */
[--C-:B-1----:R-:W-:Y:S02]  /*13b60*/  FFMA.FTZ R2, R44, c[0x0][0x2d0], -R156.reuse ;  /* 0x0000b4002c027a23 */ /* 0x102fe4000001089c */
[----:B------:R-:W-:Y:S06]  /*13b70*/  FMUL.FTZ R44, R3, R92 ;  /* 0x0000005c032c7220 */ /* 0x000fec0000410000 */
[----:B------:R1:W-:Y:S01]  /*13b80*/  MUFU.EX2 R204, R2 ;  /* 0x0000000200cc7308 */ /* 0x0003e20000000800 */
[-C--:B------:R-:W-:Y:S08]  /*13b90*/  HMMA.16816.F32.BF16 R44, R64, R54.reuse, R44 ;  /* 0x00000036402c723c */ /* 0x080ff0000004182c */
[C---:B------:R-:W-:Y:S07]  /*13ba0*/  HMMA.16816.F32.BF16 R48, R72.reuse, R54, R48 ;  /* 0x000000364830723c */ /* 0x040fee0000041830 */
[C---:B------:R-:W-:Y:S02]  /*13bb0*/  FMUL.FTZ R55, R68.reuse, R151 ;  /* 0x0000009744377220 */ /* 0x040fe40000410000 */
[----:B------:R-:W-:Y:S03]  /*13bc0*/  FMUL.FTZ R54, R68, R150 ;  /* 0x0000009644367220 */ /* 0x000fe60000410000 */
[----:B-1----:R-:W-:Y:S04]  /*13bd0*/  FFMA.FTZ R2, R163, c[0x0][0x2d0], -R156 ;  /* 0x0000b400a3027a23 */ /* 0x002fe8000001089c */
[-C--:B------:R-:W-:Y:S01]  /*13be0*/  HMMA.16816.F32.BF16 R52, R72, R76.reuse, R52 ;  /* 0x0000004c4834723c */ /* 0x080fe20000041834 */
[----:B------:R1:W-:Y:S07]  /*13bf0*/  MUFU.EX2 R203, R2 ;  /* 0x0000000200cb7308 */ /* 0x0003ee0000000800 */
[C---:B------:R-:W-:Y:S07]  /*13c00*/  HMMA.16816.F32.BF16 R56, R64.reuse, R76, R56 ;  /* 0x0000004c4038723c */ /* 0x040fee0000041838 */
[----:B------:R-:W-:Y:S01]  /*13c10*/  F2FP.BF16.PACK_AB R76, R243, R242 ;  /* 0x000000f2f34c723e */ /* 0x000fe200000010ff */
[-C--:B------:R-:W-:Y:S04]  /*13c20*/  HMMA.16816.F32.BF16 R60, R64, R78.reuse, R60 ;  /* 0x0000004e403c723c */ /* 0x080fe8000004183c */
[----:B---3--:R-:W-:Y:S03]  /*13c30*/  F2FP.BF16.PACK_AB R77, R231, R233 ;  /* 0x000000e9e74d723e */ /* 0x008fe600000010ff */
[C---:B------:R-:W-:Y:S02]  /*13c40*/  FMUL.FTZ R64, R69.reuse, R104 ;  /* 0x0000006845407220 */ /* 0x040fe40000410000 */
[----:B-1----:R-:W-:Y:S02]  /*13c50*/  FFMA.FTZ R2, R80, c[0x0][0x2d0], -R114 ;  /* 0x0000b40050027a23 */ /* 0x002fe40000010872 */
[----:B------:R-:W1:Y:S01]  /*13c60*/  LDSM.16.MT88.4 R80, [R208+0x800] ;  /* 0x00080000d050783b */ /* 0x000e620000004200 */
[----:B------:R-:W-:Y:S01]  /*13c70*/  FMUL.FTZ R65, R69, R105 ;  /* 0x0000006945417220 */ /* 0x000fe20000410000 */
[----:B------:R3:W-:Y:S01]  /*13c80*/  MUFU.EX2 R202, R2 ;  /* 0x0000000200ca7308 */ /* 0x0007e20000000800 */
[C---:B------:R-:W-:Y:S02]  /*13c90*/  FMUL.FTZ R66, R68.reuse, R106 ;  /* 0x0000006a44427220 */ /* 0x040fe40000410000 */
[----:B------:R-:W-:Y:S07]  /*13ca0*/  FMUL.FTZ R67, R68, R107 ;  /* 0x0000006b44437220 */ /* 0x000fee0000410000 */
[----:B------:R-:W-:Y:S04]  /*13cb0*/  HMMA.16816.F32.BF16 R64, R72, R78, R64 ;  /* 0x0000004e4840723c */ /* 0x000fe80000041840 */
[----:B--2---:R-:W-:Y:S01]  /*13cc0*/  ISETP.GT.AND P0, PT, R223, R136, PT ;  /* 0x00000088df00720c */ /* 0x004fe20003f04270 */
[----:B------:R-:W-:Y:S02]  /*13cd0*/  IMAD.MOV.U32 R223, RZ, RZ, R200 ;  /* 0x000000ffffdf7224 */ /* 0x000fe400078e00c8 */
[----:B------:R-:W-:Y:S02]  /*13ce0*/  F2FP.BF16.PACK_AB R72, R128, R127 ;  /* 0x0000007f8048723e */ /* 0x000fe400000010ff */
[----:B------:R-:W-:Y:S03]  /*13cf0*/  F2FP.BF16.PACK_AB R73, R129, R252 ;  /* 0x000000fc8149723e */ /* 0x000fe600000010ff */
[----:B------:R-:W-:Y:S01]  /*13d00*/  F2FP.BF16.PACK_AB R74, R94, R95 ;  /* 0x0000005f5e4a723e */ /* 0x000fe200000010ff */
[----:B---3--:R-:W-:Y:S01]  /*13d10*/  FFMA.FTZ R2, R160, c[0x0][0x2d0], -R114 ;  /* 0x0000b400a0027a23 */ /* 0x008fe20000010872 */
[----:B------:R-:W-:Y:S02]  /*13d20*/  F2FP.BF16.PACK_AB R75, R93, R251 ;  /* 0x000000fb5d4b723e */ /* 0x000fe400000010ff */
[----:B----4-:R-:W-:Y:S01]  /*13d30*/  F2FP.BF16.PACK_AB R78, R228, R229 ;  /* 0x000000e5e44e723e */ /* 0x010fe200000010ff */
[----:B------:R2:W-:Y:S01]  /*13d40*/  MUFU.EX2 R197, R2 ;  /* 0x0000000200c57308 */ /* 0x0005e20000000800 */
[----:B-----5:R-:W-:Y:S03]  /*13d50*/  F2FP.BF16.PACK_AB R79, R226, R227 ;  /* 0x000000e3e24f723e */ /* 0x020fe600000010ff */
[-C--:B-1----:R-:W-:Y:S08]  /*13d60*/  HMMA.16816.F32.BF16 R4, R72, R80.reuse, R4 ;  /* 0x000000504804723c */ /* 0x082ff00000041804 */
[C---:B------:R-:W-:Y:S04]  /*13d70*/  HMMA.16816.F32.BF16 R8, R76.reuse, R80, R8 ;  /* 0x000000504c08723c */ /* 0x040fe80000041808 */
[--C-:B--2---:R-:W-:Y:S04]  /*13d80*/  FFMA.FTZ R2, R173, c[0x0][0x2d0], -R157.reuse ;  /* 0x0000b400ad027a23 */ /* 0x104fe8000001089d */
[-C--:B------:R-:W-:Y:S01]  /*13d90*/  HMMA.16816.F32.BF16 R12, R76, R82.reuse, R12 ;  /* 0x000000524c0c723c */ /* 0x080fe2000004180c */
[----:B------:R1:W-:Y:S07]  /*13da0*/  MUFU.EX2 R92, R2 ;  /* 0x00000002005c7308 */ /* 0x0003ee0000000800 */
[C---:B------:R-:W-:Y:S01]  /*13db0*/  HMMA.16816.F32.BF16 R16, R72.reuse, R82, R16 ;  /* 0x000000524810723c */ /* 0x040fe20000041810 */
[----:B------:R-:W2:Y:S07]  /*13dc0*/  LDSM.16.MT88.4 R80, [R211+0x800] ;  /* 0x00080000d350783b */ /* 0x000eae0000004200 */
[-C--:B------:R-:W-:Y:S08]  /*13dd0*/  HMMA.16816.F32.BF16 R20, R72, R84.reuse, R20 ;  /* 0x000000544814723c */ /* 0x080ff00000041814 */
[C---:B------:R-:W-:Y:S04]  /*13de0*/  HMMA.16816.F32.BF16 R24, R76.reuse, R84, R24 ;  /* 0x000000544c18723c */ /* 0x040fe80000041818 */
[----:B-1----:R-:W-:Y:S03]  /*13df0*/  FFMA.FTZ R2, R174, c[0x0][0x2d0], -R157 ;  /* 0x0000b400ae027a23 */ /* 0x002fe6000001089d */
[----:B------:R-:W-:Y:S01]  /*13e00*/  FFMA.FTZ R84, R190, c[0x0][0x2d0], -R156 ;  /* 0x0000b400be547a23 */ /* 0x000fe2000001089c */
[-C--:B------:R-:W-:Y:S01]  /*13e10*/  HMMA.16816.F32.BF16 R28, R76, R86.reuse, R28 ;  /* 0x000000564c1c723c */ /* 0x080fe2000004181c */
[----:B------:R1:W3:Y:S03]  /*13e20*/  MUFU.EX2 R186, R2 ;  /* 0x0000000200ba7308 */ /* 0x0002e60000000800 */
[----:B------:R-:W-:Y:S04]  /*13e30*/  IMAD.MOV.U32 R190, RZ, RZ, R129 ;  /* 0x000000ffffbe7224 */ /* 0x000fe800078e0081 */
[C---:B------:R-:W-:Y:S03]  /*13e40*/  HMMA.16816.F32.BF16 R32, R72.reuse, R86, R32 ;  /* 0x000000564820723c */ /* 0x040fe60000041820 */
[----:B------:R4:W-:Y:S05]  /*13e50*/  MUFU.EX2 R148, R84 ;  /* 0x0000005400947308 */ /* 0x0009ea0000000800 */
[-C--:B------:R-:W-:Y:S08]  /*13e60*/  HMMA.16816.F32.BF16 R36, R72, R88.reuse, R36 ;  /* 0x000000584824723c */ /* 0x080ff00000041824 */
[C---:B------:R-:W-:Y:S04]  /*13e70*/  HMMA.16816.F32.BF16 R40, R76.reuse, R88, R40 ;  /* 0x000000584c28723c */ /* 0x040fe80000041828 */
[--C-:B-1----:R-:W-:Y:S04]  /*13e80*/  FFMA.FTZ R2, R175, c[0x0][0x2d0], -R158.reuse ;  /* 0x0000b400af027a23 */ /* 0x102fe8000001089e */
[-C--:B------:R-:W-:Y:S01]  /*13e90*/  HMMA.16816.F32.BF16 R44, R76, R90.reuse, R44 ;  /* 0x0000005a4c2c723c */ /* 0x080fe2000004182c */
[----:B------:R1:W-:Y:S01]  /*13ea0*/  MUFU.EX2 R182, R2 ;  /* 0x0000000200b67308 */ /* 0x0003e20000000800 */
[----:B----4-:R-:W4:Y:S06]  /*13eb0*/  LDSM.16.MT88.4 R84, [R208+0x1000] ;  /* 0x00100000d054783b */ /* 0x010f2c0000004200 */
[C---:B------:R-:W-:Y:S02]  /*13ec0*/  HMMA.16816.F32.BF16 R48, R72.reuse, R90, R48 ;  /* 0x0000005a4830723c */ /* 0x040fe40000041830 */
[----:B------:R-:W-:Y:S06]  /*13ed0*/  LDSM.16.MT88.4 R88, [R209+0x1000] ;  /* 0x00100000d158783b */ /* 0x000fec0000004200 */
[-C--:B--2---:R-:W-:Y:S08]  /*13ee0*/  HMMA.16816.F32.BF16 R52, R72, R80.reuse, R52 ;  /* 0x000000504834723c */ /* 0x084ff00000041834 */
[C---:B------:R-:W-:Y:S04]  /*13ef0*/  HMMA.16816.F32.BF16 R56, R76.reuse, R80, R56 ;  /* 0x000000504c38723c */ /* 0x040fe80000041838 */
[--C-:B-1----:R-:W-:Y:S04]  /*13f00*/  FFMA.FTZ R2, R180, c[0x0][0x2d0], -R158.reuse ;  /* 0x0000b400b4027a23 */ /* 0x102fe8000001089e */
[-C--:B------:R-:W-:Y:S01]  /*13f10*/  HMMA.16816.F32.BF16 R60, R76, R82.reuse, R60 ;  /* 0x000000524c3c723c */ /* 0x080fe2000004183c */
[----:B------:R1:W2:Y:S06]  /*13f20*/  MUFU.EX2 R181, R2 ;  /* 0x0000000200b57308 */ /* 0x0002ac0000000800 */
[----:B---3--:R-:W-:Y:S01]  /*13f30*/  F2FP.BF16.PACK_AB R76, R186, R92 ;  /* 0x0000005cba4c723e */ /* 0x008fe200000010ff */
[----:B------:R-:W-:Y:S01]  /*13f40*/  HMMA.16816.F32.BF16 R64, R72, R82, R64 ;  /* 0x000000524840723c */ /* 0x000fe20000041840 */
[----:B------:R-:W3:Y:S06]  /*13f50*/  LDSM.16.MT88.4 R80, [R212+0x1000] ;  /* 0x00100000d450783b */ /* 0x000eec0000004200 */
[----:B------:R-:W-:Y:S02]  /*13f60*/  F2FP.BF16.PACK_AB R72, R207, R225 ;  /* 0x000000e1cf48723e */ /* 0x000fe400000010ff */
[----:B------:R-:W-:Y:S03]  /*13f70*/  F2FP.BF16.PACK_AB R73, R205, R206 ;  /* 0x000000cecd49723e */ /* 0x000fe600000010ff */
[----:B------:R-:W-:Y:S02]  /*13f80*/  F2FP.BF16.PACK_AB R74, R203, R204 ;  /* 0x000000cccb4a723e */ /* 0x000fe400000010ff */
[----:B------:R-:W-:Y:S01]  /*13f90*/  F2FP.BF16.PACK_AB R75, R197, R202 ;  /* 0x000000cac54b723e */ /* 0x000fe200000010ff */
[--C-:B-1----:R-:W-:Y:S01]  /*13fa0*/  FFMA.FTZ R2, R176, c[0x0][0x2d0], -R157.reuse ;  /* 0x0000b400b0027a23 */ /* 0x102fe2000001089d */
[----:B--2---:R-:W-:Y:S05]  /*13fb0*/  F2FP.BF16.PACK_AB R77, R181, R182 ;  /* 0x000000b6b54d723e */ /* 0x004fea00000010ff */
[-C--:B----4-:R-:W-:Y:S01]  /*13fc0*/  HMMA.16816.F32.BF16 R4, R72, R84.reuse, R4 ;  /* 0x000000544804723c */ /* 0x090fe20000041804 */
[----:B------:R1:W-:Y:S02]  /*13fd0*/  MUFU.EX2 R180, R2 ;  /* 0x0000000200b47308 */ /* 0x0003e40000000800 */
[----:B-1----:R-:W-:Y:S08]  /*13fe0*/  FFMA.FTZ R2, R178, c[0x0][0x2d0], -R157 ;  /* 0x0000b400b2027a23 */ /* 0x002ff0000001089d */
[----:B------:R1:W2:Y:S02]  /*13ff0*/  MUFU.EX2 R151, R2 ;  /* 0x0000000200977308 */ /* 0x0002a40000000800 */
[--C-:B-1----:R-:W-:Y:S01]  /*14000*/  FFMA.FTZ R2, R179, c[0x0][0x2d0], -R158.reuse ;  /* 0x0000b400b3027a23 */ /* 0x102fe2000001089e */
[----:B--2---:R-:W-:Y:S07]  /*14010*/  F2FP.BF16.PACK_AB R78, R151, R180 ;  /* 0x000000b4974e723e */ /* 0x004fee00000010ff */
[----:B------:R1:W-:Y:S02]  /*14020*/  MUFU.EX2 R150, R2 ;  /* 0x0000000200967308 */ /* 0x0003e40000000800 */
[----:B-1----:R-:W-:Y:S08]  /*14030*/  FFMA.FTZ R2, R177, c[0x0][0x2d0], -R158 ;  /* 0x0000b400b1027a23 */ /* 0x002ff0000001089e */
[----:B------:R1:W2:Y:S02]  /*14040*/  MUFU.EX2 R149, R2 ;  /* 0x0000000200957308 */ /* 0x0002a40000000800 */
[----:B-1----:R-:W-:Y:S01]  /*14050*/  FFMA.FTZ R2, R191, c[0x0][0x2d0], -R156 ;  /* 0x0000b400bf027a23 */ /* 0x002fe2000001089c */
[----:B--2---:R-:W-:Y:S01]  /*14060*/  F2FP.BF16.PACK_AB R79, R149, R150 ;  /* 0x00000096954f723e */ /* 0x004fe200000010ff */
[----:B------:R-:W-:Y:S06]  /*14070*/  IMAD.MOV.U32 R191, RZ, RZ, R128 ;  /* 0x000000ffffbf7224 */ /* 0x000fec00078e0080 */
[----:B------:R1:W2:Y:S01]  /*14080*/  MUFU.EX2 R179, R2 ;  /* 0x0000000200b37308 */ /* 0x0002a20000000800 */
[C---:B------:R-:W-:Y:S08]  /*14090*/  HMMA.16816.F32.BF16 R8, R76.reuse, R84, R8 ;  /* 0x000000544c08723c */ /* 0x040ff00000041808 */
[-C--:B------:R-:W-:Y:S08]  /*140a0*/  HMMA.16816.F32.BF16 R12, R76, R86.reuse, R12 ;  /* 0x000000564c0c723c */ /* 0x080ff0000004180c */
[C---:B------:R-:W-:Y:S01]  /*140b0*/  HMMA.16816.F32.BF16 R16, R72.reuse, R86, R16 ;  /* 0x000000564810723c */ /* 0x040fe20000041810 */
[----:B------:R-:W4:Y:S03]  /*140c0*/  LDSM.16.MT88.4 R84, [R211+0x1000] ;  /* 0x00100000d354783b */ /* 0x000f260000004200 */
[----:B-1----:R-:W-:Y:S02]  /*140d0*/  FFMA.FTZ R2, R183, c[0x0][0x2d0], -R114 ;  /* 0x0000b400b7027a23 */ /* 0x002fe40000010872 */
[----:B------:R-:W-:Y:S02]  /*140e0*/  IMAD.MOV.U32 R183, RZ, RZ, R127 ;  /* 0x000000ffffb77224 */ /* 0x000fe400078e007f */
[-C--:B---3--:R-:W-:Y:S01]  /*140f0*/  HMMA.16816.F32.BF16 R20, R72, R80.reuse, R20 ;  /* 0x000000504814723c */ /* 0x088fe20000041814 */
[----:B------:R1:W-:Y:S07]  /*14100*/  MUFU.EX2 R178, R2 ;  /* 0x0000000200b27308 */ /* 0x0003ee0000000800 */
[C---:B------:R-:W-:Y:S07]  /*14110*/  HMMA.16816.F32.BF16 R24, R76.reuse, R80, R24 ;  /* 0x000000504c18723c */ /* 0x040fee0000041818 */
[----:B------:R-:W-:Y:S01]  /*14120*/  FFMA.FTZ R80, R237, c[0x0][0x2d0], -R156 ;  /* 0x0000b400ed507a23 */ /* 0x000fe2000001089c */
[-C--:B------:R-:W-:Y:S03]  /*14130*/  HMMA.16816.F32.BF16 R28, R76, R82.reuse, R28 ;  /* 0x000000524c1c723c */ /* 0x080fe6000004181c */
[----:B------:R3:W-:Y:S05]  /*14140*/  MUFU.EX2 R168, R80 ;  /* 0x0000005000a87308 */ /* 0x0007ea0000000800 */
[C---:B------:R-:W-:Y:S04]  /*14150*/  HMMA.16816.F32.BF16 R32, R72.reuse, R82, R32 ;  /* 0x000000524820723c */ /* 0x040fe80000041820 */
[----:B-1----:R-:W-:Y:S02]  /*14160*/  FFMA.FTZ R2, R184, c[0x0][0x2d0], -R114 ;  /* 0x0000b400b8027a23 */ /* 0x002fe40000010872 */
[----:B------:R-:W-:Y:S02]  /*14170*/  IMAD.MOV.U32 R184, RZ, RZ, R126 ;  /* 0x000000ffffb87224 */ /* 0x000fe400078e007e */
[-C--:B------:R-:W-:Y:S01]  /*14180*/  HMMA.16816.F32.BF16 R36, R72, R88.reuse, R36 ;  /* 0x000000584824723c */ /* 0x080fe20000041824 */
[----:B------:R1:W5:Y:S07]  /*14190*/  MUFU.EX2 R177, R2 ;  /* 0x0000000200b17308 */ /* 0x00036e0000000800 */
[C---:B------:R-:W-:Y:S01]  /*141a0*/  HMMA.16816.F32.BF16 R40, R76.reuse, R88, R40 ;  /* 0x000000584c28723c */ /* 0x040fe20000041828 */
[----:B---3--:R-:W3:Y:S07]  /*141b0*/  LDSM.16.MT88.4 R80, [R208+0x1800] ;  /* 0x00180000d050783b */ /* 0x008eee0000004200 */
[-C--:B------:R-:W-:Y:S08]  /*141c0*/  HMMA.16816.F32.BF16 R44, R76, R90.reuse, R44 ;  /* 0x0000005a4c2c723c */ /* 0x080ff0000004182c */
[C---:B------:R-:W-:Y:S01]  /*141d0*/  HMMA.16816.F32.BF16 R48, R72.reuse, R90, R48 ;  /* 0x0000005a4830723c */ /* 0x040fe20000041830 */
[----:B------:R-:W-:Y:S03]  /*141e0*/  LDSM.16.MT88.4 R88, [R209+0x1800] ;  /* 0x00180000d158783b */ /* 0x000fe60000004200 */
[--C-:B-1----:R-:W-:Y:S02]  /*141f0*/  FFMA.FTZ R2, R196, c[0x0][0x2d0], -R156.reuse ;  /* 0x0000b400c4027a23 */ /* 0x102fe4000001089c */
[----:B------:R-:W-:Y:S02]  /*14200*/  IMAD.MOV.U32 R196, RZ, RZ, R125 ;  /* 0x000000ffffc47224 */ /* 0x000fe400078e007d */
[-C--:B----4-:R-:W-:Y:S01]  /*14210*/  HMMA.16816.F32.BF16 R52, R72, R84.reuse, R52 ;  /* 0x000000544834723c */ /* 0x090fe20000041834 */
[----:B------:R1:W-:Y:S07]  /*14220*/  MUFU.EX2 R176, R2 ;  /* 0x0000000200b07308 */ /* 0x0003ee0000000800 */
[C---:B------:R-:W-:Y:S08]  /*14230*/  HMMA.16816.F32.BF16 R56, R76.reuse, R84, R56 ;  /* 0x000000544c38723c */ /* 0x040ff00000041838 */
[-C--:B------:R-:W-:Y:S08]  /*14240*/  HMMA.16816.F32.BF16 R60, R76, R86.reuse, R60 ;  /* 0x000000564c3c723c */ /* 0x080ff0000004183c */
[----:B------:R-:W-:Y:S01]  /*14250*/  HMMA.16816.F32.BF16 R64, R72, R86, R64 ;  /* 0x000000564840723c */ /* 0x000fe20000041840 */
[----:B------:R-:W4:Y:S03]  /*14260*/  LDSM.16.MT88.4 R84, [R212+0x1800] ;  /* 0x00180000d454783b */ /* 0x000f260000004200 */
[----:B-1----:R-:W-:Y:S02]  /*14270*/  FFMA.FTZ R2, R201, c[0x0][0x2d0], -R156 ;  /* 0x0000b400c9027a23 */ /* 0x002fe4000001089c */
[----:B------:R-:W-:Y:S01]  /*14280*/  IMAD.MOV.U32 R201, RZ, RZ, R124 ;  /* 0x000000ffffc97224 */ /* 0x000fe200078e007c */
[----:B--2---:R-:W-:Y:S01]  /*14290*/  F2FP.BF16.PACK_AB R72, R179, R148 ;  /* 0x00000094b348723e */ /* 0x004fe200000010ff */
[----:B------:R1:W2:Y:S01]  /*142a0*/  MUFU.EX2 R175, R2 ;  /* 0x0000000200af7308 */ /* 0x0002a20000000800 */
[----:B-----5:R-:W-:Y:S03]  /*142b0*/  F2FP.BF16.PACK_AB R73, R177, R178 ;  /* 0x000000b2b149723e */ /* 0x020fe600000010ff */
[--C-:B-1----:R-:W-:Y:S01]  /*142c0*/  FFMA.FTZ R2, R193, c[0x0][0x2d0], -R114.reuse ;  /* 0x0000b400c1027a23 */ /* 0x102fe20000010872 */
[----:B--2---:R-:W-:Y:S01]  /*142d0*/  F2FP.BF16.PACK_AB R74, R175, R176 ;  /* 0x000000b0af4a723e */ /* 0x004fe200000010ff */
[----:B------:R-:W-:Y:S04]  /*142e0*/  IMAD.MOV.U32 R193, RZ, RZ, R123 ;  /* 0x000000ffffc17224 */ /* 0x000fe800078e007b */
[----:B------:R1:W-:Y:S02]  /*142f0*/  MUFU.EX2 R174, R2 ;  /* 0x0000000200ae7308 */ /* 0x0003e40000000800 */
[----:B-1----:R-:W-:Y:S02]  /*14300*/  FFMA.FTZ R2, R194, c[0x0][0x2d0], -R114 ;  /* 0x0000b400c2027a23 */ /* 0x002fe40000010872 */
[----:B------:R-:W-:Y:S06]  /*14310*/  IMAD.MOV.U32 R194, RZ, RZ, R122 ;  /* 0x000000ffffc27224 */ /* 0x000fec00078e007a */
[----:B------:R1:W2:Y:S02]  /*14320*/  MUFU.EX2 R173, R2 ;  /* 0x0000000200ad7308 */ /* 0x0002a40000000800 */
[----:B-1----:R-:W-:Y:S01]  /*14330*/  FFMA.FTZ R2, R187, c[0x0][0x2d0], -R157 ;  /* 0x0000b400bb027a23 */ /* 0x002fe2000001089d */
[----:B--2---:R-:W-:Y:S01]  /*14340*/  F2FP.BF16.PACK_AB R75, R173, R174 ;  /* 0x000000aead4b723e */ /* 0x004fe200000010ff */
[----:B------:R-:W-:Y:S06]  /*14350*/  IMAD.MOV.U32 R187, RZ, RZ, R121 ;  /* 0x000000ffffbb7224 */ /* 0x000fec00078e0079 */
[----:B------:R1:W-:Y:S01]  /*14360*/  MUFU.EX2 R103, R2 ;  /* 0x0000000200677308 */ /* 0x0003e20000000800 */
[-C--:B---3--:R-:W-:Y:S03]  /*14370*/  HMMA.16816.F32.BF16 R4, R72, R80.reuse, R4 ;  /* 0x000000504804723c */ /* 0x088fe60000041804 */
[--C-:B-1----:R-:W-:Y:S02]  /*14380*/  FFMA.FTZ R2, R189, c[0x0][0x2d0], -R157.reuse ;  /* 0x0000b400bd027a23 */ /* 0x102fe4000001089d */
[----:B------:R-:W-:Y:S04]  /*14390*/  IMAD.MOV.U32 R189, RZ, RZ, R120 ;  /* 0x000000ffffbd7224 */ /* 0x000fe800078e0078 */
[----:B------:R1:W2:Y:S03]  /*143a0*/  MUFU.EX2 R102, R2 ;  /* 0x0000000200667308 */ /* 0x0002a60000000800 */
[--C-:B-1----:R-:W-:Y:S01]  /*143b0*/  FFMA.FTZ R2, R185, c[0x0][0x2d0], -R158.reuse ;  /* 0x0000b400b9027a23 */ /* 0x102fe2000001089e */
[----:B--2---:R-:W-:Y:S06]  /*143c0*/  F2FP.BF16.PACK_AB R76, R102, R103 ;  /* 0x00000067664c723e */ /* 0x004fec00000010ff */
        /* <DEDUP_REMOVED lines=8> */
[--C-:B-1----:R-:W-:Y:S08]  /*14450*/  FFMA.FTZ R2, R199, c[0x0][0x2d0], -R157.reuse ;  /* 0x0000b400c7027a23 */ /* 0x102ff0000001089d */
[----:B------:R1:W2:Y:S02]  /*14460*/  MUFU.EX2 R171, R2 ;  /* 0x0000000200ab7308 */ /* 0x0002a40000000800 */
[--C-:B-1----:R-:W-:Y:S01]  /*14470*/  FFMA.FTZ R2, R192, c[0x0][0x2d0], -R158.reuse ;  /* 0x0000b400c0027a23 */ /* 0x102fe2000001089e */
[----:B--2---:R-:W-:Y:S01]  /*14480*/  F2FP.BF16.PACK_AB R78, R171, R172 ;  /* 0x000000acab4e723e */ /* 0x004fe200000010ff */
[----:B------:R-:W2:Y:S06]  /*14490*/  LDL.LU R192, [R1] ;  /* 0x0000000001c07983 */ /* 0x000eac0000300800 */
[----:B------:R1:W-:Y:S01]  /*144a0*/  MUFU.EX2 R169, R2 ;  /* 0x0000000200a97308 */ /* 0x0003e20000000800 */
[----:B------:R-:W3:Y:S01]  /*144b0*/  LDL.LU R185, [R1+0x4] ;  /* 0x0000040001b97983 */ /* 0x000ee20000300800 */
[----:B-1----:R-:W-:Y:S08]  /*144c0*/  FFMA.FTZ R2, R195, c[0x0][0x2d0], -R158 ;  /* 0x0000b400c3027a23 */ /* 0x002ff0000001089e */
[----:B------:R1:W5:Y:S02]  /*144d0*/  MUFU.EX2 R170, R2 ;  /* 0x0000000200aa7308 */ /* 0x0003640000000800 */
[----:B-1----:R-:W-:Y:S01]  /*144e0*/  FFMA.FTZ R2, R239, c[0x0][0x2d0], -R156 ;  /* 0x0000b400ef027a23 */ /* 0x002fe2000001089c */
[----:B-----5:R-:W-:Y:S07]  /*144f0*/  F2FP.BF16.PACK_AB R79, R170, R169 ;  /* 0x000000a9aa4f723e */ /* 0x020fee00000010ff */
[----:B------:R1:W5:Y:S01]  /*14500*/  MUFU.EX2 R167, R2 ;  /* 0x0000000200a77308 */ /* 0x0003620000000800 */
[C---:B------:R-:W-:Y:S08]  /*14510*/  HMMA.16816.F32.BF16 R8, R76.reuse, R80, R8 ;  /* 0x000000504c08723c */ /* 0x040ff00000041808 */
[-C--:B------:R-:W-:Y:S08]  /*14520*/  HMMA.16816.F32.BF16 R12, R76, R82.reuse, R12 ;  /* 0x000000524c0c723c */ /* 0x080ff0000004180c */
[C---:B------:R-:W-:Y:S01]  /*14530*/  HMMA.16816.F32.BF16 R16, R72.reuse, R82, R16 ;  /* 0x000000524810723c */ /* 0x040fe20000041810 */
[----:B------:R-:W4:Y:S03]  /*14540*/  LDSM.16.MT88.4 R80, [R211+0x1800] ;  /* 0x00180000d350783b */ /* 0x000f260000004200 */
[--C-:B-1----:R-:W-:Y:S01]  /*14550*/  FFMA.FTZ R2, R230, c[0x0][0x2d0], -R114.reuse ;  /* 0x0000b400e6027a23 */ /* 0x102fe20000010872 */
[----:B-----5:R-:W-:Y:S03]  /*14560*/  F2FP.BF16.PACK_AB R104, R167, R168 ;  /* 0x000000a8a768723e */ /* 0x020fe600000010ff */
[-C--:B----4-:R-:W-:Y:S01]  /*14570*/  HMMA.16816.F32.BF16 R20, R72, R84.reuse, R20 ;  /* 0x000000544814723c */ /* 0x090fe20000041814 */
[----:B------:R1:W-:Y:S07]  /*14580*/  MUFU.EX2 R166, R2 ;  /* 0x0000000200a67308 */ /* 0x0003ee0000000800 */
[C---:B------:R-:W-:Y:S01]  /*14590*/  HMMA.16816.F32.BF16 R24, R76.reuse, R84, R24 ;  /* 0x000000544c18723c */ /* 0x040fe20000041818 */
[----:B------:R-:W4:Y:S04]  /*145a0*/  LDL.LU R85, [R1+0x8] ;  /* 0x0000080001557983 */ /* 0x000f280000300800 */
[----:B------:R-:W5:Y:S03]  /*145b0*/  LDL.LU R84, [R1+0xc] ;  /* 0x00000c0001547983 */ /* 0x000f660000300800 */
[-C--:B------:R-:W-:Y:S08]  /*145c0*/  HMMA.16816.F32.BF16 R28, R76, R86.reuse, R28 ;  /* 0x000000564c1c723c */ /* 0x080ff0000004181c */
[C---:B------:R-:W-:Y:S04]  /*145d0*/  HMMA.16816.F32.BF16 R32, R72.reuse, R86, R32 ;  /* 0x000000564820723c */ /* 0x040fe80000041820 */
[----:B-1----:R-:W-:Y:S04]  /*145e0*/  FFMA.FTZ R2, R232, c[0x0][0x2d0], -R114 ;  /* 0x0000b400e8027a23 */ /* 0x002fe80000010872 */
[-C--:B------:R-:W-:Y:S01]  /*145f0*/  HMMA.16816.F32.BF16 R36, R72, R88.reuse, R36 ;  /* 0x000000584824723c */ /* 0x080fe20000041824 */
[----:B------:R1:W1:Y:S07]  /*14600*/  MUFU.EX2 R164, R2 ;  /* 0x0000000200a47308 */ /* 0x00026e0000000800 */
[C---:B------:R-:W-:Y:S08]  /*14610*/  HMMA.16816.F32.BF16 R40, R76.reuse, R88, R40 ;  /* 0x000000584c28723c */ /* 0x040ff00000041828 */
[-C--:B------:R-:W-:Y:S08]  /*14620*/  HMMA.16816.F32.BF16 R44, R76, R90.reuse, R44 ;  /* 0x0000005a4c2c723c */ /* 0x080ff0000004182c */
[C---:B------:R-:W-:Y:S04]  /*14630*/  HMMA.16816.F32.BF16 R48, R72.reuse, R90, R48 ;  /* 0x0000005a4830723c */ /* 0x040fe80000041830 */
[--C-:B-1----:R-:W-:Y:S01]  /*14640*/  FFMA.FTZ R2, R246, c[0x0][0x2d0], -R156.reuse ;  /* 0x0000b400f6027a23 */ /* 0x102fe2000001089c */
[----:B------:R-:W-:Y:S01]  /*14650*/  F2FP.BF16.PACK_AB R105, R164, R166 ;  /* 0x000000a6a469723e */ /* 0x000fe200000010ff */
[----:B------:R-:W-:Y:S02]  /*14660*/  FFMA.FTZ R156, R248, c[0x0][0x2d0], -R156 ;  /* 0x0000b400f89c7a23 */ /* 0x000fe4000001089c */
[----:B------:R1:W-:Y:S01]  /*14670*/  MUFU.EX2 R165, R2 ;  /* 0x0000000200a57308 */ /* 0x0003e20000000800 */
[-C--:B------:R-:W-:Y:S08]  /*14680*/  HMMA.16816.F32.BF16 R52, R72, R80.reuse, R52 ;  /* 0x000000504834723c */ /* 0x080ff00000041834 */
[C---:B------:R-:W-:Y:S01]  /*14690*/  HMMA.16816.F32.BF16 R56, R76.reuse, R80, R56 ;  /* 0x000000504c38723c */ /* 0x040fe20000041838 */
[----:B------:R-:W1:Y:S07]  /*146a0*/  MUFU.EX2 R163, R156 ;  /* 0x0000009c00a37308 */ /* 0x000e6e0000000800 */
[-C--:B------:R-:W-:Y:S04]  /*146b0*/  HMMA.16816.F32.BF16 R60, R76, R82.reuse, R60 ;  /* 0x000000524c3c723c */ /* 0x080fe8000004183c */
[--C-:B-1----:R-:W-:Y:S04]  /*146c0*/  FFMA.FTZ R2, R240, c[0x0][0x2d0], -R114.reuse ;  /* 0x0000b400f0027a23 */ /* 0x102fe80000010872 */
[----:B------:R-:W-:Y:S01]  /*146d0*/  HMMA.16816.F32.BF16 R64, R72, R82, R64 ;  /* 0x000000524840723c */ /* 0x000fe20000041840 */
[----:B------:R1:W-:Y:S03]  /*146e0*/  MUFU.EX2 R162, R2 ;  /* 0x0000000200a27308 */ /* 0x0003e60000000800 */
[----:B------:R-:W-:Y:S01]  /*146f0*/  FFMA.FTZ R114, R241, c[0x0][0x2d0], -R114 ;  /* 0x0000b400f1727a23 */ /* 0x000fe20000010872 */
[----:B------:R-:W-:Y:S06]  /*14700*/  F2FP.BF16.PACK_AB R106, R163, R165 ;  /* 0x000000a5a36a723e */ /* 0x000fec00000010ff */
[----:B------:R-:W1:Y:S02]  /*14710*/  MUFU.EX2 R161, R114 ;  /* 0x0000007200a17308 */ /* 0x000e640000000800 */
[--C-:B-1----:R-:W-:Y:S08]  /*14720*/  FFMA.FTZ R2, R234, c[0x0][0x2d0], -R157.reuse ;  /* 0x0000b400ea027a23 */ /* 0x102ff0000001089d */
[----:B------:R1:W-:Y:S01]  /*14730*/  MUFU.EX2 R160, R2 ;  /* 0x0000000200a07308 */ /* 0x0003e20000000800 */
[----:B------:R-:W-:Y:S01]  /*14740*/  F2FP.BF16.PACK_AB R107, R161, R162 ;  /* 0x000000a2a16b723e */ /* 0x000fe200000010ff */
[--C-:B-1----:R-:W-:Y:S08]  /*14750*/  FFMA.FTZ R2, R238, c[0x0][0x2d0], -R157.reuse ;  /* 0x0000b400ee027a23 */ /* 0x102ff0000001089d */
[----:B------:R1:W1:Y:S02]  /*14760*/  MUFU.EX2 R159, R2 ;  /* 0x00000002009f7308 */ /* 0x0002640000000800 */
[--C-:B-1----:R-:W-:Y:S01]  /*14770*/  FFMA.FTZ R2, R235, c[0x0][0x2d0], -R158.reuse ;  /* 0x0000b400eb027a23 */ /* 0x102fe2000001089e */
[----:B------:R-:W-:Y:S07]  /*14780*/  F2FP.BF16.PACK_AB R152, R159, R160 ;  /* 0x000000a09f98723e */ /* 0x000fee00000010ff */
[----:B------:R1:W-:Y:S02]  /*14790*/  MUFU.EX2 R114, R2 ;  /* 0x0000000200727308 */ /* 0x0003e40000000800 */
[--C-:B-1----:R-:W-:Y:S08]  /*147a0*/  FFMA.FTZ R2, R236, c[0x0][0x2d0], -R158.reuse ;  /* 0x0000b400ec027a23 */ /* 0x102ff0000001089e */
[----:B------:R1:W1:Y:S02]  /*147b0*/  MUFU.EX2 R156, R2 ;  /* 0x00000002009c7308 */ /* 0x0002640000000800 */
[--C-:B-1----:R-:W-:Y:S01]  /*147c0*/  FFMA.FTZ R2, R250, c[0x0][0x2d0], -R157.reuse ;  /* 0x0000b400fa027a23 */ /* 0x102fe2000001089d */
[----:B------:R-:W-:Y:S01]  /*147d0*/  F2FP.BF16.PACK_AB R153, R156, R114 ;  /* 0x000000729c99723e */ /* 0x000fe200000010ff */
[----:B------:R-:W-:Y:S06]  /*147e0*/  FFMA.FTZ R157, R130, c[0x0][0x2d0], -R157 ;  /* 0x0000b400829d7a23 */ /* 0x000fec000001089d */
[----:B------:R1:W-:Y:S01]  /*147f0*/  MUFU.EX2 R113, R2 ;  /* 0x0000000200717308 */ /* 0x0003e20000000800 */
[----:B------:R-:W2:Y:S09]  /*14800*/  LDSM.16.MT88.4 R128, [R208+0x2000] ;  /* 0x00200000d080783b */ /* 0x000eb20000004200 */
[----:B------:R-:W3:Y:S01]  /*14810*/  MUFU.EX2 R112, R157 ;  /* 0x0000009d00707308 */ /* 0x000ee20000000800 */
[--C-:B-1----:R-:W-:Y:S02]  /*14820*/  FFMA.FTZ R2, R244, c[0x0][0x2d0], -R158.reuse ;  /* 0x0000b400f4027a23 */ /* 0x102fe4000001089e */
[----:B------:R-:W-:Y:S07]  /*14830*/  FFMA.FTZ R158, R71, c[0x0][0x2d0], -R158 ;  /* 0x0000b400479e7a23 */ /* 0x000fee000001089e */
[----:B------:R1:W-:Y:S01]  /*14840*/  MUFU.EX2 R111, R2 ;  /* 0x00000002006f7308 */ /* 0x0003e20000000800 */
[----:B---3--:R-:W-:Y:S09]  /*14850*/  F2FP.BF16.PACK_AB R154, R112, R113 ;  /* 0x00000071709a723e */ /* 0x008ff200000010ff */
[----:B------:R-:W3:Y:S01]  /*14860*/  MUFU.EX2 R71, R158 ;  /* 0x0000009e00477308 */ /* 0x000ee20000000800 */
[-C--:B--2---:R-:W-:Y:S07]  /*14870*/  HMMA.16816.F32.BF16 R116, R104, R128.reuse, R4 ;  /* 0x000000806874723c */ /* 0x084fee0000041804 */
[----:B------:R-:W-:Y:S02]  /*14880*/  FFMA.FTZ R4, R69, R192, R198 ;  /* 0x000000c045047223 */ /* 0x000fe400000100c6 */
[----:B-1----:R-:W-:Y:S03]  /*14890*/  FFMA.FTZ R2, R68, R185, R188 ;  /* 0x000000b944027223 */ /* 0x002fe600000100bc */
[----:B------:R-:W-:Y:S01]  /*148a0*/  FADD.FTZ R5, R142, R4 ;  /* 0x000000048e057221 */ /* 0x000fe20000010000 */
[----:B---3--:R-:W-:Y:S07]  /*148b0*/  F2FP.BF16.PACK_AB R155, R71, R111 ;  /* 0x0000006f479b723e */ /* 0x008fee00000010ff */
[C---:B------:R-:W-:Y:S04]  /*148c0*/  HMMA.16816.F32.BF16 R120, R152.reuse, R128, R8 ;  /* 0x000000809878723c */ /* 0x040fe80000041808 */
[----:B----4-:R-:W-:Y:S04]  /*148d0*/  FFMA.FTZ R3, R3, R85, R143 ;  /* 0x0000005503037223 */ /* 0x010fe8000001008f */
[-C--:B------:R-:W-:Y:S04]  /*148e0*/  HMMA.16816.F32.BF16 R124, R152, R130.reuse, R12 ;  /* 0x00000082987c723c */ /* 0x080fe8000004180c */
[----:B-----5:R-:W-:Y:S02]  /*148f0*/  FFMA.FTZ R6, R0, R84, R245 ;  /* 0x0000005400067223 */ /* 0x020fe400000100f5 */
[----:B------:R-:W-:Y:S02]  /*14900*/  FADD.FTZ R0, R141, R2 ;  /* 0x000000028d007221 */ /* 0x000fe40000010000 */
[----:B------:R-:W-:Y:S01]  /*14910*/  FADD.FTZ R4, R140, R3 ;  /* 0x000000038c047221 */ /* 0x000fe20000010000 */
[C---:B------:R-:W-:Y:S04]  /*14920*/  HMMA.16816.F32.BF16 R128, R104.reuse, R130, R16 ;  /* 0x000000826880723c */ /* 0x040fe80000041810 */
[----:B------:R-:W-:Y:S02]  /*14930*/  FADD.FTZ R3, R247, R6 ;  /* 0x00000006f7037221 */ /* 0x000fe40000010000 */
[----:B------:R-:W-:Y:S02]  /*14940*/  FADD.FTZ R2, R189, R5 ;  /* 0x00000005bd027221 */ /* 0x000fe40000010000 */
[----:B------:R-:W-:Y:S01]  /*14950*/  FADD.FTZ R11, R194, R4 ;  /* 0x00000004c20b7221 */ /* 0x000fe20000010000 */
[-C--:B------:R-:W-:Y:S01]  /*14960*/  HMMA.16816.F32.BF16 R132, R104, R144.reuse, R20 ;  /* 0x000000906884723c */ /* 0x080fe20000041814 */
[----:B------:R-:W1:Y:S02]  /*14970*/  LDSM.16.MT88.4 R4, [R211+0x2000] ;  /* 0x00200000d304783b */ /* 0x000e640000004200 */
        /* <DEDUP_REMOVED lines=86> */
[----:B------:R-:W-:Y:S03]  /*14ee0*/  IMAD.MOV.U32 R112, RZ, RZ, R108 ;  /* 0x000000ffff707224 */ /* 0x000fe600078e006c */
[----:B------:R2:W-:Y:S01]  /*14ef0*/  STL [R1+0xc], R0 ;  /* 0x00000c0001007387 */ /* 0x0005e20000100800 */
[----:B-1----:R-:W-:Y:S01]  /*14f00*/  IMAD.MOV.U32 R3, RZ, RZ, R110 ;  /* 0x000000ffff037224 */ /* 0x002fe200078e006e */
[----:B------:R-:W-:-:S05]  /*14f10*/  @P0 BRA `(.L_x_1484) ;  /* 0xffffc25000000947 */ /* 0x000fca000383ffff */
.L_x_1483:
[----:B-12---:R-:W2:Y:S02]  /*14f20*/  LDL R0, [R1+0x10] ;  /* 0x0000100001007983 */ /* 0x006ea40000100800 */
[----:B--2---:R-:W-:-:S13]  /*14f30*/  ISETP.GE.AND P0, PT, R200, R0, PT ;  /* 0x00000000c800720c */ /* 0x004fda0003f06270 */
[----:B------:R-:W-:Y:S05]  /*14f40*/  @!P0 BRA `(.L_x_1485) ;  /* 0x00002f7000008947 */ /* 0x000fea0003800000 */
[----:B------:R-:W-:Y:S01]  /*14f50*/  IMAD.MOV.U32 R3, RZ, RZ, R109 ;  /* 0x000000ffff037224 */ /* 0x000fe200078e006d */
[----:B------:R-:W-:Y:S01]  /*14f60*/  MOV R114, R70 ;  /* 0x0000004600727202 */ /* 0x000fe20000000f00 */
[----:B------:R-:W-:Y:S01]  /*14f70*/  IMAD.MOV.U32 R0, RZ, RZ, R110 ;  /* 0x000000ffff007224 */ /* 0x000fe200078e006e */
[----:B------:R-:W-:Y:S02]  /*14f80*/  MOV R111, R108 ;  /* 0x0000006c006f7202 */ /* 0x000fe40000000f00 */
.L_x_1486:
[----:B------:R-:W2:Y:S01]  /*14f90*/  LDL R2, [R1+0x1c] ;  /* 0x00001c0001027983 */ /* 0x000ea20000100800 */
[----:B------:R-:W-:Y:S04]  /*14fa0*/  DEPBAR.LE SB0, 0x0 ;  /* 0x000080000000791a */ /* 0x000fe80000000000 */
[----:B------:R-:W3:Y:S01]  /*14fb0*/  LDL R72, [R1+0x30] ;  /* 0x0000300001487983 */ /* 0x000ee20000100800 */
[----:B------:R-:W-:Y:S01]  /*14fc0*/  WARPSYNC 0xffffffff ;  /* 0xffffffff00007948 */ /* 0x000fe20003800000 */
[----:B------:R-:W-:Y:S01]  /*14fd0*/  IMAD.WIDE.U32 R68, R200, c[0x0][0x208], RZ ;  /* 0x00008200c8447a25 */ /* 0x000fe200078e00ff */
[----:B------:R-:W-:Y:S01]  /*14fe0*/  MOV R110, c[0x0][0x208] ;  /* 0x00008200006e7a02 */ /* 0x000fe20000000f00 */
[----:B------:R-:W4:Y:S01]  /*14ff0*/  LDL.64 R70, [R1+0x20] ;  /* 0x0000200001467983 */ /* 0x000f220000100a00 */
[----:B------:R-:W-:Y:S02]  /*15000*/  MOV R74, 0x5 ;  /* 0x00000005004a7802 */ /* 0x000fe40000000f00 */
[C---:B------:R-:W-:Y:S02]  /*15010*/  SHF.L.U32 R190, R110.reuse, 0x5, RZ ;  /* 0x000000056ebe7819 */ /* 0x040fe400000006ff */
[----:B------:R-:W-:Y:S01]  /*15020*/  SHF.L.U64.HI R110, R110, R74, c[0x0][0x20c] ;  /* 0x000083006e6e7619 */ /* 0x000fe2000001024a */
[----:B------:R-:W-:Y:S08]  /*15030*/  BAR.SYNC.DEFER_BLOCKING 0x0 ;  /* 0x0000000000007b1d */ /* 0x000ff00000010000 */
[----:B------:R-:W-:Y:S08]  /*15040*/  LDSM.16.M88.4 R80, [R214] ;  /* 0x00000000d650783b */ /* 0x000ff00000000200 */
        /* <DEDUP_REMOVED lines=17> */
[----:B------:R-:W1:Y:S03]  /*15160*/  LDSM.16.M88.4 R172, [R222] ;  /* 0x00000000deac783b */ /* 0x000e660000000200 */
[-C--:B------:R-:W-:Y:S05]  /*15170*/  HMMA.16816.F32.BF16 R28, R76, R34.reuse, RZ ;  /* 0x000000224c1c723c */ /* 0x080fea00000418ff */
[----:B------:R-:W1:Y:S03]  /*15180*/  LDSM.16.M88.4 R176, [R221] ;  /* 0x00000000ddb0783b */ /* 0x000e660000000200 */
[C---:B------:R-:W-:Y:S05]  /*15190*/  HMMA.16816.F32.BF16 R32, R80.reuse, R34, RZ ;  /* 0x000000225020723c */ /* 0x040fea00000418ff */
[----:B------:R-:W2:Y:S03]  /*151a0*/  LDSM.16.M88.4 R180, [R220] ;  /* 0x00000000dcb4783b */ /* 0x000ea60000000200 */
[-C--:B------:R-:W-:Y:S05]  /*151b0*/  HMMA.16816.F32.BF16 R36, R80, R48.reuse, RZ ;  /* 0x000000305024723c */ /* 0x080fea00000418ff */
[----:B------:R-:W2:Y:S03]  /*151c0*/  LDSM.16.M88.4 R184, [R219] ;  /* 0x00000000dbb8783b */ /* 0x000ea60000000200 */
[C---:B------:R-:W-:Y:S05]  /*151d0*/  HMMA.16816.F32.BF16 R40, R76.reuse, R48, RZ ;  /* 0x000000304c28723c */ /* 0x040fea00000418ff */
[----:B------:R-:W4:Y:S04]  /*151e0*/  LDL R201, [R1+0x34] ;  /* 0x0000340001c97983 */ /* 0x000f280000100800 */
[----:B------:R-:W4:Y:S01]  /*151f0*/  LDL.LU R243, [R1] ;  /* 0x0000000001f37983 */ /* 0x000f220000300800 */
[-C--:B------:R-:W-:Y:S03]  /*15200*/  HMMA.16816.F32.BF16 R44, R76, R50.reuse, RZ ;  /* 0x000000324c2c723c */ /* 0x080fe600000418ff */
[----:B------:R-:W4:Y:S04]  /*15210*/  LDL.LU R242, [R1+0x4] ;  /* 0x0000040001f27983 */ /* 0x000f280000300800 */
[----:B------:R-:W4:Y:S01]  /*15220*/  LDL.LU R241, [R1+0x8] ;  /* 0x0000080001f17983 */ /* 0x000f220000300800 */
[C---:B------:R-:W-:Y:S03]  /*15230*/  HMMA.16816.F32.BF16 R48, R80.reuse, R50, RZ ;  /* 0x000000325030723c */ /* 0x040fe600000418ff */
[----:B------:R-:W4:Y:S05]  /*15240*/  LDL.LU R240, [R1+0xc] ;  /* 0x00000c0001f07983 */ /* 0x000f2a0000300800 */
[-C--:B-1----:R-:W-:Y:S08]  /*15250*/  HMMA.16816.F32.BF16 R52, R80, R64.reuse, RZ ;  /* 0x000000405034723c */ /* 0x082ff000000418ff */
[C---:B------:R-:W-:Y:S08]  /*15260*/  HMMA.16816.F32.BF16 R56, R76.reuse, R64, RZ ;  /* 0x000000404c38723c */ /* 0x040ff000000418ff */
[-C--:B------:R-:W-:Y:S08]  /*15270*/  HMMA.16816.F32.BF16 R60, R76, R66.reuse, RZ ;  /* 0x000000424c3c723c */ /* 0x080ff000000418ff */
[C---:B------:R-:W-:Y:S02]  /*15280*/  HMMA.16816.F32.BF16 R64, R80.reuse, R66, RZ ;  /* 0x000000425040723c */ /* 0x040fe400000418ff */
[----:B--2---:R-:W-:Y:S02]  /*15290*/  LOP3.LUT P4, RZ, R2, 0x1, RZ, 0xc0, !PT ;  /* 0x0000000102ff7812 */ /* 0x004fe4000788c0ff */
[----:B------:R-:W-:Y:S02]  /*152a0*/  SHF.R.S32.HI R2, RZ, 0x1f, R200 ;  /* 0x0000001fff027819 */ /* 0x000fe400000114c8 */
[----:B---3--:R-:W-:Y:S03]  /*152b0*/  MOV R73, R72 ;  /* 0x0000004800497202 */ /* 0x008fe60000000f00 */
[----:B------:R-:W-:Y:S03]  /*152c0*/  IMAD R2, R2, c[0x0][0x208], RZ ;  /* 0x0000820002027a24 */ /* 0x000fe600078e02ff */
[----:B----4-:R-:W-:Y:S01]  /*152d0*/  MOV R72, R70 ;  /* 0x0000004600487202 */ /* 0x010fe20000000f00 */
[----:B------:R-:W-:Y:S04]  /*152e0*/  IMAD R2, R200, c[0x0][0x20c], R2 ;  /* 0x00008300c8027a24 */ /* 0x000fe800078e0202 */
[----:B------:R-:W-:Y:S01]  /*152f0*/  IMAD.WIDE.U32 R72, R68, 0x50, R72 ;  /* 0x0000005044487825 */ /* 0x000fe200078e0048 */
[----:B------:R-:W-:Y:S02]  /*15300*/  IADD3 R2, R69, R2, RZ ;  /* 0x0000000245027210 */ /* 0x000fe40007ffe0ff */
[-C--:B-----5:R-:W-:Y:S02]  /*15310*/  HMMA.16816.F32.BF16 R68, R80, R156.reuse, RZ ;  /* 0x0000009c5044723c */ /* 0x0a0fe400000418ff */
[----:B------:R-:W-:Y:S01]  /*15320*/  LEA R112, P0, R72, c[0x0][0x1f8], 0x1 ;  /* 0x00007e0048707a11 */ /* 0x000fe200078008ff */
[----:B------:R-:W-:Y:S05]  /*15330*/  IMAD R2, R2, 0x50, RZ ;  /* 0x0000005002027824 */ /* 0x000fea00078e02ff */
[----:B------:R-:W-:Y:S04]  /*15340*/  IADD3 R2, R73, R2, RZ ;  /* 0x0000000249027210 */ /* 0x000fe80007ffe0ff */
[----:B------:R-:W-:Y:S02]  /*15350*/  LEA.HI.X R113, R72, c[0x0][0x1fc], R2, 0x1, P0 ;  /* 0x00007f0048717a11 */ /* 0x000fe400000f0c02 */
[C---:B------:R-:W-:Y:S02]  /*15360*/  HMMA.16816.F32.BF16 R72, R76.reuse, R156, RZ ;  /* 0x0000009c4c48723c */ /* 0x040fe400000418ff */
[----:B------:R-:W-:Y:S01]  /*15370*/  IADD3 R108, P0, R112, R190, RZ ;  /* 0x000000be706c7210 */ /* 0x000fe20007f1e0ff */
[----:B------:R-:W-:Y:S01]  /*15380*/  @!PT LDS RZ, [RZ] ;  /* 0x00000000fffff984 */ /* 0x000fe20000000800 */
[----:B------:R-:W-:Y:S01]  /*15390*/  @!PT LDS RZ, [RZ] ;  /* 0x00000000fffff984 */ /* 0x000fe20000000800 */
[----:B------:R-:W-:Y:S01]  /*153a0*/  @!PT LDS RZ, [RZ] ;  /* 0x00000000fffff984 */ /* 0x000fe20000000800 */
[----:B------:R1:W-:Y:S03]  /*153b0*/  LDGSTS.E.BYPASS.LTC128B.128 [R224+0x100], [R112.64], !P4 ;  /* 0x0010000070e07fae */ /* 0x0003e6000e101d48 */
[----:B------:R-:W-:Y:S02]  /*153c0*/  IADD3.X R109, R113, R110, RZ, P0, !PT ;  /* 0x0000006e716d7210 */ /* 0x000fe400007fe4ff */
[-C--:B------:R-:W-:Y:S01]  /*153d0*/  HMMA.16816.F32.BF16 R76, R76, R158.reuse, RZ ;  /* 0x0000009e4c4c723c */ /* 0x080fe200000418ff */
[----:B------:R-:W-:Y:S02]  /*153e0*/  IADD3 R188, P2, R108, R190, RZ ;  /* 0x000000be6cbc7210 */ /* 0x000fe40007f5e0ff */
[----:B------:R2:W-:Y:S02]  /*153f0*/  LDGSTS.E.BYPASS.LTC128B.128 [R224+0x900], [R108.64], !P4 ;  /* 0x009000006ce07fae */ /* 0x0005e4000e101d48 */
[----:B------:R-:W-:Y:S02]  /*15400*/  IADD3.X R189, R109, R110, RZ, P2, !PT ;  /* 0x0000006e6dbd7210 */ /* 0x000fe400017fe4ff */
[----:B------:R-:W-:Y:S01]  /*15410*/  IADD3 R156, P1, R188, R190, RZ ;  /* 0x000000bebc9c7210 */ /* 0x000fe20007f3e0ff */
[----:B------:R-:W-:Y:S03]  /*15420*/  HMMA.16816.F32.BF16 R80, R80, R158, RZ ;  /* 0x0000009e5050723c */ /* 0x000fe600000418ff */
[----:B------:R3:W-:Y:S01]  /*15430*/  LDGSTS.E.BYPASS.LTC128B.128 [R224+0x1100], [R188.64], !P4 ;  /* 0x01100000bce07fae */ /* 0x0007e2000e101d48 */
[----:B------:R-:W-:Y:S04]  /*15440*/  IADD3.X R157, R189, R110, RZ, P1, !PT ;  /* 0x0000006ebd9d7210 */ /* 0x000fe80000ffe4ff */
[-C--:B------:R-:W-:Y:S03]  /*15450*/  HMMA.16816.F32.BF16 R4, R160, R164.reuse, R4 ;  /* 0x000000a4a004723c */ /* 0x080fe60000041804 */
        /* <DEDUP_REMOVED lines=211> */
[----:B----4-:R-:W-:Y:S02]  /*16190*/  FMUL.FTZ R86, R112, R86 ;  /* 0x0000005670567220 */ /* 0x010fe40000410000 */
[----:B------:R-:W-:Y:S01]  /*161a0*/  FMUL.FTZ R2, R2, c[0x0][0x2d0] ;  /* 0x0000b40002027a20 */ /* 0x000fe20000410000 */
[----:B------:R2:W-:Y:S01]  /*161b0*/  MUFU.EX2 R193, R39 ;  /* 0x0000002700c17308 */ /* 0x0005e20000000800 */
[C---:B------:R-:W-:Y:S02]  /*161c0*/  FMUL.FTZ R87, R112.reuse, R87 ;  /* 0x0000005770577220 */ /* 0x040fe40000410000 */
[C---:B------:R-:W-:Y:S02]  /*161d0*/  FMUL.FTZ R98, R112.reuse, R98 ;  /* 0x0000006270627220 */ /* 0x040fe40000410000 */
[C---:B------:R-:W-:Y:S02]  /*161e0*/  FMUL.FTZ R99, R112.reuse, R99 ;  /* 0x0000006370637220 */ /* 0x040fe40000410000 */
[C---:B-----5:R-:W-:Y:S02]  /*161f0*/  FMUL.FTZ R38, R112.reuse, R150 ;  /* 0x0000009670267220 */ /* 0x060fe40000410000 */
        /* <DEDUP_REMOVED lines=103> */
[----:B------:R1:W-:Y:S02]  /*16870*/  MUFU.EX2 R225, R8 ;  /* 0x0000000800e17308 */ /* 0x0003e40000000800 */
        /* <DEDUP_REMOVED lines=14> */
[----:B---3--:R-:W-:Y:S01]  /*16960*/  FMUL.FTZ R32, R113, R144 ;  /* 0x0000009071207220 */ /* 0x008fe20000410000 */
[-C--:B------:R-:W-:Y:S01]  /*16970*/  @P0 IADD3.X R9, R11, R12.reuse, RZ, P3, !PT ;  /* 0x0000000c0b090210 */ /* 0x080fe20001ffe4ff */
[----:B------:R1:W-:Y:S01]  /*16980*/  MUFU.EX2 R207, R7 ;  /* 0x0000000700cf7308 */ /* 0x0003e20000000800 */
[----:B------:R3:W-:Y:S01]  /*16990*/  @P0 LDGSTS.E.BYPASS.LTC128B.128 [R224+0x2900], [R10.64], !P4 ;  /* 0x029000000ae00fae */ /* 0x0007e2000e101d48 */
[----:B------:R-:W-:Y:S01]  /*169a0*/  @P0 IADD3 R4, P2, R6, R5, RZ ;  /* 0x0000000506040210 */ /* 0x000fe20007f5e0ff */
[----:B-----5:R-:W-:Y:S02]  /*169b0*/  FFMA.FTZ R36, R49, c[0x0][0x2d0], -R161 ;  /* 0x0000b40031247a23 */ /* 0x020fe400000108a1 */
[----:B------:R-:W-:Y:S04]  /*169c0*/  FMUL.FTZ R49, R111, R153 ;  /* 0x000000996f317220 */ /* 0x000fe80000410000 */
[----:B------:R5:W-:Y:S01]  /*169d0*/  @P0 LDGSTS.E.BYPASS.LTC128B.128 [R224+0x3100], [R8.64], !P4 ;  /* 0x0310000008e00fae */ /* 0x000be2000e101d48 */
[----:B------:R2:W-:Y:S01]  /*169e0*/  MUFU.EX2 R195, R36 ;  /* 0x0000002400c37308 */ /* 0x0005e20000000800 */
[-C--:B-1----:R-:W-:Y:S02]  /*169f0*/  @P0 IADD3.X R7, R9, R12.reuse, RZ, P1, !PT ;  /* 0x0000000c09070210 */ /* 0x082fe40000ffe4ff */
[----:B---3--:R-:W-:Y:S04]  /*16a00*/  @P0 IADD3 R10, P1, R4, R5, RZ ;  /* 0x00000005040a0210 */ /* 0x008fe80007f3e0ff */
[----:B------:R1:W-:Y:S01]  /*16a10*/  @P0 LDGSTS.E.BYPASS.LTC128B.128 [R224+0x3900], [R6.64], !P4 ;  /* 0x0390000006e00fae */ /* 0x0003e2000e101d48 */
[----:B------:R-:W-:Y:S01]  /*16a20*/  @P0 IADD3.X R5, R7, R12, RZ, P2, !PT ;  /* 0x0000000c07050210 */ /* 0x000fe200017fe4ff */
[--C-:B------:R-:W-:Y:S02]  /*16a30*/  FFMA.FTZ R11, R23, c[0x0][0x2d0], -R160.reuse ;  /* 0x0000b400170b7a23 */ /* 0x100fe400000108a0 */
[----:B--2---:R-:W-:Y:S02]  /*16a40*/  FMUL.FTZ R36, R113, R148 ;  /* 0x0000009471247220 */ /* 0x004fe40000410000 */
[----:B------:R2:W-:Y:S01]  /*16a50*/  MUFU.EX2 R206, R11 ;  /* 0x0000000b00ce7308 */ /* 0x0005e20000000800 */
[----:B-----5:R-:W-:Y:S01]  /*16a60*/  FMUL.FTZ R8, R111, R120 ;  /* 0x000000786f087220 */ /* 0x020fe20000410000 */
[----:B------:R3:W-:Y:S01]  /*16a70*/  @P0 LDGSTS.E.BYPASS.LTC128B.128 [R224+0x4100], [R4.64], !P4 ;  /* 0x0410000004e00fae */ /* 0x0007e2000e101d48 */
[----:B------:R-:W-:Y:S01]  /*16a80*/  F2FP.BF16.PACK_AB R120, R227, R226 ;  /* 0x000000e2e378723e */ /* 0x000fe200000010ff */
[----:B------:R-:W-:Y:S01]  /*16a90*/  FMUL.FTZ R9, R111, R121 ;  /* 0x000000796f097220 */ /* 0x000fe20000410000 */
[----:B----4-:R-:W-:Y:S05]  /*16aa0*/  F2FP.BF16.PACK_AB R121, R168, R167 ;  /* 0x000000a7a879723e */ /* 0x010fea00000010ff */
[----:B------:R-:W-:Y:S01]  /*16ab0*/  MUFU.EX2 R148, R46 ;  /* 0x0000002e00947308 */ /* 0x000fe20000000800 */
[----:B-1----:R-:W-:Y:S02]  /*16ac0*/  FFMA.FTZ R6, R34, c[0x0][0x2d0], -R160 ;  /* 0x0000b40022067a23 */ /* 0x002fe400000108a0 */
[C---:B------:R-:W-:Y:S01]  /*16ad0*/  FMUL.FTZ R7, R112.reuse, R119 ;  /* 0x0000007770077220 */ /* 0x040fe20000410000 */
[----:B--2---:R-:W-:Y:S06]  /*16ae0*/  @P0 IADD3.X R11, R5, R12, RZ, P1, !PT ;  /* 0x0000000c050b0210 */ /* 0x004fec0000ffe4ff */
[----:B------:R1:W-:Y:S01]  /*16af0*/  MUFU.EX2 R204, R6 ;  /* 0x0000000600cc7308 */ /* 0x0003e20000000800 */
[----:B------:R-:W-:Y:S01]  /*16b00*/  F2FP.BF16.PACK_AB R119, R235, R234 ;  /* 0x000000eaeb77723e */ /* 0x000fe200000010ff */
[----:B------:R-:W-:Y:S02]  /*16b10*/  FFMA.FTZ R12, R29, c[0x0][0x2d0], -R162 ;  /* 0x0000b4001d0c7a23 */ /* 0x000fe400000108a2 */
[----:B---3--:R-:W-:Y:S01]  /*16b20*/  FFMA.FTZ R4, R35, c[0x0][0x2d0], -R160 ;  /* 0x0000b40023047a23 */ /* 0x008fe200000108a0 */
[----:B------:R2:W-:Y:S01]  /*16b30*/  @P0 LDGSTS.E.BYPASS.LTC128B.128 [R224+0x4900], [R10.64], !P4 ;  /* 0x049000000ae00fae */ /* 0x0005e2000e101d48 */
[----:B------:R-:W-:Y:S01]  /*16b40*/  FMUL.FTZ R5, R113, R117 ;  /* 0x0000007571057220 */ /* 0x000fe20000410000 */
[----:B------:R-:W-:Y:S01]  /*16b50*/  F2FP.BF16.PACK_AB R117, R233, R232 ;  /* 0x000000e8e975723e */ /* 0x000fe200000010ff */
[----:B------:R-:W-:Y:S02]  /*16b60*/  FMUL.FTZ R29, R111, R141 ;  /* 0x0000008d6f1d7220 */ /* 0x000fe40000410000 */
[----:B------:R3:W-:Y:S01]  /*16b70*/  MUFU.EX2 R205, R4 ;  /* 0x0000000400cd7308 */ /* 0x0007e20000000800 */
        /* <DEDUP_REMOVED lines=60> */
[----:B-----5:R-:W-:Y:S01]  /*16f40*/  F2FP.BF16.PACK_AB R120, R202, R199 ;  /* 0x000000c7ca78723e */ /* 0x020fe200000010ff */
[----:B------:R-:W-:Y:S01]  /*16f50*/  HMMA.16816.F32.BF16 R104, R116, R130, R104 ;  /* 0x000000827468723c */ /* 0x000fe20000041868 */
[----:B------:R-:W3:Y:S03]  /*16f60*/  LDSM.16.MT88.4 R128, [R212+0x800] ;  /* 0x00080000d480783b */ /* 0x000ee60000004200 */
[----:B--2---:R-:W-:Y:S02]  /*16f70*/  F2FP.BF16.PACK_AB R122, R201, R203 ;  /* 0x000000cbc97a723e */ /* 0x004fe400000010ff */
        /* <DEDUP_REMOVED lines=117> */
[----:B------:R3:W4:Y:S05]  /*176d0*/  MUFU.EX2 R64, R52 ;  /* 0x0000003400407308 */ /* 0x00072a0000000800 */
[-C--:B------:R-:W-:Y:S08]  /*176e0*/  HMMA.16816.F32.BF16 R84, R40, R56.reuse, R84 ;  /* 0x000000382854723c */ /* 0x080ff00000041854 */
[C---:B------:R-:W-:Y:S01]  /*176f0*/  HMMA.16816.F32.BF16 R88, R44.reuse, R56, R88 ;  /* 0x000000382c58723c */ /* 0x040fe20000041858 */
[----:B-1----:R-:W1:Y:S03]  /*17700*/  LDSM.16.MT88.4 R60, [R211+0x1800] ;  /* 0x00180000d33c783b */ /* 0x002e660000004200 */
[----:B--2---:R-:W-:Y:S04]  /*17710*/  F2FP.BF16.PACK_AB R153, R65, R66 ;  /* 0x000000424199723e */ /* 0x004fe800000010ff */
[-C--:B------:R-:W-:Y:S04]  /*17720*/  HMMA.16816.F32.BF16 R92, R44, R58.reuse, R92 ;  /* 0x0000003a2c5c723c */ /* 0x080fe8000004185c */
[--C-:B---3--:R-:W-:Y:S01]  /*17730*/  FFMA.FTZ R52, R78, c[0x0][0x2d0], -R3.reuse ;  /* 0x0000b4004e347a23 */ /* 0x108fe20000010803 */
[----:B----4-:R-:W-:Y:S01]  /*17740*/  F2FP.BF16.PACK_AB R154, R64, R67 ;  /* 0x00000043409a723e */ /* 0x010fe200000010ff */
[----:B------:R-:W-:Y:S02]  /*17750*/  FFMA.FTZ R3, R79, c[0x0][0x2d0], -R3 ;  /* 0x0000b4004f037a23 */ /* 0x000fe40000010803 */
        /* <DEDUP_REMOVED lines=27> */
[C---:B------:R-:W-:Y:S01]  /*17910*/  HMMA.16816.F32.BF16 R128, R40.reuse, R130, R16 ;  /* 0x000000822880723c */ /* 0x040fe20000041810 */
[----:B------:R-:W2:Y:S03]  /*17920*/  LDSM.16.MT88.4 R4, [R211+0x2000] ;  /* 0x00200000d304783b */ /* 0x000ea60000004200 */
        /* <DEDUP_REMOVED lines=80> */
[----:B------:R-:W-:Y:S01]  /*17e30*/  MOV R70, R2 ;  /* 0x0000000200467202 */ /* 0x000fe20000000f00 */
        /* <DEDUP_REMOVED lines=8> */
.L_x_1485:
[----:B------:R-:W-:Y:S02]  /*17ec0*/  MOV R11, 0x1f ;  /* 0x0000001f000b7802 */ /* 0x000fe40000000f00 */
[----:B------:R-:W-:Y:S01]  /*17ed0*/  MOV R10, 0xffffffff ;  /* 0xffffffff000a7802 */ /* 0x000fe20000000f00 */
[----:B------:R-:W-:Y:S05]  /*17ee0*/  BRA.DIV ~URZ, `(.L_x_1487) ;  /* 0x000052727f007947 */ /* 0x000fea000b800000 */
[----:B------:R-:W2:Y:S04]  /*17ef0*/  LDL R0, [R1] ;  /* 0x0000000001007983 */ /* 0x000ea80000100800 */
[----:B--2---:R1:W2:Y:S02]  /*17f00*/  SHFL.BFLY PT, R2, R0, 0x2, 0x1f ;  /* 0x0c401f0000027f89 */ /* 0x0042a400000e0000 */
.L_x_1573:
[----:B-1----:R-:W3:Y:S02]  /*17f10*/  LDL.LU R0, [R1] ;  /* 0x0000000001007983 */ /* 0x002ee40000300800 */
[----:B--23--:R-:W-:Y:S01]  /*17f20*/  FADD.FTZ R2, R2, R0 ;  /* 0x0000000002027221 */ /* 0x00cfe20000010000 */
[----:B------:R-:W-:Y:S05]  /*17f30*/  BRA.DIV ~URZ, `(.L_x_1488) ;  /* 0x000052827f007947 */ /* 0x000fea000b800000 */
[----:B------:R-:W2:Y:S04]  /*17f40*/  LDL.LU R10, [R1+0x4] ;  /* 0x00000400010a7983 */ /* 0x000ea80000300800 */
[----:B------:R-:W3:Y:S04]  /*17f50*/  LDL.LU R7, [R1+0x8] ;  /* 0x0000080001077983 */ /* 0x000ee80000300800 */
[----:B------:R-:W4:Y:S04]  /*17f60*/  LDL.LU R9, [R1+0xc] ;  /* 0x00000c0001097983 */ /* 0x000f280000300800 */
[----:B------:R-:W1:Y:S02]  /*17f70*/  SHFL.BFLY PT, R4, R2, 0x1, 0x1f ;  /* 0x0c201f0002047f89 */ /* 0x000e6400000e0000 */
[----:B-1----:R-:W-:-:S02]  /*17f80*/  FADD.FTZ R2, R2, R4 ;  /* 0x0000000402027221 */ /* 0x002fc40000010000 */
[----:B--2---:R-:W1:Y:S04]  /*17f90*/  SHFL.BFLY PT, R0, R10, 0x2, 0x1f ;  /* 0x0c401f000a007f89 */ /* 0x004e6800000e0000 */
[----:B---3--:R-:W2:Y:S04]  /*17fa0*/  SHFL.BFLY PT, R3, R7, 0x2, 0x1f ;  /* 0x0c401f0007037f89 */ /* 0x008ea800000e0000 */
[----:B----4-:R-:W3:Y:S01]  /*17fb0*/  SHFL.BFLY PT, R6, R9, 0x2, 0x1f ;  /* 0x0c401f0009067f89 */ /* 0x010ee200000e0000 */
[----:B-1----:R-:W-:Y:S02]  /*17fc0*/  FADD.FTZ R0, R0, R10 ;  /* 0x0000000a00007221 */ /* 0x002fe40000010000 */
[----:B--2---:R-:W-:-:S03]  /*17fd0*/  FADD.FTZ R3, R3, R7 ;  /* 0x0000000703037221 */ /* 0x004fc60000010000 */
[----:B------:R-:W1:Y:S01]  /*17fe0*/  SHFL.BFLY PT, R5, R0, 0x1, 0x1f ;  /* 0x0c201f0000057f89 */ /* 0x000e6200000e0000 */
[----:B---3--:R-:W-:-:S03]  /*17ff0*/  FADD.FTZ R6, R6, R9 ;  /* 0x0000000906067221 */ /* 0x008fc60000010000 */
[----:B------:R-:W2:Y:S04]  /*18000*/  SHFL.BFLY PT, R7, R3, 0x1, 0x1f ;  /* 0x0c201f0003077f89 */ /* 0x000ea800000e0000 */
[----:B------:R3:W4:Y:S01]  /*18010*/  SHFL.BFLY PT, R8, R6, 0x1, 0x1f ;  /* 0x0c201f0006087f89 */ /* 0x00072200000e0000 */
[----:B-1----:R-:W-:Y:S02]  /*18020*/  FADD.FTZ R4, R0, R5 ;  /* 0x0000000500047221 */ /* 0x002fe40000010000 */
[----:B--2---:R-:W-:Y:S02]  /*18030*/  FADD.FTZ R5, R3, R7 ;  /* 0x0000000703057221 */ /* 0x004fe40000010000 */
.L_x_1574:
[----:B------:R-:W-:Y:S01]  /*18040*/  FSETP.NE.FTZ.AND P3, PT, R2, RZ, PT ;  /* 0x000000ff0200720b */ /* 0x000fe20003f75000 */
[----:B---34-:R-:W-:Y:S01]  /*18050*/  FADD.FTZ R6, R8, R6 ;  /* 0x0000000608067221 */ /* 0x018fe20000010000 */
[----:B------:R-:W-:Y:S02]  /*18060*/  MOV R0, RZ ;  /* 0x000000ff00007202 */ /* 0x000fe40000000f00 */
[----:B------:R-:W-:-:S02]  /*18070*/  FSETP.NE.FTZ.AND P2, PT, R4, RZ, PT ;  /* 0x000000ff0400720b */ /* 0x000fc40003f55000 */
[----:B------:R-:W-:Y:S02]  /*18080*/  FSETP.NE.FTZ.AND P1, PT, R5, RZ, PT ;  /* 0x000000ff0500720b */ /* 0x000fe40003f35000 */
[----:B------:R-:W-:Y:S02]  /*18090*/  FSETP.NE.FTZ.AND P0, PT, R6, RZ, PT ;  /* 0x000000ff0600720b */ /* 0x000fe40003f15000 */
[----:B------:R-:W-:Y:S02]  /*180a0*/  MOV R27, 0xff800000 ;  /* 0xff800000001b7802 */ /* 0x000fe40000000f00 */
[----:B------:R-:W-:Y:S01]  /*180b0*/  MOV R23, 0xff800000 ;  /* 0xff80000000177802 */ /* 0x000fe20000000f00 */
[----:B------:R-:W1:Y:S01]  /*180c0*/  @P3 MUFU.RCP R0, R2 ;  /* 0x0000000200003308 */ /* 0x000e620000001000 */
[----:B------:R-:W-:Y:S02]  /*180d0*/  MOV R19, 0xff800000 ;  /* 0xff80000000137802 */ /* 0x000fe40000000f00 */
[----:B------:R-:W-:-:S03]  /*180e0*/  MOV R22, 0xff800000 ;  /* 0xff80000000167802 */ /* 0x000fc60000000f00 */
[----:B------:R-:W-:Y:S02]  /*180f0*/  @P1 MOV R10, 0x3f317218 ;  /* 0x3f317218000a1802 */ /* 0x000fe40000000f00 */
[----:B------:R2:W-:Y:S01]  /*18100*/  @P3 MUFU.LG2 R9, R2 ;  /* 0x0000000200093308 */ /* 0x0005e20000000c00 */
[----:B-1----:R-:W-:-:S07]  /*18110*/  FMUL.FTZ R74, R0, R128 ;  /* 0x00000080004a7220 */ /* 0x002fce0000410000 */
[----:B------:R-:W-:Y:S01]  /*18120*/  @P2 MUFU.LG2 R7, R4 ;  /* 0x0000000400072308 */ /* 0x000fe20000000c00 */
[C---:B------:R-:W-:Y:S02]  /*18130*/  FMUL.FTZ R75, R0.reuse, R129 ;  /* 0x00000081004b7220 */ /* 0x040fe40000410000 */
[C---:B------:R-:W-:Y:S02]  /*18140*/  FMUL.FTZ R68, R0.reuse, R84 ;  /* 0x0000005400447220 */ /* 0x040fe40000410000 */
[C---:B------:R-:W-:Y:S01]  /*18150*/  FMUL.FTZ R69, R0.reuse, R85 ;  /* 0x0000005500457220 */ /* 0x040fe20000410000 */
[----:B--2---:R-:W-:Y:S01]  /*18160*/  CS2R R2, SRZ ;  /* 0x0000000000027805 */ /* 0x004fe2000001ff00 */
[C---:B------:R-:W-:Y:S02]  /*18170*/  FMUL.FTZ R72, R0.reuse, R116 ;  /* 0x0000007400487220 */ /* 0x040fe40000410000 */
[C---:B------:R-:W-:Y:S02]  /*18180*/  FMUL.FTZ R73, R0.reuse, R117 ;  /* 0x0000007500497220 */ /* 0x040fe40000410000 */
[C---:B------:R-:W-:Y:S01]  /*18190*/  FMUL.FTZ R76, R0.reuse, R132 ;  /* 0x00000084004c7220 */ /* 0x040fe20000410000 */
[----:B------:R1:W2:Y:S01]  /*181a0*/  @P2 MUFU.RCP R3, R4 ;  /* 0x0000000400032308 */ /* 0x0002a20000001000 */
[----:B------:R-:W-:-:S02]  /*181b0*/  FMUL.FTZ R77, R0, R133 ;  /* 0x00000085004d7220 */ /* 0x000fc40000410000 */
[C---:B------:R-:W-:Y:S02]  /*181c0*/  FMUL.FTZ R78, R0.reuse, R144 ;  /* 0x00000090004e7220 */ /* 0x040fe40000410000 */
[C---:B------:R-:W-:Y:S02]  /*181d0*/  FMUL.FTZ R79, R0.reuse, R145 ;  /* 0x00000091004f7220 */ /* 0x040fe40000410000 */
[C---:B------:R-:W-:Y:S01]  /*181e0*/  FMUL.FTZ R128, R0.reuse, R96 ;  /* 0x0000006000807220 */ /* 0x040fe20000410000 */
[----:B------:R-:W-:Y:S01]  /*181f0*/  @P1 MUFU.RCP R2, R5 ;  /* 0x0000000500021308 */ /* 0x000fe20000001000 */
[C---:B------:R-:W-:Y:S02]  /*18200*/  FMUL.FTZ R129, R0.reuse, R97 ;  /* 0x0000006100817220 */ /* 0x040fe40000410000 */
[C---:B------:R-:W-:Y:S02]  /*18210*/  FMUL.FTZ R84, R0.reuse, R148 ;  /* 0x0000009400547220 */ /* 0x040fe40000410000 */
[----:B------:R-:W-:-:S02]  /*18220*/  FMUL.FTZ R85, R0, R149 ;  /* 0x0000009500557220 */ /* 0x000fc40000410000 */
[C---:B------:R-:W-:Y:S01]  /*18230*/  FMUL.FTZ R64, R0.reuse, R104 ;  /* 0x0000006800407220 */ /* 0x040fe20000410000 */
[----:B-1----:R-:W-:Y:S01]  /*18240*/  @P2 MOV R4, 0x3f317218 ;  /* 0x3f31721800042802 */ /* 0x002fe20000000f00 */
[----:B------:R-:W-:Y:S02]  /*18250*/  FMUL.FTZ R65, R0, R105 ;  /* 0x0000006900417220 */ /* 0x000fe40000410000 */
[----:B------:R-:W1:Y:S01]  /*18260*/  @P1 MUFU.LG2 R0, R5 ;  /* 0x0000000500001308 */ /* 0x000e620000000c00 */
[C---:B--2---:R-:W-:Y:S02]  /*18270*/  FMUL.FTZ R96, R3.reuse, R118 ;  /* 0x0000007603607220 */ /* 0x044fe40000410000 */
[----:B------:R-:W-:Y:S02]  /*18280*/  FMUL.FTZ R97, R3, R119 ;  /* 0x0000007703617220 */ /* 0x000fe40000410000 */
[----:B------:R-:W-:Y:S02]  /*18290*/  @P2 FMUL.FTZ R8, R7, 0.69314718246459960938 ;  /* 0x3f31721807082820 */ /* 0x000fe40000410000 */
[----:B------:R-:W-:-:S02]  /*182a0*/  FMUL.FTZ R118, R3, R86 ;  /* 0x0000005603767220 */ /* 0x000fc40000410000 */
        /* <DEDUP_REMOVED lines=33> */
[----:B------:R-:W1:Y:S01]  /*184c0*/  @P0 MUFU.LG2 R2, R6 ;  /* 0x0000000600020308 */ /* 0x000e620000000c00 */
[----:B------:R-:W-:Y:S02]  /*184d0*/  @P3 FMUL.FTZ R5, R3, c[0x0][0x2d0] ;  /* 0x0000b40003053a20 */ /* 0x000fe40000410000 */
[----:B------:R-:W-:Y:S02]  /*184e0*/  @P1 FMUL.FTZ R3, R10, c[0x0][0x2d0] ;  /* 0x0000b4000a031a20 */ /* 0x000fe40000410000 */
[----:B------:R-:W-:Y:S02]  /*184f0*/  @P2 FMUL.FTZ R4, R4, c[0x0][0x2d0] ;  /* 0x0000b40004042a20 */ /* 0x000fe40000410000 */
[----:B------:R-:W-:Y:S01]  /*18500*/  @P1 FFMA.FTZ R27, R3, R108, R7 ;  /* 0x0000006c031b1223 */ /* 0x000fe20000010007 */
[----:B------:R-:W-:Y:S01]  /*18510*/  @P0 MOV R3, 0x3f317218 ;  /* 0x3f31721800030802 */ /* 0x000fe20000000f00 */
[----:B------:R-:W-:Y:S01]  /*18520*/  @P2 FFMA.FTZ R23, R4, R109, R8 ;  /* 0x0000006d04172223 */ /* 0x000fe20000010008 */
[----:B------:R-:W-:Y:S01]  /*18530*/  MOV R4, 0x1 ;  /* 0x0000000100047802 */ /* 0x000fe20000000f00 */
[----:B------:R-:W-:-:S02]  /*18540*/  @P3 FMUL.FTZ R9, R9, 0.69314718246459960938 ;  /* 0x3f31721809093820 */ /* 0x000fc40000410000 */
[----:B------:R-:W-:Y:S02]  /*18550*/  @P0 FMUL.FTZ R3, R3, c[0x0][0x2d0] ;  /* 0x0000b40003030a20 */ /* 0x000fe40000410000 */
[----:B------:R-:W-:Y:S02]  /*18560*/  @P3 FFMA.FTZ R22, R5, R110, R9 ;  /* 0x0000006e05163223 */ /* 0x000fe40000010009 */
[----:B-1----:R-:W-:Y:S02]  /*18570*/  @P0 FMUL.FTZ R2, R2, 0.69314718246459960938 ;  /* 0x3f31721802020820 */ /* 0x002fe40000410000 */
[----:B------:R-:W-:Y:S02]  /*18580*/  FMUL.FTZ R34, R0, R122 ;  /* 0x0000007a00227220 */ /* 0x000fe40000410000 */
[--C-:B------:R-:W-:Y:S01]  /*18590*/  @P0 FFMA.FTZ R19, R3, R70, R2.reuse ;  /* 0x0000004603130223 */ /* 0x100fe20000010002 */
[----:B------:R-:W-:Y:S01]  /*185a0*/  PRMT R2, R4, 0x7610, R2 ;  /* 0x0000761004027816 */ /* 0x000fe20000000002 */
        /* <DEDUP_REMOVED lines=14> */
[----:B------:R-:W-:Y:S02]  /*18690*/  FMUL.FTZ R31, R0, R155 ;  /* 0x0000009b001f7220 */ /* 0x000fe40000410000 */
.L_x_1416:
[----:B------:R2:W5:Y:S01]  /*186a0*/  LDL R6, [R1+0x40] ;  /* 0x0000400001067983 */ /* 0x0005620000100800 */
[----:B------:R-:W-:Y:S03]  /*186b0*/  BSSY B0, `(.L_x_1489) ;  /* 0x0000012000007945 */ /* 0x000fe60003800000 */
[----:B------:R-:W3:Y:S02]  /*186c0*/  S2R R29, SR_TID.X ;  /* 0x00000000001d7919 */ /* 0x000ee40000002100 */
[----:B---3--:R-:W-:-:S13]  /*186d0*/  LOP3.LUT P0, RZ, R29, 0x7f, RZ, 0xc0, !PT ;  /* 0x0000007f1dff7812 */ /* 0x008fda000780c0ff */
[----:B------:R-:W-:Y:S05]  /*186e0*/  @P0 BRA `(.L_x_1490) ;  /* 0x000000e000000947 */ /* 0x000fea0003800000 */
[----:B--2---:R-:W2:Y:S01]  /*186f0*/  S2R R4, SR_LANEID ;  /* 0x0000000000047919 */ /* 0x004ea20000000000 */
[----:B------:R-:W-:Y:S01]  /*18700*/  VOTEU.ANY UR4, UPT, PT ;  /* 0x0000000000047886 */ /* 0x000fe200038e0100 */
[----:B------:R-:W-:Y:S01]  /*18710*/  IMAD.MOV.U32 R5, RZ, RZ, c[0x0][0x564] ;  /* 0x00015900ff057624 */ /* 0x000fe200078e00ff */
[----:B-1----:R-:W2:Y:S08]  /*18720*/  FLO.U32 R3, UR4 ;  /* 0x0000000400037d00 */ /* 0x002eb000080e0000 */
        /* <DEDUP_REMOVED lines=10> */
.L_x_1490:
[----:B--2---:R-:W-:Y:S05]  /*187d0*/  BSYNC B0 ;  /* 0x0000000000007941 */ /* 0x004fea0003800000 */
.L_x_1489:
[----:B------:R-:W2:Y:S01]  /*187e0*/  LDL R80, [R1+0x50] ;  /* 0x0000500001507983 */ /* 0x000ea20000100800 */
[----:B------:R-:W-:Y:S01]  /*187f0*/  SHF.R.S32.HI R4, RZ, 0x1f, R29 ;  /* 0x0000001fff047819 */ /* 0x000fe2000001141d */
[----:B------:R-:W-:Y:S01]  /*18800*/  BSSY B1, `(.L_x_1491) ;  /* 0x00002dc000017945 */ /* 0x000fe20003800000 */
[----:B------:R-:W-:Y:S01]  /*18810*/  PRMT R0, R2, 0x9910, RZ ;  /* 0x0000991002007816 */ /* 0x000fe200000000ff */
[----:B-----5:R-:W-:Y:S01]  /*18820*/  IMAD.MOV.U32 R45, RZ, RZ, R6 ;  /* 0x000000ffff2d7224 */ /* 0x020fe200078e0006 */
[----:B-1----:R-:W-:Y:S02]  /*18830*/  LEA.HI R3, R4, R29, RZ, 0x3 ;  /* 0x0000001d04037211 */ /* 0x002fe400078f18ff */
[----:B------:R-:W-:Y:S02]  /*18840*/  ISETP.NE.AND P0, PT, R0, RZ, PT ;  /* 0x000000ff0000720c */ /* 0x000fe40003f05270 */
[----:B------:R-:W-:Y:S02]  /*18850*/  LOP3.LUT R2, R3, 0xfffffff8, RZ, 0xc0, !PT ;  /* 0xfffffff803027812 */ /* 0x000fe400078ec0ff */
[----:B------:R-:W-:-:S03]  /*18860*/  SHF.R.S32.HI R44, RZ, 0x3, R3 ;  /* 0x00000003ff2c7819 */ /* 0x000fc60000011403 */
[----:B------:R-:W-:-:S04]  /*18870*/  IMAD.IADD R2, R29, 0x1, -R2 ;  /* 0x000000011d027824 */ /* 0x000fc800078e0a02 */
[C---:B------:R-:W-:Y:S02]  /*18880*/  IMAD.SHL.U32 R0, R2.reuse, 0x8, RZ ;  /* 0x0000000802007824 */ /* 0x040fe400078e00ff */
[----:B------:R-:W-:-:S03]  /*18890*/  IMAD R25, R2, 0x10, R44 ;  /* 0x0000001002197824 */ /* 0x000fc600078e022c */
[----:B------:R-:W-:Y:S02]  /*188a0*/  SHF.R.S32.HI R70, RZ, 0x1f, R0 ;  /* 0x0000001fff467819 */ /* 0x000fe40000011400 */
[----:B--2---:R-:W-:Y:S01]  /*188b0*/  SHF.R.S32.HI R12, RZ, 0x1f, R80 ;  /* 0x0000001fff0c7819 */ /* 0x004fe20000011450 */
[----:B------:R-:W-:Y:S05]  /*188c0*/  @!P0 BRA `(.L_x_1492) ;  /* 0x0000218000008947 */ /* 0x000fea0003800000 */
[CC--:B------:R-:W-:Y:S01]  /*188d0*/  LEA.HI R5, R4.reuse, R29.reuse, RZ, 0x2 ;  /* 0x0000001d04057211 */ /* 0x0c0fe200078f10ff */
[----:B------:R-:W2:Y:S01]  /*188e0*/  LDL.LU R14, [R1+0x48] ;  /* 0x00004800010e7983 */ /* 0x000ea20000300800 */
[----:B------:R-:W-:Y:S01]  /*188f0*/  LEA.HI R26, R4, R29, RZ, 0x5 ;  /* 0x0000001d041a7211 */ /* 0x000fe200078f28ff */
[----:B------:R-:W-:Y:S01]  /*18900*/  WARPSYNC 0xffffffff ;  /* 0xffffffff00007948 */ /* 0x000fe20003800000 */
[--C-:B------:R-:W-:Y:S01]  /*18910*/  SHF.R.S32.HI R3, RZ, 0x2, R5.reuse ;  /* 0x00000002ff037819 */ /* 0x100fe20000011405 */
[----:B------:R-:W-:Y:S01]  /*18920*/  IMAD.MOV.U32 R11, RZ, RZ, -0x10 ;  /* 0xfffffff0ff0b7424 */ /* 0x000fe200078e00ff */
[----:B------:R-:W-:Y:S01]  /*18930*/  SHF.R.S32.HI R2, RZ, 0x1f, R5 ;  /* 0x0000001fff027819 */ /* 0x000fe20000011405 */
[----:B------:R-:W-:Y:S01]  /*18940*/  IMAD.MOV.U32 R8, RZ, RZ, 0x20 ;  /* 0x00000020ff087424 */ /* 0x000fe200078e00ff */
[----:B------:R-:W-:Y:S01]  /*18950*/  LOP3.LUT R5, R5, 0xfffffffc, RZ, 0xc0, !PT ;  /* 0xfffffffc05057812 */ /* 0x000fe200078ec0ff */
[----:B------:R-:W-:Y:S01]  /*18960*/  IMAD.MOV.U32 R13, RZ, RZ, c[0x0][0x388] ;  /* 0x0000e200ff0d7624 */ /* 0x000fe200078e00ff */
[----:B------:R-:W-:-:S02]  /*18970*/  LEA.HI R2, R2, R3, RZ, 0x3 ;  /* 0x0000000302027211 */ /* 0x000fc400078f18ff */
        /* <DEDUP_REMOVED lines=21> */
[----:B------:R-:W-:Y:S02]  /*18ad0*/  F2FP.BF16.PACK_AB R6, R97, R96 ;  /* 0x000000606106723e */ /* 0x000fe400000010ff */
[----:B------:R-:W-:Y:S02]  /*18ae0*/  ISETP.NE.U32.AND P0, PT, RZ, c[0x0][0x508], PT ;  /* 0x00014200ff007a0c */ /* 0x000fe40003f05070 */
        /* <DEDUP_REMOVED lines=8> */
[----:B---3--:R-:W-:Y:S01]  /*18b70*/  IMAD.MOV.U32 R6, RZ, RZ, 0x40 ;  /* 0x00000040ff067424 */ /* 0x008fe200078e00ff */
[----:B----4-:R-:W-:-:S02]  /*18b80*/  F2FP.BF16.PACK_AB R3, R35, R34 ;  /* 0x000000222303723e */ /* 0x010fc400000010ff */
[----:B------:R-:W-:-:S03]  /*18b90*/  F2FP.BF16.PACK_AB R5, R51, R50 ;  /* 0x000000323305723e */ /* 0x000fc600000010ff */
[----:B------:R1:W-:Y:S04]  /*18ba0*/  STS [R2+0x2400], R3 ;  /* 0x0024000302007388 */ /* 0x0003e80000000800 */
[----:B------:R3:W-:Y:S04]  /*18bb0*/  STS [R2+0x2000], R5 ;  /* 0x0020000502007388 */ /* 0x0007e80000000800 */
[----:B------:R4:W-:Y:S04]  /*18bc0*/  STS [R4+0x2000], R7 ;  /* 0x0020000704007388 */ /* 0x0009e80000000800 */
[----:B------:R4:W-:Y:S01]  /*18bd0*/  STS [R4+0x2400], R10 ;  /* 0x0024000a04007388 */ /* 0x0009e20000000800 */
[----:B-1----:R-:W-:-:S02]  /*18be0*/  SEL R3, R6, 0xffffffc0, !P2 ;  /* 0xffffffc006037807 */ /* 0x002fc40005000000 */
[----:B------:R-:W-:Y:S02]  /*18bf0*/  SEL R6, R8, 0xffffffe0, !P1 ;  /* 0xffffffe008067807 */ /* 0x000fe40004800000 */
[----:B------:R-:W-:Y:S01]  /*18c00*/  F2FP.BF16.PACK_AB R8, R113, R112 ;  /* 0x000000707108723e */ /* 0x000fe200000010ff */
[C---:B------:R-:W-:Y:S01]  /*18c10*/  IMAD.IADD R3, R2.reuse, 0x1, R3 ;  /* 0x0000000102037824 */ /* 0x040fe200078e0203 */
[----:B------:R-:W-:Y:S01]  /*18c20*/  ISETP.NE.U32.AND P2, PT, RZ, c[0x0][0x500], PT ;  /* 0x00014000ff007a0c */ /* 0x000fe20003f45070 */
[--C-:B---3--:R-:W-:Y:S01]  /*18c30*/  IMAD.IADD R5, R2, 0x1, R6.reuse ;  /* 0x0000000102057824 */ /* 0x108fe200078e0206 */
[----:B----4-:R-:W-:Y:S01]  /*18c40*/  F2FP.BF16.PACK_AB R7, R79, R78 ;  /* 0x0000004e4f07723e */ /* 0x010fe200000010ff */
[----:B------:R-:W-:Y:S01]  /*18c50*/  IMAD.IADD R2, R4, 0x1, R6 ;  /* 0x0000000104027824 */ /* 0x000fe200078e0206 */
[----:B------:R-:W-:Y:S02]  /*18c60*/  ISETP.NE.AND.EX P2, PT, RZ, c[0x0][0x504], PT, P2 ;  /* 0x00014100ff007a0c */ /* 0x000fe40003f45320 */
[----:B------:R-:W-:Y:S01]  /*18c70*/  F2FP.BF16.PACK_AB R4, R117, R116 ;  /* 0x000000747504723e */ /* 0x000fe200000010ff */
[----:B------:R1:W-:Y:S01]  /*18c80*/  STS [R5], R9 ;  /* 0x0000000905007388 */ /* 0x0003e20000000800 */
[----:B------:R-:W-:-:S03]  /*18c90*/  ISETP.NE.AND.EX P1, PT, RZ, c[0x0][0x50c], PT, P0 ;  /* 0x00014300ff007a0c */ /* 0x000fc60003f25300 */
[----:B------:R3:W-:Y:S04]  /*18ca0*/  STS [R5+0x400], R8 ;  /* 0x0004000805007388 */ /* 0x0007e80000000800 */
[----:B------:R4:W-:Y:S04]  /*18cb0*/  STS [R2+0x400], R4 ;  /* 0x0004000402007388 */ /* 0x0009e80000000800 */
[----:B------:R4:W-:Y:S01]  /*18cc0*/  STS [R2], R7 ;  /* 0x0000000702007388 */ /* 0x0009e20000000800 */
[----:B-1----:R-:W-:Y:S02]  /*18cd0*/  F2FP.BF16.PACK_AB R9, R41, R40 ;  /* 0x000000282909723e */ /* 0x002fe400000010ff */
[----:B---3--:R-:W-:-:S03]  /*18ce0*/  F2FP.BF16.PACK_AB R8, R61, R60 ;  /* 0x0000003c3d08723e */ /* 0x008fc600000010ff */
[----:B------:R-:W-:Y:S01]  /*18cf0*/  STS [R5+0x2000], R9 ;  /* 0x0020000905007388 */ /* 0x000fe20000000800 */
[----:B----4-:R-:W-:-:S03]  /*18d00*/  F2FP.BF16.PACK_AB R4, R59, R58 ;  /* 0x0000003a3b04723e */ /* 0x010fc600000010ff */
[----:B------:R1:W-:Y:S01]  /*18d10*/  STS [R5+0x2400], R8 ;  /* 0x0024000805007388 */ /* 0x0003e20000000800 */
[----:B------:R-:W-:-:S03]  /*18d20*/  F2FP.BF16.PACK_AB R7, R43, R42 ;  /* 0x0000002a2b07723e */ /* 0x000fc600000010ff */
[----:B------:R3:W-:Y:S04]  /*18d30*/  STS [R2+0x2400], R4 ;  /* 0x0024000402007388 */ /* 0x0007e80000000800 */
[----:B------:R4:W-:Y:S01]  /*18d40*/  STS [R2+0x2000], R7 ;  /* 0x0020000702007388 */ /* 0x0009e20000000800 */
[----:B-1----:R-:W-:Y:S02]  /*18d50*/  F2FP.BF16.PACK_AB R5, R69, R68 ;  /* 0x000000444505723e */ /* 0x002fe400000010ff */
[----:B------:R-:W-:Y:S02]  /*18d60*/  F2FP.BF16.PACK_AB R8, R129, R128 ;  /* 0x000000808108723e */ /* 0x000fe400000010ff */
[----:B---3--:R-:W-:Y:S01]  /*18d70*/  F2FP.BF16.PACK_AB R4, R119, R118 ;  /* 0x000000767704723e */ /* 0x008fe200000010ff */
[----:B------:R1:W-:Y:S01]  /*18d80*/  STS [R3], R5 ;  /* 0x0000000503007388 */ /* 0x0003e20000000800 */
[----:B----4-:R-:W-:Y:S01]  /*18d90*/  IMAD.IADD R2, R11, 0x1, R3 ;  /* 0x000000010b027824 */ /* 0x010fe200078e0203 */
[----:B------:R-:W-:-:S02]  /*18da0*/  F2FP.BF16.PACK_AB R7, R99, R98 ;  /* 0x000000626307723e */ /* 0x000fc400000010ff */
[----:B------:R3:W-:Y:S04]  /*18db0*/  STS [R3+0x400], R4 ;  /* 0x0004000403007388 */ /* 0x0007e80000000800 */
[----:B------:R-:W-:Y:S04]  /*18dc0*/  STS [R2], R8 ;  /* 0x0000000802007388 */ /* 0x000fe80000000800 */
[----:B------:R4:W-:Y:S01]  /*18dd0*/  STS [R2+0x400], R7 ;  /* 0x0004000702007388 */ /* 0x0009e20000000800 */
[----:B-1----:R-:W-:Y:S02]  /*18de0*/  F2FP.BF16.PACK_AB R5, R57, R56 ;  /* 0x000000383905723e */ /* 0x002fe400000010ff */
[----:B---3--:R-:W-:-:S03]  /*18df0*/  F2FP.BF16.PACK_AB R4, R55, R54 ;  /* 0x000000363704723e */ /* 0x008fc600000010ff */
[----:B------:R1:W-:Y:S04]  /*18e00*/  STS [R3+0x2000], R5 ;  /* 0x0020000503007388 */ /* 0x0003e80000000800 */
[----:B------:R3:W-:Y:S01]  /*18e10*/  STS [R3+0x2400], R4 ;  /* 0x0024000403007388 */ /* 0x0007e20000000800 */
[----:B----4-:R-:W-:-:S05]  /*18e20*/  F2FP.BF16.PACK_AB R7, R53, R52 ;  /* 0x000000343507723e */ /* 0x010fca00000010ff */
[----:B------:R-:W-:Y:S01]  /*18e30*/  STS [R2+0x2000], R7 ;  /* 0x0020000702007388 */ /* 0x000fe20000000800 */
[----:B-1----:R-:W-:Y:S02]  /*18e40*/  F2FP.BF16.PACK_AB R5, R49, R48 ;  /* 0x000000303105723e */ /* 0x002fe400000010ff */
[----:B---3--:R-:W-:Y:S01]  /*18e50*/  F2FP.BF16.PACK_AB R4, R85, R84 ;  /* 0x000000545504723e */ /* 0x008fe200000010ff */
[C---:B------:R-:W-:Y:S02]  /*18e60*/  IMAD.IADD R3, R6.reuse, 0x1, R3 ;  /* 0x0000000106037824 */ /* 0x040fe400078e0203 */
[----:B------:R1:W-:Y:S01]  /*18e70*/  STS [R2+0x2400], R5 ;  /* 0x0024000502007388 */ /* 0x0003e20000000800 */
[----:B------:R-:W-:Y:S02]  /*18e80*/  IMAD.IADD R6, R6, 0x1, R2 ;  /* 0x0000000106067824 */ /* 0x000fe400078e0202 */
[----:B------:R-:W-:Y:S01]  /*18e90*/  IMAD.IADD R8, R11, 0x1, R3 ;  /* 0x000000010b087824 */ /* 0x000fe200078e0203 */
[----:B------:R3:W-:Y:S01]  /*18ea0*/  STS [R3], R4 ;  /* 0x0000000403007388 */ /* 0x0007e20000000800 */
[----:B-1----:R-:W-:-:S02]  /*18eb0*/  F2FP.BF16.PACK_AB R2, R65, R64 ;  /* 0x000000404102723e */ /* 0x002fc400000010ff */
[----:B------:R-:W-:Y:S02]  /*18ec0*/  F2FP.BF16.PACK_AB R5, R67, R66 ;  /* 0x000000424305723e */ /* 0x000fe400000010ff */
[----:B---3--:R-:W-:-:S05]  /*18ed0*/  F2FP.BF16.PACK_AB R4, R87, R86 ;  /* 0x000000565704723e */ /* 0x008fca00000010ff */
[----:B------:R1:W-:Y:S04]  /*18ee0*/  STS [R3+0x400], R4 ;  /* 0x0004000403007388 */ /* 0x0003e80000000800 */
[----:B------:R3:W-:Y:S04]  /*18ef0*/  STS [R6], R2 ;  /* 0x0000000206007388 */ /* 0x0007e80000000800 */
[----:B------:R4:W-:Y:S01]  /*18f00*/  STS [R8+0x400], R5 ;  /* 0x0004000508007388 */ /* 0x0009e20000000800 */
[----:B-1----:R-:W-:Y:S02]  /*18f10*/  F2FP.BF16.PACK_AB R4, R47, R46 ;  /* 0x0000002e2f04723e */ /* 0x002fe400000010ff */
[----:B---3--:R-:W-:-:S03]  /*18f20*/  F2FP.BF16.PACK_AB R2, R37, R36 ;  /* 0x000000242502723e */ /* 0x008fc600000010ff */
[----:B------:R1:W-:Y:S01]  /*18f30*/  STS [R3+0x2000], R4 ;  /* 0x0020000403007388 */ /* 0x0003e20000000800 */
[----:B----4-:R-:W-:-:S03]  /*18f40*/  F2FP.BF16.PACK_AB R5, R33, R32 ;  /* 0x000000202105723e */ /* 0x010fc600000010ff */
[----:B------:R3:W-:Y:S04]  /*18f50*/  STS [R3+0x2400], R2 ;  /* 0x0024000203007388 */ /* 0x0007e80000000800 */
[----:B------:R4:W-:Y:S01]  /*18f60*/  STS [R6+0x2000], R5 ;  /* 0x0020000506007388 */ /* 0x0009e20000000800 */
[----:B-1----:R-:W-:Y:S02]  /*18f70*/  @P1 LEA R4, P0, R80, c[0x0][0x508], 0x2 ;  /* 0x0001420050041a11 */ /* 0x002fe400078010ff */
[----:B---3--:R-:W-:Y:S01]  /*18f80*/  F2FP.BF16.PACK_AB R2, R31, R30 ;  /* 0x0000001e1f02723e */ /* 0x008fe200000010ff */
[----:B------:R-:W-:Y:S02]  /*18f90*/  IMAD.MOV.U32 R3, RZ, RZ, RZ ;  /* 0x000000ffff037224 */ /* 0x000fe400078e00ff */
[----:B----4-:R-:W-:-:S02]  /*18fa0*/  IMAD.MOV.U32 R6, RZ, RZ, 0x4 ;  /* 0x00000004ff067424 */ /* 0x010fc400078e00ff */
[----:B------:R1:W-:Y:S01]  /*18fb0*/  STS [R8+0x2400], R2 ;  /* 0x0024000208007388 */ /* 0x0003e20000000800 */
[C---:B------:R-:W-:Y:S01]  /*18fc0*/  @P1 LEA.HI.X R5, R80.reuse, c[0x0][0x50c], R12, 0x2, P0 ;  /* 0x0001430050051a11 */ /* 0x040fe200000f140c */
[----:B------:R-:W-:Y:S02]  /*18fd0*/  IMAD.WIDE R6, R80, R6, c[0x0][0x500] ;  /* 0x0001400050067625 */ /* 0x000fe400078e0206 */
[----:B------:R-:W-:Y:S06]  /*18fe0*/  BAR.SYNC.DEFER_BLOCKING 0x1, 0x80 ;  /* 0x0042000000007b1d */ /* 0x000fec0000010000 */
[----:B------:R1:W5:Y:S01]  /*18ff0*/  @P2 LDG.E R3, [R6.64] ;  /* 0x0000000806032981 */ /* 0x000362000c1e1900 */
[----:B--2---:R-:W-:-:S03]  /*19000*/  ISETP.NE.AND P0, PT, R14, RZ, PT ;  /* 0x000000ff0e00720c */ /* 0x004fc60003f05270 */
[----:B------:R2:W5:Y:S02]  /*19010*/  @P1 LDG.E R13, [R4.64] ;  /* 0x00000008040d1981 */ /* 0x000564000c1e1900 */
[----:B--2---:R-:W-:Y:S01]  /*19020*/  SEL R4, R14, c[0x0][0x3d4], P0 ;  /* 0x0000f5000e047a07 */ /* 0x004fe20000000000 */
[----:B------:R-:W-:Y:S05]  /*19030*/  @P1 BRA `(.L_x_1493) ;  /* 0x0000004000001947 */ /* 0x000fea0003800000 */
[----:B-1----:R-:W-:Y:S05]  /*19040*/  @!P2 BRA `(.L_x_1493) ;  /* 0x000000300000a947 */ /* 0x002fea0003800000 */
[----:B------:R1:W2:Y:S04]  /*19050*/  LDG.E R2, [R6.64] ;  /* 0x0000000806027981 */ /* 0x0002a8000c1e1900 */
[----:B-1----:R-:W2:Y:S02]  /*19060*/  LDG.E R6, [R6.64+0x4] ;  /* 0x0000040806067981 */ /* 0x002ea4000c1e1900 */
[----:B--2--5:R-:W-:Y:S02]  /*19070*/  IADD3 R13, -R2, R6, RZ ;  /* 0x00000006020d7210 */ /* 0x024fe40007ffe1ff */
.L_x_1493:
[----:B-1----:R-:W2:Y:S04]  /*19080*/  LDL R5, [R1+0x5c] ;  /* 0x00005c0001057983 */ /* 0x002ea80000100800 */
[----:B------:R-:W2:Y:S04]  /*19090*/  LDL R71, [R1+0x3c] ;  /* 0x00003c0001477983 */ /* 0x000ea80000100800 */
[----:B------:R-:W3:Y:S04]  /*190a0*/  LDL R28, [R1+0x58] ;  /* 0x00005800011c7983 */ /* 0x000ee80000100800 */
[----:B------:R-:W4:Y:S01]  /*190b0*/  LDL R18, [R1+0x60] ;  /* 0x0000600001127983 */ /* 0x000f220000100800 */
[----:B------:R-:W-:Y:S01]  /*190c0*/  IMAD.MOV.U32 R6, RZ, RZ, 0x368 ;  /* 0x00000368ff067424 */ /* 0x000fe200078e00ff */
[----:B------:R-:W-:-:S04]  /*190d0*/  ISETP.GT.AND P2, PT, R4, 0x1, PT ;  /* 0x000000010400780c */ /* 0x000fc80003f44270 */
[----:B------:R-:W-:-:S04]  /*190e0*/  SEL R6, R6, 0x328, P2 ;  /* 0x0000032806067807 */ /* 0x000fc80001000000 */
[----:B------:R-:W1:Y:S08]  /*190f0*/  LDC.64 R8, c[0x0][R6+0x170] ;  /* 0x00005c0006087b82 */ /* 0x000e700000000a00 */
[----:B------:R-:W3:Y:S08]  /*19100*/  LDC.64 R14, c[0x0][R6+0x168] ;  /* 0x00005a00060e7b82 */ /* 0x000ef00000000a00 */
[----:B------:R1:W2:Y:S08]  /*19110*/  LDC.64 R16, c[0x0][R6+0x178] ;  /* 0x00005e0006107b82 */ /* 0x0002b00000000a00 */
[----:B------:R1:W2:Y:S01]  /*19120*/  LDC.64 R20, c[0x0][R6+0x160] ;  /* 0x0000580006147b82 */ /* 0x0002a20000000a00 */
[----:B------:R-:W-:Y:S01]  /*19130*/  ISETP.NE.U32.AND P0, PT, RZ, c[0x0][0x500], PT ;  /* 0x00014000ff007a0c */ /* 0x000fe20003f05070 */
[----:B------:R-:W-:-:S03]  /*19140*/  IMAD.MOV.U32 R2, RZ, RZ, c[0x0][0x4e8] ;  /* 0x00013a00ff027624 */ /* 0x000fc600078e00ff */
[----:B------:R-:W-:Y:S02]  /*19150*/  ISETP.NE.AND.EX P0, PT, RZ, c[0x0][0x504], PT, P0 ;  /* 0x00014100ff007a0c */ /* 0x000fe40003f05300 */
[----:B------:R-:W-:Y:S02]  /*19160*/  ISETP.NE.AND P5, PT, R2, 0x1, PT ;  /* 0x000000010200780c */ /* 0x000fe40003fa5270 */
[----:B------:R-:W-:-:S05]  /*19170*/  SEL R2, R80, RZ, !P0 ;  /* 0x000000ff50027207 */ /* 0x000fca0004000000 */
[----:B-1----:R-:W-:Y:S02]  /*19180*/  IMAD R4, R9, R2, RZ ;  /* 0x0000000209047224 */ /* 0x002fe400078e02ff */
[----:B--2---:R-:W-:Y:S01]  /*19190*/  IMAD.IADD R7, R5, 0x1, R71 ;  /* 0x0000000105077824 */ /* 0x004fe200078e0247 */
[----:B------:R-:W-:-:S05]  /*191a0*/  SEL R5, R12, RZ, !P0 ;  /* 0x000000ff0c057207 */ /* 0x000fca0004000000 */
[----:B------:R-:W-:Y:S02]  /*191b0*/  IMAD R12, R8, R5, R4 ;  /* 0x00000005080c7224 */ /* 0x000fe400078e0204 */
[----:B------:R-:W-:-:S04]  /*191c0*/  @P5 IMAD.HI.U32 R5, R7, c[0x0][0x4ec], RZ ;  /* 0x00013b0007055a27 */ /* 0x000fc800078e00ff */
[----:B------:R-:W-:-:S04]  /*191d0*/  IMAD.WIDE.U32 R8, R8, R2, RZ ;  /* 0x0000000208087225 */ /* 0x000fc800078e00ff */
        /* <DEDUP_REMOVED lines=8> */
[----:B------:R-:W-:Y:S02]  /*19260*/  IMAD.IADD R12, R9, 0x1, R12 ;  /* 0x00000001090c7824 */ /* 0x000fe400078e020c */
[----:B------:R-:W-:-:S02]  /*19270*/  IMAD.MOV R6, RZ, RZ, -R4 ;  /* 0x000000ffff067224 */ /* 0x000fc400078e0a04 */
        /* <DEDUP_REMOVED lines=9> */
[----:B------:R-:W-:-:S03]  /*19310*/  IADD3.X R9, R6, R12, R11, P1, P0 ;  /* 0x0000000c06097210 */ /* 0x000fc60000fe040b */
[C---:B------:R-:W-:Y:S02]  /*19320*/  IMAD R11, R20.reuse, R10, R4 ;  /* 0x0000000a140b7224 */ /* 0x040fe400078e0204 */
[----:B------:R-:W-:Y:S02]  /*19330*/  IMAD.WIDE.U32 R4, R20, R5, R8 ;  /* 0x0000000514047225 */ /* 0x000fe400078e0008 */
[----:B------:R-:W2:Y:S01]  /*19340*/  LDL.LU R20, [R1+0x1c] ;  /* 0x00001c0001147983 */ /* 0x000ea20000300800 */
[----:B------:R-:W-:Y:S02]  /*19350*/  LOP3.LUT R12, R26, 0xffffffe0, RZ, 0xc0, !PT ;  /* 0xffffffe01a0c7812 */ /* 0x000fe400078ec0ff */
        /* <DEDUP_REMOVED lines=15> */
[----:B------:R-:W-:Y:S02]  /*19450*/  SHFL.IDX PT, R16, R6, RZ, 0x1c1f ;  /* 0x001c1fff06107589 */ /* 0x000fe400000e0000 */
[----:B------:R-:W-:Y:S02]  /*19460*/  IMAD R9, R10, 0x10, R9 ;  /* 0x000000100a097824 */ /* 0x000fe400078e0209 */
[----:B------:R-:W1:Y:S01]  /*19470*/  SHFL.IDX PT, R17, R5, RZ, 0x1c1f ;  /* 0x001c1fff05117589 */ /* 0x000e6200000e0000 */
[----:B------:R-:W-:-:S03]  /*19480*/  IMAD R4, R13, c[0x0][0x4e8], RZ ;  /* 0x00013a000d047a24 */ /* 0x000fc600078e02ff */
[----:B------:R-:W-:Y:S04]  /*19490*/  SHFL.IDX PT, R14, R6, 0x1, 0x1c1f ;  /* 0x003c1f00060e7f89 */ /* 0x000fe800000e0000 */
[----:B------:R-:W3:Y:S04]  /*194a0*/  SHFL.IDX PT, R15, R5, 0x1, 0x1c1f ;  /* 0x003c1f00050f7f89 */ /* 0x000ee800000e0000 */
[----:B------:R-:W-:Y:S04]  /*194b0*/  SHFL.IDX PT, R13, R5, 0x2, 0x1c1f ;  /* 0x005c1f00050d7f89 */ /* 0x000fe800000e0000 */
[----:B------:R4:W-:Y:S01]  /*194c0*/  SHFL.IDX PT, R11, R5, 0x3, 0x1c1f ;  /* 0x007c1f00050b7f89 */ /* 0x0009e200000e0000 */
[----:B------:R-:W-:-:S03]  /*194d0*/  LOP3.LUT P0, RZ, R8, 0x3, RZ, 0xc0, !PT ;  /* 0x0000000308ff7812 */ /* 0x000fc6000780c0ff */
[----:B------:R-:W1:Y:S01]  /*194e0*/  SHFL.IDX PT, R12, R6, 0x2, 0x1c1f ;  /* 0x005c1f00060c7f89 */ /* 0x000e6200000e0000 */
[----:B----4-:R-:W-:-:S05]  /*194f0*/  IMAD.IADD R5, R9, 0x1, R71 ;  /* 0x0000000109057824 */ /* 0x010fca00078e0247 */
[C---:B------:R-:W-:Y:S02]  /*19500*/  IADD3 R9, R5.reuse, 0x8, RZ ;  /* 0x0000000805097810 */ /* 0x040fe40007ffe0ff */
[CC--:B------:R-:W-:Y:S02]  /*19510*/  ISETP.GE.OR P4, PT, R5.reuse, R4.reuse, P0 ;  /* 0x000000040500720c */ /* 0x0c0fe40000786670 */
[----:B------:R-:W-:Y:S02]  /*19520*/  IADD3 R8, R5, 0x40, RZ ;  /* 0x0000004005087810 */ /* 0x000fe40007ffe0ff */
[-C--:B------:R-:W-:Y:S02]  /*19530*/  ISETP.GE.OR P3, PT, R9, R4.reuse, P0 ;  /* 0x000000040900720c */ /* 0x080fe40000766670 */
[CC--:B------:R-:W-:Y:S01]  /*19540*/  ISETP.GE.OR P1, PT, R8.reuse, R4.reuse, P0 ;  /* 0x000000040800720c */ /* 0x0c0fe20000726670 */
[----:B------:R4:W4:Y:S06]  /*19550*/  SHFL.IDX PT, R10, R6, 0x3, 0x1c1f ;  /* 0x007c1f00060a7f89 */ /* 0x00092c00000e0000 */
[----:B-1----:R1:W-:Y:S04]  /*19560*/  @!P4 ST.E [R16.64], R22 ;  /* 0x000000161000c985 */ /* 0x0023e8000c101908 */
[----:B---3--:R1:W-:Y:S01]  /*19570*/  @!P3 ST.E [R14.64], R23 ;  /* 0x000000170e00b985 */ /* 0x0083e2000c101908 */
[----:B------:R-:W-:-:S03]  /*19580*/  ISETP.GE.AND P3, PT, R8, R4, PT ;  /* 0x000000040800720c */ /* 0x000fc60003f66270 */
[----:B------:R1:W-:Y:S01]  /*19590*/  @!P1 ST.E [R12.64], R27 ;  /* 0x0000001b0c009985 */ /* 0x0003e2000c101908 */
[----:B----4-:R-:W-:-:S04]  /*195a0*/  IADD3 R6, R5, 0x48, RZ ;  /* 0x0000004805067810 */ /* 0x010fc80007ffe0ff */
[CC--:B------:R-:W-:Y:S02]  /*195b0*/  ISETP.GE.AND P1, PT, R6.reuse, R4.reuse, PT ;  /* 0x000000040600720c */ /* 0x0c0fe40003f26270 */
[-C--:B------:R-:W-:Y:S02]  /*195c0*/  ISETP.GE.OR P0, PT, R6, R4.reuse, P0 ;  /* 0x000000040600720c */ /* 0x080fe40000706670 */
[----:B------:R-:W-:-:S11]  /*195d0*/  ISETP.GE.AND P6, PT, R9, R4, PT ;  /* 0x000000040900720c */ /* 0x000fd60003fc6270 */
[----:B------:R1:W-:Y:S01]  /*195e0*/  @!P0 ST.E [R10.64], R19 ;  /* 0x000000130a008985 */ /* 0x0003e2000c101908 */
[----:B------:R-:W-:Y:S02]  /*195f0*/  ISETP.GE.AND P0, PT, R5, R4, PT ;  /* 0x000000040500720c */ /* 0x000fe40003f06270 */
[----:B--2---:R-:W-:-:S04]  /*19600*/  LOP3.LUT R20, R20, 0xfffffffd, RZ, 0xc0, !PT ;  /* 0xfffffffd14147812 */ /* 0x004fc800078ec0ff */
[----:B------:R-:W-:-:S04]  /*19610*/  LOP3.LUT R20, R20, 0xfffffffe, RZ, 0xc0, !PT ;  /* 0xfffffffe14147812 */ /* 0x000fc800078ec0ff */
[----:B------:R-:W-:-:S04]  /*19620*/  @P3 LOP3.LUT R20, R20, 0x1, RZ, 0xfc, !PT ;  /* 0x0000000114143812 */ /* 0x000fc800078efcff */
[----:B------:R-:W-:-:S05]  /*19630*/  @P1 LOP3.LUT R20, R20, 0x2, RZ, 0xfc, !PT ;  /* 0x0000000214141812 */ /* 0x000fca00078efcff */
[----:B------:R1:W-:Y:S01]  /*19640*/  STL [R1+0x1c], R20 ;  /* 0x00001c1401007387 */ /* 0x0003e20000100800 */
        /* <DEDUP_REMOVED lines=41> */
.L_x_1575:
[----:B------:R-:W-:Y:S05]  /*198e0*/  BRA.DIV ~URZ, `(.L_x_1496) ;  /* 0x00003bb27f007947 */ /* 0x000fea000b800000 */
[----:B------:R4:W2:Y:S02]  /*198f0*/  SHFL.IDX PT, R2, R7, RZ, 0x181f ;  /* 0x00181fff07027589 */ /* 0x0008a400000e0000 */
.L_x_1576:
        /* <DEDUP_REMOVED lines=8> */
.L_x_1577:
[----:B------:R-:W-:-:S04]  /*19980*/  IADD3 R3, R5, 0x10, RZ ;  /* 0x0000001005037810 */ /* 0x000fc80007ffe0ff */
[----:B------:R-:W-:-:S13]  /*19990*/  ISETP.GE.OR P0, PT, R3, R4, P2 ;  /* 0x000000040300720c */ /* 0x000fda0001706670 */
[----:B--2---:R-:W-:-:S04]  /*199a0*/  @!P0 LEA R2, P1, R0, R2, 0x1 ;  /* 0x0000000200028211 */ /* 0x004fc800078208ff */
[----:B------:R-:W-:-:S05]  /*199b0*/  @!P0 LEA.HI.X R3, R0, R8, R70, 0x1, P1 ;  /* 0x0000000800038211 */ /* 0x000fca00008f0c46 */
[----:B------:R2:W-:Y:S01]  /*199c0*/  @!P0 ST.E.128 [R2.64], R16 ;  /* 0x0000001002008985 */ /* 0x0005e2000c101d08 */
[----:B------:R-:W-:Y:S05]  /*199d0*/  BRA.DIV ~URZ, `(.L_x_1498) ;  /* 0x00003c027f007947 */ /* 0x000fea000b800000 */
[----:B------:R2:W3:Y:S02]  /*199e0*/  SHFL.IDX PT, R8, R6, 0x2, 0x181f ;  /* 0x00581f0006087f89 */ /* 0x0004e400000e0000 */
.L_x_1578:
[----:B------:R-:W-:Y:S05]  /*199f0*/  BRA.DIV ~URZ, `(.L_x_1499) ;  /* 0x00003c527f007947 */ /* 0x000fea000b800000 */
[----:B--2---:R2:W4:Y:S02]  /*19a00*/  SHFL.IDX PT, R2, R7, 0x2, 0x181f ;  /* 0x00581f0007027f89 */ /* 0x00452400000e0000 */
.L_x_1579:
        /* <DEDUP_REMOVED lines=8> */
.L_x_1580:
[----:B------:R-:W-:-:S04]  /*19a90*/  IADD3 R3, R5, 0x30, RZ ;  /* 0x0000003005037810 */ /* 0x000fc80007ffe0ff */
[----:B------:R-:W-:-:S13]  /*19aa0*/  ISETP.GE.OR P0, PT, R3, R4, P2 ;  /* 0x000000040300720c */ /* 0x000fda0001706670 */
[----:B---3--:R-:W-:-:S04]  /*19ab0*/  @!P0 LEA R2, P1, R0, R2, 0x1 ;  /* 0x0000000200028211 */ /* 0x008fc800078208ff */
[----:B--2---:R-:W-:-:S05]  /*19ac0*/  @!P0 LEA.HI.X R3, R0, R8, R70, 0x1, P1 ;  /* 0x0000000800038211 */ /* 0x004fca00008f0c46 */
[----:B-1----:R1:W-:Y:S01]  /*19ad0*/  @!P0 ST.E.128 [R2.64], R24 ;  /* 0x0000001802008985 */ /* 0x0023e2000c101d08 */
[----:B------:R-:W-:Y:S05]  /*19ae0*/  BRA.DIV ~URZ, `(.L_x_1501) ;  /* 0x00003ca27f007947 */ /* 0x000fea000b800000 */
[----:B------:R2:W3:Y:S02]  /*19af0*/  SHFL.IDX PT, R8, R6, 0x4, 0x181f ;  /* 0x00981f0006087f89 */ /* 0x0004e400000e0000 */
.L_x_1581:
[----:B------:R-:W-:Y:S05]  /*19b00*/  BRA.DIV ~URZ, `(.L_x_1502) ;  /* 0x00003cf27f007947 */ /* 0x000fea000b800000 */
[----:B-1----:R1:W2:Y:S02]  /*19b10*/  SHFL.IDX PT, R2, R7, 0x4, 0x181f ;  /* 0x00981f0007027f89 */ /* 0x0022a400000e0000 */
.L_x_1582:
        /* <DEDUP_REMOVED lines=8> */
.L_x_1583:
[----:B------:R-:W-:-:S04]  /*19ba0*/  IADD3 R3, R5, 0x50, RZ ;  /* 0x0000005005037810 */ /* 0x000fc80007ffe0ff */
[----:B------:R-:W-:-:S13]  /*19bb0*/  ISETP.GE.OR P0, PT, R3, R4, P2 ;  /* 0x000000040300720c */ /* 0x000fda0001706670 */
[----:B--2---:R-:W-:-:S04]  /*19bc0*/  @!P0 LEA R2, P1, R0, R2, 0x1 ;  /* 0x0000000200028211 */ /* 0x004fc800078208ff */
[----:B-1----:R-:W-:-:S05]  /*19bd0*/  @!P0 LEA.HI.X R3, R0, R8, R70, 0x1, P1 ;  /* 0x0000000800038211 */ /* 0x002fca00008f0c46 */
[----:B------:R1:W-:Y:S01]  /*19be0*/  @!P0 ST.E.128 [R2.64], R32 ;  /* 0x0000002002008985 */ /* 0x0003e2000c101d08 */
[----:B------:R-:W-:Y:S05]  /*19bf0*/  BRA.DIV ~URZ, `(.L_x_1504) ;  /* 0x00003d427f007947 */ /* 0x000fea000b800000 */
[----:B------:R2:W1:Y:S02]  /*19c00*/  SHFL.IDX PT, R8, R6, 0x6, 0x181f ;  /* 0x00d81f0006087f89 */ /* 0x00046400000e0000 */
.L_x_1584:
[----:B------:R-:W-:Y:S05]  /*19c10*/  BRA.DIV ~URZ, `(.L_x_1505) ;  /* 0x00003d927f007947 */ /* 0x000fea000b800000 */
[----:B-1----:R1:W2:Y:S02]  /*19c20*/  SHFL.IDX PT, R2, R7, 0x6, 0x181f ;  /* 0x00d81f0007027f89 */ /* 0x0022a400000e0000 */
.L_x_1585:
        /* <DEDUP_REMOVED lines=8> */
.L_x_1586:
[----:B------:R-:W-:-:S04]  /*19cb0*/  IADD3 R2, R5, 0x70, RZ ;  /* 0x0000007005027810 */ /* 0x000fc80007ffe0ff */
[----:B------:R-:W-:-:S13]  /*19cc0*/  ISETP.GE.OR P0, PT, R2, R4, P2 ;  /* 0x000000040200720c */ /* 0x000fda0001706670 */
[----:B------:R-:W-:Y:S05]  /*19cd0*/  @P0 BRA `(.L_x_1507) ;  /* 0x000018e000000947 */ /* 0x000fea0003800000 */
[----:B----4-:R-:W-:-:S04]  /*19ce0*/  LEA R2, P0, R0, R3, 0x1 ;  /* 0x0000000300027211 */ /* 0x010fc800078008ff */
[----:B---3--:R-:W-:-:S05]  /*19cf0*/  LEA.HI.X R3, R0, R6, R70, 0x1, P0 ;  /* 0x0000000600037211 */ /* 0x008fca00000f0c46 */
[----:B------:R3:W-:Y:S01]  /*19d00*/  ST.E.128 [R2.64], R40 ;  /* 0x0000002802007985 */ /* 0x0007e2000c101d08 */
[----:B------:R-:W-:Y:S05]  /*19d10*/  BRA `(.L_x_1507) ;  /* 0x000018a000007947 */ /* 0x000fea0003800000 */
.L_x_1494:
        /* <DEDUP_REMOVED lines=34> */
.L_x_1587:
[----:B------:R-:W-:Y:S05]  /*19f40*/  BRA.DIV ~URZ, `(.L_x_1509) ;  /* 0x00003c127f007947 */ /* 0x000fea000b800000 */
[----:B------:R3:W4:Y:S02]  /*19f50*/  SHFL.IDX PT, R2, R19, RZ, 0x1c1f ;  /* 0x001c1fff13027589 */ /* 0x00072400000e0000 */
.L_x_1588:
        /* <DEDUP_REMOVED lines=50> */
.L_x_1511:
[----:B------:R-:W-:Y:S05]  /*1a280*/  BSYNC B0 ;  /* 0x0000000000007941 */ /* 0x000fea0003800000 */
.L_x_1510:
[----:B------:R-:W-:Y:S05]  /*1a290*/  BRA.DIV ~URZ, `(.L_x_1512) ;  /* 0x000039327f007947 */ /* 0x000fea000b800000 */
[----:B--2---:R2:W1:Y:S04]  /*1a2a0*/  SHFL.IDX PT, R12, R13, 0x1, 0x1c1f ;  /* 0x003c1f000d0c7f89 */ /* 0x00446800000e0000 */
[----:B----4-:R2:W4:Y:S02]  /*1a2b0*/  SHFL.IDX PT, R2, R19, 0x1, 0x1c1f ;  /* 0x003c1f0013027f89 */ /* 0x01052400000e0000 */
.L_x_1589:
        /* <DEDUP_REMOVED lines=12> */
[----:B------:R-:W-:Y:S02]  /*1a380*/  @!P2 LEA R14, P1, R6, R2, 0x2 ;  /* 0x00000002060ea211 */ /* 0x000fe400078210ff */
        /* <DEDUP_REMOVED lines=22> */
.L_x_1514:
[----:B------:R-:W-:Y:S05]  /*1a4f0*/  BSYNC B0 ;  /* 0x0000000000007941 */ /* 0x000fea0003800000 */
.L_x_1513:
[----:B------:R-:W-:Y:S05]  /*1a500*/  BRA.DIV ~URZ, `(.L_x_1515) ;  /* 0x000037927f007947 */ /* 0x000fea000b800000 */
[----:B-1----:R1:W2:Y:S02]  /*1a510*/  SHFL.IDX PT, R12, R13, 0x2, 0x1c1f ;  /* 0x005c1f000d0c7f89 */ /* 0x0022a400000e0000 */
.L_x_1590:
[----:B------:R-:W-:Y:S05]  /*1a520*/  BRA.DIV ~URZ, `(.L_x_1516) ;  /* 0x000037e27f007947 */ /* 0x000fea000b800000 */
[----:B----4-:R4:W1:Y:S02]  /*1a530*/  SHFL.IDX PT, R2, R19, 0x2, 0x1c1f ;  /* 0x005c1f0013027f89 */ /* 0x01086400000e0000 */
.L_x_1591:
        /* <DEDUP_REMOVED lines=23> */
[C---:B--2---:R-:W-:Y:S02]  /*1a6b0*/  @!P5 LEA R10, P6, R4.reuse, R2, 0x2 ;  /* 0x00000002040ad211 */ /* 0x044fe400078c10ff */
        /* <DEDUP_REMOVED lines=13> */
.L_x_1518:
[----:B------:R-:W-:Y:S05]  /*1a790*/  BSYNC B0 ;  /* 0x0000000000007941 */ /* 0x000fea0003800000 */
.L_x_1517:
[----:B------:R-:W-:Y:S05]  /*1a7a0*/  BRA.DIV ~URZ, `(.L_x_1519) ;  /* 0x000035d27f007947 */ /* 0x000fea000b800000 */
[----:B--2---:R2:W3:Y:S04]  /*1a7b0*/  SHFL.IDX PT, R12, R13, 0x3, 0x1c1f ;  /* 0x007c1f000d0c7f89 */ /* 0x0044e800000e0000 */
[----:B-1----:R2:W1:Y:S02]  /*1a7c0*/  SHFL.IDX PT, R2, R19, 0x3, 0x1c1f ;  /* 0x007c1f0013027f89 */ /* 0x00246400000e0000 */
.L_x_1592:
[----:B------:R-:W5:Y:S02]  /*1a7d0*/  LDL R3, [R1+0x1c] ;  /* 0x00001c0001037983 */ /* 0x000f640000100800 */
[----:B-----5:R-:W-:-:S13]  /*1a7e0*/  LOP3.LUT P0, RZ, R3, 0x2, RZ, 0xc0, !PT ;  /* 0x0000000203ff7812 */ /* 0x020fda000780c0ff */
[----:B------:R-:W-:Y:S05]  /*1a7f0*/  @P0 BRA `(.L_x_1507) ;  /* 0x00000dc000000947 */ /* 0x000fea0003800000 */
[----:B------:R-:W5:Y:S01]  /*1a800*/  LDL R3, [R1+0x38] ;  /* 0x0000380001037983 */ /* 0x000f620000100800 */
[----:B------:R-:W-:Y:S02]  /*1a810*/  ISETP.GE.AND P4, PT, R6, c[0x0][0x3c8], PT ;  /* 0x0000f20006007a0c */ /* 0x000fe40003f86270 */
[----:B------:R-:W-:Y:S02]  /*1a820*/  ISETP.GE.AND P5, PT, R8, c[0x0][0x3c8], PT ;  /* 0x0000f20008007a0c */ /* 0x000fe40003fa6270 */
[----:B------:R-:W-:Y:S02]  /*1a830*/  ISETP.GE.AND P3, PT, R4, c[0x0][0x3c8], PT ;  /* 0x0000f20004007a0c */ /* 0x000fe40003f66270 */
[----:B------:R-:W-:-:S07]  /*1a840*/  ISETP.GE.AND P2, PT, R9, c[0x0][0x3c8], PT ;  /* 0x0000f20009007a0c */ /* 0x000fce0003f46270 */
[----:B-1----:R-:W-:Y:S02]  /*1a850*/  @!P4 LEA R16, P6, R6, R2, 0x2 ;  /* 0x000000020610c211 */ /* 0x002fe400078c10ff */
[----:B-----5:R-:W-:-:S13]  /*1a860*/  ISETP.GE.AND P0, PT, R3, c[0x0][0x3c8], PT ;  /* 0x0000f20003007a0c */ /* 0x020fda0003f06270 */
[----:B------:R-:W-:-:S04]  /*1a870*/  @!P0 LEA R10, P1, R3, R2, 0x2 ;  /* 0x00000002030a8211 */ /* 0x000fc800078210ff */
[----:B---3--:R-:W-:Y:S02]  /*1a880*/  @!P0 LEA.HI.X R11, R3, R12, R18, 0x2, P1 ;  /* 0x0000000c030b8211 */ /* 0x008fe400008f1412 */
[----:B------:R-:W-:Y:S02]  /*1a890*/  P2R R3, PR, RZ, 0x40 ;  /* 0x00000040ff037803 */ /* 0x000fe40000000000 */
[----:B------:R-:W-:Y:S01]  /*1a8a0*/  ISETP.GE.AND P1, PT, R5, c[0x0][0x3c8], PT ;  /* 0x0000f20005007a0c */ /* 0x000fe20003f26270 */
[----:B------:R1:W-:Y:S01]  /*1a8b0*/  @!P0 ST.E.64 [R10.64], R34 ;  /* 0x000000220a008985 */ /* 0x0003e2000c101b08 */
[-C--:B------:R-:W-:Y:S02]  /*1a8c0*/  @!P5 LEA R18, P0, R8, R2.reuse, 0x2 ;  /* 0x000000020812d211 */ /* 0x080fe400078010ff */
[----:B------:R-:W-:Y:S02]  /*1a8d0*/  @!P3 LEA R14, P6, R4, R2, 0x2 ;  /* 0x00000002040eb211 */ /* 0x000fe400078c10ff */
[----:B--2-4-:R-:W-:-:S02]  /*1a8e0*/  @!P5 LEA.HI.X R19, R8, R12, R20, 0x2, P0 ;  /* 0x0000000c0813d211 */ /* 0x014fc400000f1414 */
[----:B------:R-:W-:Y:S02]  /*1a8f0*/  ISETP.NE.AND P0, PT, R3, RZ, PT ;  /* 0x000000ff0300720c */ /* 0x000fe40003f05270 */
[-C--:B------:R-:W-:Y:S01]  /*1a900*/  @!P3 LEA.HI.X R15, R4, R12.reuse, R22, 0x2, P6 ;  /* 0x0000000c040fb211 */ /* 0x080fe200030f1416 */
        /* <DEDUP_REMOVED lines=20> */
.L_x_1492:
[----:B------:R-:W2:Y:S04]  /*1aa50*/  LDL.LU R3, [R1+0x48] ;  /* 0x0000480001037983 */ /* 0x000ea80000300800 */
[----:B------:R-:W3:Y:S01]  /*1aa60*/  LDL R8, [R1+0x50] ;  /* 0x0000500001087983 */ /* 0x000ee20000100800 */
        /* <DEDUP_REMOVED lines=19> */
.L_x_1520:
        /* <DEDUP_REMOVED lines=57> */
.L_x_1522:
[----:B------:R-:W-:Y:S05]  /*1af30*/  BSYNC B0 ;  /* 0x0000000000007941 */ /* 0x000fea0003800000 */
.L_x_1521:
        /* <DEDUP_REMOVED lines=38> */
.L_x_1593:
[----:B------:R-:W-:Y:S05]  /*1b1a0*/  BRA.DIV ~URZ, `(.L_x_1524) ;  /* 0x00002d127f007947 */ /* 0x000fea000b800000 */
[----:B------:R3:W4:Y:S02]  /*1b1b0*/  SHFL.IDX PT, R2, R7, RZ, 0x181f ;  /* 0x00181fff07027589 */ /* 0x00072400000e0000 */
.L_x_1594:
        /* <DEDUP_REMOVED lines=8> */
.L_x_1595:
[----:B------:R-:W-:-:S04]  /*1b240*/  IADD3 R3, R4, 0x10, RZ ;  /* 0x0000001004037810 */ /* 0x000fc80007ffe0ff */
[----:B------:R-:W-:-:S13]  /*1b250*/  ISETP.GE.OR P0, PT, R3, R5, P2 ;  /* 0x000000050300720c */ /* 0x000fda0001706670 */
[----:B--2---:R-:W-:-:S04]  /*1b260*/  @!P0 LEA R2, P1, R0, R2, 0x1 ;  /* 0x0000000200028211 */ /* 0x004fc800078208ff */
[----:B-1----:R-:W-:-:S05]  /*1b270*/  @!P0 LEA.HI.X R3, R0, R8, R70, 0x1, P1 ;  /* 0x0000000800038211 */ /* 0x002fca00008f0c46 */
[----:B------:R1:W-:Y:S01]  /*1b280*/  @!P0 ST.E.128 [R2.64], RZ ;  /* 0x000000ff02008985 */ /* 0x0003e2000c101d08 */
[----:B------:R-:W-:Y:S05]  /*1b290*/  BRA.DIV ~URZ, `(.L_x_1526) ;  /* 0x00002d627f007947 */ /* 0x000fea000b800000 */
[----:B------:R2:W1:Y:S02]  /*1b2a0*/  SHFL.IDX PT, R8, R6, 0x2, 0x181f ;  /* 0x00581f0006087f89 */ /* 0x00046400000e0000 */
.L_x_1596:
[----:B------:R-:W-:Y:S05]  /*1b2b0*/  BRA.DIV ~URZ, `(.L_x_1527) ;  /* 0x00002db27f007947 */ /* 0x000fea000b800000 */
[----:B-1----:R1:W2:Y:S02]  /*1b2c0*/  SHFL.IDX PT, R2, R7, 0x2, 0x181f ;  /* 0x00581f0007027f89 */ /* 0x0022a400000e0000 */
.L_x_1597:
        /* <DEDUP_REMOVED lines=8> */
.L_x_1598:
[----:B------:R-:W-:-:S04]  /*1b350*/  IADD3 R3, R4, 0x30, RZ ;  /* 0x0000003004037810 */ /* 0x000fc80007ffe0ff */
[----:B------:R-:W-:-:S13]  /*1b360*/  ISETP.GE.OR P0, PT, R3, R5, P2 ;  /* 0x000000050300720c */ /* 0x000fda0001706670 */
[----:B--2---:R-:W-:-:S04]  /*1b370*/  @!P0 LEA R2, P1, R0, R2, 0x1 ;  /* 0x0000000200028211 */ /* 0x004fc800078208ff */
[----:B------:R-:W-:-:S05]  /*1b380*/  @!P0 LEA.HI.X R3, R0, R8, R70, 0x1, P1 ;  /* 0x0000000800038211 */ /* 0x000fca00008f0c46 */
[----:B------:R2:W-:Y:S01]  /*1b390*/  @!P0 ST.E.128 [R2.64], RZ ;  /* 0x000000ff02008985 */ /* 0x0005e2000c101d08 */
[----:B------:R-:W-:Y:S05]  /*1b3a0*/  BRA.DIV ~URZ, `(.L_x_1529) ;  /* 0x00002e027f007947 */ /* 0x000fea000b800000 */
[----:B------:R1:W2:Y:S02]  /*1b3b0*/  SHFL.IDX PT, R8, R6, 0x4, 0x181f ;  /* 0x00981f0006087f89 */ /* 0x0002a400000e0000 */
.L_x_1599:
[----:B------:R-:W-:Y:S05]  /*1b3c0*/  BRA.DIV ~URZ, `(.L_x_1530) ;  /* 0x00002e527f007947 */ /* 0x000fea000b800000 */
[----:B--2---:R2:W1:Y:S02]  /*1b3d0*/  SHFL.IDX PT, R2, R7, 0x4, 0x181f ;  /* 0x00981f0007027f89 */ /* 0x00446400000e0000 */
.L_x_1600:
        /* <DEDUP_REMOVED lines=8> */
.L_x_1601:
[----:B------:R-:W-:-:S04]  /*1b460*/  IADD3 R3, R4, 0x50, RZ ;  /* 0x0000005004037810 */ /* 0x000fc80007ffe0ff */
[----:B------:R-:W-:-:S13]  /*1b470*/  ISETP.GE.OR P0, PT, R3, R5, P2 ;  /* 0x000000050300720c */ /* 0x000fda0001706670 */
[----:B---3--:R-:W-:-:S04]  /*1b480*/  @!P0 LEA R2, P1, R0, R2, 0x1 ;  /* 0x0000000200028211 */ /* 0x008fc800078208ff */
[----:B--2---:R-:W-:-:S05]  /*1b490*/  @!P0 LEA.HI.X R3, R0, R8, R70, 0x1, P1 ;  /* 0x0000000800038211 */ /* 0x004fca00008f0c46 */
[----:B------:R2:W-:Y:S01]  /*1b4a0*/  @!P0 ST.E.128 [R2.64], RZ ;  /* 0x000000ff02008985 */ /* 0x0005e2000c101d08 */
[----:B------:R-:W-:Y:S05]  /*1b4b0*/  BRA.DIV ~URZ, `(.L_x_1532) ;  /* 0x00002ea27f007947 */ /* 0x000fea000b800000 */
[----:B------:R3:W1:Y:S02]  /*1b4c0*/  SHFL.IDX PT, R8, R6, 0x6, 0x181f ;  /* 0x00d81f0006087f89 */ /* 0x00066400000e0000 */
.L_x_1602:
[----:B------:R-:W-:Y:S05]  /*1b4d0*/  BRA.DIV ~URZ, `(.L_x_1533) ;  /* 0x00002ef27f007947 */ /* 0x000fea000b800000 */
[----:B--2---:R2:W3:Y:S02]  /*1b4e0*/  SHFL.IDX PT, R2, R7, 0x6, 0x181f ;  /* 0x00d81f0007027f89 */ /* 0x0044e400000e0000 */
.L_x_1603:
        /* <DEDUP_REMOVED lines=8> */
.L_x_1604:
[----:B------:R-:W-:-:S04]  /*1b570*/  IADD3 R4, R4, 0x70, RZ ;  /* 0x0000007004047810 */ /* 0x000fc80007ffe0ff */
[----:B------:R-:W-:-:S13]  /*1b580*/  ISETP.GE.OR P0, PT, R4, R5, P2 ;  /* 0x000000050400720c */ /* 0x000fda0001706670 */
[----:B----4-:R-:W-:-:S04]  /*1b590*/  @!P0 LEA R2, P1, R0, R2, 0x1 ;  /* 0x0000000200028211 */ /* 0x010fc800078208ff */
[----:B---3--:R-:W-:-:S05]  /*1b5a0*/  @!P0 LEA.HI.X R3, R0, R6, R70, 0x1, P1 ;  /* 0x0000000600038211 */ /* 0x008fca00008f0c46 */
[----:B------:R3:W-:Y:S04]  /*1b5b0*/  @!P0 ST.E.128 [R2.64], RZ ;  /* 0x000000ff02008985 */ /* 0x0007e8000c101d08 */
.L_x_1507:
[----:B------:R-:W-:Y:S05]  /*1b5c0*/  BSYNC B1 ;  /* 0x0000000000017941 */ /* 0x000fea0003800000 */
.L_x_1491:
        /* <DEDUP_REMOVED lines=15> */
.L_x_1605:
[----:B------:R-:W-:Y:S05]  /*1b6c0*/  BRA.DIV ~URZ, `(.L_x_1537) ;  /* 0x00002eb27f007947 */ /* 0x000fea000b800000 */
[----:B------:R3:W1:Y:S02]  /*1b6d0*/  SHFL.IDX PT, R8, R45, 0x1, 0x1f ;  /* 0x00201f002d087f89 */ /* 0x00066400000e0000 */
.L_x_1606:
        /* <DEDUP_REMOVED lines=19> */
.L_x_1607:
        /* <DEDUP_REMOVED lines=16> */
.L_x_1608:
[----:B----4-:R-:W-:Y:S01]  /*1b910*/  IMAD R0, R0, c[0x0][0x538], RZ ;  /* 0x00014e0000007a24 */ /* 0x010fe200078e02ff */
[----:B------:R-:W-:Y:S04]  /*1b920*/  BSSY B1, `(.L_x_1540) ;  /* 0x00000ce000017945 */ /* 0x000fe80003800000 */
[----:B-1----:R-:W-:-:S04]  /*1b930*/  IADD3 R8, R0, R8, RZ ;  /* 0x0000000800087210 */ /* 0x002fc80007ffe0ff */
[----:B--2---:R-:W-:-:S13]  /*1b940*/  ISETP.GT.AND P0, PT, R8, R9, PT ;  /* 0x000000090800720c */ /* 0x004fda0003f04270 */
[----:B------:R-:W-:Y:S05]  /*1b950*/  @P0 BRA `(.L_x_1541) ;  /* 0x0000025000000947 */ /* 0x000fea0003800000 */
.L_x_1545:
        /* <DEDUP_REMOVED lines=17> */
.L_x_1609:
        /* <DEDUP_REMOVED lines=16> */
.L_x_1610:
[----:B--2---:R-:W-:-:S05]  /*1bb70*/  IMAD R0, R0, c[0x0][0x538], RZ ;  /* 0x00014e0000007a24 */ /* 0x004fca00078e02ff */
[----:B------:R-:W-:-:S04]  /*1bb80*/  IADD3 R8, R0, R8, RZ ;  /* 0x0000000800087210 */ /* 0x000fc80007ffe0ff */
[----:B------:R-:W-:-:S13]  /*1bb90*/  ISETP.GT.AND P0, PT, R8, R9, PT ;  /* 0x000000090800720c */ /* 0x000fda0003f04270 */
[----:B-1----:R-:W-:Y:S05]  /*1bba0*/  @!P0 BRA `(.L_x_1545) ;  /* 0xfffffdb000008947 */ /* 0x002fea000383ffff */
.L_x_1541:
[----:B------:R-:W-:-:S05]  /*1bbb0*/  IADD3 R8, -R0, R8, RZ ;  /* 0x0000000800087210 */ /* 0x000fca0007ffe1ff */
[----:B------:R-:W-:-:S05]  /*1bbc0*/  IMAD R0, R4, c[0x0][0x538], R8 ;  /* 0x00014e0004007a24 */ /* 0x000fca00078e0208 */
[----:B------:R-:W-:Y:S01]  /*1bbd0*/  ISETP.GT.AND P0, PT, R0, R9, PT ;  /* 0x000000090000720c */ /* 0x000fe20003f04270 */
[----:B------:R-:W-:-:S12]  /*1bbe0*/  BRA.DIV ~URZ, `(.L_x_1546) ;  /* 0x00002df27f007947 */ /* 0x000fd8000b800000 */
[----:B------:R-:W-:-:S03]  /*1bbf0*/  VOTE.ANY R5, PT, !P0 ;  /* 0x0000000000057806 */ /* 0x000fc600040e0100 */
.L_x_1611:
[----:B------:R-:W2:Y:S01]  /*1bc00*/  LDL.LU R2, [R1+0x4c] ;  /* 0x00004c0001027983 */ /* 0x000ea20000300800 */
[----:B------:R-:W2:Y:S02]  /*1bc10*/  POPC R0, R5 ;  /* 0x0000000500007309 */ /* 0x000ea40000000000 */
[----:B--2---:R-:W-:-:S05]  /*1bc20*/  IADD3 R2, R0, R2, RZ ;  /* 0x0000000200027210 */ /* 0x004fca0007ffe0ff */
[----:B------:R1:W-:Y:S01]  /*1bc30*/  STL [R1+0x4c], R2 ;  /* 0x00004c0201007387 */ /* 0x0003e20000100800 */
[----:B------:R-:W-:Y:S05]  /*1bc40*/  BRA.DIV ~URZ, `(.L_x_1547) ;  /* 0x00002de27f007947 */ /* 0x000fea000b800000 */
[----:B------:R2:W4:Y:S04]  /*1bc50*/  SHFL.IDX PT, R12, R6, R0, 0x1f ;  /* 0x00001f00060c7589 */ /* 0x00052800000e0000 */
[----:B------:R2:W1:Y:S02]  /*1bc60*/  SHFL.IDX PT, R7, R7, R0, 0x1f ;  /* 0x00001f0007077589 */ /* 0x00046400000e0000 */
.L_x_1612:
[----:B------:R-:W-:Y:S01]  /*1bc70*/  ISETP.NE.AND P0, PT, R5, RZ, PT ;  /* 0x000000ff0500720c */ /* 0x000fe20003f05270 */
[----:B------:R-:W-:-:S12]  /*1bc80*/  BSSY B0, `(.L_x_1548) ;  /* 0x0000005000007945 */ /* 0x000fd80003800000 */
[----:B------:R-:W-:Y:S05]  /*1bc90*/  @!P0 BRA `(.L_x_1549) ;  /* 0x0000003000008947 */ /* 0x000fea0003800000 */
[----:B--2---:R-:W-:Y:S01]  /*1bca0*/  IADD3 R0, R0, -0x1, RZ ;  /* 0xffffffff00007810 */ /* 0x004fe20007ffe0ff */
[----:B------:R-:W-:Y:S05]  /*1bcb0*/  BRA.DIV ~URZ, `(.L_x_1550) ;  /* 0x00002e427f007947 */ /* 0x000fea000b800000 */
[----:B------:R2:W3:Y:S02]  /*1bcc0*/  SHFL.IDX PT, R13, R4, R0, 0x1f ;  /* 0x00001f00040d7589 */ /* 0x0004e400000e0000 */
.L_x_1549:
[----:B------:R-:W-:Y:S05]  /*1bcd0*/  BSYNC B0 ;  /* 0x0000000000007941 */ /* 0x000fea0003800000 */
.L_x_1548:
        /* <DEDUP_REMOVED lines=68> */
.L_x_1552:
        /* <DEDUP_REMOVED lines=68> */
.L_x_1553:
[----:B------:R-:W-:Y:S05]  /*1c560*/  BSYNC B0 ;  /* 0x0000000000007941 */ /* 0x000fea0003800000 */
.L_x_1551:
[----:B------:R-:W-:-:S04]  /*1c570*/  LOP3.LUT R2, RZ, R2, RZ, 0x33, !PT ;  /* 0x00000002ff027212 */ /* 0x000fc800078e33ff */
[----:B-1----:R-:W-:-:S05]  /*1c580*/  IADD3 R0, R2, R12, RZ ;  /* 0x0000000c02007210 */ /* 0x002fca0007ffe0ff */
[----:B------:R1:W-:Y:S01]  /*1c590*/  STL [R1+0x44], R0 ;  /* 0x0000440001007387 */ /* 0x0003e20000100800 */
[----:B------:R-:W-:Y:S05]  /*1c5a0*/  BRA `(.L_x_1554) ;  /* 0x0000005000007947 */ /* 0x000fea0003800000 */
.L_x_1542:
[----:B------:R-:W-:Y:S01]  /*1c5b0*/  MOV R0, c[0x0][0x53c] ;  /* 0x00014f0000007a02 */ /* 0x000fe20000000f00 */
[----:B------:R1:W-:Y:S04]  /*1c5c0*/  STL [R1+0x40], R9 ;  /* 0x0000400901007387 */ /* 0x0003e80000100800 */
[----:B------:R1:W-:Y:S04]  /*1c5d0*/  STL [R1+0x44], RZ ;  /* 0x000044ff01007387 */ /* 0x0003e80000100800 */
[----:B------:R1:W-:Y:S04]  /*1c5e0*/  STL [R1+0x48], RZ ;  /* 0x000048ff01007387 */ /* 0x0003e80000100800 */
[----:B------:R1:W-:Y:S02]  /*1c5f0*/  STL [R1+0x4c], R0 ;  /* 0x00004c0001007387 */ /* 0x0003e40000100800 */
.L_x_1554:
[----:B------:R-:W-:Y:S05]  /*1c600*/  BSYNC B1 ;  /* 0x0000000000017941 */ /* 0x000fea0003800000 */
.L_x_1540:
        /* <DEDUP_REMOVED lines=9> */
.L_x_1535:
[----:B-1----:R-:W3:Y:S02]  /*1c6a0*/  LDL R0, [R1+0x4c] ;  /* 0x00004c0001007983 */ /* 0x002ee40000100800 */
[----:B---3--:R-:W-:-:S13]  /*1c6b0*/  ISETP.GE.AND P0, PT, R0, c[0x0][0x53c], PT ;  /* 0x00014f0000007a0c */ /* 0x008fda0003f06270 */
[----:B--2-4-:R-:W-:Y:S01]  /*1c6c0*/  @P0 CALL.REL.NOINC `(.L_x_1555) ;  /* 0x0000001000000944 */ /* 0x014fe20003c00000 */
[----:B------:R-:W-:Y:S05]  /*1c6d0*/  BRA `(.L_x_1556) ;  /* 0xfffe501000007947 */ /* 0x000fea000383ffff */
.L_x_1555:
[----:B------:R-:W-:Y:S05]  /*1c6e0*/  EXIT ;  /* 0x000000000000794d */ /* 0x000fea0003800000 */
.L_x_1361:
[----:B------:R-:W-:Y:S01]  /*1c6f0*/  IMAD.MOV.U32 R0, RZ, RZ, R5 ;  /* 0x000000ffff007224 */ /* 0x000fe200078e0005 */
[----:B------:R-:W-:Y:S02]  /*1c700*/  MOV R2, 0x1 ;  /* 0x0000000100027802 */ /* 0x000fe40000000f00 */
[----:B------:R-:W-:Y:S02]  /*1c710*/  MOV R3, 0x1c730 ;  /* 0x0001c73000037802 */ /* 0x000fe40000000f00 */
[----:B------:R-:W-:Y:S05]  /*1c720*/  CALL.REL.NOINC `($__internal_24_$__cuda_sm70_shflsync_up_p) ;  /* 0x000024e000007944 */ /* 0x000fea0003c00000 */
[----:B------:R-:W-:Y:S01]  /*1c730*/  MOV R0, R4 ;  /* 0x0000000400007202 */ /* 0x000fe20000000f00 */
[----:B------:R-:W-:Y:S05]  /*1c740*/  BRA `(.L_x_1557) ;  /* 0xfffe3d1000007947 */ /* 0x000fea000383ffff */
.L_x_1362:
[----:B------:R-:W-:Y:S01]  /*1c750*/  IMAD.MOV.U32 R0, RZ, RZ, R5 ;  /* 0x000000ffff007224 */ /* 0x000fe200078e0005 */
[----:B------:R-:W-:Y:S02]  /*1c760*/  MOV R2, 0x2 ;  /* 0x0000000200027802 */ /* 0x000fe40000000f00 */
[----:B------:R-:W-:Y:S02]  /*1c770*/  MOV R3, 0x1c790 ;  /* 0x0001c79000037802 */ /* 0x000fe40000000f00 */
[----:B------:R-:W-:Y:S05]  /*1c780*/  CALL.REL.NOINC `($__internal_24_$__cuda_sm70_shflsync_up_p) ;  /* 0x0000248000007944 */ /* 0x000fea0003c00000 */
[----:B------:R-:W-:Y:S01]  /*1c790*/  SEL R0, R4, RZ, P4 ;  /* 0x000000ff04007207 */ /* 0x000fe20002000000 */
[----:B------:R-:W-:Y:S01]  /*1c7a0*/  IMAD.MOV.U32 R2, RZ, RZ, 0x4 ;  /* 0x00000004ff027424 */ /* 0x000fe200078e00ff */
[----:B------:R-:W-:-:S03]  /*1c7b0*/  MOV R3, 0x1c7e0 ;  /* 0x0001c7e000037802 */ /* 0x000fc60000000f00 */
[----:B------:R-:W-:Y:S02]  /*1c7c0*/  IMAD.IADD R0, R5, 0x1, R0 ;  /* 0x0000000105007824 */ /* 0x000fe400078e0200 */
        /* <DEDUP_REMOVED lines=13> */
[----:B------:R-:W-:Y:S02]  /*1c8a0*/  MOV R3, 0x1f ;  /* 0x0000001f00037802 */ /* 0x000fe40000000f00 */
[----:B------:R-:W-:Y:S01]  /*1c8b0*/  MOV R2, 0x1c8f0 ;  /* 0x0001c8f000027802 */ /* 0x000fe20000000f00 */
[----:B------:R-:W-:-:S04]  /*1c8c0*/  IMAD.IADD R4, R0, 0x1, R4 ;  /* 0x0000000100047824 */ /* 0x000fc800078e0204 */
[----:B------:R-:W-:Y:S02]  /*1c8d0*/  IMAD.MOV.U32 R11, RZ, RZ, R4 ;  /* 0x000000ffff0b7224 */ /* 0x000fe400078e0004 */
[----:B------:R-:W-:Y:S05]  /*1c8e0*/  CALL.REL.NOINC `($__internal_23_$__cuda_sm70_shflsync_idx_p) ;  /* 0x000022d000007944 */ /* 0x000fea0003c00000 */
[----:B------:R-:W-:Y:S01]  /*1c8f0*/  MOV R0, R10 ;  /* 0x0000000a00007202 */ /* 0x000fe20000000f00 */
[----:B------:R-:W-:Y:S05]  /*1c900*/  BRA `(.L_x_1558) ;  /* 0xfffe3c5000007947 */ /* 0x000fea000383ffff */
.L_x_1364:
[----:B------:R-:W-:Y:S02]  /*1c910*/  SEL R0, RZ, 0x1, P0 ;  /* 0x00000001ff007807 */ /* 0x000fe40000000000 */
[----:B------:R-:W-:Y:S02]  /*1c920*/  MOV R2, 0x1c940 ;  /* 0x0001c94000027802 */ /* 0x000fe40000000f00 */
[----:B------:R-:W-:Y:S05]  /*1c930*/  CALL.REL.NOINC `($__internal_25_$__cuda_sm70_votesync_ballot) ;  /* 0x0000234000007944 */ /* 0x000fea0003c00000 */
[----:B------:R-:W-:Y:S01]  /*1c940*/  MOV R6, R0 ;  /* 0x0000000000067202 */ /* 0x000fe20000000f00 */
[----:B------:R-:W-:Y:S05]  /*1c950*/  BRA `(.L_x_1559) ;  /* 0xfffe3c9000007947 */ /* 0x000fea000383ffff */
.L_x_1365:
[----:B------:R-:W-:Y:S01]  /*1c960*/  IMAD.MOV.U32 R11, RZ, RZ, R9 ;  /* 0x000000ffff0b7224 */ /* 0x000fe200078e0009 */
[----:B------:R-:W-:Y:S01]  /*1c970*/  MOV R10, R0 ;  /* 0x00000000000a7202 */ /* 0x000fe20000000f00 */
[----:B------:R-:W-:Y:S01]  /*1c980*/  IMAD.MOV.U32 R3, RZ, RZ, 0x1f ;  /* 0x0000001fff037424 */ /* 0x000fe200078e00ff */
[----:B-1----:R-:W-:Y:S02]  /*1c990*/  MOV R2, 0x1c9b0 ;  /* 0x0001c9b000027802 */ /* 0x002fe40000000f00 */
[----:B------:R-:W-:Y:S05]  /*1c9a0*/  CALL.REL.NOINC `($__internal_23_$__cuda_sm70_shflsync_idx_p) ;  /* 0x0000221000007944 */ /* 0x000fea0003c00000 */
[----:B------:R-:W-:Y:S01]  /*1c9b0*/  IMAD.MOV.U32 R13, RZ, RZ, R10 ;  /* 0x000000ffff0d7224 */ /* 0x000fe200078e000a */
[----:B------:R-:W-:Y:S01]  /*1c9c0*/  MOV R11, R8 ;  /* 0x00000008000b7202 */ /* 0x000fe20000000f00 */
[----:B------:R-:W-:Y:S01]  /*1c9d0*/  IMAD.MOV.U32 R5, RZ, RZ, RZ ;  /* 0x000000ffff057224 */ /* 0x000fe200078e00ff */
[----:B------:R-:W-:Y:S01]  /*1c9e0*/  MOV R10, R0 ;  /* 0x00000000000a7202 */ /* 0x000fe20000000f00 */
[----:B------:R-:W-:Y:S01]  /*1c9f0*/  IMAD.MOV.U32 R3, RZ, RZ, 0x1f ;  /* 0x0000001fff037424 */ /* 0x000fe200078e00ff */
[----:B------:R-:W-:-:S02]  /*1ca00*/  MOV R2, 0x1ca20 ;  /* 0x0001ca2000027802 */ /* 0x000fc40000000f00 */
[----:B------:R-:W-:Y:S05]  /*1ca10*/  CALL.REL.NOINC `($__internal_23_$__cuda_sm70_shflsync_idx_p) ;  /* 0x000021a000007944 */ /* 0x000fea0003c00000 */
[----:B------:R-:W-:Y:S01]  /*1ca20*/  MOV R9, R10 ;  /* 0x0000000a00097202 */ /* 0x000fe20000000f00 */
[----:B------:R-:W-:Y:S05]  /*1ca30*/  BRA `(.L_x_1560) ;  /* 0xfffe3c2000007947 */ /* 0x000fea000383ffff */
.L_x_1368:
[----:B------:R-:W-:Y:S01]  /*1ca40*/  IMAD.MOV.U32 R11, RZ, RZ, R4 ;  /* 0x000000ffff0b7224 */ /* 0x000fe200078e0004 */
[----:B------:R-:W-:-:S02]  /*1ca50*/  MOV R3, 0x1f ;  /* 0x0000001f00037802 */ /* 0x000fc40000000f00 */
[----:B-1----:R-:W-:Y:S02]  /*1ca60*/  MOV R2, 0x1ca80 ;  /* 0x0001ca8000027802 */ /* 0x002fe40000000f00 */
[----:B--234-:R-:W-:Y:S05]  /*1ca70*/  CALL.REL.NOINC `($__internal_23_$__cuda_sm70_shflsync_idx_p) ;  /* 0x0000214000007944 */ /* 0x01cfea0003c00000 */
[----:B------:R-:W-:Y:S01]  /*1ca80*/  MOV R5, R10 ;  /* 0x0000000a00057202 */ /* 0x000fe20000000f00 */
[----:B------:R-:W-:Y:S05]  /*1ca90*/  BRA `(.L_x_1367) ;  /* 0xfffe3c2000007947 */ /* 0x000fea000383ffff */
.L_x_1417:
[----:B------:R-:W-:Y:S01]  /*1caa0*/  IMAD.MOV.U32 R11, RZ, RZ, R5 ;  /* 0x000000ffff0b7224 */ /* 0x000fe200078e0005 */
[----:B------:R-:W-:Y:S01]  /*1cab0*/  MOV R10, RZ ;  /* 0x000000ff000a7202 */ /* 0x000fe20000000f00 */
[----:B------:R-:W-:Y:S01]  /*1cac0*/  IMAD.MOV.U32 R3, RZ, RZ, 0x181f ;  /* 0x0000181fff037424 */ /* 0x000fe200078e00ff */
[----:B-1----:R-:W-:Y:S02]  /*1cad0*/  MOV R2, 0x1caf0 ;  /* 0x0001caf000027802 */ /* 0x002fe40000000f00 */
[----:B-----5:R-:W-:Y:S05]  /*1cae0*/  CALL.REL.NOINC `($__internal_23_$__cuda_sm70_shflsync_idx_p) ;  /* 0x000020d000007944 */ /* 0x020fea0003c00000 */
[----:B------:R-:W-:Y:S01]  /*1caf0*/  MOV R7, R10 ;  /* 0x0000000a00077202 */ /* 0x000fe20000000f00 */
[----:B------:R-:W-:Y:S05]  /*1cb00*/  BRA `(.L_x_1561) ;  /* 0xfffeb84000007947 */ /* 0x000fea000383ffff */
.L_x_1418:
[----:B------:R-:W-:Y:S01]  /*1cb10*/  IMAD.MOV.U32 R11, RZ, RZ, R6 ;  /* 0x000000ffff0b7224 */ /* 0x000fe200078e0006 */
[----:B------:R-:W-:Y:S01]  /*1cb20*/  MOV R10, RZ ;  /* 0x000000ff000a7202 */ /* 0x000fe20000000f00 */
[----:B------:R-:W-:Y:S01]  /*1cb30*/  IMAD.MOV.U32 R3, RZ, RZ, 0x181f ;  /* 0x0000181fff037424 */ /* 0x000fe200078e00ff */
[----:B-1----:R-:W-:Y:S02]  /*1cb40*/  MOV R2, 0x1cb60 ;  /* 0x0001cb6000027802 */ /* 0x002fe40000000f00 */
[----:B--23-5:R-:W-:Y:S05]  /*1cb50*/  CALL.REL.NOINC `($__internal_23_$__cuda_sm70_shflsync_idx_p) ;  /* 0x0000206000007944 */ /* 0x02cfea0003c00000 */
[----:B------:R-:W-:Y:S01]  /*1cb60*/  MOV R2, R10 ;  /* 0x0000000a00027202 */ /* 0x000fe20000000f00 */
[----:B------:R-:W-:Y:S05]  /*1cb70*/  BRA `(.L_x_1562) ;  /* 0xfffeb7f000007947 */ /* 0x000fea000383ffff */
.L_x_1421:
[----:B------:R-:W-:Y:S01]  /*1cb80*/  IMAD.MOV.U32 R11, RZ, RZ, R5 ;  /* 0x000000ffff0b7224 */ /* 0x000fe200078e0005 */
[----:B------:R-:W-:Y:S01]  /*1cb90*/  MOV R10, 0x1 ;  /* 0x00000001000a7802 */ /* 0x000fe20000000f00 */
[----:B--2---:R-:W-:Y:S01]  /*1cba0*/  IMAD.MOV.U32 R3, RZ, RZ, 0x181f ;  /* 0x0000181fff037424 */ /* 0x004fe200078e00ff */
[----:B----4-:R-:W-:-:S02]  /*1cbb0*/  MOV R2, 0x1cbd0 ;  /* 0x0001cbd000027802 */ /* 0x010fc40000000f00 */
[----:B-1-3-5:R-:W-:Y:S05]  /*1cbc0*/  CALL.REL.NOINC `($__internal_23_$__cuda_sm70_shflsync_idx_p) ;  /* 0x00001ff000007944 */ /* 0x02afea0003c00000 */
[----:B------:R-:W-:Y:S01]  /*1cbd0*/  IMAD.MOV.U32 R7, RZ, RZ, R10 ;  /* 0x000000ffff077224 */ /* 0x000fe200078e000a */
[----:B------:R-:W-:Y:S01]  /*1cbe0*/  MOV R10, 0x1 ;  /* 0x00000001000a7802 */ /* 0x000fe20000000f00 */
[----:B------:R-:W-:Y:S01]  /*1cbf0*/  IMAD.MOV.U32 R11, RZ, RZ, R6 ;  /* 0x000000ffff0b7224 */ /* 0x000fe200078e0006 */
[----:B------:R-:W-:-:S02]  /*1cc00*/  MOV R3, 0x181f ;  /* 0x0000181f00037802 */ /* 0x000fc40000000f00 */
[----:B------:R-:W-:Y:S02]  /*1cc10*/  MOV R2, 0x1cc30 ;  /* 0x0001cc3000027802 */ /* 0x000fe40000000f00 */
[----:B------:R-:W-:Y:S05]  /*1cc20*/  CALL.REL.NOINC `($__internal_23_$__cuda_sm70_shflsync_idx_p) ;  /* 0x00001f9000007944 */ /* 0x000fea0003c00000 */
[----:B------:R-:W-:Y:S01]  /*1cc30*/  MOV R2, R10 ;  /* 0x0000000a00027202 */ /* 0x000fe20000000f00 */
[----:B------:R-:W-:Y:S05]  /*1cc40*/  BRA `(.L_x_1563) ;  /* 0xfffeb81000007947 */ /* 0x000fea000383ffff */
.L_x_1424:
[----:B------:R-:W-:Y:S01]  /*1cc50*/  IMAD.MOV.U32 R11, RZ, RZ, R5 ;  /* 0x000000ffff0b7224 */ /* 0x000fe200078e0005 */
[----:B------:R-:W-:Y:S01]  /*1cc60*/  MOV R10, 0x2 ;  /* 0x00000002000a7802 */ /* 0x000fe20000000f00 */
[----:B-1----:R-:W-:Y:S01]  /*1cc70*/  IMAD.MOV.U32 R3, RZ, RZ, 0x181f ;  /* 0x0000181fff037424 */ /* 0x002fe200078e00ff */
[----:B--2---:R-:W-:Y:S02]  /*1cc80*/  MOV R2, 0x1cca0 ;  /* 0x0001cca000027802 */ /* 0x004fe40000000f00 */
[----:B---3-5:R-:W-:Y:S05]  /*1cc90*/  CALL.REL.NOINC `($__internal_23_$__cuda_sm70_shflsync_idx_p) ;  /* 0x00001f2000007944 */ /* 0x028fea0003c00000 */
[----:B------:R-:W-:Y:S01]  /*1cca0*/  MOV R7, R10 ;  /* 0x0000000a00077202 */ /* 0x000fe20000000f00 */
[----:B------:R-:W-:Y:S05]  /*1ccb0*/  BRA `(.L_x_1564) ;  /* 0xfffeb87000007947 */ /* 0x000fea000383ffff */
.L_x_1425:
[----:B------:R-:W-:Y:S01]  /*1ccc0*/  IMAD.MOV.U32 R11, RZ, RZ, R6 ;  /* 0x000000ffff0b7224 */ /* 0x000fe200078e0006 */
[----:B------:R-:W-:Y:S01]  /*1ccd0*/  MOV R10, 0x2 ;  /* 0x00000002000a7802 */ /* 0x000fe20000000f00 */
[----:B------:R-:W-:Y:S01]  /*1cce0*/  IMAD.MOV.U32 R3, RZ, RZ, 0x181f ;  /* 0x0000181fff037424 */ /* 0x000fe200078e00ff */
[----:B--2---:R-:W-:Y:S02]  /*1ccf0*/  MOV R2, 0x1cd10 ;  /* 0x0001cd1000027802 */ /* 0x004fe40000000f00 */
[----:B-1-345:R-:W-:Y:S05]  /*1cd00*/  CALL.REL.NOINC `($__internal_23_$__cuda_sm70_shflsync_idx_p) ;  /* 0x00001eb000007944 */ /* 0x03afea0003c00000 */
[----:B------:R-:W-:Y:S01]  /*1cd10*/  MOV R2, R10 ;  /* 0x0000000a00027202 */ /* 0x000fe20000000f00 */
[----:B------:R-:W-:Y:S05]  /*1cd20*/  BRA `(.L_x_1565) ;  /* 0xfffeb82000007947 */ /* 0x000fea000383ffff */
.L_x_1428:
[----:B------:R-:W-:Y:S01]  /*1cd30*/  IMAD.MOV.U32 R11, RZ, RZ, R5 ;  /* 0x000000ffff0b7224 */ /* 0x000fe200078e0005 */
[----:B------:R-:W-:Y:S01]  /*1cd40*/  MOV R10, 0x3 ;  /* 0x00000003000a7802 */ /* 0x000fe20000000f00 */
[----:B-1----:R-:W-:Y:S01]  /*1cd50*/  IMAD.MOV.U32 R3, RZ, RZ, 0x181f ;  /* 0x0000181fff037424 */ /* 0x002fe200078e00ff */
[----:B------:R-:W-:-:S02]  /*1cd60*/  MOV R2, 0x1cd80 ;  /* 0x0001cd8000027802 */ /* 0x000fc40000000f00 */
[----:B--2345:R-:W-:Y:S05]  /*1cd70*/  CALL.REL.NOINC `($__internal_23_$__cuda_sm70_shflsync_idx_p) ;  /* 0x00001e4000007944 */ /* 0x03cfea0003c00000 */
        /* <DEDUP_REMOVED lines=8> */
.L_x_1431:
[----:B------:R-:W-:Y:S01]  /*1ce00*/  IMAD.MOV.U32 R11, RZ, RZ, R5 ;  /* 0x000000ffff0b7224 */ /* 0x000fe200078e0005 */
[----:B------:R-:W-:Y:S01]  /*1ce10*/  MOV R10, 0x4 ;  /* 0x00000004000a7802 */ /* 0x000fe20000000f00 */
[----:B-1----:R-:W-:Y:S01]  /*1ce20*/  IMAD.MOV.U32 R3, RZ, RZ, 0x181f ;  /* 0x0000181fff037424 */ /* 0x002fe200078e00ff */
[----:B------:R-:W-:Y:S02]  /*1ce30*/  MOV R2, 0x1ce50 ;  /* 0x0001ce5000027802 */ /* 0x000fe40000000f00 */
[----:B--2345:R-:W-:Y:S05]  /*1ce40*/  CALL.REL.NOINC `($__internal_23_$__cuda_sm70_shflsync_idx_p) ;  /* 0x00001d7000007944 */ /* 0x03cfea0003c00000 */
[----:B------:R-:W-:Y:S01]  /*1ce50*/  MOV R7, R10 ;  /* 0x0000000a00077202 */ /* 0x000fe20000000f00 */
[----:B------:R-:W-:Y:S05]  /*1ce60*/  BRA `(.L_x_1567) ;  /* 0xfffeb89000007947 */ /* 0x000fea000383ffff */
.L_x_1432:
[----:B------:R-:W-:Y:S01]  /*1ce70*/  IMAD.MOV.U32 R11, RZ, RZ, R6 ;  /* 0x000000ffff0b7224 */ /* 0x000fe200078e0006 */
[----:B------:R-:W-:Y:S01]  /*1ce80*/  MOV R10, 0x4 ;  /* 0x00000004000a7802 */ /* 0x000fe20000000f00 */
[----:B-1----:R-:W-:Y:S01]  /*1ce90*/  IMAD.MOV.U32 R3, RZ, RZ, 0x181f ;  /* 0x0000181fff037424 */ /* 0x002fe200078e00ff */
[----:B------:R-:W-:Y:S02]  /*1cea0*/  MOV R2, 0x1cec0 ;  /* 0x0001cec000027802 */ /* 0x000fe40000000f00 */
[----:B--2345:R-:W-:Y:S05]  /*1ceb0*/  CALL.REL.NOINC `($__internal_23_$__cuda_sm70_shflsync_idx_p) ;  /* 0x00001d0000007944 */ /* 0x03cfea0003c00000 */
[----:B------:R-:W-:Y:S01]  /*1cec0*/  MOV R2, R10 ;  /* 0x0000000a00027202 */ /* 0x000fe20000000f00 */
[----:B------:R-:W-:Y:S05]  /*1ced0*/  BRA `(.L_x_1568) ;  /* 0xfffeb84000007947 */ /* 0x000fea000383ffff */
.L_x_1435:
[----:B------:R-:W-:Y:S01]  /*1cee0*/  IMAD.MOV.U32 R11, RZ, RZ, R5 ;  /* 0x000000ffff0b7224 */ /* 0x000fe200078e0005 */
[----:B------:R-:W-:Y:S01]  /*1cef0*/  MOV R10, 0x5 ;  /* 0x00000005000a7802 */ /* 0x000fe20000000f00 */
[----:B--2---:R-:W-:Y:S01]  /*1cf00*/  IMAD.MOV.U32 R3, RZ, RZ, 0x181f ;  /* 0x0000181fff037424 */ /* 0x004fe200078e00ff */
[----:B------:R-:W-:-:S02]  /*1cf10*/  MOV R2, 0x1cf30 ;  /* 0x0001cf3000027802 */ /* 0x000fc40000000f00 */
[----:B-1-345:R-:W-:Y:S05]  /*1cf20*/  CALL.REL.NOINC `($__internal_23_$__cuda_sm70_shflsync_idx_p) ;  /* 0x00001c9000007944 */ /* 0x03afea0003c00000 */
        /* <DEDUP_REMOVED lines=8> */
.L_x_1438:
[----:B------:R-:W-:Y:S01]  /*1cfb0*/  IMAD.MOV.U32 R11, RZ, RZ, R5 ;  /* 0x000000ffff0b7224 */ /* 0x000fe200078e0005 */
[----:B------:R-:W-:Y:S01]  /*1cfc0*/  MOV R10, 0x6 ;  /* 0x00000006000a7802 */ /* 0x000fe20000000f00 */
[----:B-1----:R-:W-:Y:S01]  /*1cfd0*/  IMAD.MOV.U32 R3, RZ, RZ, 0x181f ;  /* 0x0000181fff037424 */ /* 0x002fe200078e00ff */
[----:B--2---:R-:W-:Y:S02]  /*1cfe0*/  MOV R2, 0x1d000 ;  /* 0x0001d00000027802 */ /* 0x004fe40000000f00 */
[----:B---345:R-:W-:Y:S05]  /*1cff0*/  CALL.REL.NOINC `($__internal_23_$__cuda_sm70_shflsync_idx_p) ;  /* 0x00001bc000007944 */ /* 0x038fea0003c00000 */
[----:B------:R-:W-:Y:S01]  /*1d000*/  MOV R7, R10 ;  /* 0x0000000a00077202 */ /* 0x000fe20000000f00 */
[----:B------:R-:W-:Y:S05]  /*1d010*/  BRA `(.L_x_1570) ;  /* 0xfffeb8b000007947 */ /* 0x000fea000383ffff */
.L_x_1439:
[----:B------:R-:W-:Y:S01]  /*1d020*/  IMAD.MOV.U32 R11, RZ, RZ, R6 ;  /* 0x000000ffff0b7224 */ /* 0x000fe200078e0006 */
[----:B------:R-:W-:Y:S01]  /*1d030*/  MOV R10, 0x6 ;  /* 0x00000006000a7802 */ /* 0x000fe20000000f00 */
[----:B------:R-:W-:Y:S01]  /*1d040*/  IMAD.MOV.U32 R3, RZ, RZ, 0x181f ;  /* 0x0000181fff037424 */ /* 0x000fe200078e00ff */
[----:B--2---:R-:W-:Y:S02]  /*1d050*/  MOV R2, 0x1d070 ;  /* 0x0001d07000027802 */ /* 0x004fe40000000f00 */
[----:B-1-345:R-:W-:Y:S05]  /*1d060*/  CALL.REL.NOINC `($__internal_23_$__cuda_sm70_shflsync_idx_p) ;  /* 0x00001b5000007944 */ /* 0x03afea0003c00000 */
[----:B------:R-:W-:Y:S01]  /*1d070*/  MOV R2, R10 ;  /* 0x0000000a00027202 */ /* 0x000fe20000000f00 */
[----:B------:R-:W-:Y:S05]  /*1d080*/  BRA `(.L_x_1571) ;  /* 0xfffeb86000007947 */ /* 0x000fea000383ffff */
.L_x_1442:
        /* <DEDUP_REMOVED lines=13> */
.L_x_1487:
[----:B------:R1:W5:Y:S01]  /*1d160*/  LDL R0, [R1] ;  /* 0x0000000001007983 */ /* 0x0003620000100800 */
[----:B------:R-:W-:Y:S02]  /*1d170*/  MOV R7, 0x2 ;  /* 0x0000000200077802 */ /* 0x000fe40000000f00 */
[----:B------:R-:W-:Y:S02]  /*1d180*/  MOV R3, 0x1d1a0 ;  /* 0x0001d1a000037802 */ /* 0x000fe40000000f00 */
[----:B-1---5:R-:W-:Y:S05]  /*1d190*/  CALL.REL.NOINC `($__internal_22_$__cuda_sm70_shflsync_bfly_p) ;  /* 0x000019d000007944 */ /* 0x022fea0003c00000 */
[----:B--2---:R-:W-:Y:S01]  /*1d1a0*/  MOV R2, R0 ;  /* 0x0000000000027202 */ /* 0x004fe20000000f00 */
[----:B-1----:R-:W-:Y:S05]  /*1d1b0*/  BRA `(.L_x_1573) ;  /* 0xffffad5000007947 */ /* 0x002fea000383ffff */
.L_x_1488:
[----:B------:R-:W-:Y:S01]  /*1d1c0*/  IMAD.MOV.U32 R0, RZ, RZ, R2 ;  /* 0x000000ffff007224 */ /* 0x000fe200078e0002 */
[----:B------:R-:W-:Y:S02]  /*1d1d0*/  MOV R7, 0x1 ;  /* 0x0000000100077802 */ /* 0x000fe40000000f00 */
[----:B------:R-:W-:Y:S02]  /*1d1e0*/  MOV R3, 0x1d200 ;  /* 0x0001d20000037802 */ /* 0x000fe40000000f00 */
[----:B------:R-:W-:Y:S05]  /*1d1f0*/  CALL.REL.NOINC `($__internal_22_$__cuda_sm70_shflsync_bfly_p) ;  /* 0x0000197000007944 */ /* 0x000fea0003c00000 */
[----:B--2---:R-:W-:Y:S02]  /*1d200*/  FADD.FTZ R2, R2, R0 ;  /* 0x0000000002027221 */ /* 0x004fe40000010000 */
[----:B------:R2:W5:Y:S01]  /*1d210*/  LDL R0, [R1+0x4] ;  /* 0x0000040001007983 */ /* 0x0005620000100800 */
[----:B-1----:R-:W-:-:S02]  /*1d220*/  MOV R7, 0x2 ;  /* 0x0000000200077802 */ /* 0x002fc40000000f00 */
[----:B------:R-:W-:Y:S02]  /*1d230*/  MOV R3, 0x1d250 ;  /* 0x0001d25000037802 */ /* 0x000fe40000000f00 */
[----:B--2--5:R-:W-:Y:S05]  /*1d240*/  CALL.REL.NOINC `($__internal_22_$__cuda_sm70_shflsync_bfly_p) ;  /* 0x0000192000007944 */ /* 0x024fea0003c00000 */
[----:B------:R-:W3:Y:S01]  /*1d250*/  LDL.LU R3, [R1+0x4] ;  /* 0x0000040001037983 */ /* 0x000ee20000300800 */
[----:B-1----:R-:W-:Y:S01]  /*1d260*/  MOV R7, 0x1 ;  /* 0x0000000100077802 */ /* 0x002fe20000000f00 */
[----:B--23--:R-:W-:Y:S01]  /*1d270*/  FADD.FTZ R5, R3, R0 ;  /* 0x0000000003057221 */ /* 0x00cfe20000010000 */
[----:B------:R-:W-:-:S04]  /*1d280*/  MOV R3, 0x1d2b0 ;  /* 0x0001d2b000037802 */ /* 0x000fc80000000f00 */
[----:B------:R-:W-:Y:S02]  /*1d290*/  MOV R0, R5 ;  /* 0x0000000500007202 */ /* 0x000fe40000000f00 */
[----:B------:R-:W-:Y:S05]  /*1d2a0*/  CALL.REL.NOINC `($__internal_22_$__cuda_sm70_shflsync_bfly_p) ;  /* 0x000018c000007944 */ /* 0x000fea0003c00000 */
[----:B--2---:R-:W-:Y:S02]  /*1d2b0*/  FADD.FTZ R4, R5, R0 ;  /* 0x0000000005047221 */ /* 0x004fe40000010000 */
[----:B------:R2:W5:Y:S01]  /*1d2c0*/  LDL R0, [R1+0x8] ;  /* 0x0000080001007983 */ /* 0x0005620000100800 */
[----:B-1----:R-:W-:Y:S02]  /*1d2d0*/  MOV R7, 0x2 ;  /* 0x0000000200077802 */ /* 0x002fe40000000f00 */
        /* <DEDUP_REMOVED lines=19> */
[----:B--2---:R-:W-:Y:S01]  /*1d410*/  MOV R8, R0 ;  /* 0x0000000000087202 */ /* 0x004fe20000000f00 */
[----:B-1----:R-:W-:Y:S05]  /*1d420*/  BRA `(.L_x_1574) ;  /* 0xffffac1000007947 */ /* 0x002fea000383ffff */
.L_x_1495:
[----:B--234-:R-:W-:Y:S01]  /*1d430*/  IMAD.MOV.U32 R11, RZ, RZ, R6 ;  /* 0x000000ffff0b7224 */ /* 0x01cfe200078e0006 */
[----:B------:R-:W-:Y:S01]  /*1d440*/  MOV R10, RZ ;  /* 0x000000ff000a7202 */ /* 0x000fe20000000f00 */
[----:B------:R-:W-:Y:S01]  /*1d450*/  IMAD.MOV.U32 R3, RZ, RZ, 0x181f ;  /* 0x0000181fff037424 */ /* 0x000fe200078e00ff */
[----:B------:R-:W-:Y:S02]  /*1d460*/  MOV R2, 0x1d480 ;  /* 0x0001d48000027802 */ /* 0x000fe40000000f00 */
[----:B-1----:R-:W-:Y:S05]  /*1d470*/  CALL.REL.NOINC `($__internal_23_$__cuda_sm70_shflsync_idx_p) ;  /* 0x0000174000007944 */ /* 0x002fea0003c00000 */
[----:B------:R-:W-:Y:S01]  /*1d480*/  MOV R8, R10 ;  /* 0x0000000a00087202 */ /* 0x000fe20000000f00 */
[----:B------:R-:W-:Y:S05]  /*1d490*/  BRA `(.L_x_1575) ;  /* 0xffffc44000007947 */ /* 0x000fea000383ffff */
.L_x_1496:
[----:B------:R-:W-:Y:S01]  /*1d4a0*/  IMAD.MOV.U32 R11, RZ, RZ, R7 ;  /* 0x000000ffff0b7224 */ /* 0x000fe200078e0007 */
[----:B------:R-:W-:Y:S01]  /*1d4b0*/  MOV R10, RZ ;  /* 0x000000ff000a7202 */ /* 0x000fe20000000f00 */
[----:B------:R-:W-:Y:S01]  /*1d4c0*/  IMAD.MOV.U32 R3, RZ, RZ, 0x181f ;  /* 0x0000181fff037424 */ /* 0x000fe200078e00ff */
[----:B------:R-:W-:Y:S02]  /*1d4d0*/  MOV R2, 0x1d4f0 ;  /* 0x0001d4f000027802 */ /* 0x000fe40000000f00 */
[----:B-123--:R-:W-:Y:S05]  /*1d4e0*/  CALL.REL.NOINC `($__internal_23_$__cuda_sm70_shflsync_idx_p) ;  /* 0x000016d000007944 */ /* 0x00efea0003c00000 */
[----:B------:R-:W-:Y:S01]  /*1d4f0*/  MOV R2, R10 ;  /* 0x0000000a00027202 */ /* 0x000fe20000000f00 */
[----:B------:R-:W-:Y:S05]  /*1d500*/  BRA `(.L_x_1576) ;  /* 0xffffc3f000007947 */ /* 0x000fea000383ffff */
.L_x_1497:
[----:B------:R-:W-:Y:S01]  /*1d510*/  IMAD.MOV.U32 R11, RZ, RZ, R6 ;  /* 0x000000ffff0b7224 */ /* 0x000fe200078e0006 */
[----:B------:R-:W-:Y:S01]  /*1d520*/  MOV R10, 0x1 ;  /* 0x00000001000a7802 */ /* 0x000fe20000000f00 */
[----:B--2---:R-:W-:Y:S01]  /*1d530*/  IMAD.MOV.U32 R3, RZ, RZ, 0x181f ;  /* 0x0000181fff037424 */ /* 0x004fe200078e00ff */
[----:B------:R-:W-:-:S02]  /*1d540*/  MOV R2, 0x1d560 ;  /* 0x0001d56000027802 */ /* 0x000fc40000000f00 */
[----:B-1--4-:R-:W-:Y:S05]  /*1d550*/  CALL.REL.NOINC `($__internal_23_$__cuda_sm70_shflsync_idx_p) ;  /* 0x0000166000007944 */ /* 0x012fea0003c00000 */
        /* <DEDUP_REMOVED lines=8> */
.L_x_1498:
[----:B------:R-:W-:Y:S01]  /*1d5e0*/  IMAD.MOV.U32 R11, RZ, RZ, R6 ;  /* 0x000000ffff0b7224 */ /* 0x000fe200078e0006 */
[----:B------:R-:W-:Y:S01]  /*1d5f0*/  MOV R10, 0x2 ;  /* 0x00000002000a7802 */ /* 0x000fe20000000f00 */
[----:B--2---:R-:W-:Y:S01]  /*1d600*/  IMAD.MOV.U32 R3, RZ, RZ, 0x181f ;  /* 0x0000181fff037424 */ /* 0x004fe200078e00ff */
[----:B------:R-:W-:Y:S02]  /*1d610*/  MOV R2, 0x1d630 ;  /* 0x0001d63000027802 */ /* 0x000fe40000000f00 */
[----:B-1-34-:R-:W-:Y:S05]  /*1d620*/  CALL.REL.NOINC `($__internal_23_$__cuda_sm70_shflsync_idx_p) ;  /* 0x0000159000007944 */ /* 0x01afea0003c00000 */
[----:B------:R-:W-:Y:S01]  /*1d630*/  MOV R8, R10 ;  /* 0x0000000a00087202 */ /* 0x000fe20000000f00 */
[----:B------:R-:W-:Y:S05]  /*1d640*/  BRA `(.L_x_1578) ;  /* 0xffffc3a000007947 */ /* 0x000fea000383ffff */
.L_x_1499:
[----:B------:R-:W-:Y:S01]  /*1d650*/  IMAD.MOV.U32 R11, RZ, RZ, R7 ;  /* 0x000000ffff0b7224 */ /* 0x000fe200078e0007 */
[----:B------:R-:W-:Y:S01]  /*1d660*/  MOV R10, 0x2 ;  /* 0x00000002000a7802 */ /* 0x000fe20000000f00 */
[----:B--2---:R-:W-:Y:S01]  /*1d670*/  IMAD.MOV.U32 R3, RZ, RZ, 0x181f ;  /* 0x0000181fff037424 */ /* 0x004fe200078e00ff */
[----:B------:R-:W-:Y:S02]  /*1d680*/  MOV R2, 0x1d6a0 ;  /* 0x0001d6a000027802 */ /* 0x000fe40000000f00 */
[----:B-1-34-:R-:W-:Y:S05]  /*1d690*/  CALL.REL.NOINC `($__internal_23_$__cuda_sm70_shflsync_idx_p) ;  /* 0x0000152000007944 */ /* 0x01afea0003c00000 */
[----:B------:R-:W-:Y:S01]  /*1d6a0*/  MOV R2, R10 ;  /* 0x0000000a00027202 */ /* 0x000fe20000000f00 */
[----:B------:R-:W-:Y:S05]  /*1d6b0*/  BRA `(.L_x_1579) ;  /* 0xffffc35000007947 */ /* 0x000fea000383ffff */
.L_x_1500:
[----:B------:R-:W-:Y:S01]  /*1d6c0*/  IMAD.MOV.U32 R11, RZ, RZ, R6 ;  /* 0x000000ffff0b7224 */ /* 0x000fe200078e0006 */
[----:B------:R-:W-:Y:S01]  /*1d6d0*/  MOV R10, 0x3 ;  /* 0x00000003000a7802 */ /* 0x000fe20000000f00 */
[----:B---3--:R-:W-:Y:S01]  /*1d6e0*/  IMAD.MOV.U32 R3, RZ, RZ, 0x181f ;  /* 0x0000181fff037424 */ /* 0x008fe200078e00ff */
[----:B------:R-:W-:-:S02]  /*1d6f0*/  MOV R2, 0x1d710 ;  /* 0x0001d71000027802 */ /* 0x000fc40000000f00 */
[----:B-12---:R-:W-:Y:S05]  /*1d700*/  CALL.REL.NOINC `($__internal_23_$__cuda_sm70_shflsync_idx_p) ;  /* 0x000014b000007944 */ /* 0x006fea0003c00000 */
        /* <DEDUP_REMOVED lines=8> */
.L_x_1501:
[----:B------:R-:W-:Y:S01]  /*1d790*/  IMAD.MOV.U32 R11, RZ, RZ, R6 ;  /* 0x000000ffff0b7224 */ /* 0x000fe200078e0006 */
[----:B------:R-:W-:Y:S01]  /*1d7a0*/  MOV R10, 0x4 ;  /* 0x00000004000a7802 */ /* 0x000fe20000000f00 */
[----:B-1----:R-:W-:Y:S01]  /*1d7b0*/  IMAD.MOV.U32 R3, RZ, RZ, 0x181f ;  /* 0x0000181fff037424 */ /* 0x002fe200078e00ff */
[----:B------:R-:W-:Y:S02]  /*1d7c0*/  MOV R2, 0x1d7e0 ;  /* 0x0001d7e000027802 */ /* 0x000fe40000000f00 */
[----:B----4-:R-:W-:Y:S05]  /*1d7d0*/  CALL.REL.NOINC `($__internal_23_$__cuda_sm70_shflsync_idx_p) ;  /* 0x000013e000007944 */ /* 0x010fea0003c00000 */
[----:B------:R-:W-:Y:S01]  /*1d7e0*/  MOV R8, R10 ;  /* 0x0000000a00087202 */ /* 0x000fe20000000f00 */
[----:B------:R-:W-:Y:S05]  /*1d7f0*/  BRA `(.L_x_1581) ;  /* 0xffffc30000007947 */ /* 0x000fea000383ffff */
.L_x_1502:
[----:B------:R-:W-:Y:S01]  /*1d800*/  IMAD.MOV.U32 R11, RZ, RZ, R7 ;  /* 0x000000ffff0b7224 */ /* 0x000fe200078e0007 */
[----:B------:R-:W-:Y:S01]  /*1d810*/  MOV R10, 0x4 ;  /* 0x00000004000a7802 */ /* 0x000fe20000000f00 */
[----:B-1----:R-:W-:Y:S01]  /*1d820*/  IMAD.MOV.U32 R3, RZ, RZ, 0x181f ;  /* 0x0000181fff037424 */ /* 0x002fe200078e00ff */
[----:B------:R-:W-:Y:S02]  /*1d830*/  MOV R2, 0x1d850 ;  /* 0x0001d85000027802 */ /* 0x000fe40000000f00 */
[----:B--234-:R-:W-:Y:S05]  /*1d840*/  CALL.REL.NOINC `($__internal_23_$__cuda_sm70_shflsync_idx_p) ;  /* 0x0000137000007944 */ /* 0x01cfea0003c00000 */
[----:B------:R-:W-:Y:S01]  /*1d850*/  MOV R2, R10 ;  /* 0x0000000a00027202 */ /* 0x000fe20000000f00 */
[----:B------:R-:W-:Y:S05]  /*1d860*/  BRA `(.L_x_1582) ;  /* 0xffffc2b000007947 */ /* 0x000fea000383ffff */
.L_x_1503:
        /* <DEDUP_REMOVED lines=13> */
.L_x_1504:
[----:B------:R-:W-:Y:S01]  /*1d940*/  IMAD.MOV.U32 R11, RZ, RZ, R6 ;  /* 0x000000ffff0b7224 */ /* 0x000fe200078e0006 */
[----:B------:R-:W-:Y:S01]  /*1d950*/  MOV R10, 0x6 ;  /* 0x00000006000a7802 */ /* 0x000fe20000000f00 */
[----:B-1----:R-:W-:Y:S01]  /*1d960*/  IMAD.MOV.U32 R3, RZ, RZ, 0x181f ;  /* 0x0000181fff037424 */ /* 0x002fe200078e00ff */
[----:B------:R-:W-:Y:S02]  /*1d970*/  MOV R2, 0x1d990 ;  /* 0x0001d99000027802 */ /* 0x000fe40000000f00 */
[----:B---34-:R-:W-:Y:S05]  /*1d980*/  CALL.REL.NOINC `($__internal_23_$__cuda_sm70_shflsync_idx_p) ;  /* 0x0000123000007944 */ /* 0x018fea0003c00000 */
[----:B------:R-:W-:Y:S01]  /*1d990*/  MOV R8, R10 ;  /* 0x0000000a00087202 */ /* 0x000fe20000000f00 */
[----:B------:R-:W-:Y:S05]  /*1d9a0*/  BRA `(.L_x_1584) ;  /* 0xffffc26000007947 */ /* 0x000fea000383ffff */
.L_x_1505:
[----:B------:R-:W-:Y:S01]  /*1d9b0*/  IMAD.MOV.U32 R11, RZ, RZ, R7 ;  /* 0x000000ffff0b7224 */ /* 0x000fe200078e0007 */
[----:B------:R-:W-:Y:S01]  /*1d9c0*/  MOV R10, 0x6 ;  /* 0x00000006000a7802 */ /* 0x000fe20000000f00 */
[----:B-1----:R-:W-:Y:S01]  /*1d9d0*/  IMAD.MOV.U32 R3, RZ, RZ, 0x181f ;  /* 0x0000181fff037424 */ /* 0x002fe200078e00ff */
[----:B------:R-:W-:Y:S02]  /*1d9e0*/  MOV R2, 0x1da00 ;  /* 0x0001da0000027802 */ /* 0x000fe40000000f00 */
[----:B--234-:R-:W-:Y:S05]  /*1d9f0*/  CALL.REL.NOINC `($__internal_23_$__cuda_sm70_shflsync_idx_p) ;  /* 0x000011c000007944 */ /* 0x01cfea0003c00000 */
[----:B------:R-:W-:Y:S01]  /*1da00*/  MOV R2, R10 ;  /* 0x0000000a00027202 */ /* 0x000fe20000000f00 */
[----:B------:R-:W-:Y:S05]  /*1da10*/  BRA `(.L_x_1585) ;  /* 0xffffc21000007947 */ /* 0x000fea000383ffff */
.L_x_1506:
[----:B------:R-:W-:Y:S01]  /*1da20*/  IMAD.MOV.U32 R11, RZ, RZ, R6 ;  /* 0x000000ffff0b7224 */ /* 0x000fe200078e0006 */
[----:B------:R-:W-:Y:S01]  /*1da30*/  MOV R10, 0x7 ;  /* 0x00000007000a7802 */ /* 0x000fe20000000f00 */
[----:B--2---:R-:W-:Y:S01]  /*1da40*/  IMAD.MOV.U32 R3, RZ, RZ, 0x181f ;  /* 0x0000181fff037424 */ /* 0x004fe200078e00ff */
[----:B------:R-:W-:-:S02]  /*1da50*/  MOV R2, 0x1da70 ;  /* 0x0001da7000027802 */ /* 0x000fc40000000f00 */
[----:B-1-34-:R-:W-:Y:S05]  /*1da60*/  CALL.REL.NOINC `($__internal_23_$__cuda_sm70_shflsync_idx_p) ;  /* 0x0000115000007944 */ /* 0x01afea0003c00000 */
        /* <DEDUP_REMOVED lines=8> */
.L_x_1508:
[----:B------:R-:W-:Y:S01]  /*1daf0*/  IMAD.MOV.U32 R11, RZ, RZ, R13 ;  /* 0x000000ffff0b7224 */ /* 0x000fe200078e000d */
[----:B------:R-:W-:Y:S01]  /*1db00*/  MOV R10, RZ ;  /* 0x000000ff000a7202 */ /* 0x000fe20000000f00 */
[----:B------:R-:W-:Y:S01]  /*1db10*/  IMAD.MOV.U32 R3, RZ, RZ, 0x1c1f ;  /* 0x00001c1fff037424 */ /* 0x000fe200078e00ff */
[----:B------:R-:W-:Y:S02]  /*1db20*/  MOV R2, 0x1db40 ;  /* 0x0001db4000027802 */ /* 0x000fe40000000f00 */
[----:B------:R-:W-:Y:S05]  /*1db30*/  CALL.REL.NOINC `($__internal_23_$__cuda_sm70_shflsync_idx_p) ;  /* 0x0000108000007944 */ /* 0x000fea0003c00000 */
[----:B------:R-:W-:Y:S01]  /*1db40*/  MOV R12, R10 ;  /* 0x0000000a000c7202 */ /* 0x000fe20000000f00 */
[----:B------:R-:W-:Y:S05]  /*1db50*/  BRA `(.L_x_1587) ;  /* 0xffffc3e000007947 */ /* 0x000fea000383ffff */
.L_x_1509:
[----:B------:R-:W-:Y:S01]  /*1db60*/  IMAD.MOV.U32 R11, RZ, RZ, R19 ;  /* 0x000000ffff0b7224 */ /* 0x000fe200078e0013 */
[----:B------:R-:W-:Y:S01]  /*1db70*/  MOV R10, RZ ;  /* 0x000000ff000a7202 */ /* 0x000fe20000000f00 */
[----:B------:R-:W-:Y:S01]  /*1db80*/  IMAD.MOV.U32 R3, RZ, RZ, 0x1c1f ;  /* 0x00001c1fff037424 */ /* 0x000fe200078e00ff */
[----:B------:R-:W-:Y:S02]  /*1db90*/  MOV R2, 0x1dbb0 ;  /* 0x0001dbb000027802 */ /* 0x000fe40000000f00 */
[----:B-12---:R-:W-:Y:S05]  /*1dba0*/  CALL.REL.NOINC `($__internal_23_$__cuda_sm70_shflsync_idx_p) ;  /* 0x0000101000007944 */ /* 0x006fea0003c00000 */
[----:B------:R-:W-:Y:S01]  /*1dbb0*/  MOV R2, R10 ;  /* 0x0000000a00027202 */ /* 0x000fe20000000f00 */
[----:B------:R-:W-:Y:S05]  /*1dbc0*/  BRA `(.L_x_1588) ;  /* 0xffffc39000007947 */ /* 0x000fea000383ffff */
.L_x_1512:
[----:B----4-:R-:W-:Y:S01]  /*1dbd0*/  IMAD.MOV.U32 R11, RZ, RZ, R13 ;  /* 0x000000ffff0b7224 */ /* 0x010fe200078e000d */
[----:B------:R-:W-:Y:S01]  /*1dbe0*/  MOV R10, 0x1 ;  /* 0x00000001000a7802 */ /* 0x000fe20000000f00 */
[----:B------:R-:W-:Y:S01]  /*1dbf0*/  IMAD.MOV.U32 R3, RZ, RZ, 0x1c1f ;  /* 0x00001c1fff037424 */ /* 0x000fe200078e00ff */
[----:B------:R-:W-:-:S02]  /*1dc00*/  MOV R2, 0x1dc20 ;  /* 0x0001dc2000027802 */ /* 0x000fc40000000f00 */
[----:B-123--:R-:W-:Y:S05]  /*1dc10*/  CALL.REL.NOINC `($__internal_23_$__cuda_sm70_shflsync_idx_p) ;  /* 0x00000fa000007944 */ /* 0x00efea0003c00000 */
        /* <DEDUP_REMOVED lines=8> */
.L_x_1515:
[----:B----4-:R-:W-:Y:S01]  /*1dca0*/  IMAD.MOV.U32 R11, RZ, RZ, R13 ;  /* 0x000000ffff0b7224 */ /* 0x010fe200078e000d */
[----:B------:R-:W-:Y:S01]  /*1dcb0*/  MOV R10, 0x2 ;  /* 0x00000002000a7802 */ /* 0x000fe20000000f00 */
[----:B------:R-:W-:Y:S01]  /*1dcc0*/  IMAD.MOV.U32 R3, RZ, RZ, 0x1c1f ;  /* 0x00001c1fff037424 */ /* 0x000fe200078e00ff */
[----:B------:R-:W-:Y:S02]  /*1dcd0*/  MOV R2, 0x1dcf0 ;  /* 0x0001dcf000027802 */ /* 0x000fe40000000f00 */
[----:B-123--:R-:W-:Y:S05]  /*1dce0*/  CALL.REL.NOINC `($__internal_23_$__cuda_sm70_shflsync_idx_p) ;  /* 0x00000ed000007944 */ /* 0x00efea0003c00000 */
[----:B------:R-:W-:Y:S01]  /*1dcf0*/  MOV R12, R10 ;  /* 0x0000000a000c7202 */ /* 0x000fe20000000f00 */
[----:B------:R-:W-:Y:S05]  /*1dd00*/  BRA `(.L_x_1590) ;  /* 0xffffc81000007947 */ /* 0x000fea000383ffff */
.L_x_1516:
[----:B----4-:R-:W-:Y:S01]  /*1dd10*/  IMAD.MOV.U32 R11, RZ, RZ, R19 ;  /* 0x000000ffff0b7224 */ /* 0x010fe200078e0013 */
[----:B------:R-:W-:Y:S01]  /*1dd20*/  MOV R10, 0x2 ;  /* 0x00000002000a7802 */ /* 0x000fe20000000f00 */
[----:B------:R-:W-:Y:S01]  /*1dd30*/  IMAD.MOV.U32 R3, RZ, RZ, 0x1c1f ;  /* 0x00001c1fff037424 */ /* 0x000fe200078e00ff */
[----:B------:R-:W-:Y:S02]  /*1dd40*/  MOV R2, 0x1dd60 ;  /* 0x0001dd6000027802 */ /* 0x000fe40000000f00 */
[----:B-123--:R-:W-:Y:S05]  /*1dd50*/  CALL.REL.NOINC `($__internal_23_$__cuda_sm70_shflsync_idx_p) ;  /* 0x00000e6000007944 */ /* 0x00efea0003c00000 */
[----:B------:R-:W-:Y:S01]  /*1dd60*/  MOV R2, R10 ;  /* 0x0000000a00027202 */ /* 0x000fe20000000f00 */
[----:B------:R-:W-:Y:S05]  /*1dd70*/  BRA `(.L_x_1591) ;  /* 0xffffc7c000007947 */ /* 0x000fea000383ffff */
.L_x_1519:
[----:B--2---:R-:W-:Y:S01]  /*1dd80*/  IMAD.MOV.U32 R11, RZ, RZ, R13 ;  /* 0x000000ffff0b7224 */ /* 0x004fe200078e000d */
[----:B------:R-:W-:Y:S01]  /*1dd90*/  MOV R10, 0x3 ;  /* 0x00000003000a7802 */ /* 0x000fe20000000f00 */
[----:B------:R-:W-:Y:S01]  /*1dda0*/  IMAD.MOV.U32 R3, RZ, RZ, 0x1c1f ;  /* 0x00001c1fff037424 */ /* 0x000fe200078e00ff */
[----:B-1----:R-:W-:-:S02]  /*1ddb0*/  MOV R2, 0x1ddd0 ;  /* 0x0001ddd000027802 */ /* 0x002fc40000000f00 */
[----:B---34-:R-:W-:Y:S05]  /*1ddc0*/  CALL.REL.NOINC `($__internal_23_$__cuda_sm70_shflsync_idx_p) ;  /* 0x00000df000007944 */ /* 0x018fea0003c00000 */
        /* <DEDUP_REMOVED lines=8> */
.L_x_1523:
[----:B------:R-:W-:Y:S01]  /*1de50*/  IMAD.MOV.U32 R11, RZ, RZ, R6 ;  /* 0x000000ffff0b7224 */ /* 0x000fe200078e0006 */
[----:B------:R-:W-:Y:S01]  /*1de60*/  MOV R10, RZ ;  /* 0x000000ff000a7202 */ /* 0x000fe20000000f00 */
[----:B------:R-:W-:Y:S01]  /*1de70*/  IMAD.MOV.U32 R3, RZ, RZ, 0x181f ;  /* 0x0000181fff037424 */ /* 0x000fe200078e00ff */
[----:B------:R-:W-:Y:S02]  /*1de80*/  MOV R2, 0x1dea0 ;  /* 0x0001dea000027802 */ /* 0x000fe40000000f00 */
[----:B------:R-:W-:Y:S05]  /*1de90*/  CALL.REL.NOINC `($__internal_23_$__cuda_sm70_shflsync_idx_p) ;  /* 0x00000d2000007944 */ /* 0x000fea0003c00000 */
[----:B------:R-:W-:Y:S01]  /*1dea0*/  MOV R8, R10 ;  /* 0x0000000a00087202 */ /* 0x000fe20000000f00 */
[----:B------:R-:W-:Y:S05]  /*1deb0*/  BRA `(.L_x_1593) ;  /* 0xffffd2e000007947 */ /* 0x000fea000383ffff */
.L_x_1524:
[----:B------:R-:W-:Y:S01]  /*1dec0*/  IMAD.MOV.U32 R11, RZ, RZ, R7 ;  /* 0x000000ffff0b7224 */ /* 0x000fe200078e0007 */
[----:B------:R-:W-:Y:S01]  /*1ded0*/  MOV R10, RZ ;  /* 0x000000ff000a7202 */ /* 0x000fe20000000f00 */
[----:B------:R-:W-:Y:S01]  /*1dee0*/  IMAD.MOV.U32 R3, RZ, RZ, 0x181f ;  /* 0x0000181fff037424 */ /* 0x000fe200078e00ff */
[----:B------:R-:W-:Y:S02]  /*1def0*/  MOV R2, 0x1df10 ;  /* 0x0001df1000027802 */ /* 0x000fe40000000f00 */
[----:B-12---:R-:W-:Y:S05]  /*1df00*/  CALL.REL.NOINC `($__internal_23_$__cuda_sm70_shflsync_idx_p) ;  /* 0x00000cb000007944 */ /* 0x006fea0003c00000 */
[----:B------:R-:W-:Y:S01]  /*1df10*/  MOV R2, R10 ;  /* 0x0000000a00027202 */ /* 0x000fe20000000f00 */
[----:B------:R-:W-:Y:S05]  /*1df20*/  BRA `(.L_x_1594) ;  /* 0xffffd29000007947 */ /* 0x000fea000383ffff */
.L_x_1525:
[----:B------:R-:W-:Y:S01]  /*1df30*/  IMAD.MOV.U32 R11, RZ, RZ, R6 ;  /* 0x000000ffff0b7224 */ /* 0x000fe200078e0006 */
[----:B------:R-:W-:Y:S01]  /*1df40*/  MOV R10, 0x1 ;  /* 0x00000001000a7802 */ /* 0x000fe20000000f00 */
[----:B--2---:R-:W-:Y:S01]  /*1df50*/  IMAD.MOV.U32 R3, RZ, RZ, 0x181f ;  /* 0x0000181fff037424 */ /* 0x004fe200078e00ff */
[----:B------:R-:W-:-:S02]  /*1df60*/  MOV R2, 0x1df80 ;  /* 0x0001df8000027802 */ /* 0x000fc40000000f00 */
[----:B-1-3--:R-:W-:Y:S05]  /*1df70*/  CALL.REL.NOINC `($__internal_23_$__cuda_sm70_shflsync_idx_p) ;  /* 0x00000c4000007944 */ /* 0x00afea0003c00000 */
        /* <DEDUP_REMOVED lines=8> */
.L_x_1526:
[----:B------:R-:W-:Y:S01]  /*1e000*/  IMAD.MOV.U32 R11, RZ, RZ, R6 ;  /* 0x000000ffff0b7224 */ /* 0x000fe200078e0006 */
[----:B------:R-:W-:Y:S01]  /*1e010*/  MOV R10, 0x2 ;  /* 0x00000002000a7802 */ /* 0x000fe20000000f00 */
[----:B-1----:R-:W-:Y:S01]  /*1e020*/  IMAD.MOV.U32 R3, RZ, RZ, 0x181f ;  /* 0x0000181fff037424 */ /* 0x002fe200078e00ff */
[----:B------:R-:W-:Y:S02]  /*1e030*/  MOV R2, 0x1e050 ;  /* 0x0001e05000027802 */ /* 0x000fe40000000f00 */
[----:B---34-:R-:W-:Y:S05]  /*1e040*/  CALL.REL.NOINC `($__internal_23_$__cuda_sm70_shflsync_idx_p) ;  /* 0x00000b7000007944 */ /* 0x018fea0003c00000 */
[----:B------:R-:W-:Y:S01]  /*1e050*/  MOV R8, R10 ;  /* 0x0000000a00087202 */ /* 0x000fe20000000f00 */
[----:B------:R-:W-:Y:S05]  /*1e060*/  BRA `(.L_x_1596) ;  /* 0xffffd24000007947 */ /* 0x000fea000383ffff */
.L_x_1527:
[----:B------:R-:W-:Y:S01]  /*1e070*/  IMAD.MOV.U32 R11, RZ, RZ, R7 ;  /* 0x000000ffff0b7224 */ /* 0x000fe200078e0007 */
[----:B------:R-:W-:Y:S01]  /*1e080*/  MOV R10, 0x2 ;  /* 0x00000002000a7802 */ /* 0x000fe20000000f00 */
[----:B-1----:R-:W-:Y:S01]  /*1e090*/  IMAD.MOV.U32 R3, RZ, RZ, 0x181f ;  /* 0x0000181fff037424 */ /* 0x002fe200078e00ff */
[----:B------:R-:W-:Y:S02]  /*1e0a0*/  MOV R2, 0x1e0c0 ;  /* 0x0001e0c000027802 */ /* 0x000fe40000000f00 */
[----:B--234-:R-:W-:Y:S05]  /*1e0b0*/  CALL.REL.NOINC `($__internal_23_$__cuda_sm70_shflsync_idx_p) ;  /* 0x00000b0000007944 */ /* 0x01cfea0003c00000 */
[----:B------:R-:W-:Y:S01]  /*1e0c0*/  MOV R2, R10 ;  /* 0x0000000a00027202 */ /* 0x000fe20000000f00 */
[----:B------:R-:W-:Y:S05]  /*1e0d0*/  BRA `(.L_x_1597) ;  /* 0xffffd1f000007947 */ /* 0x000fea000383ffff */
.L_x_1528:
        /* <DEDUP_REMOVED lines=13> */
.L_x_1529:
[----:B------:R-:W-:Y:S01]  /*1e1b0*/  IMAD.MOV.U32 R11, RZ, RZ, R6 ;  /* 0x000000ffff0b7224 */ /* 0x000fe200078e0006 */
[----:B------:R-:W-:Y:S01]  /*1e1c0*/  MOV R10, 0x4 ;  /* 0x00000004000a7802 */ /* 0x000fe20000000f00 */
[----:B--2---:R-:W-:Y:S01]  /*1e1d0*/  IMAD.MOV.U32 R3, RZ, RZ, 0x181f ;  /* 0x0000181fff037424 */ /* 0x004fe200078e00ff */
[----:B------:R-:W-:Y:S02]  /*1e1e0*/  MOV R2, 0x1e200 ;  /* 0x0001e20000027802 */ /* 0x000fe40000000f00 */
[----:B-1-34-:R-:W-:Y:S05]  /*1e1f0*/  CALL.REL.NOINC `($__internal_23_$__cuda_sm70_shflsync_idx_p) ;  /* 0x000009c000007944 */ /* 0x01afea0003c00000 */
[----:B------:R-:W-:Y:S01]  /*1e200*/  MOV R8, R10 ;  /* 0x0000000a00087202 */ /* 0x000fe20000000f00 */
[----:B------:R-:W-:Y:S05]  /*1e210*/  BRA `(.L_x_1599) ;  /* 0xffffd1a000007947 */ /* 0x000fea000383ffff */
.L_x_1530:
[----:B------:R-:W-:Y:S01]  /*1e220*/  IMAD.MOV.U32 R11, RZ, RZ, R7 ;  /* 0x000000ffff0b7224 */ /* 0x000fe200078e0007 */
[----:B------:R-:W-:Y:S01]  /*1e230*/  MOV R10, 0x4 ;  /* 0x00000004000a7802 */ /* 0x000fe20000000f00 */
[----:B--2---:R-:W-:Y:S01]  /*1e240*/  IMAD.MOV.U32 R3, RZ, RZ, 0x181f ;  /* 0x0000181fff037424 */ /* 0x004fe200078e00ff */
[----:B------:R-:W-:Y:S02]  /*1e250*/  MOV R2, 0x1e270 ;  /* 0x0001e27000027802 */ /* 0x000fe40000000f00 */
[----:B-1-34-:R-:W-:Y:S05]  /*1e260*/  CALL.REL.NOINC `($__internal_23_$__cuda_sm70_shflsync_idx_p) ;  /* 0x0000095000007944 */ /* 0x01afea0003c00000 */
[----:B------:R-:W-:Y:S01]  /*1e270*/  MOV R2, R10 ;  /* 0x0000000a00027202 */ /* 0x000fe20000000f00 */
[----:B------:R-:W-:Y:S05]  /*1e280*/  BRA `(.L_x_1600) ;  /* 0xffffd15000007947 */ /* 0x000fea000383ffff */
.L_x_1531:
[----:B------:R-:W-:Y:S01]  /*1e290*/  IMAD.MOV.U32 R11, RZ, RZ, R6 ;  /* 0x000000ffff0b7224 */ /* 0x000fe200078e0006 */
[----:B------:R-:W-:Y:S01]  /*1e2a0*/  MOV R10, 0x5 ;  /* 0x00000005000a7802 */ /* 0x000fe20000000f00 */
[----:B-1----:R-:W-:Y:S01]  /*1e2b0*/  IMAD.MOV.U32 R3, RZ, RZ, 0x181f ;  /* 0x0000181fff037424 */ /* 0x002fe200078e00ff */
[----:B------:R-:W-:-:S02]  /*1e2c0*/  MOV R2, 0x1e2e0 ;  /* 0x0001e2e000027802 */ /* 0x000fc40000000f00 */
[----:B--234-:R-:W-:Y:S05]  /*1e2d0*/  CALL.REL.NOINC `($__internal_23_$__cuda_sm70_shflsync_idx_p) ;  /* 0x000008e000007944 */ /* 0x01cfea0003c00000 */
        /* <DEDUP_REMOVED lines=8> */
.L_x_1532:
[----:B------:R-:W-:Y:S01]  /*1e360*/  IMAD.MOV.U32 R11, RZ, RZ, R6 ;  /* 0x000000ffff0b7224 */ /* 0x000fe200078e0006 */
[----:B------:R-:W-:Y:S01]  /*1e370*/  MOV R10, 0x6 ;  /* 0x00000006000a7802 */ /* 0x000fe20000000f00 */
[----:B--2---:R-:W-:Y:S01]  /*1e380*/  IMAD.MOV.U32 R3, RZ, RZ, 0x181f ;  /* 0x0000181fff037424 */ /* 0x004fe200078e00ff */
[----:B------:R-:W-:Y:S02]  /*1e390*/  MOV R2, 0x1e3b0 ;  /* 0x0001e3b000027802 */ /* 0x000fe40000000f00 */
[----:B-1--4-:R-:W-:Y:S05]  /*1e3a0*/  CALL.REL.NOINC `($__internal_23_$__cuda_sm70_shflsync_idx_p) ;  /* 0x0000081000007944 */ /* 0x012fea0003c00000 */
[----:B------:R-:W-:Y:S01]  /*1e3b0*/  MOV R8, R10 ;  /* 0x0000000a00087202 */ /* 0x000fe20000000f00 */
[----:B------:R-:W-:Y:S05]  /*1e3c0*/  BRA `(.L_x_1602) ;  /* 0xffffd10000007947 */ /* 0x000fea000383ffff */
.L_x_1533:
[----:B------:R-:W-:Y:S01]  /*1e3d0*/  IMAD.MOV.U32 R11, RZ, RZ, R7 ;  /* 0x000000ffff0b7224 */ /* 0x000fe200078e0007 */
[----:B------:R-:W-:Y:S01]  /*1e3e0*/  MOV R10, 0x6 ;  /* 0x00000006000a7802 */ /* 0x000fe20000000f00 */
[----:B--2---:R-:W-:Y:S01]  /*1e3f0*/  IMAD.MOV.U32 R3, RZ, RZ, 0x181f ;  /* 0x0000181fff037424 */ /* 0x004fe200078e00ff */
[----:B------:R-:W-:Y:S02]  /*1e400*/  MOV R2, 0x1e420 ;  /* 0x0001e42000027802 */ /* 0x000fe40000000f00 */
[----:B-1-34-:R-:W-:Y:S05]  /*1e410*/  CALL.REL.NOINC `($__internal_23_$__cuda_sm70_shflsync_idx_p) ;  /* 0x000007a000007944 */ /* 0x01afea0003c00000 */
[----:B------:R-:W-:Y:S01]  /*1e420*/  MOV R2, R10 ;  /* 0x0000000a00027202 */ /* 0x000fe20000000f00 */
[----:B------:R-:W-:Y:S05]  /*1e430*/  BRA `(.L_x_1603) ;  /* 0xffffd0b000007947 */ /* 0x000fea000383ffff */
.L_x_1534:
[----:B------:R-:W-:Y:S01]  /*1e440*/  IMAD.MOV.U32 R11, RZ, RZ, R6 ;  /* 0x000000ffff0b7224 */ /* 0x000fe200078e0006 */
[----:B------:R-:W-:Y:S01]  /*1e450*/  MOV R10, 0x7 ;  /* 0x00000007000a7802 */ /* 0x000fe20000000f00 */
[----:B-1----:R-:W-:Y:S01]  /*1e460*/  IMAD.MOV.U32 R3, RZ, RZ, 0x181f ;  /* 0x0000181fff037424 */ /* 0x002fe200078e00ff */
[----:B------:R-:W-:-:S02]  /*1e470*/  MOV R2, 0x1e490 ;  /* 0x0001e49000027802 */ /* 0x000fc40000000f00 */
[----:B--2-4-:R-:W-:Y:S05]  /*1e480*/  CALL.REL.NOINC `($__internal_23_$__cuda_sm70_shflsync_idx_p) ;  /* 0x0000073000007944 */ /* 0x014fea0003c00000 */
        /* <DEDUP_REMOVED lines=8> */
.L_x_1536:
[----:B------:R-:W-:Y:S01]  /*1e510*/  IMAD.MOV.U32 R11, RZ, RZ, R45 ;  /* 0x000000ffff0b7224 */ /* 0x000fe200078e002d */
[----:B------:R-:W-:Y:S01]  /*1e520*/  MOV R10, RZ ;  /* 0x000000ff000a7202 */ /* 0x000fe20000000f00 */
[----:B----4-:R-:W-:Y:S01]  /*1e530*/  IMAD.MOV.U32 R3, RZ, RZ, 0x1f ;  /* 0x0000001fff037424 */ /* 0x010fe200078e00ff */
[----:B------:R-:W-:Y:S02]  /*1e540*/  MOV R2, 0x1e560 ;  /* 0x0001e56000027802 */ /* 0x000fe40000000f00 */
[----:B------:R-:W-:Y:S05]  /*1e550*/  CALL.REL.NOINC `($__internal_23_$__cuda_sm70_shflsync_idx_p) ;  /* 0x0000066000007944 */ /* 0x000fea0003c00000 */
[----:B------:R-:W-:Y:S01]  /*1e560*/  MOV R9, R10 ;  /* 0x0000000a00097202 */ /* 0x000fe20000000f00 */
[----:B------:R-:W-:Y:S05]  /*1e570*/  BRA `(.L_x_1605) ;  /* 0xffffd14000007947 */ /* 0x000fea000383ffff */
.L_x_1537:
[----:B------:R-:W-:Y:S01]  /*1e580*/  IMAD.MOV.U32 R11, RZ, RZ, R45 ;  /* 0x000000ffff0b7224 */ /* 0x000fe200078e002d */
[----:B------:R-:W-:Y:S01]  /*1e590*/  MOV R10, 0x1 ;  /* 0x00000001000a7802 */ /* 0x000fe20000000f00 */
[----:B----4-:R-:W-:Y:S01]  /*1e5a0*/  IMAD.MOV.U32 R3, RZ, RZ, 0x1f ;  /* 0x0000001fff037424 */ /* 0x010fe200078e00ff */
[----:B------:R-:W-:Y:S02]  /*1e5b0*/  MOV R2, 0x1e5d0 ;  /* 0x0001e5d000027802 */ /* 0x000fe40000000f00 */
[----:B-12---:R-:W-:Y:S05]  /*1e5c0*/  CALL.REL.NOINC `($__internal_23_$__cuda_sm70_shflsync_idx_p) ;  /* 0x000005f000007944 */ /* 0x006fea0003c00000 */
[----:B------:R-:W-:Y:S01]  /*1e5d0*/  MOV R8, R10 ;  /* 0x0000000a00087202 */ /* 0x000fe20000000f00 */
[----:B------:R-:W-:Y:S05]  /*1e5e0*/  BRA `(.L_x_1606) ;  /* 0xffffd0f000007947 */ /* 0x000fea000383ffff */
.L_x_1538:
[----:B------:R-:W-:Y:S02]  /*1e5f0*/  MOV R2, 0x1 ;  /* 0x0000000100027802 */ /* 0x000fe40000000f00 */
[----:B------:R-:W-:-:S02]  /*1e600*/  MOV R3, 0x1e620 ;  /* 0x0001e62000037802 */ /* 0x000fc40000000f00 */
[----:B-123--:R-:W-:Y:S05]  /*1e610*/  CALL.REL.NOINC `($__internal_24_$__cuda_sm70_shflsync_up_p) ;  /* 0x000005f000007944 */ /* 0x00efea0003c00000 */
[----:B------:R-:W-:Y:S05]  /*1e620*/  BRA `(.L_x_1607) ;  /* 0xffffd1e000007947 */ /* 0x000fea000383ffff */
.L_x_1539:
[----:B------:R-:W-:Y:S02]  /*1e630*/  MOV R2, 0x2 ;  /* 0x0000000200027802 */ /* 0x000fe40000000f00 */
[----:B------:R-:W-:-:S02]  /*1e640*/  MOV R3, 0x1e660 ;  /* 0x0001e66000037802 */ /* 0x000fc40000000f00 */
[----:B-12---:R-:W-:Y:S05]  /*1e650*/  CALL.REL.NOINC `($__internal_24_$__cuda_sm70_shflsync_up_p) ;  /* 0x000005b000007944 */ /* 0x006fea0003c00000 */
        /* <DEDUP_REMOVED lines=24> */
.L_x_1543:
[----:B------:R-:W-:Y:S02]  /*1e7e0*/  MOV R2, 0x1 ;  /* 0x0000000100027802 */ /* 0x000fe40000000f00 */
[----:B------:R-:W-:Y:S02]  /*1e7f0*/  MOV R3, 0x1e810 ;  /* 0x0001e81000037802 */ /* 0x000fe40000000f00 */
[----:B------:R-:W-:Y:S05]  /*1e800*/  CALL.REL.NOINC `($__internal_24_$__cuda_sm70_shflsync_up_p) ;  /* 0x0000040000007944 */ /* 0x000fea0003c00000 */
[----:B------:R-:W-:Y:S01]  /*1e810*/  MOV R2, R4 ;  /* 0x0000000400027202 */ /* 0x000fe20000000f00 */
[----:B------:R-:W-:Y:S05]  /*1e820*/  BRA `(.L_x_1609) ;  /* 0xffffd24000007947 */ /* 0x000fea000383ffff */
.L_x_1544:
        /* <DEDUP_REMOVED lines=27> */
.L_x_1546:
[----:B------:R-:W-:Y:S02]  /*1e9e0*/  SEL R0, RZ, 0x1, P0 ;  /* 0x00000001ff007807 */ /* 0x000fe40000000000 */
[----:B------:R-:W-:Y:S02]  /*1e9f0*/  MOV R2, 0x1ea10 ;  /* 0x0001ea1000027802 */ /* 0x000fe40000000f00 */
[----:B---3--:R-:W-:Y:S05]  /*1ea00*/  CALL.REL.NOINC `($__internal_25_$__cuda_sm70_votesync_ballot) ;  /* 0x0000027000007944 */ /* 0x008fea0003c00000 */
[----:B------:R-:W-:Y:S01]  /*1ea10*/  MOV R5, R0 ;  /* 0x0000000000057202 */ /* 0x000fe20000000f00 */
[----:B------:R-:W-:Y:S05]  /*1ea20*/  BRA `(.L_x_1611) ;  /* 0xffffd1d000007947 */ /* 0x000fea000383ffff */
.L_x_1547:
[----:B------:R-:W-:Y:S01]  /*1ea30*/  IMAD.MOV.U32 R11, RZ, RZ, R6 ;  /* 0x000000ffff0b7224 */ /* 0x000fe200078e0006 */
[----:B------:R-:W-:Y:S01]  /*1ea40*/  MOV R10, R0 ;  /* 0x00000000000a7202 */ /* 0x000fe20000000f00 */
[----:B------:R-:W-:Y:S01]  /*1ea50*/  IMAD.MOV.U32 R3, RZ, RZ, 0x1f ;  /* 0x0000001fff037424 */ /* 0x000fe200078e00ff */
[----:B-1----:R-:W-:Y:S02]  /*1ea60*/  MOV R2, 0x1ea80 ;  /* 0x0001ea8000027802 */ /* 0x002fe40000000f00 */
[----:B---3--:R-:W-:Y:S05]  /*1ea70*/  CALL.REL.NOINC `($__internal_23_$__cuda_sm70_shflsync_idx_p) ;  /* 0x0000014000007944 */ /* 0x008fea0003c00000 */
[----:B------:R-:W-:Y:S01]  /*1ea80*/  IMAD.MOV.U32 R12, RZ, RZ, R10 ;  /* 0x000000ffff0c7224 */ /* 0x000fe200078e000a */
[----:B------:R-:W-:Y:S01]  /*1ea90*/  MOV R10, R0 ;  /* 0x00000000000a7202 */ /* 0x000fe20000000f00 */
[----:B------:R-:W-:Y:S01]  /*1eaa0*/  IMAD.MOV.U32 R11, RZ, RZ, R7 ;  /* 0x000000ffff0b7224 */ /* 0x000fe200078e0007 */
[----:B------:R-:W-:-:S02]  /*1eab0*/  MOV R3, 0x1f ;  /* 0x0000001f00037802 */ /* 0x000fc40000000f00 */
[----:B------:R-:W-:Y:S02]  /*1eac0*/  MOV R2, 0x1eae0 ;  /* 0x0001eae000027802 */ /* 0x000fe40000000f00 */
[----:B------:R-:W-:Y:S05]  /*1ead0*/  CALL.REL.NOINC `($__internal_23_$__cuda_sm70_shflsync_idx_p) ;  /* 0x000000e000007944 */ /* 0x000fea0003c00000 */
[----:B------:R-:W-:Y:S01]  /*1eae0*/  MOV R7, R10 ;  /* 0x0000000a00077202 */ /* 0x000fe20000000f00 */
[----:B------:R-:W-:Y:S05]  /*1eaf0*/  BRA `(.L_x_1612) ;  /* 0xffffd17000007947 */ /* 0x000fea000383ffff */
.L_x_1550:
[----:B------:R-:W-:Y:S01]  /*1eb00*/  IMAD.MOV.U32 R11, RZ, RZ, R4 ;  /* 0x000000ffff0b7224 */ /* 0x000fe200078e0004 */
[----:B------:R-:W-:Y:S01]  /*1eb10*/  MOV R10, R0 ;  /* 0x00000000000a7202 */ /* 0x000fe20000000f00 */
[----:B------:R-:W-:Y:S01]  /*1eb20*/  IMAD.MOV.U32 R3, RZ, RZ, 0x1f ;  /* 0x0000001fff037424 */ /* 0x000fe200078e00ff */
[----:B-1----:R-:W-:Y:S02]  /*1eb30*/  MOV R2, 0x1eb50 ;  /* 0x0001eb5000027802 */ /* 0x002fe40000000f00 */
[----:B---34-:R-:W-:Y:S05]  /*1eb40*/  CALL.REL.NOINC `($__internal_23_$__cuda_sm70_shflsync_idx_p) ;  /* 0x0000007000007944 */ /* 0x018fea0003c00000 */
[----:B------:R-:W-:Y:S01]  /*1eb50*/  MOV R13, R10 ;  /* 0x0000000a000d7202 */ /* 0x000fe20000000f00 */
[----:B------:R-:W-:Y:S05]  /*1eb60*/  BRA `(.L_x_1549) ;  /* 0xffffd16000007947 */ /* 0x000fea000383ffff */
        .weak           $__internal_22_$__cuda_sm70_shflsync_bfly_p
        .type           $__internal_22_$__cuda_sm70_shflsync_bfly_p,@function
        .size           $__internal_22_$__cuda_sm70_shflsync_bfly_p,($__internal_23_$__cuda_sm70_shflsync_idx_p - $__internal_22_$__cuda_sm70_shflsync_bfly_p)
$__internal_22_$__cuda_sm70_shflsync_bfly_p:
[----:B------:R-:W-:Y:S01]  /*1eb70*/  MOV R8, R3 ;  /* 0x0000000300087202 */ /* 0x000fe20000000f00 */
[----:B------:R-:W-:Y:S04]  /*1eb80*/  WARPSYNC R10 ;  /* 0x0000000a00007348 */ /* 0x000fe80003800000 */
[----:B------:R-:W-:Y:S01]  /*1eb90*/  MOV R9, 0x0 ;  /* 0x0000000000097802 */ /* 0x000fe20000000f00 */
[----:B------:R1:W2:Y:S03]  /*1eba0*/  SHFL.BFLY PT, R0, R0, R7, R11 ;  /* 0x0c00000700007389 */ /* 0x0002a600000e000b */
[----:B------:R-:W-:Y:S05]  /*1ebb0*/  RET.REL.NODEC R8 `(_ZN7cutlass13device_kernelIN5flash19enable_sm80_to_sm89INS1_16FlashAttnFwdSm80INS1_25CollectiveMainloopFwdSm80ILi4ELi1ELb0EN4cute5tupleIJNS5_1CILi128EEENS7_ILi80EEENS7_ILi64EEEEEELi64ENS_10bfloat16_tEfNS_4arch4Sm80ELb1ELb0ELb0ELb1ELb0ELb1ELb1ELb1EEENS1_21CollectiveEpilogueFwdINS6_IJS8_SA_S9_EEENS6_IJNS7_ILi1EEESI_SI_EEESC_SE_Li128ELb1ELb1ELb1ELb0EEENS1_36VarlenDynamicPersistentTileSchedulerILi128ELi80ELi128ELi128ELb1ELb1ELb0ELb1ELb1ELb1EEEEEEEEEvNT_6ParamsE) ;  /* 0xfffe144008007950 */ /* 0x000fea0003c3ffff */
        .weak           $__internal_23_$__cuda_sm70_shflsync_idx_p
        .type           $__internal_23_$__cuda_sm70_shflsync_idx_p,@function
        .size           $__internal_23_$__cuda_sm70_shflsync_idx_p,($__internal_24_$__cuda_sm70_shflsync_up_p - $__internal_23_$__cuda_sm70_shflsync_idx_p)
$__internal_23_$__cuda_sm70_shflsync_idx_p:
[----:B------:R-:W-:-:S04]  /*1ebc0*/  MOV R44, 0xffffffff ;  /* 0xffffffff002c7802 */ /* 0x000fc80000000f00 */
[----:B------:R-:W-:Y:S04]  /*1ebd0*/  WARPSYNC R44 ;  /* 0x0000002c00007348 */ /* 0x000fe80003800000 */
[----:B------:R1:W2:Y:S02]  /*1ebe0*/  SHFL.IDX PT, R10, R11, R10, R3 ;  /* 0x0000000a0b0a7389 */ /* 0x0002a400000e0003 */
[----:B-1----:R-:W-:-:S04]  /*1ebf0*/  MOV R3, 0x0 ;  /* 0x0000000000037802 */ /* 0x002fc80000000f00 */
[----:B--2---:R-:W-:Y:S05]  /*1ec00*/  RET.REL.NODEC R2 `(_ZN7cutlass13device_kernelIN5flash19enable_sm80_to_sm89INS1_16FlashAttnFwdSm80INS1_25CollectiveMainloopFwdSm80ILi4ELi1ELb0EN4cute5tupleIJNS5_1CILi128EEENS7_ILi80EEENS7_ILi64EEEEEELi64ENS_10bfloat16_tEfNS_4arch4Sm80ELb1ELb0ELb0ELb1ELb0ELb1ELb1ELb1EEENS1_21CollectiveEpilogueFwdINS6_IJS8_SA_S9_EEENS6_IJNS7_ILi1EEESI_SI_EEESC_SE_Li128ELb1ELb1ELb1ELb0EEENS1_36VarlenDynamicPersistentTileSchedulerILi128ELi80ELi128ELi128ELb1ELb1ELb0ELb1ELb1ELb1EEEEEEEEEvNT_6ParamsE) ;  /* 0xfffe13f002007950 */ /* 0x004fea0003c3ffff */
        .weak           $__internal_24_$__cuda_sm70_shflsync_up_p
        .type           $__internal_24_$__cuda_sm70_shflsync_up_p,@function
        .size           $__internal_24_$__cuda_sm70_shflsync_up_p,($__internal_25_$__cuda_sm70_votesync_ballot - $__internal_24_$__cuda_sm70_shflsync_up_p)
$__internal_24_$__cuda_sm70_shflsync_up_p:
[----:B------:R-:W-:Y:S02]  /*1ec10*/  IMAD.MOV.U32 R4, RZ, RZ, RZ ;  /* 0x000000ffff047224 */ /* 0x000fe400078e00ff */
[----:B------:R-:W-:-:S04]  /*1ec20*/  IMAD.MOV.U32 R10, RZ, RZ, -0x1 ;  /* 0xffffffffff0a7424 */ /* 0x000fc800078e00ff */
[----:B------:R-:W-:Y:S04]  /*1ec30*/  WARPSYNC R10 ;  /* 0x0000000a00007348 */ /* 0x000fe80003800000 */
[----:B------:R1:W2:Y:S02]  /*1ec40*/  SHFL.UP PT, R4, R0, R2, R4 ;  /* 0x0400000200047389 */ /* 0x0002a400000e0004 */
[----:B-1----:R-:W-:Y:S02]  /*1ec50*/  MOV R2, R3 ;  /* 0x0000000300027202 */ /* 0x002fe40000000f00 */
[----:B------:R-:W-:-:S04]  /*1ec60*/  MOV R3, 0x0 ;  /* 0x0000000000037802 */ /* 0x000fc80000000f00 */
[----:B--2---:R-:W-:Y:S05]  /*1ec70*/  RET.REL.NODEC R2 `(_ZN7cutlass13device_kernelIN5flash19enable_sm80_to_sm89INS1_16FlashAttnFwdSm80INS1_25CollectiveMainloopFwdSm80ILi4ELi1ELb0EN4cute5tupleIJNS5_1CILi128EEENS7_ILi80EEENS7_ILi64EEEEEELi64ENS_10bfloat16_tEfNS_4arch4Sm80ELb1ELb0ELb0ELb1ELb0ELb1ELb1ELb1EEENS1_21CollectiveEpilogueFwdINS6_IJS8_SA_S9_EEENS6_IJNS7_ILi1EEESI_SI_EEESC_SE_Li128ELb1ELb1ELb1ELb0EEENS1_36VarlenDynamicPersistentTileSchedulerILi128ELi80ELi128ELi128ELb1ELb1ELb0ELb1ELb1ELb1EEEEEEEEEvNT_6ParamsE) ;  /* 0xfffe138002007950 */ /* 0x004fea0003c3ffff */
        .weak           $__internal_25_$__cuda_sm70_votesync_ballot
        .type           $__internal_25_$__cuda_sm70_votesync_ballot,@function
        .size           $__internal_25_$__cuda_sm70_votesync_ballot,(.L_x_1644 - $__internal_25_$__cuda_sm70_votesync_ballot)
$__internal_25_$__cuda_sm70_votesync_ballot:
[----:B------:R-:W-:Y:S01]  /*1ec80*/  ISETP.NE.U32.AND P0, PT, R0, 0x1, PT ;  /* 0x000000010000780c */ /* 0x000fe20003f05070 */
[----:B------:R-:W-:-:S04]  /*1ec90*/  IMAD.MOV.U32 R3, RZ, RZ, -0x1 ;  /* 0xffffffffff037424 */ /* 0x000fc800078e00ff */
[----:B------:R-:W-:Y:S08]  /*1eca0*/  WARPSYNC R3 ;  /* 0x0000000300007348 */ /* 0x000ff00003800000 */
[----:B------:R-:W-:-:S04]  /*1ecb0*/  VOTE.ANY R0, PT, !P0 ;  /* 0x0000000000007806 */ /* 0x000fc800040e0100 */
[----:B------:R-:W-:Y:S01]  /*1ecc0*/  LOP3.LUT R0, R0, R3, RZ, 0xc0, !PT ;  /* 0x0000000300007212 */ /* 0x000fe200078ec0ff */
[----:B------:R-:W-:-:S04]  /*1ecd0*/  IMAD.MOV.U32 R3, RZ, RZ, 0x0 ;  /* 0x00000000ff037424 */ /* 0x000fc800078e00ff */
[----:B------:R-:W-:Y:S05]  /*1ece0*/  RET.REL.NODEC R2 `(_ZN7cutlass13device_kernelIN5flash19enable_sm80_to_sm89INS1_16FlashAttnFwdSm80INS1_25CollectiveMainloopFwdSm80ILi4ELi1ELb0EN4cute5tupleIJNS5_1CILi128EEENS7_ILi80EEENS7_ILi64EEEEEELi64ENS_10bfloat16_tEfNS_4arch4Sm80ELb1ELb0ELb0ELb1ELb0ELb1ELb1ELb1EEENS1_21CollectiveEpilogueFwdINS6_IJS8_SA_S9_EEENS6_IJNS7_ILi1EEESI_SI_EEESC_SE_Li128ELb1ELb1ELb1ELb0EEENS1_36VarlenDynamicPersistentTileSchedulerILi128ELi80ELi128ELi128ELb1ELb1ELb0ELb1ELb1ELb1EEEEEEEEEvNT_6ParamsE) ;  /* 0xfffe131002007950 */ /* 0x000fea0003c3ffff */
.L_x_1613:
        /* <DEDUP_REMOVED lines=9> */
.L_x_1644:


//--------------------- .nv.shared._ZN7cutlass13device_kernelIN5flash19enable_sm80_to_sm89INS1_16FlashAttnFwdSm80INS1_25CollectiveMainloopFwdSm80ILi4ELi1ELb0EN4cute5tupleIJNS5_1CILi128EEENS7_ILi112EEENS7_ILi64EEEEEELi64ENS_10bfloat16_tEfNS_4arch4Sm80ELb0ELb0ELb0ELb0ELb0ELb0ELb1ELb1EEENS1_21CollectiveEpilogueFwdINS6_IJS8_SA_S9_EEENS6_IJNS7_ILi1EEESI_SI_EEESC_SE_Li128ELb0ELb1ELb1ELb0EEENS1_19SingleTileSchedulerILb0ELb1ELb1ELi128EEEEEEEEEvNT_6ParamsE --------------------------
	.section	.nv.shared._ZN7cutlass13device_kernelIN5flash19enable_sm80_to_sm89INS1_16FlashAttnFwdSm80INS1_25CollectiveMainloopFwdSm80ILi4ELi1ELb0EN4cute5tupleIJNS5_1CILi128EEENS7_ILi112EEENS7_ILi64EEEEEELi64ENS_10bfloat16_tEfNS_4arch4Sm80ELb0ELb0ELb0ELb0ELb0ELb0ELb1ELb1EEENS1_21CollectiveEpilogueFwdINS6_IJS8_SA_S9_EEENS6_IJNS7_ILi1EEESI_SI_EEESC_SE_Li128ELb0ELb1ELb1ELb0EEENS1_19SingleTileSchedulerILb0ELb1ELb1ELi128EEEEEEEEEvNT_6ParamsE,"aw",@nobits
	.sectionflags	@""
	.align	16


//--------------------- .nv.global                --------------------------
	.section	.nv.global,"aw",@nobits
.nv.global:
	.type		_ZN71_INTERNAL_6165dea8_35_flash_fwd_hdim64_bf16_split_sm80_cu_348dd9ca_32914cute1_E,@object
	.size		_ZN71_INTERNAL_6165dea8_35_flash_fwd_hdim64_bf16_split_sm80_cu_348dd9ca_32914cute1_E,(_ZN71_INTERNAL_6165dea8_35_flash_fwd_hdim64_bf16_split_sm80_cu_348dd9ca_32914cuda3std3__45__cpo6cbeginE - _ZN71_INTERNAL_6165dea8_35_flash_fwd_hdim64_bf16_split_sm80_cu_348dd9ca_32914cute1_E)
_ZN71_INTERNAL_6165dea8_35_flash_fwd_hdim64_bf16_split_sm80_cu_348dd9ca_32914cute1_E:
	.zero		1
	.type		_ZN71_INTERNAL_6165dea8_35_flash_fwd_hdim64_bf16_split_sm80_cu_348dd9ca_32914cuda3std3__45__cpo6cbeginE,@object
	.size		_ZN71_INTERNAL_6165dea8_35_flash_fwd_hdim64_bf16_split_sm80_cu_348dd9ca_32914cuda3std3__45__cpo6cbeginE,(_ZN71_INTERNAL_6165dea8_35_flash_fwd_hdim64_bf16_split_sm80_cu_348dd9ca_32914cuda3std3__48in_placeE - _ZN71_INTERNAL_6165dea8_35_flash_fwd_hdim64_bf16_split_sm80_cu_348dd9ca_32914cuda3std3__45__cpo6cbeginE)
_ZN71_INTERNAL_6165dea8_35_flash_fwd_hdim64_bf16_split_sm80_cu_348dd9ca_32914cuda3std3__45__cpo6cbeginE:
	.zero		1
	.type		_ZN71_INTERNAL_6165dea8_35_flash_fwd_hdim64_bf16_split_sm80_cu_348dd9ca_32914cuda3std3__48in_placeE,@object
	.size		_ZN71_INTERNAL_6165dea8_35_flash_fwd_hdim64_bf16_split_sm80_cu_348dd9ca_32914cuda3std3__48in_placeE,(_ZN71_INTERNAL_6165dea8_35_flash_fwd_hdim64_bf16_split_sm80_cu_348dd9ca_32914cuda3std6ranges3__45__cpo9iter_moveE - _ZN71_INTERNAL_6165dea8_35_flash_fwd_hdim64_bf16_split_sm80_cu_348dd9ca_32914cuda3std3__48in_placeE)
_ZN71_INTERNAL_6165dea8_35_flash_fwd_hdim64_bf16_split_sm80_cu_348dd9ca_32914cuda3std3__48in_placeE:
	.zero		1
	.type		_ZN71_INTERNAL_6165dea8_35_flash_fwd_hdim64_bf16_split_sm80_cu_348dd9ca_32914cuda3std6ranges3__45__cpo9iter_moveE,@object
	.size		_ZN71_INTERNAL_6165dea8_35_flash_fwd_hdim64_bf16_split_sm80_cu_348dd9ca_32914cuda3std6ranges3__45__cpo9iter_moveE,(_ZN71_INTERNAL_6165dea8_35_flash_fwd_hdim64_bf16_split_sm80_cu_348dd9ca_32914cuda3std3__45__cpo5beginE - _ZN71_INTERNAL_6165dea8_35_flash_fwd_hdim64_bf16_split_sm80_cu_348dd9ca_32914cuda3std6ranges3__45__cpo9iter_moveE)
_ZN71_INTERNAL_6165dea8_35_flash_fwd_hdim64_bf16_split_sm80_cu_348dd9ca_32914cuda3std6ranges3__45__cpo9iter_moveE:
	.zero		1
	.type		_ZN71_INTERNAL_6165dea8_35_flash_fwd_hdim64_bf16_split_sm80_cu_348dd9ca_32914cuda3std3__45__cpo5beginE,@object
	.size		_ZN71_INTERNAL_6165dea8_35_flash_fwd_hdim64_bf16_split_sm80_cu_348dd9ca_32914cuda3std3__45__cpo5beginE,(_ZN71_INTERNAL_6165dea8_35_flash_fwd_hdim64_bf16_split_sm80_cu_348dd9ca_32914cuda3std3__473_GLOBAL__N__6165dea8_35_flash_fwd_hdim64_bf16_split_sm80_cu_348dd9ca_32916ignoreE - _ZN71_INTERNAL_6165dea8_35_flash_fwd_hdim64_bf16_split_sm80_cu_348dd9ca_32914cuda3std3__45__cpo5beginE)
_ZN71_INTERNAL_6165dea8_35_flash_fwd_hdim64_bf16_split_sm80_cu_348dd9ca_32914cuda3std3__45__cpo5beginE:
	.zero		1
	.type		_ZN71_INTERNAL_6165dea8_35_flash_fwd_hdim64_bf16_split_sm80_cu_348dd9ca_32914cuda3std3__473_GLOBAL__N__6165dea8_35_flash_fwd_hdim64_bf16_split_sm80_cu_348dd9ca_32916ignoreE,@object
	.size		_ZN71_INTERNAL_6165dea8_35_flash_fwd_hdim64_bf16_split_sm80_cu_348dd9ca_32914cuda3std3__473_GLOBAL__N__6165dea8_35_flash_fwd_hdim64_bf16_split_sm80_cu_348dd9ca_32916ignoreE,(_ZN71_INTERNAL_6165dea8_35_flash_fwd_hdim64_bf16_split_sm80_cu_348dd9ca_32914cute7productE - _ZN71_INTERNAL_6165dea8_35_flash_fwd_hdim64_bf16_split_sm80_cu_348dd9ca_32914cuda3std3__473_GLOBAL__N__6165dea8_35_flash_fwd_hdim64_bf16_split_sm80_cu_348dd9ca_32916ignoreE)
_ZN71_INTERNAL_6165dea8_35_flash_fwd_hdim64_bf16_split_sm80_cu_348dd9ca_32914cuda3std3__473_GLOBAL__N__6165dea8_35_flash_fwd_hdim64_bf16_split_sm80_cu_348dd9ca_32916ignoreE:
	.zero		1
	.type		_ZN71_INTERNAL_6165dea8_35_flash_fwd_hdim64_bf16_split_sm80_cu_348dd9ca_32914cute7productE,@object
	.size		_ZN71_INTERNAL_6165dea8_35_flash_fwd_hdim64_bf16_split_sm80_cu_348dd9ca_32914cute7productE,(_ZN71_INTERNAL_6165dea8_35_flash_fwd_hdim64_bf16_split_sm80_cu_348dd9ca_32914cuda3std3__45__cpo3endE - _ZN71_INTERNAL_6165dea8_35_flash_fwd_hdim64_bf16_split_sm80_cu_348dd9ca_32914cute7productE)
_ZN71_INTERNAL_6165dea8_35_flash_fwd_hdim64_bf16_split_sm80_cu_348dd9ca_32914cute7productE:
	.zero		1
	.type		_ZN71_INTERNAL_6165dea8_35_flash_fwd_hdim64_bf16_split_sm80_cu_348dd9ca_32914cuda3std3__45__cpo3endE,@object
	.size		_ZN71_INTERNAL_6165dea8_35_flash_fwd_hdim64_bf16_split_sm80_cu_348dd9ca_32914cuda3std3__45__cpo3endE,(_ZN71_INTERNAL_6165dea8_35_flash_fwd_hdim64_bf16_split_sm80_cu_348dd9ca_32914cuda3std3__419piecewise_constructE - _ZN71_INTERNAL_6165dea8_35_flash_fwd_hdim64_bf16_split_sm80_cu_348dd9ca_32914cuda3std3__45__cpo3endE)
_ZN71_INTERNAL_6165dea8_35_flash_fwd_hdim64_bf16_split_sm80_cu_348dd9ca_32914cuda3std3__45__cpo3endE:
	.zero		1
	.type		_ZN71_INTERNAL_6165dea8_35_flash_fwd_hdim64_bf16_split_sm80_cu_348dd9ca_32914cuda3std3__419piecewise_constructE,@object
	.size		_ZN71_INTERNAL_6165dea8_35_flash_fwd_hdim64_bf16_split_sm80_cu_348dd9ca_32914cuda3std3__419piecewise_constructE,(_ZN71_INTERNAL_6165dea8_35_flash_fwd_hdim64_bf16_split_sm80_cu_348dd9ca_32914cuda3std3__45__cpo4cendE - _ZN71_INTERNAL_6165dea8_35_flash_fwd_hdim64_bf16_split_sm80_cu_348dd9ca_32914cuda3std3__419piecewise_constructE)
_ZN71_INTERNAL_6165dea8_35_flash_fwd_hdim64_bf16_split_sm80_cu_348dd9ca_32914cuda3std3__419piecewise_constructE:
	.zero		1
	.type		_ZN71_INTERNAL_6165dea8_35_flash_fwd_hdim64_bf16_split_sm80_cu_348dd9ca_32914cuda3std3__45__cpo4cendE,@object
	.size		_ZN71_INTERNAL_6165dea8_35_flash_fwd_hdim64_bf16_split_sm80_cu_348dd9ca_32914cuda3std3__45__cpo4cendE,(_ZN71_INTERNAL_6165dea8_35_flash_fwd_hdim64_bf16_split_sm80_cu_348dd9ca_32914cuda3std6ranges3__45__cpo4swapE - _ZN71_INTERNAL_6165dea8_35_flash_fwd_hdim64_bf16_split_sm80_cu_348dd9ca_32914cuda3std3__45__cpo4cendE)
_ZN71_INTERNAL_6165dea8_35_flash_fwd_hdim64_bf16_split_sm80_cu_348dd9ca_32914cuda3std3__45__cpo4cendE:
	.zero		1
	.type		_ZN71_INTERNAL_6165dea8_35_flash_fwd_hdim64_bf16_split_sm80_cu_348dd9ca_32914cuda3std6ranges3__45__cpo4swapE,@object
	.size		_ZN71_INTERNAL_6165dea8_35_flash_fwd_hdim64_bf16_split_sm80_cu_348dd9ca_32914cuda3std6ranges3__45__cpo4swapE,(.L_7 - _ZN71_INTERNAL_6165dea8_35_flash_fwd_hdim64_bf16_split_sm80_cu_348dd9ca_32914cuda3std6ranges3__45__cpo4swapE)
_ZN71_INTERNAL_6165dea8_35_flash_fwd_hdim64_bf16_split_sm80_cu_348dd9ca_32914cuda3std6ranges3__45__cpo4swapE:
	.zero		1
.L_7:


//--------------------- .nv.shared._ZN7cutlass13device_kernelIN5flash19enable_sm80_to_sm89INS1_16FlashAttnFwdSm80INS1_25CollectiveMainloopFwdSm80ILi4ELi1ELb0EN4cute5tupleIJNS5_1CILi128EEENS7_ILi80EEENS7_ILi64EEEEEELi64ENS_10bfloat16_tEfNS_4arch4Sm80ELb0ELb0ELb0ELb1ELb0ELb0ELb1ELb1EEENS1_21CollectiveEpilogueFwdINS6_IJS8_SA_S9_EEENS6_IJNS7_ILi1EEESI_SI_EEESC_SE_Li128ELb1ELb1ELb1ELb0EEENS1_36VarlenDynamicPersistentTileSchedulerILi128ELi80ELi128ELi128ELb1ELb1ELb0ELb0ELb1ELb1EEEEEEEEEvNT_6ParamsE --------------------------
	.section	.nv.shared._ZN7cutlass13device_kernelIN5flash19enable_sm80_to_sm89INS1_16FlashAttnFwdSm80INS1_25CollectiveMainloopFwdSm80ILi4ELi1ELb0EN4cute5tupleIJNS5_1CILi128EEENS7_ILi80EEENS7_ILi64EEEEEELi64ENS_10bfloat16_tEfNS_4arch4Sm80ELb0ELb0ELb0ELb1ELb0ELb0ELb1ELb1EEENS1_21CollectiveEpilogueFwdINS6_IJS8_SA_S9_EEENS6_IJNS7_ILi1EEESI_SI_EEESC_SE_Li128ELb1ELb1ELb1ELb0EEENS1_36VarlenDynamicPersistentTileSchedulerILi128ELi80ELi128ELi128ELb1ELb1ELb0ELb0ELb1ELb1EEEEEEEEEvNT_6ParamsE,"aw",@nobits
	.sectionflags	@""
	.align	16


//--------------------- .nv.shared._ZN7cutlass13device_kernelIN5flash19enable_sm80_to_sm89INS1_16FlashAttnFwdSm80INS1_25CollectiveMainloopFwdSm80ILi4ELi1ELb0EN4cute5tupleIJNS5_1CILi128EEENS7_ILi80EEENS7_ILi64EEEEEELi64ENS_10bfloat16_tEfNS_4arch4Sm80ELb0ELb0ELb0ELb1ELb0ELb1ELb1ELb1EEENS1_21CollectiveEpilogueFwdINS6_IJS8_SA_S9_EEENS6_IJNS7_ILi1EEESI_SI_EEESC_SE_Li128ELb1ELb1ELb1ELb0EEENS1_36VarlenDynamicPersistentTileSchedulerILi128ELi80ELi128ELi128ELb1ELb1ELb0ELb0ELb1ELb1EEEEEEEEEvNT_6ParamsE --------------------------
	.section	.nv.shared._ZN7cutlass13device_kernelIN5flash19enable_sm80_to_sm89INS1_16FlashAttnFwdSm80INS1_25CollectiveMainloopFwdSm80ILi4ELi1ELb0EN4cute5tupleIJNS5_1CILi128EEENS7_ILi80EEENS7_ILi64EEEEEELi64ENS_10bfloat16_tEfNS_4arch4Sm80ELb0ELb0ELb0ELb1ELb0ELb1ELb1ELb1EEENS1_21CollectiveEpilogueFwdINS6_IJS8_SA_S9_EEENS6_IJNS7_ILi1EEESI_SI_EEESC_SE_Li128ELb1ELb1ELb1ELb0EEENS1_36VarlenDynamicPersistentTileSchedulerILi128ELi80ELi128ELi128ELb1ELb1ELb0ELb0ELb1ELb1EEEEEEEEEvNT_6ParamsE,"aw",@nobits
	.sectionflags	@""
	.align	16


//--------------------- .nv.shared._ZN7cutlass13device_kernelIN5flash19enable_sm80_to_sm89INS1_16FlashAttnFwdSm80INS1_25CollectiveMainloopFwdSm80ILi4ELi1ELb0EN4cute5tupleIJNS5_1CILi128EEENS7_ILi96EEENS7_ILi64EEEEEELi64ENS_10bfloat16_tEfNS_4arch4Sm80ELb0ELb1ELb0ELb0ELb0ELb0ELb1ELb1EEENS1_21CollectiveEpilogueFwdINS6_IJS8_SA_S9_EEENS6_IJNS7_ILi1EEESI_SI_EEESC_SE_Li128ELb0ELb1ELb1ELb0EEENS1_19SingleTileSchedulerILb0ELb1ELb1ELi128EEEEEEEEEvNT_6ParamsE --------------------------
	.section	.nv.shared._ZN7cutlass13device_kernelIN5flash19enable_sm80_to_sm89INS1_16FlashAttnFwdSm80INS1_25CollectiveMainloopFwdSm80ILi4ELi1ELb0EN4cute5tupleIJNS5_1CILi128EEENS7_ILi96EEENS7_ILi64EEEEEELi64ENS_10bfloat16_tEfNS_4arch4Sm80ELb0ELb1ELb0ELb0ELb0ELb0ELb1ELb1EEENS1_21CollectiveEpilogueFwdINS6_IJS8_SA_S9_EEENS6_IJNS7_ILi1EEESI_SI_EEESC_SE_Li128ELb0ELb1ELb1ELb0EEENS1_19SingleTileSchedulerILb0ELb1ELb1ELi128EEEEEEEEEvNT_6ParamsE,"aw",@nobits
	.sectionflags	@""
	.align	16


//--------------------- .nv.shared._ZN7cutlass13device_kernelIN5flash19enable_sm80_to_sm89INS1_16FlashAttnFwdSm80INS1_25CollectiveMainloopFwdSm80ILi4ELi1ELb0EN4cute5tupleIJNS5_1CILi128EEENS7_ILi80EEENS7_ILi64EEEEEELi64ENS_10bfloat16_tEfNS_4arch4Sm80ELb0ELb1ELb0ELb1ELb0ELb0ELb1ELb1EEENS1_21CollectiveEpilogueFwdINS6_IJS8_SA_S9_EEENS6_IJNS7_ILi1EEESI_SI_EEESC_SE_Li128ELb1ELb1ELb1ELb0EEENS1_36VarlenDynamicPersistentTileSchedulerILi128ELi80ELi128ELi128ELb1ELb1ELb0ELb1ELb0ELb1EEEEEEEEEvNT_6ParamsE --------------------------
	.section	.nv.shared._ZN7cutlass13device_kernelIN5flash19enable_sm80_to_sm89INS1_16FlashAttnFwdSm80INS1_25CollectiveMainloopFwdSm80ILi4ELi1ELb0EN4cute5tupleIJNS5_1CILi128EEENS7_ILi80EEENS7_ILi64EEEEEELi64ENS_10bfloat16_tEfNS_4arch4Sm80ELb0ELb1ELb0ELb1ELb0ELb0ELb1ELb1EEENS1_21CollectiveEpilogueFwdINS6_IJS8_SA_S9_EEENS6_IJNS7_ILi1EEESI_SI_EEESC_SE_Li128ELb1ELb1ELb1ELb0EEENS1_36VarlenDynamicPersistentTileSchedulerILi128ELi80ELi128ELi128ELb1ELb1ELb0ELb1ELb0ELb1EEEEEEEEEvNT_6ParamsE,"aw",@nobits
	.sectionflags	@""
	.align	16


//--------------------- .nv.shared._ZN7cutlass13device_kernelIN5flash19enable_sm80_to_sm89INS1_16FlashAttnFwdSm80INS1_25CollectiveMainloopFwdSm80ILi4ELi1ELb0EN4cute5tupleIJNS5_1CILi128EEENS7_ILi80EEENS7_ILi64EEEEEELi64ENS_10bfloat16_tEfNS_4arch4Sm80ELb0ELb1ELb0ELb1ELb0ELb1ELb1ELb1EEENS1_21CollectiveEpilogueFwdINS6_IJS8_SA_S9_EEENS6_IJNS7_ILi1EEESI_SI_EEESC_SE_Li128ELb1ELb1ELb1ELb0EEENS1_36VarlenDynamicPersistentTileSchedulerILi128ELi80ELi128ELi128ELb1ELb1ELb0ELb1ELb0ELb1EEEEEEEEEvNT_6ParamsE --------------------------
	.section	.nv.shared._ZN7cutlass13device_kernelIN5flash19enable_sm80_to_sm89INS1_16FlashAttnFwdSm80INS1_25CollectiveMainloopFwdSm80ILi4ELi1ELb0EN4cute5tupleIJNS5_1CILi128EEENS7_ILi80EEENS7_ILi64EEEEEELi64ENS_10bfloat16_tEfNS_4arch4Sm80ELb0ELb1ELb0ELb1ELb0ELb1ELb1ELb1EEENS1_21CollectiveEpilogueFwdINS6_IJS8_SA_S9_EEENS6_IJNS7_ILi1EEESI_SI_EEESC_SE_Li128ELb1ELb1ELb1ELb0EEENS1_36VarlenDynamicPersistentTileSchedulerILi128ELi80ELi128ELi128ELb1ELb1ELb0ELb1ELb0ELb1EEEEEEEEEvNT_6ParamsE,"aw",@nobits
	.sectionflags	@""
	.align	16


//--------------------- .nv.shared._ZN7cutlass13device_kernelIN5flash19enable_sm80_to_sm89INS1_16FlashAttnFwdSm80INS1_25CollectiveMainloopFwdSm80ILi4ELi1ELb0EN4cute5tupleIJNS5_1CILi128EEENS7_ILi112EEENS7_ILi64EEEEEELi64ENS_10bfloat16_tEfNS_4arch4Sm80ELb1ELb0ELb0ELb0ELb0ELb0ELb1ELb1EEENS1_21CollectiveEpilogueFwdINS6_IJS8_SA_S9_EEENS6_IJNS7_ILi1EEESI_SI_EEESC_SE_Li128ELb0ELb1ELb1ELb0EEENS1_30DynamicPersistentTileSchedulerILi128ELi128ELb1ELb1ELb0EEEEEEEEEvNT_6ParamsE --------------------------
	.section	.nv.shared._ZN7cutlass13device_kernelIN5flash19enable_sm80_to_sm89INS1_16FlashAttnFwdSm80INS1_25CollectiveMainloopFwdSm80ILi4ELi1ELb0EN4cute5tupleIJNS5_1CILi128EEENS7_ILi112EEENS7_ILi64EEEEEELi64ENS_10bfloat16_tEfNS_4arch4Sm80ELb1ELb0ELb0ELb0ELb0ELb0ELb1ELb1EEENS1_21CollectiveEpilogueFwdINS6_IJS8_SA_S9_EEENS6_IJNS7_ILi1EEESI_SI_EEESC_SE_Li128ELb0ELb1ELb1ELb0EEENS1_30DynamicPersistentTileSchedulerILi128ELi128ELb1ELb1ELb0EEEEEEEEEvNT_6ParamsE,"aw",@nobits
	.sectionflags	@""
	.align	16


//--------------------- .nv.shared._ZN7cutlass13device_kernelIN5flash19enable_sm80_to_sm89INS1_16FlashAttnFwdSm80INS1_25CollectiveMainloopFwdSm80ILi4ELi1ELb0EN4cute5tupleIJNS5_1CILi128EEENS7_ILi80EEENS7_ILi64EEEEEELi64ENS_10bfloat16_tEfNS_4arch4Sm80ELb1ELb0ELb0ELb1ELb0ELb0ELb1ELb1EEENS1_21CollectiveEpilogueFwdINS6_IJS8_SA_S9_EEENS6_IJNS7_ILi1EEESI_SI_EEESC_SE_Li128ELb1ELb1ELb1ELb0EEENS1_36VarlenDynamicPersistentTileSchedulerILi128ELi80ELi128ELi128ELb1ELb1ELb0ELb1ELb1ELb1EEEEEEEEEvNT_6ParamsE --------------------------
	.section	.nv.shared._ZN7cutlass13device_kernelIN5flash19enable_sm80_to_sm89INS1_16FlashAttnFwdSm80INS1_25CollectiveMainloopFwdSm80ILi4ELi1ELb0EN4cute5tupleIJNS5_1CILi128EEENS7_ILi80EEENS7_ILi64EEEEEELi64ENS_10bfloat16_tEfNS_4arch4Sm80ELb1ELb0ELb0ELb1ELb0ELb0ELb1ELb1EEENS1_21CollectiveEpilogueFwdINS6_IJS8_SA_S9_EEENS6_IJNS7_ILi1EEESI_SI_EEESC_SE_Li128ELb1ELb1ELb1ELb0EEENS1_36VarlenDynamicPersistentTileSchedulerILi128ELi80ELi128ELi128ELb1ELb1ELb0ELb1ELb1ELb1EEEEEEEEEvNT_6ParamsE,"aw",@nobits
	.sectionflags	@""
	.align	16


//--------------------- .nv.shared._ZN7cutlass13device_kernelIN5flash19enable_sm80_to_sm89INS1_16FlashAttnFwdSm80INS1_25CollectiveMainloopFwdSm80ILi4ELi1ELb0EN4cute5tupleIJNS5_1CILi128EEENS7_ILi80EEENS7_ILi64EEEEEELi64ENS_10bfloat16_tEfNS_4arch4Sm80ELb1ELb0ELb0ELb1ELb0ELb1ELb1ELb1EEENS1_21CollectiveEpilogueFwdINS6_IJS8_SA_S9_EEENS6_IJNS7_ILi1EEESI_SI_EEESC_SE_Li128ELb1ELb1ELb1ELb0EEENS1_36VarlenDynamicPersistentTileSchedulerILi128ELi80ELi128ELi128ELb1ELb1ELb0ELb1ELb1ELb1EEEEEEEEEvNT_6ParamsE --------------------------
	.section	.nv.shared._ZN7cutlass13device_kernelIN5flash19enable_sm80_to_sm89INS1_16FlashAttnFwdSm80INS1_25CollectiveMainloopFwdSm80ILi4ELi1ELb0EN4cute5tupleIJNS5_1CILi128EEENS7_ILi80EEENS7_ILi64EEEEEELi64ENS_10bfloat16_tEfNS_4arch4Sm80ELb1ELb0ELb0ELb1ELb0ELb1ELb1ELb1EEENS1_21CollectiveEpilogueFwdINS6_IJS8_SA_S9_EEENS6_IJNS7_ILi1EEESI_SI_EEESC_SE_Li128ELb1ELb1ELb1ELb0EEENS1_36VarlenDynamicPersistentTileSchedulerILi128ELi80ELi128ELi128ELb1ELb1ELb0ELb1ELb1ELb1EEEEEEEEEvNT_6ParamsE,"aw",@nobits
	.sectionflags	@""
	.align	16
